	.target	sm_103a

	.elftype	@"ET_EXEC"


//--------------------- .note.nv.tkinfo           --------------------------
	.section	.note.nv.tkinfo,"",@"SHT_NOTE"
	.sectionflags	@"SHF_NOTE_NV_TKINFO"
	.tkinfo
        /*0018*/ 	.word	0x00000002
        /*0030*/ 	.string	""
        /*0030*/ 	.string	"ptxas"
        /*0030*/ 	.string	"Cuda compilation tools, release 13.0, V13.0.88"
        /*0030*/ 	.string	"Build cuda_13.0.r13.0/compiler.36424714_0"
        /*0030*/ 	.string	"-arch sm_103a -m 64 "



//--------------------- .note.nv.cuinfo           --------------------------
	.section	.note.nv.cuinfo,"",@"SHT_NOTE"
	.sectionflags	@"SHF_NOTE_NV_CUINFO"
        /*0018*/ 	.short	0x0002
        /*001a*/ 	.short	0x0067
        /*001c*/ 	.short	0x0082
	.zero		2


//--------------------- .nv.info                  --------------------------
	.section	.nv.info,"",@"SHT_CUDA_INFO"
	.align	4


	//----- nvinfo : EIATTR_REGCOUNT
	.align		4
        /*0000*/ 	.byte	0x04, 0x2f
        /*0002*/ 	.short	(.L_12 - .L_11)
	.align		4
.L_11:
        /*0004*/ 	.word	index@(_ZN5flash25flash_bwd_dot_do_o_kernelILb1E23Flash_bwd_kernel_traitsILi64ELi128ELi128ELi8ELi4ELi4ELi4ELb0ELb0EN7cutlass6half_tE19Flash_kernel_traitsILi64ELi128ELi128ELi8ES3_EEEEvNS_16Flash_bwd_paramsE)
        /*0008*/ 	.word	0x00000026


	//----- nvinfo : EIATTR_FRAME_SIZE
	.align		4
.L_12:
        /*000c*/ 	.byte	0x04, 0x11
        /*000e*/ 	.short	(.L_14 - .L_13)
	.align		4
.L_13:
        /*0010*/ 	.word	index@(_ZN5flash25flash_bwd_dot_do_o_kernelILb1E23Flash_bwd_kernel_traitsILi64ELi128ELi128ELi8ELi4ELi4ELi4ELb0ELb0EN7cutlass6half_tE19Flash_kernel_traitsILi64ELi128ELi128ELi8ES3_EEEEvNS_16Flash_bwd_paramsE)
        /*0014*/ 	.word	0x00000000


	//----- nvinfo : EIATTR_REGCOUNT
	.align		4
.L_14:
        /*0018*/ 	.byte	0x04, 0x2f
        /*001a*/ 	.short	(.L_16 - .L_15)
	.align		4
.L_15:
        /*001c*/ 	.word	index@(_ZN5flash25flash_bwd_dot_do_o_kernelILb0E23Flash_bwd_kernel_traitsILi64ELi128ELi128ELi8ELi4ELi4ELi4ELb0ELb0EN7cutlass6half_tE19Flash_kernel_traitsILi64ELi128ELi128ELi8ES3_EEEEvNS_16Flash_bwd_paramsE)
        /*0020*/ 	.word	0x00000022


	//----- nvinfo : EIATTR_FRAME_SIZE
	.align		4
.L_16:
        /*0024*/ 	.byte	0x04, 0x11
        /*0026*/ 	.short	(.L_18 - .L_17)
	.align		4
.L_17:
        /*0028*/ 	.word	index@(_ZN5flash25flash_bwd_dot_do_o_kernelILb0E23Flash_bwd_kernel_traitsILi64ELi128ELi128ELi8ELi4ELi4ELi4ELb0ELb0EN7cutlass6half_tE19Flash_kernel_traitsILi64ELi128ELi128ELi8ES3_EEEEvNS_16Flash_bwd_paramsE)
        /*002c*/ 	.word	0x00000000


	//----- nvinfo : EIATTR_REGCOUNT
	.align		4
.L_18:
        /*0030*/ 	.byte	0x04, 0x2f
        /*0032*/ 	.short	(.L_20 - .L_19)
	.align		4
.L_19:
        /*0034*/ 	.word	index@(_ZN5flash44flash_bwd_dq_dk_dv_loop_seqk_parallel_kernelI23Flash_bwd_kernel_traitsILi64ELi128ELi128ELi8ELi4ELi4ELi4ELb0ELb0EN7cutlass6half_tE19Flash_kernel_traitsILi64ELi128ELi128ELi8ES3_EELb0ELb0ELb1ELb1ELb0ELb0ELb1EEEvNS_16Flash_bwd_paramsE)
        /*0038*/ 	.word	0x000000ff


	//----- nvinfo : EIATTR_FRAME_SIZE
	.align		4
.L_20:
        /*003c*/ 	.byte	0x04, 0x11
        /*003e*/ 	.short	(.L_22 - .L_21)
	.align		4
.L_21:
        /*0040*/ 	.word	index@(_ZN5flash44flash_bwd_dq_dk_dv_loop_seqk_parallel_kernelI23Flash_bwd_kernel_traitsILi64ELi128ELi128ELi8ELi4ELi4ELi4ELb0ELb0EN7cutlass6half_tE19Flash_kernel_traitsILi64ELi128ELi128ELi8ES3_EELb0ELb0ELb1ELb1ELb0ELb0ELb1EEEvNS_16Flash_bwd_paramsE)
        /*0044*/ 	.word	0x000000f0


	//----- nvinfo : EIATTR_REGCOUNT
	.align		4
.L_22:
        /*0048*/ 	.byte	0x04, 0x2f
        /*004a*/ 	.short	(.L_24 - .L_23)
	.align		4
.L_23:
        /*004c*/ 	.word	index@(_ZN5flash44flash_bwd_dq_dk_dv_loop_seqk_parallel_kernelI23Flash_bwd_kernel_traitsILi64ELi128ELi128ELi8ELi4ELi4ELi4ELb0ELb0EN7cutlass6half_tE19Flash_kernel_traitsILi64ELi128ELi128ELi8ES3_EELb1ELb0ELb1ELb1ELb0ELb0ELb0EEEvNS_16Flash_bwd_paramsE)
        /*0050*/ 	.word	0x000000ff


	//----- nvinfo : EIATTR_FRAME_SIZE
	.align		4
.L_24:
        /*0054*/ 	.byte	0x04, 0x11
        /*0056*/ 	.short	(.L_26 - .L_25)
	.align		4
.L_25:
        /*0058*/ 	.word	index@(_ZN5flash44flash_bwd_dq_dk_dv_loop_seqk_parallel_kernelI23Flash_bwd_kernel_traitsILi64ELi128ELi128ELi8ELi4ELi4ELi4ELb0ELb0EN7cutlass6half_tE19Flash_kernel_traitsILi64ELi128ELi128ELi8ES3_EELb1ELb0ELb1ELb1ELb0ELb0ELb0EEEvNS_16Flash_bwd_paramsE)
        /*005c*/ 	.word	0x00000000


	//----- nvinfo : EIATTR_REGCOUNT
	.align		4
.L_26:
        /*0060*/ 	.byte	0x04, 0x2f
        /*0062*/ 	.short	(.L_28 - .L_27)
	.align		4
.L_27:
        /*0064*/ 	.word	index@(_ZN5flash44flash_bwd_dq_dk_dv_loop_seqk_parallel_kernelI23Flash_bwd_kernel_traitsILi64ELi128ELi128ELi8ELi4ELi4ELi4ELb0ELb0EN7cutlass6half_tE19Flash_kernel_traitsILi64ELi128ELi128ELi8ES3_EELb0ELb0ELb1ELb0ELb0ELb1ELb1EEEvNS_16Flash_bwd_paramsE)
        /*0068*/ 	.word	0x000000ff


	//----- nvinfo : EIATTR_FRAME_SIZE
	.align		4
.L_28:
        /*006c*/ 	.byte	0x04, 0x11
        /*006e*/ 	.short	(.L_30 - .L_29)
	.align		4
.L_29:
        /*0070*/ 	.word	index@(_ZN5flash44flash_bwd_dq_dk_dv_loop_seqk_parallel_kernelI23Flash_bwd_kernel_traitsILi64ELi128ELi128ELi8ELi4ELi4ELi4ELb0ELb0EN7cutlass6half_tE19Flash_kernel_traitsILi64ELi128ELi128ELi8ES3_EELb0ELb0ELb1ELb0ELb0ELb1ELb1EEEvNS_16Flash_bwd_paramsE)
        /*0074*/ 	.word	0x000000e8


	//----- nvinfo : EIATTR_REGCOUNT
	.align		4
.L_30:
        /*0078*/ 	.byte	0x04, 0x2f
        /*007a*/ 	.short	(.L_32 - .L_31)
	.align		4
.L_31:
        /*007c*/ 	.word	index@(_ZN5flash44flash_bwd_dq_dk_dv_loop_seqk_parallel_kernelI23Flash_bwd_kernel_traitsILi64ELi128ELi128ELi8ELi4ELi4ELi4ELb0ELb0EN7cutlass6half_tE19Flash_kernel_traitsILi64ELi128ELi128ELi8ES3_EELb1ELb0ELb1ELb0ELb0ELb1ELb0EEEvNS_16Flash_bwd_paramsE)
        /*0080*/ 	.word	0x000000ff


	//----- nvinfo : EIATTR_FRAME_SIZE
	.align		4
.L_32:
        /*0084*/ 	.byte	0x04, 0x11
        /*0086*/ 	.short	(.L_34 - .L_33)
	.align		4
.L_33:
        /*0088*/ 	.word	index@(_ZN5flash44flash_bwd_dq_dk_dv_loop_seqk_parallel_kernelI23Flash_bwd_kernel_traitsILi64ELi128ELi128ELi8ELi4ELi4ELi4ELb0ELb0EN7cutlass6half_tE19Flash_kernel_traitsILi64ELi128ELi128ELi8ES3_EELb1ELb0ELb1ELb0ELb0ELb1ELb0EEEvNS_16Flash_bwd_paramsE)
        /*008c*/ 	.word	0x00000010


	//----- nvinfo : EIATTR_REGCOUNT
	.align		4
.L_34:
        /*0090*/ 	.byte	0x04, 0x2f
        /*0092*/ 	.short	(.L_36 - .L_35)
	.align		4
.L_35:
        /*0094*/ 	.word	index@(_ZN5flash44flash_bwd_dq_dk_dv_loop_seqk_parallel_kernelI23Flash_bwd_kernel_traitsILi64ELi128ELi128ELi8ELi4ELi4ELi4ELb0ELb0EN7cutlass6half_tE19Flash_kernel_traitsILi64ELi128ELi128ELi8ES3_EELb0ELb0ELb0ELb1ELb0ELb0ELb1EEEvNS_16Flash_bwd_paramsE)
        /*0098*/ 	.word	0x000000ff


	//----- nvinfo : EIATTR_FRAME_SIZE
	.align		4
.L_36:
        /*009c*/ 	.byte	0x04, 0x11
        /*009e*/ 	.short	(.L_38 - .L_37)
	.align		4
.L_37:
        /*00a0*/ 	.word	index@(_ZN5flash44flash_bwd_dq_dk_dv_loop_seqk_parallel_kernelI23Flash_bwd_kernel_traitsILi64ELi128ELi128ELi8ELi4ELi4ELi4ELb0ELb0EN7cutlass6half_tE19Flash_kernel_traitsILi64ELi128ELi128ELi8ES3_EELb0ELb0ELb0ELb1ELb0ELb0ELb1EEEvNS_16Flash_bwd_paramsE)
        /*00a4*/ 	.word	0x000000f0


	//----- nvinfo : EIATTR_REGCOUNT
	.align		4
.L_38:
        /*00a8*/ 	.byte	0x04, 0x2f
        /*00aa*/ 	.short	(.L_40 - .L_39)
	.align		4
.L_39:
        /*00ac*/ 	.word	index@(_ZN5flash44flash_bwd_dq_dk_dv_loop_seqk_parallel_kernelI23Flash_bwd_kernel_traitsILi64ELi128ELi128ELi8ELi4ELi4ELi4ELb0ELb0EN7cutlass6half_tE19Flash_kernel_traitsILi64ELi128ELi128ELi8ES3_EELb1ELb0ELb0ELb1ELb0ELb0ELb0EEEvNS_16Flash_bwd_paramsE)
        /*00b0*/ 	.word	0x000000ff


	//----- nvinfo : EIATTR_FRAME_SIZE
	.align		4
.L_40:
        /*00b4*/ 	.byte	0x04, 0x11
        /*00b6*/ 	.short	(.L_42 - .L_41)
	.align		4
.L_41:
        /*00b8*/ 	.word	index@(_ZN5flash44flash_bwd_dq_dk_dv_loop_seqk_parallel_kernelI23Flash_bwd_kernel_traitsILi64ELi128ELi128ELi8ELi4ELi4ELi4ELb0ELb0EN7cutlass6half_tE19Flash_kernel_traitsILi64ELi128ELi128ELi8ES3_EELb1ELb0ELb0ELb1ELb0ELb0ELb0EEEvNS_16Flash_bwd_paramsE)
        /*00bc*/ 	.word	0x00000028


	//----- nvinfo : EIATTR_REGCOUNT
	.align		4
.L_42:
        /*00c0*/ 	.byte	0x04, 0x2f
        /*00c2*/ 	.short	(.L_44 - .L_43)
	.align		4
.L_43:
        /*00c4*/ 	.word	index@(_ZN5flash44flash_bwd_dq_dk_dv_loop_seqk_parallel_kernelI23Flash_bwd_kernel_traitsILi64ELi128ELi128ELi8ELi4ELi4ELi4ELb0ELb0EN7cutlass6half_tE19Flash_kernel_traitsILi64ELi128ELi128ELi8ES3_EELb0ELb0ELb0ELb0ELb1ELb1ELb1EEEvNS_16Flash_bwd_paramsE)
        /*00c8*/ 	.word	0x000000ff


	//----- nvinfo : EIATTR_FRAME_SIZE
	.align		4
.L_44:
        /*00cc*/ 	.byte	0x04, 0x11
        /*00ce*/ 	.short	(.L_46 - .L_45)
	.align		4
.L_45:
        /*00d0*/ 	.word	index@(_ZN5flash44flash_bwd_dq_dk_dv_loop_seqk_parallel_kernelI23Flash_bwd_kernel_traitsILi64ELi128ELi128ELi8ELi4ELi4ELi4ELb0ELb0EN7cutlass6half_tE19Flash_kernel_traitsILi64ELi128ELi128ELi8ES3_EELb0ELb0ELb0ELb0ELb1ELb1ELb1EEEvNS_16Flash_bwd_paramsE)
        /*00d4*/ 	.word	0x000000e0


	//----- nvinfo : EIATTR_REGCOUNT
	.align		4
.L_46:
        /*00d8*/ 	.byte	0x04, 0x2f
        /*00da*/ 	.short	(.L_48 - .L_47)
	.align		4
.L_47:
        /*00dc*/ 	.word	index@(_ZN5flash44flash_bwd_dq_dk_dv_loop_seqk_parallel_kernelI23Flash_bwd_kernel_traitsILi64ELi128ELi128ELi8ELi4ELi4ELi4ELb0ELb0EN7cutlass6half_tE19Flash_kernel_traitsILi64ELi128ELi128ELi8ES3_EELb1ELb0ELb0ELb0ELb1ELb1ELb0EEEvNS_16Flash_bwd_paramsE)
        /*00e0*/ 	.word	0x000000ff


	//----- nvinfo : EIATTR_FRAME_SIZE
	.align		4
.L_48:
        /*00e4*/ 	.byte	0x04, 0x11
        /*00e6*/ 	.short	(.L_50 - .L_49)
	.align		4
.L_49:
        /*00e8*/ 	.word	index@(_ZN5flash44flash_bwd_dq_dk_dv_loop_seqk_parallel_kernelI23Flash_bwd_kernel_traitsILi64ELi128ELi128ELi8ELi4ELi4ELi4ELb0ELb0EN7cutlass6half_tE19Flash_kernel_traitsILi64ELi128ELi128ELi8ES3_EELb1ELb0ELb0ELb0ELb1ELb1ELb0EEEvNS_16Flash_bwd_paramsE)
        /*00ec*/ 	.word	0x00000028


	//----- nvinfo : EIATTR_REGCOUNT
	.align		4
.L_50:
        /*00f0*/ 	.byte	0x04, 0x2f
        /*00f2*/ 	.short	(.L_52 - .L_51)
	.align		4
.L_51:
        /*00f4*/ 	.word	index@(_ZN5flash44flash_bwd_dq_dk_dv_loop_seqk_parallel_kernelI23Flash_bwd_kernel_traitsILi64ELi128ELi128ELi8ELi4ELi4ELi4ELb0ELb0EN7cutlass6half_tE19Flash_kernel_traitsILi64ELi128ELi128ELi8ES3_EELb0ELb0ELb1ELb0ELb0ELb0ELb1EEEvNS_16Flash_bwd_paramsE)
        /*00f8*/ 	.word	0x000000ff


	//----- nvinfo : EIATTR_FRAME_SIZE
	.align		4
.L_52:
        /*00fc*/ 	.byte	0x04, 0x11
        /*00fe*/ 	.short	(.L_54 - .L_53)
	.align		4
.L_53:
        /*0100*/ 	.word	index@(_ZN5flash44flash_bwd_dq_dk_dv_loop_seqk_parallel_kernelI23Flash_bwd_kernel_traitsILi64ELi128ELi128ELi8ELi4ELi4ELi4ELb0ELb0EN7cutlass6half_tE19Flash_kernel_traitsILi64ELi128ELi128ELi8ES3_EELb0ELb0ELb1ELb0ELb0ELb0ELb1EEEvNS_16Flash_bwd_paramsE)
        /*0104*/ 	.word	0x000000f0


	//----- nvinfo : EIATTR_REGCOUNT
	.align		4
.L_54:
        /*0108*/ 	.byte	0x04, 0x2f
        /*010a*/ 	.short	(.L_56 - .L_55)
	.align		4
.L_55:
        /*010c*/ 	.word	index@(_ZN5flash44flash_bwd_dq_dk_dv_loop_seqk_parallel_kernelI23Flash_bwd_kernel_traitsILi64ELi128ELi128ELi8ELi4ELi4ELi4ELb0ELb0EN7cutlass6half_tE19Flash_kernel_traitsILi64ELi128ELi128ELi8ES3_EELb1ELb0ELb1ELb0ELb0ELb0ELb0EEEvNS_16Flash_bwd_paramsE)
        /*0110*/ 	.word	0x000000ff


	//----- nvinfo : EIATTR_FRAME_SIZE
	.align		4
.L_56:
        /*0114*/ 	.byte	0x04, 0x11
        /*0116*/ 	.short	(.L_58 - .L_57)
	.align		4
.L_57:
        /*0118*/ 	.word	index@(_ZN5flash44flash_bwd_dq_dk_dv_loop_seqk_parallel_kernelI23Flash_bwd_kernel_traitsILi64ELi128ELi128ELi8ELi4ELi4ELi4ELb0ELb0EN7cutlass6half_tE19Flash_kernel_traitsILi64ELi128ELi128ELi8ES3_EELb1ELb0ELb1ELb0ELb0ELb0ELb0EEEvNS_16Flash_bwd_paramsE)
        /*011c*/ 	.word	0x00000010


	//----- nvinfo : EIATTR_REGCOUNT
	.align		4
.L_58:
        /*0120*/ 	.byte	0x04, 0x2f
        /*0122*/ 	.short	(.L_60 - .L_59)
	.align		4
.L_59:
        /*0124*/ 	.word	index@(_ZN5flash44flash_bwd_dq_dk_dv_loop_seqk_parallel_kernelI23Flash_bwd_kernel_traitsILi64ELi128ELi128ELi8ELi4ELi4ELi4ELb0ELb0EN7cutlass6half_tE19Flash_kernel_traitsILi64ELi128ELi128ELi8ES3_EELb0ELb0ELb0ELb0ELb0ELb0ELb1EEEvNS_16Flash_bwd_paramsE)
        /*0128*/ 	.word	0x000000ff


	//----- nvinfo : EIATTR_FRAME_SIZE
	.align		4
.L_60:
        /*012c*/ 	.byte	0x04, 0x11
        /*012e*/ 	.short	(.L_62 - .L_61)
	.align		4
.L_61:
        /*0130*/ 	.word	index@(_ZN5flash44flash_bwd_dq_dk_dv_loop_seqk_parallel_kernelI23Flash_bwd_kernel_traitsILi64ELi128ELi128ELi8ELi4ELi4ELi4ELb0ELb0EN7cutlass6half_tE19Flash_kernel_traitsILi64ELi128ELi128ELi8ES3_EELb0ELb0ELb0ELb0ELb0ELb0ELb1EEEvNS_16Flash_bwd_paramsE)
        /*0134*/ 	.word	0x000000f0


	//----- nvinfo : EIATTR_REGCOUNT
	.align		4
.L_62:
        /*0138*/ 	.byte	0x04, 0x2f
        /*013a*/ 	.short	(.L_64 - .L_63)
	.align		4
.L_63:
        /*013c*/ 	.word	index@(_ZN5flash44flash_bwd_dq_dk_dv_loop_seqk_parallel_kernelI23Flash_bwd_kernel_traitsILi64ELi128ELi128ELi8ELi4ELi4ELi4ELb0ELb0EN7cutlass6half_tE19Flash_kernel_traitsILi64ELi128ELi128ELi8ES3_EELb1ELb0ELb0ELb0ELb0ELb0ELb0EEEvNS_16Flash_bwd_paramsE)
        /*0140*/ 	.word	0x000000ff


	//----- nvinfo : EIATTR_FRAME_SIZE
	.align		4
.L_64:
        /*0144*/ 	.byte	0x04, 0x11
        /*0146*/ 	.short	(.L_66 - .L_65)
	.align		4
.L_65:
        /*0148*/ 	.word	index@(_ZN5flash44flash_bwd_dq_dk_dv_loop_seqk_parallel_kernelI23Flash_bwd_kernel_traitsILi64ELi128ELi128ELi8ELi4ELi4ELi4ELb0ELb0EN7cutlass6half_tE19Flash_kernel_traitsILi64ELi128ELi128ELi8ES3_EELb1ELb0ELb0ELb0ELb0ELb0ELb0EEEvNS_16Flash_bwd_paramsE)
        /*014c*/ 	.word	0x00000028


	//----- nvinfo : EIATTR_REGCOUNT
	.align		4
.L_66:
        /*0150*/ 	.byte	0x04, 0x2f
        /*0152*/ 	.short	(.L_68 - .L_67)
	.align		4
.L_67:
        /*0154*/ 	.word	index@(_ZN5flash44flash_bwd_dq_dk_dv_loop_seqk_parallel_kernelI23Flash_bwd_kernel_traitsILi64ELi128ELi128ELi8ELi4ELi4ELi4ELb0ELb0EN7cutlass6half_tE19Flash_kernel_traitsILi64ELi128ELi128ELi8ES3_EELb0ELb0ELb0ELb0ELb0ELb1ELb1EEEvNS_16Flash_bwd_paramsE)
        /*0158*/ 	.word	0x000000ff


	//----- nvinfo : EIATTR_FRAME_SIZE
	.align		4
.L_68:
        /*015c*/ 	.byte	0x04, 0x11
        /*015e*/ 	.short	(.L_70 - .L_69)
	.align		4
.L_69:
        /*0160*/ 	.word	index@(_ZN5flash44flash_bwd_dq_dk_dv_loop_seqk_parallel_kernelI23Flash_bwd_kernel_traitsILi64ELi128ELi128ELi8ELi4ELi4ELi4ELb0ELb0EN7cutlass6half_tE19Flash_kernel_traitsILi64ELi128ELi128ELi8ES3_EELb0ELb0ELb0ELb0ELb0ELb1ELb1EEEvNS_16Flash_bwd_paramsE)
        /*0164*/ 	.word	0x000000e8


	//----- nvinfo : EIATTR_REGCOUNT
	.align		4
.L_70:
        /*0168*/ 	.byte	0x04, 0x2f
        /*016a*/ 	.short	(.L_72 - .L_71)
	.align		4
.L_71:
        /*016c*/ 	.word	index@(_ZN5flash44flash_bwd_dq_dk_dv_loop_seqk_parallel_kernelI23Flash_bwd_kernel_traitsILi64ELi128ELi128ELi8ELi4ELi4ELi4ELb0ELb0EN7cutlass6half_tE19Flash_kernel_traitsILi64ELi128ELi128ELi8ES3_EELb1ELb0ELb0ELb0ELb0ELb1ELb0EEEvNS_16Flash_bwd_paramsE)
        /*0170*/ 	.word	0x000000ff


	//----- nvinfo : EIATTR_FRAME_SIZE
	.align		4
.L_72:
        /*0174*/ 	.byte	0x04, 0x11
        /*0176*/ 	.short	(.L_74 - .L_73)
	.align		4
.L_73:
        /*0178*/ 	.word	index@(_ZN5flash44flash_bwd_dq_dk_dv_loop_seqk_parallel_kernelI23Flash_bwd_kernel_traitsILi64ELi128ELi128ELi8ELi4ELi4ELi4ELb0ELb0EN7cutlass6half_tE19Flash_kernel_traitsILi64ELi128ELi128ELi8ES3_EELb1ELb0ELb0ELb0ELb0ELb1ELb0EEEvNS_16Flash_bwd_paramsE)
        /*017c*/ 	.word	0x00000018


	//----- nvinfo : EIATTR_REGCOUNT
	.align		4
.L_74:
        /*0180*/ 	.byte	0x04, 0x2f
        /*0182*/ 	.short	(.L_76 - .L_75)
	.align		4
.L_75:
        /*0184*/ 	.word	index@(_ZN5flash27flash_bwd_convert_dq_kernelI23Flash_bwd_kernel_traitsILi64ELi128ELi128ELi8ELi4ELi4ELi4ELb0ELb0EN7cutlass6half_tE19Flash_kernel_traitsILi64ELi128ELi128ELi8ES3_EEEEvNS_16Flash_bwd_paramsEi)
        /*0188*/ 	.word	0x00000030


	//----- nvinfo : EIATTR_FRAME_SIZE
	.align		4
.L_76:
        /*018c*/ 	.byte	0x04, 0x11
        /*018e*/ 	.short	(.L_78 - .L_77)
	.align		4
.L_77:
        /*0190*/ 	.word	index@(_ZN5flash27flash_bwd_convert_dq_kernelI23Flash_bwd_kernel_traitsILi64ELi128ELi128ELi8ELi4ELi4ELi4ELb0ELb0EN7cutlass6half_tE19Flash_kernel_traitsILi64ELi128ELi128ELi8ES3_EEEEvNS_16Flash_bwd_paramsEi)
        /*0194*/ 	.word	0x00000000


	//----- nvinfo : EIATTR_REGCOUNT
	.align		4
.L_78:
        /*0198*/ 	.byte	0x04, 0x2f
        /*019a*/ 	.short	(.L_80 - .L_79)
	.align		4
.L_79:
        /*019c*/ 	.word	index@(_ZN5flash25flash_bwd_dot_do_o_kernelILb1E23Flash_bwd_kernel_traitsILi64ELi64ELi128ELi8ELi2ELi4ELi4ELb1ELb0EN7cutlass6half_tE19Flash_kernel_traitsILi64ELi64ELi128ELi8ES3_EEEEvNS_16Flash_bwd_paramsE)
        /*01a0*/ 	.word	0x00000020


	//----- nvinfo : EIATTR_FRAME_SIZE
	.align		4
.L_80:
        /*01a4*/ 	.byte	0x04, 0x11
        /*01a6*/ 	.short	(.L_82 - .L_81)
	.align		4
.L_81:
        /*01a8*/ 	.word	index@(_ZN5flash25flash_bwd_dot_do_o_kernelILb1E23Flash_bwd_kernel_traitsILi64ELi64ELi128ELi8ELi2ELi4ELi4ELb1ELb0EN7cutlass6half_tE19Flash_kernel_traitsILi64ELi64ELi128ELi8ES3_EEEEvNS_16Flash_bwd_paramsE)
        /*01ac*/ 	.word	0x00000000


	//----- nvinfo : EIATTR_REGCOUNT
	.align		4
.L_82:
        /*01b0*/ 	.byte	0x04, 0x2f
        /*01b2*/ 	.short	(.L_84 - .L_83)
	.align		4
.L_83:
        /*01b4*/ 	.word	index@(_ZN5flash25flash_bwd_dot_do_o_kernelILb0E23Flash_bwd_kernel_traitsILi64ELi64ELi128ELi8ELi2ELi4ELi4ELb1ELb0EN7cutlass6half_tE19Flash_kernel_traitsILi64ELi64ELi128ELi8ES3_EEEEvNS_16Flash_bwd_paramsE)
        /*01b8*/ 	.word	0x00000020


	//----- nvinfo : EIATTR_FRAME_SIZE
	.align		4
.L_84:
        /*01bc*/ 	.byte	0x04, 0x11
        /*01be*/ 	.short	(.L_86 - .L_85)
	.align		4
.L_85:
        /*01c0*/ 	.word	index@(_ZN5flash25flash_bwd_dot_do_o_kernelILb0E23Flash_bwd_kernel_traitsILi64ELi64ELi128ELi8ELi2ELi4ELi4ELb1ELb0EN7cutlass6half_tE19Flash_kernel_traitsILi64ELi64ELi128ELi8ES3_EEEEvNS_16Flash_bwd_paramsE)
        /*01c4*/ 	.word	0x00000000


	//----- nvinfo : EIATTR_REGCOUNT
	.align		4
.L_86:
        /*01c8*/ 	.byte	0x04, 0x2f
        /*01ca*/ 	.short	(.L_88 - .L_87)
	.align		4
.L_87:
        /*01cc*/ 	.word	index@(_ZN5flash44flash_bwd_dq_dk_dv_loop_seqk_parallel_kernelI23Flash_bwd_kernel_traitsILi64ELi64ELi128ELi8ELi2ELi4ELi4ELb1ELb0EN7cutlass6half_tE19Flash_kernel_traitsILi64ELi64ELi128ELi8ES3_EELb0ELb0ELb1ELb1ELb0ELb0ELb1EEEvNS_16Flash_bwd_paramsE)
        /*01d0*/ 	.word	0x000000ff


	//----- nvinfo : EIATTR_FRAME_SIZE
	.align		4
.L_88:
        /*01d4*/ 	.byte	0x04, 0x11
        /*01d6*/ 	.short	(.L_90 - .L_89)
	.align		4
.L_89:
        /*01d8*/ 	.word	index@(_ZN5flash44flash_bwd_dq_dk_dv_loop_seqk_parallel_kernelI23Flash_bwd_kernel_traitsILi64ELi64ELi128ELi8ELi2ELi4ELi4ELb1ELb0EN7cutlass6half_tE19Flash_kernel_traitsILi64ELi64ELi128ELi8ES3_EELb0ELb0ELb1ELb1ELb0ELb0ELb1EEEvNS_16Flash_bwd_paramsE)
        /*01dc*/ 	.word	0x00000000


	//----- nvinfo : EIATTR_REGCOUNT
	.align		4
.L_90:
        /*01e0*/ 	.byte	0x04, 0x2f
        /*01e2*/ 	.short	(.L_92 - .L_91)
	.align		4
.L_91:
        /*01e4*/ 	.word	index@(_ZN5flash44flash_bwd_dq_dk_dv_loop_seqk_parallel_kernelI23Flash_bwd_kernel_traitsILi64ELi64ELi128ELi8ELi2ELi4ELi4ELb1ELb0EN7cutlass6half_tE19Flash_kernel_traitsILi64ELi64ELi128ELi8ES3_EELb1ELb0ELb1ELb1ELb0ELb0ELb0EEEvNS_16Flash_bwd_paramsE)
        /*01e8*/ 	.word	0x000000fc


	//----- nvinfo : EIATTR_FRAME_SIZE
	.align		4
.L_92:
        /*01ec*/ 	.byte	0x04, 0x11
        /*01ee*/ 	.short	(.L_94 - .L_93)
	.align		4
.L_93:
        /*01f0*/ 	.word	index@(_ZN5flash44flash_bwd_dq_dk_dv_loop_seqk_parallel_kernelI23Flash_bwd_kernel_traitsILi64ELi64ELi128ELi8ELi2ELi4ELi4ELb1ELb0EN7cutlass6half_tE19Flash_kernel_traitsILi64ELi64ELi128ELi8ES3_EELb1ELb0ELb1ELb1ELb0ELb0ELb0EEEvNS_16Flash_bwd_paramsE)
        /*01f4*/ 	.word	0x00000000


	//----- nvinfo : EIATTR_REGCOUNT
	.align		4
.L_94:
        /*01f8*/ 	.byte	0x04, 0x2f
        /*01fa*/ 	.short	(.L_96 - .L_95)
	.align		4
.L_95:
        /*01fc*/ 	.word	index@(_ZN5flash44flash_bwd_dq_dk_dv_loop_seqk_parallel_kernelI23Flash_bwd_kernel_traitsILi64ELi64ELi128ELi8ELi2ELi4ELi4ELb1ELb0EN7cutlass6half_tE19Flash_kernel_traitsILi64ELi64ELi128ELi8ES3_EELb0ELb0ELb1ELb0ELb0ELb1ELb1EEEvNS_16Flash_bwd_paramsE)
        /*0200*/ 	.word	0x000000fd


	//----- nvinfo : EIATTR_FRAME_SIZE
	.align		4
.L_96:
        /*0204*/ 	.byte	0x04, 0x11
        /*0206*/ 	.short	(.L_98 - .L_97)
	.align		4
.L_97:
        /*0208*/ 	.word	index@(_ZN5flash44flash_bwd_dq_dk_dv_loop_seqk_parallel_kernelI23Flash_bwd_kernel_traitsILi64ELi64ELi128ELi8ELi2ELi4ELi4ELb1ELb0EN7cutlass6half_tE19Flash_kernel_traitsILi64ELi64ELi128ELi8ES3_EELb0ELb0ELb1ELb0ELb0ELb1ELb1EEEvNS_16Flash_bwd_paramsE)
        /*020c*/ 	.word	0x00000000


	//----- nvinfo : EIATTR_REGCOUNT
	.align		4
.L_98:
        /*0210*/ 	.byte	0x04, 0x2f
        /*0212*/ 	.short	(.L_100 - .L_99)
	.align		4
.L_99:
        /*0214*/ 	.word	index@(_ZN5flash44flash_bwd_dq_dk_dv_loop_seqk_parallel_kernelI23Flash_bwd_kernel_traitsILi64ELi64ELi128ELi8ELi2ELi4ELi4ELb1ELb0EN7cutlass6half_tE19Flash_kernel_traitsILi64ELi64ELi128ELi8ES3_EELb1ELb0ELb1ELb0ELb0ELb1ELb0EEEvNS_16Flash_bwd_paramsE)
        /*0218*/ 	.word	0x000000ff


	//----- nvinfo : EIATTR_FRAME_SIZE
	.align		4
.L_100:
        /*021c*/ 	.byte	0x04, 0x11
        /*021e*/ 	.short	(.L_102 - .L_101)
	.align		4
.L_101:
        /*0220*/ 	.word	index@(_ZN5flash44flash_bwd_dq_dk_dv_loop_seqk_parallel_kernelI23Flash_bwd_kernel_traitsILi64ELi64ELi128ELi8ELi2ELi4ELi4ELb1ELb0EN7cutlass6half_tE19Flash_kernel_traitsILi64ELi64ELi128ELi8ES3_EELb1ELb0ELb1ELb0ELb0ELb1ELb0EEEvNS_16Flash_bwd_paramsE)
        /*0224*/ 	.word	0x00000000


	//----- nvinfo : EIATTR_REGCOUNT
	.align		4
.L_102:
        /*0228*/ 	.byte	0x04, 0x2f
        /*022a*/ 	.short	(.L_104 - .L_103)
	.align		4
.L_103:
        /*022c*/ 	.word	index@(_ZN5flash44flash_bwd_dq_dk_dv_loop_seqk_parallel_kernelI23Flash_bwd_kernel_traitsILi64ELi64ELi128ELi8ELi2ELi4ELi4ELb1ELb0EN7cutlass6half_tE19Flash_kernel_traitsILi64ELi64ELi128ELi8ES3_EELb0ELb0ELb0ELb1ELb0ELb0ELb1EEEvNS_16Flash_bwd_paramsE)
        /*0230*/ 	.word	0x000000ff


	//----- nvinfo : EIATTR_FRAME_SIZE
	.align		4
.L_104:
        /*0234*/ 	.byte	0x04, 0x11
        /*0236*/ 	.short	(.L_106 - .L_105)
	.align		4
.L_105:
        /*0238*/ 	.word	index@(_ZN5flash44flash_bwd_dq_dk_dv_loop_seqk_parallel_kernelI23Flash_bwd_kernel_traitsILi64ELi64ELi128ELi8ELi2ELi4ELi4ELb1ELb0EN7cutlass6half_tE19Flash_kernel_traitsILi64ELi64ELi128ELi8ES3_EELb0ELb0ELb0ELb1ELb0ELb0ELb1EEEvNS_16Flash_bwd_paramsE)
        /*023c*/ 	.word	0x00000008


	//----- nvinfo : EIATTR_REGCOUNT
	.align		4
.L_106:
        /*0240*/ 	.byte	0x04, 0x2f
        /*0242*/ 	.short	(.L_108 - .L_107)
	.align		4
.L_107:
        /*0244*/ 	.word	index@(_ZN5flash44flash_bwd_dq_dk_dv_loop_seqk_parallel_kernelI23Flash_bwd_kernel_traitsILi64ELi64ELi128ELi8ELi2ELi4ELi4ELb1ELb0EN7cutlass6half_tE19Flash_kernel_traitsILi64ELi64ELi128ELi8ES3_EELb1ELb0ELb0ELb1ELb0ELb0ELb0EEEvNS_16Flash_bwd_paramsE)
        /*0248*/ 	.word	0x000000fc


	//----- nvinfo : EIATTR_FRAME_SIZE
	.align		4
.L_108:
        /*024c*/ 	.byte	0x04, 0x11
        /*024e*/ 	.short	(.L_110 - .L_109)
	.align		4
.L_109:
        /*0250*/ 	.word	index@(_ZN5flash44flash_bwd_dq_dk_dv_loop_seqk_parallel_kernelI23Flash_bwd_kernel_traitsILi64ELi64ELi128ELi8ELi2ELi4ELi4ELb1ELb0EN7cutlass6half_tE19Flash_kernel_traitsILi64ELi64ELi128ELi8ES3_EELb1ELb0ELb0ELb1ELb0ELb0ELb0EEEvNS_16Flash_bwd_paramsE)
        /*0254*/ 	.word	0x00000000


	//----- nvinfo : EIATTR_REGCOUNT
	.align		4
.L_110:
        /*0258*/ 	.byte	0x04, 0x2f
        /*025a*/ 	.short	(.L_112 - .L_111)
	.align		4
.L_111:
        /*025c*/ 	.word	index@(_ZN5flash44flash_bwd_dq_dk_dv_loop_seqk_parallel_kernelI23Flash_bwd_kernel_traitsILi64ELi64ELi128ELi8ELi2ELi4ELi4ELb1ELb0EN7cutlass6half_tE19Flash_kernel_traitsILi64ELi64ELi128ELi8ES3_EELb0ELb0ELb0ELb0ELb1ELb1ELb1EEEvNS_16Flash_bwd_paramsE)
        /*0260*/ 	.word	0x000000f9


	//----- nvinfo : EIATTR_FRAME_SIZE
	.align		4
.L_112:
        /*0264*/ 	.byte	0x04, 0x11
        /*0266*/ 	.short	(.L_114 - .L_113)
	.align		4
.L_113:
        /*0268*/ 	.word	index@(_ZN5flash44flash_bwd_dq_dk_dv_loop_seqk_parallel_kernelI23Flash_bwd_kernel_traitsILi64ELi64ELi128ELi8ELi2ELi4ELi4ELb1ELb0EN7cutlass6half_tE19Flash_kernel_traitsILi64ELi64ELi128ELi8ES3_EELb0ELb0ELb0ELb0ELb1ELb1ELb1EEEvNS_16Flash_bwd_paramsE)
        /*026c*/ 	.word	0x00000000


	//----- nvinfo : EIATTR_REGCOUNT
	.align		4
.L_114:
        /*0270*/ 	.byte	0x04, 0x2f
        /*0272*/ 	.short	(.L_116 - .L_115)
	.align		4
.L_115:
        /*0274*/ 	.word	index@(_ZN5flash44flash_bwd_dq_dk_dv_loop_seqk_parallel_kernelI23Flash_bwd_kernel_traitsILi64ELi64ELi128ELi8ELi2ELi4ELi4ELb1ELb0EN7cutlass6half_tE19Flash_kernel_traitsILi64ELi64ELi128ELi8ES3_EELb1ELb0ELb0ELb0ELb1ELb1ELb0EEEvNS_16Flash_bwd_paramsE)
        /*0278*/ 	.word	0x000000fe


	//----- nvinfo : EIATTR_FRAME_SIZE
	.align		4
.L_116:
        /*027c*/ 	.byte	0x04, 0x11
        /*027e*/ 	.short	(.L_118 - .L_117)
	.align		4
.L_117:
        /*0280*/ 	.word	index@(_ZN5flash44flash_bwd_dq_dk_dv_loop_seqk_parallel_kernelI23Flash_bwd_kernel_traitsILi64ELi64ELi128ELi8ELi2ELi4ELi4ELb1ELb0EN7cutlass6half_tE19Flash_kernel_traitsILi64ELi64ELi128ELi8ES3_EELb1ELb0ELb0ELb0ELb1ELb1ELb0EEEvNS_16Flash_bwd_paramsE)
        /*0284*/ 	.word	0x00000000


	//----- nvinfo : EIATTR_REGCOUNT
	.align		4
.L_118:
        /*0288*/ 	.byte	0x04, 0x2f
        /*028a*/ 	.short	(.L_120 - .L_119)
	.align		4
.L_119:
        /*028c*/ 	.word	index@(_ZN5flash44flash_bwd_dq_dk_dv_loop_seqk_parallel_kernelI23Flash_bwd_kernel_traitsILi64ELi64ELi128ELi8ELi2ELi4ELi4ELb1ELb0EN7cutlass6half_tE19Flash_kernel_traitsILi64ELi64ELi128ELi8ES3_EELb0ELb0ELb1ELb0ELb0ELb0ELb1EEEvNS_16Flash_bwd_paramsE)
        /*0290*/ 	.word	0x000000fe


	//----- nvinfo : EIATTR_FRAME_SIZE
	.align		4
.L_120:
        /*0294*/ 	.byte	0x04, 0x11
        /*0296*/ 	.short	(.L_122 - .L_121)
	.align		4
.L_121:
        /*0298*/ 	.word	index@(_ZN5flash44flash_bwd_dq_dk_dv_loop_seqk_parallel_kernelI23Flash_bwd_kernel_traitsILi64ELi64ELi128ELi8ELi2ELi4ELi4ELb1ELb0EN7cutlass6half_tE19Flash_kernel_traitsILi64ELi64ELi128ELi8ES3_EELb0ELb0ELb1ELb0ELb0ELb0ELb1EEEvNS_16Flash_bwd_paramsE)
        /*029c*/ 	.word	0x00000000


	//----- nvinfo : EIATTR_REGCOUNT
	.align		4
.L_122:
        /*02a0*/ 	.byte	0x04, 0x2f
        /*02a2*/ 	.short	(.L_124 - .L_123)
	.align		4
.L_123:
        /*02a4*/ 	.word	index@(_ZN5flash44flash_bwd_dq_dk_dv_loop_seqk_parallel_kernelI23Flash_bwd_kernel_traitsILi64ELi64ELi128ELi8ELi2ELi4ELi4ELb1ELb0EN7cutlass6half_tE19Flash_kernel_traitsILi64ELi64ELi128ELi8ES3_EELb1ELb0ELb1ELb0ELb0ELb0ELb0EEEvNS_16Flash_bwd_paramsE)
        /*02a8*/ 	.word	0x000000ff


	//----- nvinfo : EIATTR_FRAME_SIZE
	.align		4
.L_124:
        /*02ac*/ 	.byte	0x04, 0x11
        /*02ae*/ 	.short	(.L_126 - .L_125)
	.align		4
.L_125:
        /*02b0*/ 	.word	index@(_ZN5flash44flash_bwd_dq_dk_dv_loop_seqk_parallel_kernelI23Flash_bwd_kernel_traitsILi64ELi64ELi128ELi8ELi2ELi4ELi4ELb1ELb0EN7cutlass6half_tE19Flash_kernel_traitsILi64ELi64ELi128ELi8ES3_EELb1ELb0ELb1ELb0ELb0ELb0ELb0EEEvNS_16Flash_bwd_paramsE)
        /*02b4*/ 	.word	0x00000000


	//----- nvinfo : EIATTR_REGCOUNT
	.align		4
.L_126:
        /*02b8*/ 	.byte	0x04, 0x2f
        /*02ba*/ 	.short	(.L_128 - .L_127)
	.align		4
.L_127:
        /*02bc*/ 	.word	index@(_ZN5flash44flash_bwd_dq_dk_dv_loop_seqk_parallel_kernelI23Flash_bwd_kernel_traitsILi64ELi64ELi128ELi8ELi2ELi4ELi4ELb1ELb0EN7cutlass6half_tE19Flash_kernel_traitsILi64ELi64ELi128ELi8ES3_EELb0ELb0ELb0ELb0ELb0ELb0ELb1EEEvNS_16Flash_bwd_paramsE)
        /*02c0*/ 	.word	0x000000ff


	//----- nvinfo : EIATTR_FRAME_SIZE
	.align		4
.L_128:
        /*02c4*/ 	.byte	0x04, 0x11
        /*02c6*/ 	.short	(.L_130 - .L_129)
	.align		4
.L_129:
        /*02c8*/ 	.word	index@(_ZN5flash44flash_bwd_dq_dk_dv_loop_seqk_parallel_kernelI23Flash_bwd_kernel_traitsILi64ELi64ELi128ELi8ELi2ELi4ELi4ELb1ELb0EN7cutlass6half_tE19Flash_kernel_traitsILi64ELi64ELi128ELi8ES3_EELb0ELb0ELb0ELb0ELb0ELb0ELb1EEEvNS_16Flash_bwd_paramsE)
        /*02cc*/ 	.word	0x00000000


	//----- nvinfo : EIATTR_REGCOUNT
	.align		4
.L_130:
        /*02d0*/ 	.byte	0x04, 0x2f
        /*02d2*/ 	.short	(.L_132 - .L_131)
	.align		4
.L_131:
        /*02d4*/ 	.word	index@(_ZN5flash44flash_bwd_dq_dk_dv_loop_seqk_parallel_kernelI23Flash_bwd_kernel_traitsILi64ELi64ELi128ELi8ELi2ELi4ELi4ELb1ELb0EN7cutlass6half_tE19Flash_kernel_traitsILi64ELi64ELi128ELi8ES3_EELb1ELb0ELb0ELb0ELb0ELb0ELb0EEEvNS_16Flash_bwd_paramsE)
        /*02d8*/ 	.word	0x000000f9


	//----- nvinfo : EIATTR_FRAME_SIZE
	.align		4
.L_132:
        /*02dc*/ 	.byte	0x04, 0x11
        /*02de*/ 	.short	(.L_134 - .L_133)
	.align		4
.L_133:
        /*02e0*/ 	.word	index@(_ZN5flash44flash_bwd_dq_dk_dv_loop_seqk_parallel_kernelI23Flash_bwd_kernel_traitsILi64ELi64ELi128ELi8ELi2ELi4ELi4ELb1ELb0EN7cutlass6half_tE19Flash_kernel_traitsILi64ELi64ELi128ELi8ES3_EELb1ELb0ELb0ELb0ELb0ELb0ELb0EEEvNS_16Flash_bwd_paramsE)
        /*02e4*/ 	.word	0x00000000


	//----- nvinfo : EIATTR_REGCOUNT
	.align		4
.L_134:
        /*02e8*/ 	.byte	0x04, 0x2f
        /*02ea*/ 	.short	(.L_136 - .L_135)
	.align		4
.L_135:
        /*02ec*/ 	.word	index@(_ZN5flash44flash_bwd_dq_dk_dv_loop_seqk_parallel_kernelI23Flash_bwd_kernel_traitsILi64ELi64ELi128ELi8ELi2ELi4ELi4ELb1ELb0EN7cutlass6half_tE19Flash_kernel_traitsILi64ELi64ELi128ELi8ES3_EELb0ELb0ELb0ELb0ELb0ELb1ELb1EEEvNS_16Flash_bwd_paramsE)
        /*02f0*/ 	.word	0x000000ff


	//----- nvinfo : EIATTR_FRAME_SIZE
	.align		4
.L_136:
        /*02f4*/ 	.byte	0x04, 0x11
        /*02f6*/ 	.short	(.L_138 - .L_137)
	.align		4
.L_137:
        /*02f8*/ 	.word	index@(_ZN5flash44flash_bwd_dq_dk_dv_loop_seqk_parallel_kernelI23Flash_bwd_kernel_traitsILi64ELi64ELi128ELi8ELi2ELi4ELi4ELb1ELb0EN7cutlass6half_tE19Flash_kernel_traitsILi64ELi64ELi128ELi8ES3_EELb0ELb0ELb0ELb0ELb0ELb1ELb1EEEvNS_16Flash_bwd_paramsE)
        /*02fc*/ 	.word	0x00000000


	//----- nvinfo : EIATTR_REGCOUNT
	.align		4
.L_138:
        /*0300*/ 	.byte	0x04, 0x2f
        /*0302*/ 	.short	(.L_140 - .L_139)
	.align		4
.L_139:
        /*0304*/ 	.word	index@(_ZN5flash44flash_bwd_dq_dk_dv_loop_seqk_parallel_kernelI23Flash_bwd_kernel_traitsILi64ELi64ELi128ELi8ELi2ELi4ELi4ELb1ELb0EN7cutlass6half_tE19Flash_kernel_traitsILi64ELi64ELi128ELi8ES3_EELb1ELb0ELb0ELb0ELb0ELb1ELb0EEEvNS_16Flash_bwd_paramsE)
        /*0308*/ 	.word	0x000000fa


	//----- nvinfo : EIATTR_FRAME_SIZE
	.align		4
.L_140:
        /*030c*/ 	.byte	0x04, 0x11
        /*030e*/ 	.short	(.L_142 - .L_141)
	.align		4
.L_141:
        /*0310*/ 	.word	index@(_ZN5flash44flash_bwd_dq_dk_dv_loop_seqk_parallel_kernelI23Flash_bwd_kernel_traitsILi64ELi64ELi128ELi8ELi2ELi4ELi4ELb1ELb0EN7cutlass6half_tE19Flash_kernel_traitsILi64ELi64ELi128ELi8ES3_EELb1ELb0ELb0ELb0ELb0ELb1ELb0EEEvNS_16Flash_bwd_paramsE)
        /*0314*/ 	.word	0x00000000


	//----- nvinfo : EIATTR_REGCOUNT
	.align		4
.L_142:
        /*0318*/ 	.byte	0x04, 0x2f
        /*031a*/ 	.short	(.L_144 - .L_143)
	.align		4
.L_143:
        /*031c*/ 	.word	index@(_ZN5flash27flash_bwd_convert_dq_kernelI23Flash_bwd_kernel_traitsILi64ELi64ELi128ELi8ELi2ELi4ELi4ELb1ELb0EN7cutlass6half_tE19Flash_kernel_traitsILi64ELi64ELi128ELi8ES3_EEEEvNS_16Flash_bwd_paramsEi)
        /*0320*/ 	.word	0x00000020


	//----- nvinfo : EIATTR_FRAME_SIZE
	.align		4
.L_144:
        /*0324*/ 	.byte	0x04, 0x11
        /*0326*/ 	.short	(.L_146 - .L_145)
	.align		4
.L_145:
        /*0328*/ 	.word	index@(_ZN5flash27flash_bwd_convert_dq_kernelI23Flash_bwd_kernel_traitsILi64ELi64ELi128ELi8ELi2ELi4ELi4ELb1ELb0EN7cutlass6half_tE19Flash_kernel_traitsILi64ELi64ELi128ELi8ES3_EEEEvNS_16Flash_bwd_paramsEi)
        /*032c*/ 	.word	0x00000000


	//----- nvinfo : EIATTR_REGCOUNT
	.align		4
.L_146:
        /*0330*/ 	.byte	0x04, 0x2f
        /*0332*/ 	.short	(.L_148 - .L_147)
	.align		4
.L_147:
        /*0334*/ 	.word	index@(_ZN5flash44flash_bwd_dq_dk_dv_loop_seqk_parallel_kernelI23Flash_bwd_kernel_traitsILi64ELi128ELi128ELi8ELi4ELi4ELi4ELb0ELb0EN7cutlass6half_tE19Flash_kernel_traitsILi64ELi128ELi128ELi8ES3_EELb0ELb0ELb1ELb1ELb0ELb0ELb0EEEvNS_16Flash_bwd_paramsE)
        /*0338*/ 	.word	0x000000ff


	//----- nvinfo : EIATTR_FRAME_SIZE
	.align		4
.L_148:
        /*033c*/ 	.byte	0x04, 0x11
        /*033e*/ 	.short	(.L_150 - .L_149)
	.align		4
.L_149:
        /*0340*/ 	.word	index@(_ZN5flash44flash_bwd_dq_dk_dv_loop_seqk_parallel_kernelI23Flash_bwd_kernel_traitsILi64ELi128ELi128ELi8ELi4ELi4ELi4ELb0ELb0EN7cutlass6half_tE19Flash_kernel_traitsILi64ELi128ELi128ELi8ES3_EELb0ELb0ELb1ELb1ELb0ELb0ELb0EEEvNS_16Flash_bwd_paramsE)
        /*0344*/ 	.word	0x00000000


	//----- nvinfo : EIATTR_REGCOUNT
	.align		4
.L_150:
        /*0348*/ 	.byte	0x04, 0x2f
        /*034a*/ 	.short	(.L_152 - .L_151)
	.align		4
.L_151:
        /*034c*/ 	.word	index@(_ZN5flash44flash_bwd_dq_dk_dv_loop_seqk_parallel_kernelI23Flash_bwd_kernel_traitsILi64ELi128ELi128ELi8ELi4ELi4ELi4ELb0ELb0EN7cutlass6half_tE19Flash_kernel_traitsILi64ELi128ELi128ELi8ES3_EELb0ELb0ELb1ELb0ELb0ELb1ELb0EEEvNS_16Flash_bwd_paramsE)
        /*0350*/ 	.word	0x000000ff


	//----- nvinfo : EIATTR_FRAME_SIZE
	.align		4
.L_152:
        /*0354*/ 	.byte	0x04, 0x11
        /*0356*/ 	.short	(.L_154 - .L_153)
	.align		4
.L_153:
        /*0358*/ 	.word	index@(_ZN5flash44flash_bwd_dq_dk_dv_loop_seqk_parallel_kernelI23Flash_bwd_kernel_traitsILi64ELi128ELi128ELi8ELi4ELi4ELi4ELb0ELb0EN7cutlass6half_tE19Flash_kernel_traitsILi64ELi128ELi128ELi8ES3_EELb0ELb0ELb1ELb0ELb0ELb1ELb0EEEvNS_16Flash_bwd_paramsE)
        /*035c*/ 	.word	0x00000000


	//----- nvinfo : EIATTR_REGCOUNT
	.align		4
.L_154:
        /*0360*/ 	.byte	0x04, 0x2f
        /*0362*/ 	.short	(.L_156 - .L_155)
	.align		4
.L_155:
        /*0364*/ 	.word	index@(_ZN5flash44flash_bwd_dq_dk_dv_loop_seqk_parallel_kernelI23Flash_bwd_kernel_traitsILi64ELi128ELi128ELi8ELi4ELi4ELi4ELb0ELb0EN7cutlass6half_tE19Flash_kernel_traitsILi64ELi128ELi128ELi8ES3_EELb0ELb0ELb0ELb1ELb0ELb0ELb0EEEvNS_16Flash_bwd_paramsE)
        /*0368*/ 	.word	0x000000ff


	//----- nvinfo : EIATTR_FRAME_SIZE
	.align		4
.L_156:
        /*036c*/ 	.byte	0x04, 0x11
        /*036e*/ 	.short	(.L_158 - .L_157)
	.align		4
.L_157:
        /*0370*/ 	.word	index@(_ZN5flash44flash_bwd_dq_dk_dv_loop_seqk_parallel_kernelI23Flash_bwd_kernel_traitsILi64ELi128ELi128ELi8ELi4ELi4ELi4ELb0ELb0EN7cutlass6half_tE19Flash_kernel_traitsILi64ELi128ELi128ELi8ES3_EELb0ELb0ELb0ELb1ELb0ELb0ELb0EEEvNS_16Flash_bwd_paramsE)
        /*0374*/ 	.word	0x00000010


	//----- nvinfo : EIATTR_REGCOUNT
	.align		4
.L_158:
        /*0378*/ 	.byte	0x04, 0x2f
        /*037a*/ 	.short	(.L_160 - .L_159)
	.align		4
.L_159:
        /*037c*/ 	.word	index@(_ZN5flash44flash_bwd_dq_dk_dv_loop_seqk_parallel_kernelI23Flash_bwd_kernel_traitsILi64ELi128ELi128ELi8ELi4ELi4ELi4ELb0ELb0EN7cutlass6half_tE19Flash_kernel_traitsILi64ELi128ELi128ELi8ES3_EELb0ELb0ELb0ELb0ELb1ELb1ELb0EEEvNS_16Flash_bwd_paramsE)
        /*0380*/ 	.word	0x000000ff


	//----- nvinfo : EIATTR_FRAME_SIZE
	.align		4
.L_160:
        /*0384*/ 	.byte	0x04, 0x11
        /*0386*/ 	.short	(.L_162 - .L_161)
	.align		4
.L_161:
        /*0388*/ 	.word	index@(_ZN5flash44flash_bwd_dq_dk_dv_loop_seqk_parallel_kernelI23Flash_bwd_kernel_traitsILi64ELi128ELi128ELi8ELi4ELi4ELi4ELb0ELb0EN7cutlass6half_tE19Flash_kernel_traitsILi64ELi128ELi128ELi8ES3_EELb0ELb0ELb0ELb0ELb1ELb1ELb0EEEvNS_16Flash_bwd_paramsE)
        /*038c*/ 	.word	0x00000008


	//----- nvinfo : EIATTR_REGCOUNT
	.align		4
.L_162:
        /*0390*/ 	.byte	0x04, 0x2f
        /*0392*/ 	.short	(.L_164 - .L_163)
	.align		4
.L_163:
        /*0394*/ 	.word	index@(_ZN5flash44flash_bwd_dq_dk_dv_loop_seqk_parallel_kernelI23Flash_bwd_kernel_traitsILi64ELi128ELi128ELi8ELi4ELi4ELi4ELb0ELb0EN7cutlass6half_tE19Flash_kernel_traitsILi64ELi128ELi128ELi8ES3_EELb0ELb0ELb1ELb0ELb0ELb0ELb0EEEvNS_16Flash_bwd_paramsE)
        /*0398*/ 	.word	0x000000ff


	//----- nvinfo : EIATTR_FRAME_SIZE
	.align		4
.L_164:
        /*039c*/ 	.byte	0x04, 0x11
        /*039e*/ 	.short	(.L_166 - .L_165)
	.align		4
.L_165:
        /*03a0*/ 	.word	index@(_ZN5flash44flash_bwd_dq_dk_dv_loop_seqk_parallel_kernelI23Flash_bwd_kernel_traitsILi64ELi128ELi128ELi8ELi4ELi4ELi4ELb0ELb0EN7cutlass6half_tE19Flash_kernel_traitsILi64ELi128ELi128ELi8ES3_EELb0ELb0ELb1ELb0ELb0ELb0ELb0EEEvNS_16Flash_bwd_paramsE)
        /*03a4*/ 	.word	0x00000000


	//----- nvinfo : EIATTR_REGCOUNT
	.align		4
.L_166:
        /*03a8*/ 	.byte	0x04, 0x2f
        /*03aa*/ 	.short	(.L_168 - .L_167)
	.align		4
.L_167:
        /*03ac*/ 	.word	index@(_ZN5flash44flash_bwd_dq_dk_dv_loop_seqk_parallel_kernelI23Flash_bwd_kernel_traitsILi64ELi128ELi128ELi8ELi4ELi4ELi4ELb0ELb0EN7cutlass6half_tE19Flash_kernel_traitsILi64ELi128ELi128ELi8ES3_EELb0ELb0ELb0ELb0ELb0ELb0ELb0EEEvNS_16Flash_bwd_paramsE)
        /*03b0*/ 	.word	0x000000ff


	//----- nvinfo : EIATTR_FRAME_SIZE
	.align		4
.L_168:
        /*03b4*/ 	.byte	0x04, 0x11
        /*03b6*/ 	.short	(.L_170 - .L_169)
	.align		4
.L_169:
        /*03b8*/ 	.word	index@(_ZN5flash44flash_bwd_dq_dk_dv_loop_seqk_parallel_kernelI23Flash_bwd_kernel_traitsILi64ELi128ELi128ELi8ELi4ELi4ELi4ELb0ELb0EN7cutlass6half_tE19Flash_kernel_traitsILi64ELi128ELi128ELi8ES3_EELb0ELb0ELb0ELb0ELb0ELb0ELb0EEEvNS_16Flash_bwd_paramsE)
        /*03bc*/ 	.word	0x00000008


	//----- nvinfo : EIATTR_REGCOUNT
	.align		4
.L_170:
        /*03c0*/ 	.byte	0x04, 0x2f
        /*03c2*/ 	.short	(.L_172 - .L_171)
	.align		4
.L_171:
        /*03c4*/ 	.word	index@(_ZN5flash44flash_bwd_dq_dk_dv_loop_seqk_parallel_kernelI23Flash_bwd_kernel_traitsILi64ELi128ELi128ELi8ELi4ELi4ELi4ELb0ELb0EN7cutlass6half_tE19Flash_kernel_traitsILi64ELi128ELi128ELi8ES3_EELb0ELb0ELb0ELb0ELb0ELb1ELb0EEEvNS_16Flash_bwd_paramsE)
        /*03c8*/ 	.word	0x000000ff


	//----- nvinfo : EIATTR_FRAME_SIZE
	.align		4
.L_172:
        /*03cc*/ 	.byte	0x04, 0x11
        /*03ce*/ 	.short	(.L_174 - .L_173)
	.align		4
.L_173:
        /*03d0*/ 	.word	index@(_ZN5flash44flash_bwd_dq_dk_dv_loop_seqk_parallel_kernelI23Flash_bwd_kernel_traitsILi64ELi128ELi128ELi8ELi4ELi4ELi4ELb0ELb0EN7cutlass6half_tE19Flash_kernel_traitsILi64ELi128ELi128ELi8ES3_EELb0ELb0ELb0ELb0ELb0ELb1ELb0EEEvNS_16Flash_bwd_paramsE)
        /*03d4*/ 	.word	0x00000000


	//----- nvinfo : EIATTR_REGCOUNT
	.align		4
.L_174:
        /*03d8*/ 	.byte	0x04, 0x2f
        /*03da*/ 	.short	(.L_176 - .L_175)
	.align		4
.L_175:
        /*03dc*/ 	.word	index@(_ZN5flash44flash_bwd_dq_dk_dv_loop_seqk_parallel_kernelI23Flash_bwd_kernel_traitsILi64ELi64ELi128ELi8ELi2ELi4ELi4ELb1ELb0EN7cutlass6half_tE19Flash_kernel_traitsILi64ELi64ELi128ELi8ES3_EELb0ELb0ELb1ELb1ELb0ELb0ELb0EEEvNS_16Flash_bwd_paramsE)
        /*03e0*/ 	.word	0x000000fa


	//----- nvinfo : EIATTR_FRAME_SIZE
	.align		4
.L_176:
        /*03e4*/ 	.byte	0x04, 0x11
        /*03e6*/ 	.short	(.L_178 - .L_177)
	.align		4
.L_177:
        /*03e8*/ 	.word	index@(_ZN5flash44flash_bwd_dq_dk_dv_loop_seqk_parallel_kernelI23Flash_bwd_kernel_traitsILi64ELi64ELi128ELi8ELi2ELi4ELi4ELb1ELb0EN7cutlass6half_tE19Flash_kernel_traitsILi64ELi64ELi128ELi8ES3_EELb0ELb0ELb1ELb1ELb0ELb0ELb0EEEvNS_16Flash_bwd_paramsE)
        /*03ec*/ 	.word	0x00000000


	//----- nvinfo : EIATTR_REGCOUNT
	.align		4
.L_178:
        /*03f0*/ 	.byte	0x04, 0x2f
        /*03f2*/ 	.short	(.L_180 - .L_179)
	.align		4
.L_179:
        /*03f4*/ 	.word	index@(_ZN5flash44flash_bwd_dq_dk_dv_loop_seqk_parallel_kernelI23Flash_bwd_kernel_traitsILi64ELi64ELi128ELi8ELi2ELi4ELi4ELb1ELb0EN7cutlass6half_tE19Flash_kernel_traitsILi64ELi64ELi128ELi8ES3_EELb0ELb0ELb1ELb0ELb0ELb1ELb0EEEvNS_16Flash_bwd_paramsE)
        /*03f8*/ 	.word	0x000000fc


	//----- nvinfo : EIATTR_FRAME_SIZE
	.align		4
.L_180:
        /*03fc*/ 	.byte	0x04, 0x11
        /*03fe*/ 	.short	(.L_182 - .L_181)
	.align		4
.L_181:
        /*0400*/ 	.word	index@(_ZN5flash44flash_bwd_dq_dk_dv_loop_seqk_parallel_kernelI23Flash_bwd_kernel_traitsILi64ELi64ELi128ELi8ELi2ELi4ELi4ELb1ELb0EN7cutlass6half_tE19Flash_kernel_traitsILi64ELi64ELi128ELi8ES3_EELb0ELb0ELb1ELb0ELb0ELb1ELb0EEEvNS_16Flash_bwd_paramsE)
        /*0404*/ 	.word	0x00000000


	//----- nvinfo : EIATTR_REGCOUNT
	.align		4
.L_182:
        /*0408*/ 	.byte	0x04, 0x2f
        /*040a*/ 	.short	(.L_184 - .L_183)
	.align		4
.L_183:
        /*040c*/ 	.word	index@(_ZN5flash44flash_bwd_dq_dk_dv_loop_seqk_parallel_kernelI23Flash_bwd_kernel_traitsILi64ELi64ELi128ELi8ELi2ELi4ELi4ELb1ELb0EN7cutlass6half_tE19Flash_kernel_traitsILi64ELi64ELi128ELi8ES3_EELb0ELb0ELb0ELb1ELb0ELb0ELb0EEEvNS_16Flash_bwd_paramsE)
        /*0410*/ 	.word	0x000000f9


	//----- nvinfo : EIATTR_FRAME_SIZE
	.align		4
.L_184:
        /*0414*/ 	.byte	0x04, 0x11
        /*0416*/ 	.short	(.L_186 - .L_185)
	.align		4
.L_185:
        /*0418*/ 	.word	index@(_ZN5flash44flash_bwd_dq_dk_dv_loop_seqk_parallel_kernelI23Flash_bwd_kernel_traitsILi64ELi64ELi128ELi8ELi2ELi4ELi4ELb1ELb0EN7cutlass6half_tE19Flash_kernel_traitsILi64ELi64ELi128ELi8ES3_EELb0ELb0ELb0ELb1ELb0ELb0ELb0EEEvNS_16Flash_bwd_paramsE)
        /*041c*/ 	.word	0x00000000


	//----- nvinfo : EIATTR_REGCOUNT
	.align		4
.L_186:
        /*0420*/ 	.byte	0x04, 0x2f
        /*0422*/ 	.short	(.L_188 - .L_187)
	.align		4
.L_187:
        /*0424*/ 	.word	index@(_ZN5flash44flash_bwd_dq_dk_dv_loop_seqk_parallel_kernelI23Flash_bwd_kernel_traitsILi64ELi64ELi128ELi8ELi2ELi4ELi4ELb1ELb0EN7cutlass6half_tE19Flash_kernel_traitsILi64ELi64ELi128ELi8ES3_EELb0ELb0ELb0ELb0ELb1ELb1ELb0EEEvNS_16Flash_bwd_paramsE)
        /*0428*/ 	.word	0x000000ff


	//----- nvinfo : EIATTR_FRAME_SIZE
	.align		4
.L_188:
        /*042c*/ 	.byte	0x04, 0x11
        /*042e*/ 	.short	(.L_190 - .L_189)
	.align		4
.L_189:
        /*0430*/ 	.word	index@(_ZN5flash44flash_bwd_dq_dk_dv_loop_seqk_parallel_kernelI23Flash_bwd_kernel_traitsILi64ELi64ELi128ELi8ELi2ELi4ELi4ELb1ELb0EN7cutlass6half_tE19Flash_kernel_traitsILi64ELi64ELi128ELi8ES3_EELb0ELb0ELb0ELb0ELb1ELb1ELb0EEEvNS_16Flash_bwd_paramsE)
        /*0434*/ 	.word	0x00000000


	//----- nvinfo : EIATTR_REGCOUNT
	.align		4
.L_190:
        /*0438*/ 	.byte	0x04, 0x2f
        /*043a*/ 	.short	(.L_192 - .L_191)
	.align		4
.L_191:
        /*043c*/ 	.word	index@(_ZN5flash44flash_bwd_dq_dk_dv_loop_seqk_parallel_kernelI23Flash_bwd_kernel_traitsILi64ELi64ELi128ELi8ELi2ELi4ELi4ELb1ELb0EN7cutlass6half_tE19Flash_kernel_traitsILi64ELi64ELi128ELi8ES3_EELb0ELb0ELb1ELb0ELb0ELb0ELb0EEEvNS_16Flash_bwd_paramsE)
        /*0440*/ 	.word	0x000000f9


	//----- nvinfo : EIATTR_FRAME_SIZE
	.align		4
.L_192:
        /*0444*/ 	.byte	0x04, 0x11
        /*0446*/ 	.short	(.L_194 - .L_193)
	.align		4
.L_193:
        /*0448*/ 	.word	index@(_ZN5flash44flash_bwd_dq_dk_dv_loop_seqk_parallel_kernelI23Flash_bwd_kernel_traitsILi64ELi64ELi128ELi8ELi2ELi4ELi4ELb1ELb0EN7cutlass6half_tE19Flash_kernel_traitsILi64ELi64ELi128ELi8ES3_EELb0ELb0ELb1ELb0ELb0ELb0ELb0EEEvNS_16Flash_bwd_paramsE)
        /*044c*/ 	.word	0x00000000


	//----- nvinfo : EIATTR_REGCOUNT
	.align		4
.L_194:
        /*0450*/ 	.byte	0x04, 0x2f
        /*0452*/ 	.short	(.L_196 - .L_195)
	.align		4
.L_195:
        /*0454*/ 	.word	index@(_ZN5flash44flash_bwd_dq_dk_dv_loop_seqk_parallel_kernelI23Flash_bwd_kernel_traitsILi64ELi64ELi128ELi8ELi2ELi4ELi4ELb1ELb0EN7cutlass6half_tE19Flash_kernel_traitsILi64ELi64ELi128ELi8ES3_EELb0ELb0ELb0ELb0ELb0ELb0ELb0EEEvNS_16Flash_bwd_paramsE)
        /*0458*/ 	.word	0x000000ff


	//----- nvinfo : EIATTR_FRAME_SIZE
	.align		4
.L_196:
        /*045c*/ 	.byte	0x04, 0x11
        /*045e*/ 	.short	(.L_198 - .L_197)
	.align		4
.L_197:
        /*0460*/ 	.word	index@(_ZN5flash44flash_bwd_dq_dk_dv_loop_seqk_parallel_kernelI23Flash_bwd_kernel_traitsILi64ELi64ELi128ELi8ELi2ELi4ELi4ELb1ELb0EN7cutlass6half_tE19Flash_kernel_traitsILi64ELi64ELi128ELi8ES3_EELb0ELb0ELb0ELb0ELb0ELb0ELb0EEEvNS_16Flash_bwd_paramsE)
        /*0464*/ 	.word	0x00000000


	//----- nvinfo : EIATTR_REGCOUNT
	.align		4
.L_198:
        /*0468*/ 	.byte	0x04, 0x2f
        /*046a*/ 	.short	(.L_200 - .L_199)
	.align		4
.L_199:
        /*046c*/ 	.word	index@(_ZN5flash44flash_bwd_dq_dk_dv_loop_seqk_parallel_kernelI23Flash_bwd_kernel_traitsILi64ELi64ELi128ELi8ELi2ELi4ELi4ELb1ELb0EN7cutlass6half_tE19Flash_kernel_traitsILi64ELi64ELi128ELi8ES3_EELb0ELb0ELb0ELb0ELb0ELb1ELb0EEEvNS_16Flash_bwd_paramsE)
        /*0470*/ 	.word	0x000000ff


	//----- nvinfo : EIATTR_FRAME_SIZE
	.align		4
.L_200:
        /*0474*/ 	.byte	0x04, 0x11
        /*0476*/ 	.short	(.L_202 - .L_201)
	.align		4
.L_201:
        /*0478*/ 	.word	index@(_ZN5flash44flash_bwd_dq_dk_dv_loop_seqk_parallel_kernelI23Flash_bwd_kernel_traitsILi64ELi64ELi128ELi8ELi2ELi4ELi4ELb1ELb0EN7cutlass6half_tE19Flash_kernel_traitsILi64ELi64ELi128ELi8ES3_EELb0ELb0ELb0ELb0ELb0ELb1ELb0EEEvNS_16Flash_bwd_paramsE)
        /*047c*/ 	.word	0x00000000


	//----- nvinfo : EIATTR_MIN_STACK_SIZE
	.align		4
.L_202:
        /*0480*/ 	.byte	0x04, 0x12
        /*0482*/ 	.short	(.L_204 - .L_203)
	.align		4
.L_203:
        /*0484*/ 	.word	index@(_ZN5flash44flash_bwd_dq_dk_dv_loop_seqk_parallel_kernelI23Flash_bwd_kernel_traitsILi64ELi64ELi128ELi8ELi2ELi4ELi4ELb1ELb0EN7cutlass6half_tE19Flash_kernel_traitsILi64ELi64ELi128ELi8ES3_EELb0ELb0ELb0ELb0ELb0ELb1ELb0EEEvNS_16Flash_bwd_paramsE)
        /*0488*/ 	.word	0x00000000


	//----- nvinfo : EIATTR_MIN_STACK_SIZE
	.align		4
.L_204:
        /*048c*/ 	.byte	0x04, 0x12
        /*048e*/ 	.short	(.L_206 - .L_205)
	.align		4
.L_205:
        /*0490*/ 	.word	index@(_ZN5flash44flash_bwd_dq_dk_dv_loop_seqk_parallel_kernelI23Flash_bwd_kernel_traitsILi64ELi64ELi128ELi8ELi2ELi4ELi4ELb1ELb0EN7cutlass6half_tE19Flash_kernel_traitsILi64ELi64ELi128ELi8ES3_EELb0ELb0ELb0ELb0ELb0ELb0ELb0EEEvNS_16Flash_bwd_paramsE)
        /*0494*/ 	.word	0x00000000


	//----- nvinfo : EIATTR_MIN_STACK_SIZE
	.align		4
.L_206:
        /*0498*/ 	.byte	0x04, 0x12
        /*049a*/ 	.short	(.L_208 - .L_207)
	.align		4
.L_207:
        /*049c*/ 	.word	index@(_ZN5flash44flash_bwd_dq_dk_dv_loop_seqk_parallel_kernelI23Flash_bwd_kernel_traitsILi64ELi64ELi128ELi8ELi2ELi4ELi4ELb1ELb0EN7cutlass6half_tE19Flash_kernel_traitsILi64ELi64ELi128ELi8ES3_EELb0ELb0ELb1ELb0ELb0ELb0ELb0EEEvNS_16Flash_bwd_paramsE)
        /*04a0*/ 	.word	0x00000000


	//----- nvinfo : EIATTR_MIN_STACK_SIZE
	.align		4
.L_208:
        /*04a4*/ 	.byte	0x04, 0x12
        /*04a6*/ 	.short	(.L_210 - .L_209)
	.align		4
.L_209:
        /*04a8*/ 	.word	index@(_ZN5flash44flash_bwd_dq_dk_dv_loop_seqk_parallel_kernelI23Flash_bwd_kernel_traitsILi64ELi64ELi128ELi8ELi2ELi4ELi4ELb1ELb0EN7cutlass6half_tE19Flash_kernel_traitsILi64ELi64ELi128ELi8ES3_EELb0ELb0ELb0ELb0ELb1ELb1ELb0EEEvNS_16Flash_bwd_paramsE)
        /*04ac*/ 	.word	0x00000000


	//----- nvinfo : EIATTR_MIN_STACK_SIZE
	.align		4
.L_210:
        /*04b0*/ 	.byte	0x04, 0x12
        /*04b2*/ 	.short	(.L_212 - .L_211)
	.align		4
.L_211:
        /*04b4*/ 	.word	index@(_ZN5flash44flash_bwd_dq_dk_dv_loop_seqk_parallel_kernelI23Flash_bwd_kernel_traitsILi64ELi64ELi128ELi8ELi2ELi4ELi4ELb1ELb0EN7cutlass6half_tE19Flash_kernel_traitsILi64ELi64ELi128ELi8ES3_EELb0ELb0ELb0ELb1ELb0ELb0ELb0EEEvNS_16Flash_bwd_paramsE)
        /*04b8*/ 	.word	0x00000000


	//----- nvinfo : EIATTR_MIN_STACK_SIZE
	.align		4
.L_212:
        /*04bc*/ 	.byte	0x04, 0x12
        /*04be*/ 	.short	(.L_214 - .L_213)
	.align		4
.L_213:
        /*04c0*/ 	.word	index@(_ZN5flash44flash_bwd_dq_dk_dv_loop_seqk_parallel_kernelI23Flash_bwd_kernel_traitsILi64ELi64ELi128ELi8ELi2ELi4ELi4ELb1ELb0EN7cutlass6half_tE19Flash_kernel_traitsILi64ELi64ELi128ELi8ES3_EELb0ELb0ELb1ELb0ELb0ELb1ELb0EEEvNS_16Flash_bwd_paramsE)
        /*04c4*/ 	.word	0x00000000


	//----- nvinfo : EIATTR_MIN_STACK_SIZE
	.align		4
.L_214:
        /*04c8*/ 	.byte	0x04, 0x12
        /*04ca*/ 	.short	(.L_216 - .L_215)
	.align		4
.L_215:
        /*04cc*/ 	.word	index@(_ZN5flash44flash_bwd_dq_dk_dv_loop_seqk_parallel_kernelI23Flash_bwd_kernel_traitsILi64ELi64ELi128ELi8ELi2ELi4ELi4ELb1ELb0EN7cutlass6half_tE19Flash_kernel_traitsILi64ELi64ELi128ELi8ES3_EELb0ELb0ELb1ELb1ELb0ELb0ELb0EEEvNS_16Flash_bwd_paramsE)
        /*04d0*/ 	.word	0x00000000


	//----- nvinfo : EIATTR_MIN_STACK_SIZE
	.align		4
.L_216:
        /*04d4*/ 	.byte	0x04, 0x12
        /*04d6*/ 	.short	(.L_218 - .L_217)
	.align		4
.L_217:
        /*04d8*/ 	.word	index@(_ZN5flash44flash_bwd_dq_dk_dv_loop_seqk_parallel_kernelI23Flash_bwd_kernel_traitsILi64ELi128ELi128ELi8ELi4ELi4ELi4ELb0ELb0EN7cutlass6half_tE19Flash_kernel_traitsILi64ELi128ELi128ELi8ES3_EELb0ELb0ELb0ELb0ELb0ELb1ELb0EEEvNS_16Flash_bwd_paramsE)
        /*04dc*/ 	.word	0x00000000


	//----- nvinfo : EIATTR_MIN_STACK_SIZE
	.align		4
.L_218:
        /*04e0*/ 	.byte	0x04, 0x12
        /*04e2*/ 	.short	(.L_220 - .L_219)
	.align		4
.L_219:
        /*04e4*/ 	.word	index@(_ZN5flash44flash_bwd_dq_dk_dv_loop_seqk_parallel_kernelI23Flash_bwd_kernel_traitsILi64ELi128ELi128ELi8ELi4ELi4ELi4ELb0ELb0EN7cutlass6half_tE19Flash_kernel_traitsILi64ELi128ELi128ELi8ES3_EELb0ELb0ELb0ELb0ELb0ELb0ELb0EEEvNS_16Flash_bwd_paramsE)
        /*04e8*/ 	.word	0x00000008


	//----- nvinfo : EIATTR_MIN_STACK_SIZE
	.align		4
.L_220:
        /*04ec*/ 	.byte	0x04, 0x12
        /*04ee*/ 	.short	(.L_222 - .L_221)
	.align		4
.L_221:
        /*04f0*/ 	.word	index@(_ZN5flash44flash_bwd_dq_dk_dv_loop_seqk_parallel_kernelI23Flash_bwd_kernel_traitsILi64ELi128ELi128ELi8ELi4ELi4ELi4ELb0ELb0EN7cutlass6half_tE19Flash_kernel_traitsILi64ELi128ELi128ELi8ES3_EELb0ELb0ELb1ELb0ELb0ELb0ELb0EEEvNS_16Flash_bwd_paramsE)
        /*04f4*/ 	.word	0x00000000


	//----- nvinfo : EIATTR_MIN_STACK_SIZE
	.align		4
.L_222:
        /*04f8*/ 	.byte	0x04, 0x12
        /*04fa*/ 	.short	(.L_224 - .L_223)
	.align		4
.L_223:
        /*04fc*/ 	.word	index@(_ZN5flash44flash_bwd_dq_dk_dv_loop_seqk_parallel_kernelI23Flash_bwd_kernel_traitsILi64ELi128ELi128ELi8ELi4ELi4ELi4ELb0ELb0EN7cutlass6half_tE19Flash_kernel_traitsILi64ELi128ELi128ELi8ES3_EELb0ELb0ELb0ELb0ELb1ELb1ELb0EEEvNS_16Flash_bwd_paramsE)
        /*0500*/ 	.word	0x00000008


	//----- nvinfo : EIATTR_MIN_STACK_SIZE
	.align		4
.L_224:
        /*0504*/ 	.byte	0x04, 0x12
        /*0506*/ 	.short	(.L_226 - .L_225)
	.align		4
.L_225:
        /*0508*/ 	.word	index@(_ZN5flash44flash_bwd_dq_dk_dv_loop_seqk_parallel_kernelI23Flash_bwd_kernel_traitsILi64ELi128ELi128ELi8ELi4ELi4ELi4ELb0ELb0EN7cutlass6half_tE19Flash_kernel_traitsILi64ELi128ELi128ELi8ES3_EELb0ELb0ELb0ELb1ELb0ELb0ELb0EEEvNS_16Flash_bwd_paramsE)
        /*050c*/ 	.word	0x00000010


	//----- nvinfo : EIATTR_MIN_STACK_SIZE
	.align		4
.L_226:
        /*0510*/ 	.byte	0x04, 0x12
        /*0512*/ 	.short	(.L_228 - .L_227)
	.align		4
.L_227:
        /*0514*/ 	.word	index@(_ZN5flash44flash_bwd_dq_dk_dv_loop_seqk_parallel_kernelI23Flash_bwd_kernel_traitsILi64ELi128ELi128ELi8ELi4ELi4ELi4ELb0ELb0EN7cutlass6half_tE19Flash_kernel_traitsILi64ELi128ELi128ELi8ES3_EELb0ELb0ELb1ELb0ELb0ELb1ELb0EEEvNS_16Flash_bwd_paramsE)
        /*0518*/ 	.word	0x00000000


	//----- nvinfo : EIATTR_MIN_STACK_SIZE
	.align		4
.L_228:
        /*051c*/ 	.byte	0x04, 0x12
        /*051e*/ 	.short	(.L_230 - .L_229)
	.align		4
.L_229:
        /*0520*/ 	.word	index@(_ZN5flash44flash_bwd_dq_dk_dv_loop_seqk_parallel_kernelI23Flash_bwd_kernel_traitsILi64ELi128ELi128ELi8ELi4ELi4ELi4ELb0ELb0EN7cutlass6half_tE19Flash_kernel_traitsILi64ELi128ELi128ELi8ES3_EELb0ELb0ELb1ELb1ELb0ELb0ELb0EEEvNS_16Flash_bwd_paramsE)
        /*0524*/ 	.word	0x00000000


	//----- nvinfo : EIATTR_MIN_STACK_SIZE
	.align		4
.L_230:
        /*0528*/ 	.byte	0x04, 0x12
        /*052a*/ 	.short	(.L_232 - .L_231)
	.align		4
.L_231:
        /*052c*/ 	.word	index@(_ZN5flash27flash_bwd_convert_dq_kernelI23Flash_bwd_kernel_traitsILi64ELi64ELi128ELi8ELi2ELi4ELi4ELb1ELb0EN7cutlass6half_tE19Flash_kernel_traitsILi64ELi64ELi128ELi8ES3_EEEEvNS_16Flash_bwd_paramsEi)
        /*0530*/ 	.word	0x00000000


	//----- nvinfo : EIATTR_MIN_STACK_SIZE
	.align		4
.L_232:
        /*0534*/ 	.byte	0x04, 0x12
        /*0536*/ 	.short	(.L_234 - .L_233)
	.align		4
.L_233:
        /*0538*/ 	.word	index@(_ZN5flash44flash_bwd_dq_dk_dv_loop_seqk_parallel_kernelI23Flash_bwd_kernel_traitsILi64ELi64ELi128ELi8ELi2ELi4ELi4ELb1ELb0EN7cutlass6half_tE19Flash_kernel_traitsILi64ELi64ELi128ELi8ES3_EELb1ELb0ELb0ELb0ELb0ELb1ELb0EEEvNS_16Flash_bwd_paramsE)
        /*053c*/ 	.word	0x00000000


	//----- nvinfo : EIATTR_MIN_STACK_SIZE
	.align		4
.L_234:
        /*0540*/ 	.byte	0x04, 0x12
        /*0542*/ 	.short	(.L_236 - .L_235)
	.align		4
.L_235:
        /*0544*/ 	.word	index@(_ZN5flash44flash_bwd_dq_dk_dv_loop_seqk_parallel_kernelI23Flash_bwd_kernel_traitsILi64ELi64ELi128ELi8ELi2ELi4ELi4ELb1ELb0EN7cutlass6half_tE19Flash_kernel_traitsILi64ELi64ELi128ELi8ES3_EELb0ELb0ELb0ELb0ELb0ELb1ELb1EEEvNS_16Flash_bwd_paramsE)
        /*0548*/ 	.word	0x00000000


	//----- nvinfo : EIATTR_MIN_STACK_SIZE
	.align		4
.L_236:
        /*054c*/ 	.byte	0x04, 0x12
        /*054e*/ 	.short	(.L_238 - .L_237)
	.align		4
.L_237:
        /*0550*/ 	.word	index@(_ZN5flash44flash_bwd_dq_dk_dv_loop_seqk_parallel_kernelI23Flash_bwd_kernel_traitsILi64ELi64ELi128ELi8ELi2ELi4ELi4ELb1ELb0EN7cutlass6half_tE19Flash_kernel_traitsILi64ELi64ELi128ELi8ES3_EELb1ELb0ELb0ELb0ELb0ELb0ELb0EEEvNS_16Flash_bwd_paramsE)
        /*0554*/ 	.word	0x00000000


	//----- nvinfo : EIATTR_MIN_STACK_SIZE
	.align		4
.L_238:
        /*0558*/ 	.byte	0x04, 0x12
        /*055a*/ 	.short	(.L_240 - .L_239)
	.align		4
.L_239:
        /*055c*/ 	.word	index@(_ZN5flash44flash_bwd_dq_dk_dv_loop_seqk_parallel_kernelI23Flash_bwd_kernel_traitsILi64ELi64ELi128ELi8ELi2ELi4ELi4ELb1ELb0EN7cutlass6half_tE19Flash_kernel_traitsILi64ELi64ELi128ELi8ES3_EELb0ELb0ELb0ELb0ELb0ELb0ELb1EEEvNS_16Flash_bwd_paramsE)
        /*0560*/ 	.word	0x00000000


	//----- nvinfo : EIATTR_MIN_STACK_SIZE
	.align		4
.L_240:
        /*0564*/ 	.byte	0x04, 0x12
        /*0566*/ 	.short	(.L_242 - .L_241)
	.align		4
.L_241:
        /*0568*/ 	.word	index@(_ZN5flash44flash_bwd_dq_dk_dv_loop_seqk_parallel_kernelI23Flash_bwd_kernel_traitsILi64ELi64ELi128ELi8ELi2ELi4ELi4ELb1ELb0EN7cutlass6half_tE19Flash_kernel_traitsILi64ELi64ELi128ELi8ES3_EELb1ELb0ELb1ELb0ELb0ELb0ELb0EEEvNS_16Flash_bwd_paramsE)
        /*056c*/ 	.word	0x00000000


	//----- nvinfo : EIATTR_MIN_STACK_SIZE
	.align		4
.L_242:
        /*0570*/ 	.byte	0x04, 0x12
        /*0572*/ 	.short	(.L_244 - .L_243)
	.align		4
.L_243:
        /*0574*/ 	.word	index@(_ZN5flash44flash_bwd_dq_dk_dv_loop_seqk_parallel_kernelI23Flash_bwd_kernel_traitsILi64ELi64ELi128ELi8ELi2ELi4ELi4ELb1ELb0EN7cutlass6half_tE19Flash_kernel_traitsILi64ELi64ELi128ELi8ES3_EELb0ELb0ELb1ELb0ELb0ELb0ELb1EEEvNS_16Flash_bwd_paramsE)
        /*0578*/ 	.word	0x00000000


	//----- nvinfo : EIATTR_MIN_STACK_SIZE
	.align		4
.L_244:
        /*057c*/ 	.byte	0x04, 0x12
        /*057e*/ 	.short	(.L_246 - .L_245)
	.align		4
.L_245:
        /*0580*/ 	.word	index@(_ZN5flash44flash_bwd_dq_dk_dv_loop_seqk_parallel_kernelI23Flash_bwd_kernel_traitsILi64ELi64ELi128ELi8ELi2ELi4ELi4ELb1ELb0EN7cutlass6half_tE19Flash_kernel_traitsILi64ELi64ELi128ELi8ES3_EELb1ELb0ELb0ELb0ELb1ELb1ELb0EEEvNS_16Flash_bwd_paramsE)
        /*0584*/ 	.word	0x00000000


	//----- nvinfo : EIATTR_MIN_STACK_SIZE
	.align		4
.L_246:
        /*0588*/ 	.byte	0x04, 0x12
        /*058a*/ 	.short	(.L_248 - .L_247)
	.align		4
.L_247:
        /*058c*/ 	.word	index@(_ZN5flash44flash_bwd_dq_dk_dv_loop_seqk_parallel_kernelI23Flash_bwd_kernel_traitsILi64ELi64ELi128ELi8ELi2ELi4ELi4ELb1ELb0EN7cutlass6half_tE19Flash_kernel_traitsILi64ELi64ELi128ELi8ES3_EELb0ELb0ELb0ELb0ELb1ELb1ELb1EEEvNS_16Flash_bwd_paramsE)
        /*0590*/ 	.word	0x00000000


	//----- nvinfo : EIATTR_MIN_STACK_SIZE
	.align		4
.L_248:
        /*0594*/ 	.byte	0x04, 0x12
        /*0596*/ 	.short	(.L_250 - .L_249)
	.align		4
.L_249:
        /*0598*/ 	.word	index@(_ZN5flash44flash_bwd_dq_dk_dv_loop_seqk_parallel_kernelI23Flash_bwd_kernel_traitsILi64ELi64ELi128ELi8ELi2ELi4ELi4ELb1ELb0EN7cutlass6half_tE19Flash_kernel_traitsILi64ELi64ELi128ELi8ES3_EELb1ELb0ELb0ELb1ELb0ELb0ELb0EEEvNS_16Flash_bwd_paramsE)
        /*059c*/ 	.word	0x00000000


	//----- nvinfo : EIATTR_MIN_STACK_SIZE
	.align		4
.L_250:
        /*05a0*/ 	.byte	0x04, 0x12
        /*05a2*/ 	.short	(.L_252 - .L_251)
	.align		4
.L_251:
        /*05a4*/ 	.word	index@(_ZN5flash44flash_bwd_dq_dk_dv_loop_seqk_parallel_kernelI23Flash_bwd_kernel_traitsILi64ELi64ELi128ELi8ELi2ELi4ELi4ELb1ELb0EN7cutlass6half_tE19Flash_kernel_traitsILi64ELi64ELi128ELi8ES3_EELb0ELb0ELb0ELb1ELb0ELb0ELb1EEEvNS_16Flash_bwd_paramsE)
        /*05a8*/ 	.word	0x00000008


	//----- nvinfo : EIATTR_MIN_STACK_SIZE
	.align		4
.L_252:
        /*05ac*/ 	.byte	0x04, 0x12
        /*05ae*/ 	.short	(.L_254 - .L_253)
	.align		4
.L_253:
        /*05b0*/ 	.word	index@(_ZN5flash44flash_bwd_dq_dk_dv_loop_seqk_parallel_kernelI23Flash_bwd_kernel_traitsILi64ELi64ELi128ELi8ELi2ELi4ELi4ELb1ELb0EN7cutlass6half_tE19Flash_kernel_traitsILi64ELi64ELi128ELi8ES3_EELb1ELb0ELb1ELb0ELb0ELb1ELb0EEEvNS_16Flash_bwd_paramsE)
        /*05b4*/ 	.word	0x00000000


	//----- nvinfo : EIATTR_MIN_STACK_SIZE
	.align		4
.L_254:
        /*05b8*/ 	.byte	0x04, 0x12
        /*05ba*/ 	.short	(.L_256 - .L_255)
	.align		4
.L_255:
        /*05bc*/ 	.word	index@(_ZN5flash44flash_bwd_dq_dk_dv_loop_seqk_parallel_kernelI23Flash_bwd_kernel_traitsILi64ELi64ELi128ELi8ELi2ELi4ELi4ELb1ELb0EN7cutlass6half_tE19Flash_kernel_traitsILi64ELi64ELi128ELi8ES3_EELb0ELb0ELb1ELb0ELb0ELb1ELb1EEEvNS_16Flash_bwd_paramsE)
        /*05c0*/ 	.word	0x00000000


	//----- nvinfo : EIATTR_MIN_STACK_SIZE
	.align		4
.L_256:
        /*05c4*/ 	.byte	0x04, 0x12
        /*05c6*/ 	.short	(.L_258 - .L_257)
	.align		4
.L_257:
        /*05c8*/ 	.word	index@(_ZN5flash44flash_bwd_dq_dk_dv_loop_seqk_parallel_kernelI23Flash_bwd_kernel_traitsILi64ELi64ELi128ELi8ELi2ELi4ELi4ELb1ELb0EN7cutlass6half_tE19Flash_kernel_traitsILi64ELi64ELi128ELi8ES3_EELb1ELb0ELb1ELb1ELb0ELb0ELb0EEEvNS_16Flash_bwd_paramsE)
        /*05cc*/ 	.word	0x00000000


	//----- nvinfo : EIATTR_MIN_STACK_SIZE
	.align		4
.L_258:
        /*05d0*/ 	.byte	0x04, 0x12
        /*05d2*/ 	.short	(.L_260 - .L_259)
	.align		4
.L_259:
        /*05d4*/ 	.word	index@(_ZN5flash44flash_bwd_dq_dk_dv_loop_seqk_parallel_kernelI23Flash_bwd_kernel_traitsILi64ELi64ELi128ELi8ELi2ELi4ELi4ELb1ELb0EN7cutlass6half_tE19Flash_kernel_traitsILi64ELi64ELi128ELi8ES3_EELb0ELb0ELb1ELb1ELb0ELb0ELb1EEEvNS_16Flash_bwd_paramsE)
        /*05d8*/ 	.word	0x00000000


	//----- nvinfo : EIATTR_MIN_STACK_SIZE
	.align		4
.L_260:
        /*05dc*/ 	.byte	0x04, 0x12
        /*05de*/ 	.short	(.L_262 - .L_261)
	.align		4
.L_261:
        /*05e0*/ 	.word	index@(_ZN5flash25flash_bwd_dot_do_o_kernelILb0E23Flash_bwd_kernel_traitsILi64ELi64ELi128ELi8ELi2ELi4ELi4ELb1ELb0EN7cutlass6half_tE19Flash_kernel_traitsILi64ELi64ELi128ELi8ES3_EEEEvNS_16Flash_bwd_paramsE)
        /*05e4*/ 	.word	0x00000000


	//----- nvinfo : EIATTR_MIN_STACK_SIZE
	.align		4
.L_262:
        /*05e8*/ 	.byte	0x04, 0x12
        /*05ea*/ 	.short	(.L_264 - .L_263)
	.align		4
.L_263:
        /*05ec*/ 	.word	index@(_ZN5flash25flash_bwd_dot_do_o_kernelILb1E23Flash_bwd_kernel_traitsILi64ELi64ELi128ELi8ELi2ELi4ELi4ELb1ELb0EN7cutlass6half_tE19Flash_kernel_traitsILi64ELi64ELi128ELi8ES3_EEEEvNS_16Flash_bwd_paramsE)
        /*05f0*/ 	.word	0x00000000


	//----- nvinfo : EIATTR_MIN_STACK_SIZE
	.align		4
.L_264:
        /*05f4*/ 	.byte	0x04, 0x12
        /*05f6*/ 	.short	(.L_266 - .L_265)
	.align		4
.L_265:
        /*05f8*/ 	.word	index@(_ZN5flash27flash_bwd_convert_dq_kernelI23Flash_bwd_kernel_traitsILi64ELi128ELi128ELi8ELi4ELi4ELi4ELb0ELb0EN7cutlass6half_tE19Flash_kernel_traitsILi64ELi128ELi128ELi8ES3_EEEEvNS_16Flash_bwd_paramsEi)
        /*05fc*/ 	.word	0x00000000


	//----- nvinfo : EIATTR_MIN_STACK_SIZE
	.align		4
.L_266:
        /*0600*/ 	.byte	0x04, 0x12
        /*0602*/ 	.short	(.L_268 - .L_267)
	.align		4
.L_267:
        /*0604*/ 	.word	index@(_ZN5flash44flash_bwd_dq_dk_dv_loop_seqk_parallel_kernelI23Flash_bwd_kernel_traitsILi64ELi128ELi128ELi8ELi4ELi4ELi4ELb0ELb0EN7cutlass6half_tE19Flash_kernel_traitsILi64ELi128ELi128ELi8ES3_EELb1ELb0ELb0ELb0ELb0ELb1ELb0EEEvNS_16Flash_bwd_paramsE)
        /*0608*/ 	.word	0x00000018


	//----- nvinfo : EIATTR_MIN_STACK_SIZE
	.align		4
.L_268:
        /*060c*/ 	.byte	0x04, 0x12
        /*060e*/ 	.short	(.L_270 - .L_269)
	.align		4
.L_269:
        /*0610*/ 	.word	index@(_ZN5flash44flash_bwd_dq_dk_dv_loop_seqk_parallel_kernelI23Flash_bwd_kernel_traitsILi64ELi128ELi128ELi8ELi4ELi4ELi4ELb0ELb0EN7cutlass6half_tE19Flash_kernel_traitsILi64ELi128ELi128ELi8ES3_EELb0ELb0ELb0ELb0ELb0ELb1ELb1EEEvNS_16Flash_bwd_paramsE)
        /*0614*/ 	.word	0x000000e8


	//----- nvinfo : EIATTR_MIN_STACK_SIZE
	.align		4
.L_270:
        /*0618*/ 	.byte	0x04, 0x12
        /*061a*/ 	.short	(.L_272 - .L_271)
	.align		4
.L_271:
        /*061c*/ 	.word	index@(_ZN5flash44flash_bwd_dq_dk_dv_loop_seqk_parallel_kernelI23Flash_bwd_kernel_traitsILi64ELi128ELi128ELi8ELi4ELi4ELi4ELb0ELb0EN7cutlass6half_tE19Flash_kernel_traitsILi64ELi128ELi128ELi8ES3_EELb1ELb0ELb0ELb0ELb0ELb0ELb0EEEvNS_16Flash_bwd_paramsE)
        /*0620*/ 	.word	0x00000028


	//----- nvinfo : EIATTR_MIN_STACK_SIZE
	.align		4
.L_272:
        /*0624*/ 	.byte	0x04, 0x12
        /*0626*/ 	.short	(.L_274 - .L_273)
	.align		4
.L_273:
        /*0628*/ 	.word	index@(_ZN5flash44flash_bwd_dq_dk_dv_loop_seqk_parallel_kernelI23Flash_bwd_kernel_traitsILi64ELi128ELi128ELi8ELi4ELi4ELi4ELb0ELb0EN7cutlass6half_tE19Flash_kernel_traitsILi64ELi128ELi128ELi8ES3_EELb0ELb0ELb0ELb0ELb0ELb0ELb1EEEvNS_16Flash_bwd_paramsE)
        /*062c*/ 	.word	0x000000f0


	//----- nvinfo : EIATTR_MIN_STACK_SIZE
	.align		4
.L_274:
        /*0630*/ 	.byte	0x04, 0x12
        /*0632*/ 	.short	(.L_276 - .L_275)
	.align		4
.L_275:
        /*0634*/ 	.word	index@(_ZN5flash44flash_bwd_dq_dk_dv_loop_seqk_parallel_kernelI23Flash_bwd_kernel_traitsILi64ELi128ELi128ELi8ELi4ELi4ELi4ELb0ELb0EN7cutlass6half_tE19Flash_kernel_traitsILi64ELi128ELi128ELi8ES3_EELb1ELb0ELb1ELb0ELb0ELb0ELb0EEEvNS_16Flash_bwd_paramsE)
        /*0638*/ 	.word	0x00000010


	//----- nvinfo : EIATTR_MIN_STACK_SIZE
	.align		4
.L_276:
        /*063c*/ 	.byte	0x04, 0x12
        /*063e*/ 	.short	(.L_278 - .L_277)
	.align		4
.L_277:
        /*0640*/ 	.word	index@(_ZN5flash44flash_bwd_dq_dk_dv_loop_seqk_parallel_kernelI23Flash_bwd_kernel_traitsILi64ELi128ELi128ELi8ELi4ELi4ELi4ELb0ELb0EN7cutlass6half_tE19Flash_kernel_traitsILi64ELi128ELi128ELi8ES3_EELb0ELb0ELb1ELb0ELb0ELb0ELb1EEEvNS_16Flash_bwd_paramsE)
        /*0644*/ 	.word	0x000000f0


	//----- nvinfo : EIATTR_MIN_STACK_SIZE
	.align		4
.L_278:
        /*0648*/ 	.byte	0x04, 0x12
        /*064a*/ 	.short	(.L_280 - .L_279)
	.align		4
.L_279:
        /*064c*/ 	.word	index@(_ZN5flash44flash_bwd_dq_dk_dv_loop_seqk_parallel_kernelI23Flash_bwd_kernel_traitsILi64ELi128ELi128ELi8ELi4ELi4ELi4ELb0ELb0EN7cutlass6half_tE19Flash_kernel_traitsILi64ELi128ELi128ELi8ES3_EELb1ELb0ELb0ELb0ELb1ELb1ELb0EEEvNS_16Flash_bwd_paramsE)
        /*0650*/ 	.word	0x00000028


	//----- nvinfo : EIATTR_MIN_STACK_SIZE
	.align		4
.L_280:
        /*0654*/ 	.byte	0x04, 0x12
        /*0656*/ 	.short	(.L_282 - .L_281)
	.align		4
.L_281:
        /*0658*/ 	.word	index@(_ZN5flash44flash_bwd_dq_dk_dv_loop_seqk_parallel_kernelI23Flash_bwd_kernel_traitsILi64ELi128ELi128ELi8ELi4ELi4ELi4ELb0ELb0EN7cutlass6half_tE19Flash_kernel_traitsILi64ELi128ELi128ELi8ES3_EELb0ELb0ELb0ELb0ELb1ELb1ELb1EEEvNS_16Flash_bwd_paramsE)
        /*065c*/ 	.word	0x000000e0


	//----- nvinfo : EIATTR_MIN_STACK_SIZE
	.align		4
.L_282:
        /*0660*/ 	.byte	0x04, 0x12
        /*0662*/ 	.short	(.L_284 - .L_283)
	.align		4
.L_283:
        /*0664*/ 	.word	index@(_ZN5flash44flash_bwd_dq_dk_dv_loop_seqk_parallel_kernelI23Flash_bwd_kernel_traitsILi64ELi128ELi128ELi8ELi4ELi4ELi4ELb0ELb0EN7cutlass6half_tE19Flash_kernel_traitsILi64ELi128ELi128ELi8ES3_EELb1ELb0ELb0ELb1ELb0ELb0ELb0EEEvNS_16Flash_bwd_paramsE)
        /*0668*/ 	.word	0x00000028


	//----- nvinfo : EIATTR_MIN_STACK_SIZE
	.align		4
.L_284:
        /*066c*/ 	.byte	0x04, 0x12
        /*066e*/ 	.short	(.L_286 - .L_285)
	.align		4
.L_285:
        /*0670*/ 	.word	index@(_ZN5flash44flash_bwd_dq_dk_dv_loop_seqk_parallel_kernelI23Flash_bwd_kernel_traitsILi64ELi128ELi128ELi8ELi4ELi4ELi4ELb0ELb0EN7cutlass6half_tE19Flash_kernel_traitsILi64ELi128ELi128ELi8ES3_EELb0ELb0ELb0ELb1ELb0ELb0ELb1EEEvNS_16Flash_bwd_paramsE)
        /*0674*/ 	.word	0x000000f0


	//----- nvinfo : EIATTR_MIN_STACK_SIZE
	.align		4
.L_286:
        /*0678*/ 	.byte	0x04, 0x12
        /*067a*/ 	.short	(.L_288 - .L_287)
	.align		4
.L_287:
        /*067c*/ 	.word	index@(_ZN5flash44flash_bwd_dq_dk_dv_loop_seqk_parallel_kernelI23Flash_bwd_kernel_traitsILi64ELi128ELi128ELi8ELi4ELi4ELi4ELb0ELb0EN7cutlass6half_tE19Flash_kernel_traitsILi64ELi128ELi128ELi8ES3_EELb1ELb0ELb1ELb0ELb0ELb1ELb0EEEvNS_16Flash_bwd_paramsE)
        /*0680*/ 	.word	0x00000010


	//----- nvinfo : EIATTR_MIN_STACK_SIZE
	.align		4
.L_288:
        /*0684*/ 	.byte	0x04, 0x12
        /*0686*/ 	.short	(.L_290 - .L_289)
	.align		4
.L_289:
        /*0688*/ 	.word	index@(_ZN5flash44flash_bwd_dq_dk_dv_loop_seqk_parallel_kernelI23Flash_bwd_kernel_traitsILi64ELi128ELi128ELi8ELi4ELi4ELi4ELb0ELb0EN7cutlass6half_tE19Flash_kernel_traitsILi64ELi128ELi128ELi8ES3_EELb0ELb0ELb1ELb0ELb0ELb1ELb1EEEvNS_16Flash_bwd_paramsE)
        /*068c*/ 	.word	0x000000e8


	//----- nvinfo : EIATTR_MIN_STACK_SIZE
	.align		4
.L_290:
        /*0690*/ 	.byte	0x04, 0x12
        /*0692*/ 	.short	(.L_292 - .L_291)
	.align		4
.L_291:
        /*0694*/ 	.word	index@(_ZN5flash44flash_bwd_dq_dk_dv_loop_seqk_parallel_kernelI23Flash_bwd_kernel_traitsILi64ELi128ELi128ELi8ELi4ELi4ELi4ELb0ELb0EN7cutlass6half_tE19Flash_kernel_traitsILi64ELi128ELi128ELi8ES3_EELb1ELb0ELb1ELb1ELb0ELb0ELb0EEEvNS_16Flash_bwd_paramsE)
        /*0698*/ 	.word	0x00000000


	//----- nvinfo : EIATTR_MIN_STACK_SIZE
	.align		4
.L_292:
        /*069c*/ 	.byte	0x04, 0x12
        /*069e*/ 	.short	(.L_294 - .L_293)
	.align		4
.L_293:
        /*06a0*/ 	.word	index@(_ZN5flash44flash_bwd_dq_dk_dv_loop_seqk_parallel_kernelI23Flash_bwd_kernel_traitsILi64ELi128ELi128ELi8ELi4ELi4ELi4ELb0ELb0EN7cutlass6half_tE19Flash_kernel_traitsILi64ELi128ELi128ELi8ES3_EELb0ELb0ELb1ELb1ELb0ELb0ELb1EEEvNS_16Flash_bwd_paramsE)
        /*06a4*/ 	.word	0x000000f0


	//----- nvinfo : EIATTR_MIN_STACK_SIZE
	.align		4
.L_294:
        /*06a8*/ 	.byte	0x04, 0x12
        /*06aa*/ 	.short	(.L_296 - .L_295)
	.align		4
.L_295:
        /*06ac*/ 	.word	index@(_ZN5flash25flash_bwd_dot_do_o_kernelILb0E23Flash_bwd_kernel_traitsILi64ELi128ELi128ELi8ELi4ELi4ELi4ELb0ELb0EN7cutlass6half_tE19Flash_kernel_traitsILi64ELi128ELi128ELi8ES3_EEEEvNS_16Flash_bwd_paramsE)
        /*06b0*/ 	.word	0x00000000


	//----- nvinfo : EIATTR_MIN_STACK_SIZE
	.align		4
.L_296:
        /*06b4*/ 	.byte	0x04, 0x12
        /*06b6*/ 	.short	(.L_298 - .L_297)
	.align		4
.L_297:
        /*06b8*/ 	.word	index@(_ZN5flash25flash_bwd_dot_do_o_kernelILb1E23Flash_bwd_kernel_traitsILi64ELi128ELi128ELi8ELi4ELi4ELi4ELb0ELb0EN7cutlass6half_tE19Flash_kernel_traitsILi64ELi128ELi128ELi8ES3_EEEEvNS_16Flash_bwd_paramsE)
        /*06bc*/ 	.word	0x00000000
.L_298:


//--------------------- .nv.compat                --------------------------
	.section	.nv.compat,"",@"SHT_CUDA_COMPAT_INFO"
	.align	4
        /*0000*/ 	.byte	0x02, 0x09, 0x01, 0x00, 0x02, 0x02, 0x01, 0x00, 0x02, 0x05, 0x05, 0x00, 0x03, 0x07, 0x01, 0x01
        /*0010*/ 	.byte	0x02, 0x03, 0x00, 0x00, 0x02, 0x06, 0x01, 0x00, 0x04, 0x0b, 0x08, 0x00, 0x00, 0x00, 0x00, 0x00
        /*0020*/ 	.byte	0x00, 0x00, 0x00, 0x00


//--------------------- .nv.info._ZN5flash44flash_bwd_dq_dk_dv_loop_seqk_parallel_kernelI23Flash_bwd_kernel_traitsILi64ELi64ELi128ELi8ELi2ELi4ELi4ELb1ELb0EN7cutlass6half_tE19Flash_kernel_traitsILi64ELi64ELi128ELi8ES3_EELb0ELb0ELb0ELb0ELb0ELb1ELb0EEEvNS_16Flash_bwd_paramsE --------------------------
	.section	.nv.info._ZN5flash44flash_bwd_dq_dk_dv_loop_seqk_parallel_kernelI23Flash_bwd_kernel_traitsILi64ELi64ELi128ELi8ELi2ELi4ELi4ELb1ELb0EN7cutlass6half_tE19Flash_kernel_traitsILi64ELi64ELi128ELi8ES3_EELb0ELb0ELb0ELb0ELb0ELb1ELb0EEEvNS_16Flash_bwd_paramsE,"",@"SHT_CUDA_INFO"
	.sectionflags	@""
	.align	4


	//----- nvinfo : EIATTR_CUDA_API_VERSION
	.align		4
        /*0000*/ 	.byte	0x04, 0x37
        /*0002*/ 	.short	(.L_300 - .L_299)
.L_299:
        /*0004*/ 	.word	0x00000082


	//----- nvinfo : EIATTR_KPARAM_INFO
	.align		4
.L_300:
        /*0008*/ 	.byte	0x04, 0x17
        /*000a*/ 	.short	(.L_302 - .L_301)
.L_301:
        /*000c*/ 	.word	0x00000000
        /*0010*/ 	.short	0x0000
        /*0012*/ 	.short	0x0000
        /*0014*/ 	.byte	0x00, 0xf0, 0x01, 0x0a


	//----- nvinfo : EIATTR_SPARSE_MMA_MASK
	.align		4
.L_302:
        /*0018*/ 	.byte	0x03, 0x50
        /*001a*/ 	.short	0x0000


	//----- nvinfo : EIATTR_MAXREG_COUNT
	.align		4
        /*001c*/ 	.byte	0x03, 0x1b
        /*001e*/ 	.short	0x00ff


	//----- nvinfo : EIATTR_NUM_BARRIERS
	.align		4
        /*0020*/ 	.byte	0x02, 0x4c
        /*0022*/ 	.byte	0x01
	.zero		1


	//----- nvinfo : EIATTR_MERCURY_ISA_VERSION
	.align		4
        /*0024*/ 	.byte	0x03, 0x5f
        /*0026*/ 	.short	0x0101


	//----- nvinfo : EIATTR_VRC_CTA_INIT_COUNT
	.align		4
        /*0028*/ 	.byte	0x02, 0x4a
	.zero		1
	.zero		1


	//----- nvinfo : EIATTR_EXIT_INSTR_OFFSETS
	.align		4
        /*002c*/ 	.byte	0x04, 0x1c
        /*002e*/ 	.short	(.L_304 - .L_303)


	//   ....[0]....
.L_303:
        /*0030*/ 	.word	0x00000080


	//   ....[1]....
        /*0034*/ 	.word	0x00006660


	//----- nvinfo : EIATTR_CRS_STACK_SIZE
	.align		4
.L_304:
        /*0038*/ 	.byte	0x04, 0x1e
        /*003a*/ 	.short	(.L_306 - .L_305)
.L_305:
        /*003c*/ 	.word	0x00000000


	//----- nvinfo : EIATTR_CBANK_PARAM_SIZE
	.align		4
.L_306:
        /*0040*/ 	.byte	0x03, 0x19
        /*0042*/ 	.short	0x0280


	//----- nvinfo : EIATTR_PARAM_CBANK
	.align		4
        /*0044*/ 	.byte	0x04, 0x0a
        /*0046*/ 	.short	(.L_308 - .L_307)
	.align		4
.L_307:
        /*0048*/ 	.word	index@(.nv.constant0._ZN5flash44flash_bwd_dq_dk_dv_loop_seqk_parallel_kernelI23Flash_bwd_kernel_traitsILi64ELi64ELi128ELi8ELi2ELi4ELi4ELb1ELb0EN7cutlass6half_tE19Flash_kernel_traitsILi64ELi64ELi128ELi8ES3_EELb0ELb0ELb0ELb0ELb0ELb1ELb0EEEvNS_16Flash_bwd_paramsE)
        /*004c*/ 	.short	0x0380
        /*004e*/ 	.short	0x0280


	//----- nvinfo : EIATTR_SW_WAR
	.align		4
.L_308:
        /*0050*/ 	.byte	0x04, 0x36
        /*0052*/ 	.short	(.L_310 - .L_309)
.L_309:
        /*0054*/ 	.word	0x00000008
.L_310:


//--------------------- .nv.info._ZN5flash44flash_bwd_dq_dk_dv_loop_seqk_parallel_kernelI23Flash_bwd_kernel_traitsILi64ELi64ELi128ELi8ELi2ELi4ELi4ELb1ELb0EN7cutlass6half_tE19Flash_kernel_traitsILi64ELi64ELi128ELi8ES3_EELb0ELb0ELb0ELb0ELb0ELb0ELb0EEEvNS_16Flash_bwd_paramsE --------------------------
	.section	.nv.info._ZN5flash44flash_bwd_dq_dk_dv_loop_seqk_parallel_kernelI23Flash_bwd_kernel_traitsILi64ELi64ELi128ELi8ELi2ELi4ELi4ELb1ELb0EN7cutlass6half_tE19Flash_kernel_traitsILi64ELi64ELi128ELi8ES3_EELb0ELb0ELb0ELb0ELb0ELb0ELb0EEEvNS_16Flash_bwd_paramsE,"",@"SHT_CUDA_INFO"
	.sectionflags	@""
	.align	4


	//----- nvinfo : EIATTR_CUDA_API_VERSION
	.align		4
        /*0000*/ 	.byte	0x04, 0x37
        /*0002*/ 	.short	(.L_312 - .L_311)
.L_311:
        /*0004*/ 	.word	0x00000082


	//----- nvinfo : EIATTR_KPARAM_INFO
	.align		4
.L_312:
        /*0008*/ 	.byte	0x04, 0x17
        /*000a*/ 	.short	(.L_314 - .L_313)
.L_313:
        /*000c*/ 	.word	0x00000000
        /*0010*/ 	.short	0x0000
        /*0012*/ 	.short	0x0000
        /*0014*/ 	.byte	0x00, 0xf0, 0x01, 0x0a


	//----- nvinfo : EIATTR_SPARSE_MMA_MASK
	.align		4
.L_314:
        /*0018*/ 	.byte	0x03, 0x50
        /*001a*/ 	.short	0x0000


	//----- nvinfo : EIATTR_MAXREG_COUNT
	.align		4
        /*001c*/ 	.byte	0x03, 0x1b
        /*001e*/ 	.short	0x00ff


	//----- nvinfo : EIATTR_NUM_BARRIERS
	.align		4
        /*0020*/ 	.byte	0x02, 0x4c
        /*0022*/ 	.byte	0x01
	.zero		1


	//----- nvinfo : EIATTR_MERCURY_ISA_VERSION
	.align		4
        /*0024*/ 	.byte	0x03, 0x5f
        /*0026*/ 	.short	0x0101


	//----- nvinfo : EIATTR_VRC_CTA_INIT_COUNT
	.align		4
        /*0028*/ 	.byte	0x02, 0x4a
	.zero		1
	.zero		1


	//----- nvinfo : EIATTR_EXIT_INSTR_OFFSETS
	.align		4
        /*002c*/ 	.byte	0x04, 0x1c
        /*002e*/ 	.short	(.L_316 - .L_315)


	//   ....[0]....
.L_315:
        /*0030*/ 	.word	0x00000080


	//   ....[1]....
        /*0034*/ 	.word	0x00006e50


	//----- nvinfo : EIATTR_CRS_STACK_SIZE
	.align		4
.L_316:
        /*0038*/ 	.byte	0x04, 0x1e
        /*003a*/ 	.short	(.L_318 - .L_317)
.L_317:
        /*003c*/ 	.word	0x00000000


	//----- nvinfo : EIATTR_CBANK_PARAM_SIZE
	.align		4
.L_318:
        /*0040*/ 	.byte	0x03, 0x19
        /*0042*/ 	.short	0x0280


	//----- nvinfo : EIATTR_PARAM_CBANK
	.align		4
        /*0044*/ 	.byte	0x04, 0x0a
        /*0046*/ 	.short	(.L_320 - .L_319)
	.align		4
.L_319:
        /*0048*/ 	.word	index@(.nv.constant0._ZN5flash44flash_bwd_dq_dk_dv_loop_seqk_parallel_kernelI23Flash_bwd_kernel_traitsILi64ELi64ELi128ELi8ELi2ELi4ELi4ELb1ELb0EN7cutlass6half_tE19Flash_kernel_traitsILi64ELi64ELi128ELi8ES3_EELb0ELb0ELb0ELb0ELb0ELb0ELb0EEEvNS_16Flash_bwd_paramsE)
        /*004c*/ 	.short	0x0380
        /*004e*/ 	.short	0x0280


	//----- nvinfo : EIATTR_SW_WAR
	.align		4
.L_320:
        /*0050*/ 	.byte	0x04, 0x36
        /*0052*/ 	.short	(.L_322 - .L_321)
.L_321:
        /*0054*/ 	.word	0x00000008
.L_322:


//--------------------- .nv.info._ZN5flash44flash_bwd_dq_dk_dv_loop_seqk_parallel_kernelI23Flash_bwd_kernel_traitsILi64ELi64ELi128ELi8ELi2ELi4ELi4ELb1ELb0EN7cutlass6half_tE19Flash_kernel_traitsILi64ELi64ELi128ELi8ES3_EELb0ELb0ELb1ELb0ELb0ELb0ELb0EEEvNS_16Flash_bwd_paramsE --------------------------
	.section	.nv.info._ZN5flash44flash_bwd_dq_dk_dv_loop_seqk_parallel_kernelI23Flash_bwd_kernel_traitsILi64ELi64ELi128ELi8ELi2ELi4ELi4ELb1ELb0EN7cutlass6half_tE19Flash_kernel_traitsILi64ELi64ELi128ELi8ES3_EELb0ELb0ELb1ELb0ELb0ELb0ELb0EEEvNS_16Flash_bwd_paramsE,"",@"SHT_CUDA_INFO"
	.sectionflags	@""
	.align	4


	//----- nvinfo : EIATTR_CUDA_API_VERSION
	.align		4
        /*0000*/ 	.byte	0x04, 0x37
        /*0002*/ 	.short	(.L_324 - .L_323)
.L_323:
        /*0004*/ 	.word	0x00000082


	//----- nvinfo : EIATTR_KPARAM_INFO
	.align		4
.L_324:
        /*0008*/ 	.byte	0x04, 0x17
        /*000a*/ 	.short	(.L_326 - .L_325)
.L_325:
        /*000c*/ 	.word	0x00000000
        /*0010*/ 	.short	0x0000
        /*0012*/ 	.short	0x0000
        /*0014*/ 	.byte	0x00, 0xf0, 0x01, 0x0a


	//----- nvinfo : EIATTR_SPARSE_MMA_MASK
	.align		4
.L_326:
        /*0018*/ 	.byte	0x03, 0x50
        /*001a*/ 	.short	0x0000


	//----- nvinfo : EIATTR_MAXREG_COUNT
	.align		4
        /*001c*/ 	.byte	0x03, 0x1b
        /*001e*/ 	.short	0x00ff


	//----- nvinfo : EIATTR_NUM_BARRIERS
	.align		4
        /*0020*/ 	.byte	0x02, 0x4c
        /*0022*/ 	.byte	0x01
	.zero		1


	//----- nvinfo : EIATTR_MERCURY_ISA_VERSION
	.align		4
        /*0024*/ 	.byte	0x03, 0x5f
        /*0026*/ 	.short	0x0101


	//----- nvinfo : EIATTR_VRC_CTA_INIT_COUNT
	.align		4
        /*0028*/ 	.byte	0x02, 0x4a
	.zero		1
	.zero		1


	//----- nvinfo : EIATTR_EXIT_INSTR_OFFSETS
	.align		4
        /*002c*/ 	.byte	0x04, 0x1c
        /*002e*/ 	.short	(.L_328 - .L_327)


	//   ....[0]....
.L_327:
        /*0030*/ 	.word	0x00000080


	//   ....[1]....
        /*0034*/ 	.word	0x000077c0


	//----- nvinfo : EIATTR_CRS_STACK_SIZE
	.align		4
.L_328:
        /*0038*/ 	.byte	0x04, 0x1e
        /*003a*/ 	.short	(.L_330 - .L_329)
.L_329:
        /*003c*/ 	.word	0x00000000


	//----- nvinfo : EIATTR_CBANK_PARAM_SIZE
	.align		4
.L_330:
        /*0040*/ 	.byte	0x03, 0x19
        /*0042*/ 	.short	0x0280


	//----- nvinfo : EIATTR_PARAM_CBANK
	.align		4
        /*0044*/ 	.byte	0x04, 0x0a
        /*0046*/ 	.short	(.L_332 - .L_331)
	.align		4
.L_331:
        /*0048*/ 	.word	index@(.nv.constant0._ZN5flash44flash_bwd_dq_dk_dv_loop_seqk_parallel_kernelI23Flash_bwd_kernel_traitsILi64ELi64ELi128ELi8ELi2ELi4ELi4ELb1ELb0EN7cutlass6half_tE19Flash_kernel_traitsILi64ELi64ELi128ELi8ES3_EELb0ELb0ELb1ELb0ELb0ELb0ELb0EEEvNS_16Flash_bwd_paramsE)
        /*004c*/ 	.short	0x0380
        /*004e*/ 	.short	0x0280


	//----- nvinfo : EIATTR_SW_WAR
	.align		4
.L_332:
        /*0050*/ 	.byte	0x04, 0x36
        /*0052*/ 	.short	(.L_334 - .L_333)
.L_333:
        /*0054*/ 	.word	0x00000008
.L_334:


//--------------------- .nv.info._ZN5flash44flash_bwd_dq_dk_dv_loop_seqk_parallel_kernelI23Flash_bwd_kernel_traitsILi64ELi64ELi128ELi8ELi2ELi4ELi4ELb1ELb0EN7cutlass6half_tE19Flash_kernel_traitsILi64ELi64ELi128ELi8ES3_EELb0ELb0ELb0ELb0ELb1ELb1ELb0EEEvNS_16Flash_bwd_paramsE --------------------------
	.section	.nv.info._ZN5flash44flash_bwd_dq_dk_dv_loop_seqk_parallel_kernelI23Flash_bwd_kernel_traitsILi64ELi64ELi128ELi8ELi2ELi4ELi4ELb1ELb0EN7cutlass6half_tE19Flash_kernel_traitsILi64ELi64ELi128ELi8ES3_EELb0ELb0ELb0ELb0ELb1ELb1ELb0EEEvNS_16Flash_bwd_paramsE,"",@"SHT_CUDA_INFO"
	.sectionflags	@""
	.align	4


	//----- nvinfo : EIATTR_CUDA_API_VERSION
	.align		4
        /*0000*/ 	.byte	0x04, 0x37
        /*0002*/ 	.short	(.L_336 - .L_335)
.L_335:
        /*0004*/ 	.word	0x00000082


	//----- nvinfo : EIATTR_KPARAM_INFO
	.align		4
.L_336:
        /*0008*/ 	.byte	0x04, 0x17
        /*000a*/ 	.short	(.L_338 - .L_337)
.L_337:
        /*000c*/ 	.word	0x00000000
        /*0010*/ 	.short	0x0000
        /*0012*/ 	.short	0x0000
        /*0014*/ 	.byte	0x00, 0xf0, 0x01, 0x0a


	//----- nvinfo : EIATTR_SPARSE_MMA_MASK
	.align		4
.L_338:
        /*0018*/ 	.byte	0x03, 0x50
        /*001a*/ 	.short	0x0000


	//----- nvinfo : EIATTR_MAXREG_COUNT
	.align		4
        /*001c*/ 	.byte	0x03, 0x1b
        /*001e*/ 	.short	0x00ff


	//----- nvinfo : EIATTR_NUM_BARRIERS
	.align		4
        /*0020*/ 	.byte	0x02, 0x4c
        /*0022*/ 	.byte	0x01
	.zero		1


	//----- nvinfo : EIATTR_MERCURY_ISA_VERSION
	.align		4
        /*0024*/ 	.byte	0x03, 0x5f
        /*0026*/ 	.short	0x0101


	//----- nvinfo : EIATTR_VRC_CTA_INIT_COUNT
	.align		4
        /*0028*/ 	.byte	0x02, 0x4a
	.zero		1
	.zero		1


	//----- nvinfo : EIATTR_EXIT_INSTR_OFFSETS
	.align		4
        /*002c*/ 	.byte	0x04, 0x1c
        /*002e*/ 	.short	(.L_340 - .L_339)


	//   ....[0]....
.L_339:
        /*0030*/ 	.word	0x00000080


	//   ....[1]....
        /*0034*/ 	.word	0x00004980


	//----- nvinfo : EIATTR_CBANK_PARAM_SIZE
	.align		4
.L_340:
        /*0038*/ 	.byte	0x03, 0x19
        /*003a*/ 	.short	0x0280


	//----- nvinfo : EIATTR_PARAM_CBANK
	.align		4
        /*003c*/ 	.byte	0x04, 0x0a
        /*003e*/ 	.short	(.L_342 - .L_341)
	.align		4
.L_341:
        /*0040*/ 	.word	index@(.nv.constant0._ZN5flash44flash_bwd_dq_dk_dv_loop_seqk_parallel_kernelI23Flash_bwd_kernel_traitsILi64ELi64ELi128ELi8ELi2ELi4ELi4ELb1ELb0EN7cutlass6half_tE19Flash_kernel_traitsILi64ELi64ELi128ELi8ES3_EELb0ELb0ELb0ELb0ELb1ELb1ELb0EEEvNS_16Flash_bwd_paramsE)
        /*0044*/ 	.short	0x0380
        /*0046*/ 	.short	0x0280


	//----- nvinfo : EIATTR_SW_WAR
	.align		4
.L_342:
        /*0048*/ 	.byte	0x04, 0x36
        /*004a*/ 	.short	(.L_344 - .L_343)
.L_343:
        /*004c*/ 	.word	0x00000008
.L_344:


//--------------------- .nv.info._ZN5flash44flash_bwd_dq_dk_dv_loop_seqk_parallel_kernelI23Flash_bwd_kernel_traitsILi64ELi64ELi128ELi8ELi2ELi4ELi4ELb1ELb0EN7cutlass6half_tE19Flash_kernel_traitsILi64ELi64ELi128ELi8ES3_EELb0ELb0ELb0ELb1ELb0ELb0ELb0EEEvNS_16Flash_bwd_paramsE --------------------------
	.section	.nv.info._ZN5flash44flash_bwd_dq_dk_dv_loop_seqk_parallel_kernelI23Flash_bwd_kernel_traitsILi64ELi64ELi128ELi8ELi2ELi4ELi4ELb1ELb0EN7cutlass6half_tE19Flash_kernel_traitsILi64ELi64ELi128ELi8ES3_EELb0ELb0ELb0ELb1ELb0ELb0ELb0EEEvNS_16Flash_bwd_paramsE,"",@"SHT_CUDA_INFO"
	.sectionflags	@""
	.align	4


	//----- nvinfo : EIATTR_CUDA_API_VERSION
	.align		4
        /*0000*/ 	.byte	0x04, 0x37
        /*0002*/ 	.short	(.L_346 - .L_345)
.L_345:
        /*0004*/ 	.word	0x00000082


	//----- nvinfo : EIATTR_KPARAM_INFO
	.align		4
.L_346:
        /*0008*/ 	.byte	0x04, 0x17
        /*000a*/ 	.short	(.L_348 - .L_347)
.L_347:
        /*000c*/ 	.word	0x00000000
        /*0010*/ 	.short	0x0000
        /*0012*/ 	.short	0x0000
        /*0014*/ 	.byte	0x00, 0xf0, 0x01, 0x0a


	//----- nvinfo : EIATTR_SPARSE_MMA_MASK
	.align		4
.L_348:
        /*0018*/ 	.byte	0x03, 0x50
        /*001a*/ 	.short	0x0000


	//----- nvinfo : EIATTR_MAXREG_COUNT
	.align		4
        /*001c*/ 	.byte	0x03, 0x1b
        /*001e*/ 	.short	0x00ff


	//----- nvinfo : EIATTR_NUM_BARRIERS
	.align		4
        /*0020*/ 	.byte	0x02, 0x4c
        /*0022*/ 	.byte	0x01
	.zero		1


	//----- nvinfo : EIATTR_MERCURY_ISA_VERSION
	.align		4
        /*0024*/ 	.byte	0x03, 0x5f
        /*0026*/ 	.short	0x0101


	//----- nvinfo : EIATTR_VRC_CTA_INIT_COUNT
	.align		4
        /*0028*/ 	.byte	0x02, 0x4a
	.zero		1
	.zero		1


	//----- nvinfo : EIATTR_EXIT_INSTR_OFFSETS
	.align		4
        /*002c*/ 	.byte	0x04, 0x1c
        /*002e*/ 	.short	(.L_350 - .L_349)


	//   ....[0]....
.L_349:
        /*0030*/ 	.word	0x00000080


	//   ....[1]....
        /*0034*/ 	.word	0x000076e0


	//----- nvinfo : EIATTR_CRS_STACK_SIZE
	.align		4
.L_350:
        /*0038*/ 	.byte	0x04, 0x1e
        /*003a*/ 	.short	(.L_352 - .L_351)
.L_351:
        /*003c*/ 	.word	0x00000000


	//----- nvinfo : EIATTR_CBANK_PARAM_SIZE
	.align		4
.L_352:
        /*0040*/ 	.byte	0x03, 0x19
        /*0042*/ 	.short	0x0280


	//----- nvinfo : EIATTR_PARAM_CBANK
	.align		4
        /*0044*/ 	.byte	0x04, 0x0a
        /*0046*/ 	.short	(.L_354 - .L_353)
	.align		4
.L_353:
        /*0048*/ 	.word	index@(.nv.constant0._ZN5flash44flash_bwd_dq_dk_dv_loop_seqk_parallel_kernelI23Flash_bwd_kernel_traitsILi64ELi64ELi128ELi8ELi2ELi4ELi4ELb1ELb0EN7cutlass6half_tE19Flash_kernel_traitsILi64ELi64ELi128ELi8ES3_EELb0ELb0ELb0ELb1ELb0ELb0ELb0EEEvNS_16Flash_bwd_paramsE)
        /*004c*/ 	.short	0x0380
        /*004e*/ 	.short	0x0280


	//----- nvinfo : EIATTR_SW_WAR
	.align		4
.L_354:
        /*0050*/ 	.byte	0x04, 0x36
        /*0052*/ 	.short	(.L_356 - .L_355)
.L_355:
        /*0054*/ 	.word	0x00000008
.L_356:


//--------------------- .nv.info._ZN5flash44flash_bwd_dq_dk_dv_loop_seqk_parallel_kernelI23Flash_bwd_kernel_traitsILi64ELi64ELi128ELi8ELi2ELi4ELi4ELb1ELb0EN7cutlass6half_tE19Flash_kernel_traitsILi64ELi64ELi128ELi8ES3_EELb0ELb0ELb1ELb0ELb0ELb1ELb0EEEvNS_16Flash_bwd_paramsE --------------------------
	.section	.nv.info._ZN5flash44flash_bwd_dq_dk_dv_loop_seqk_parallel_kernelI23Flash_bwd_kernel_traitsILi64ELi64ELi128ELi8ELi2ELi4ELi4ELb1ELb0EN7cutlass6half_tE19Flash_kernel_traitsILi64ELi64ELi128ELi8ES3_EELb0ELb0ELb1ELb0ELb0ELb1ELb0EEEvNS_16Flash_bwd_paramsE,"",@"SHT_CUDA_INFO"
	.sectionflags	@""
	.align	4


	//----- nvinfo : EIATTR_CUDA_API_VERSION
	.align		4
        /*0000*/ 	.byte	0x04, 0x37
        /*0002*/ 	.short	(.L_358 - .L_357)
.L_357:
        /*0004*/ 	.word	0x00000082


	//----- nvinfo : EIATTR_KPARAM_INFO
	.align		4
.L_358:
        /*0008*/ 	.byte	0x04, 0x17
        /*000a*/ 	.short	(.L_360 - .L_359)
.L_359:
        /*000c*/ 	.word	0x00000000
        /*0010*/ 	.short	0x0000
        /*0012*/ 	.short	0x0000
        /*0014*/ 	.byte	0x00, 0xf0, 0x01, 0x0a


	//----- nvinfo : EIATTR_SPARSE_MMA_MASK
	.align		4
.L_360:
        /*0018*/ 	.byte	0x03, 0x50
        /*001a*/ 	.short	0x0000


	//----- nvinfo : EIATTR_MAXREG_COUNT
	.align		4
        /*001c*/ 	.byte	0x03, 0x1b
        /*001e*/ 	.short	0x00ff


	//----- nvinfo : EIATTR_NUM_BARRIERS
	.align		4
        /*0020*/ 	.byte	0x02, 0x4c
        /*0022*/ 	.byte	0x01
	.zero		1


	//----- nvinfo : EIATTR_MERCURY_ISA_VERSION
	.align		4
        /*0024*/ 	.byte	0x03, 0x5f
        /*0026*/ 	.short	0x0101


	//----- nvinfo : EIATTR_VRC_CTA_INIT_COUNT
	.align		4
        /*0028*/ 	.byte	0x02, 0x4a
	.zero		1
	.zero		1


	//----- nvinfo : EIATTR_EXIT_INSTR_OFFSETS
	.align		4
        /*002c*/ 	.byte	0x04, 0x1c
        /*002e*/ 	.short	(.L_362 - .L_361)


	//   ....[0]....
.L_361:
        /*0030*/ 	.word	0x00000080


	//   ....[1]....
        /*0034*/ 	.word	0x00006fc0


	//----- nvinfo : EIATTR_CRS_STACK_SIZE
	.align		4
.L_362:
        /*0038*/ 	.byte	0x04, 0x1e
        /*003a*/ 	.short	(.L_364 - .L_363)
.L_363:
        /*003c*/ 	.word	0x00000000


	//----- nvinfo : EIATTR_CBANK_PARAM_SIZE
	.align		4
.L_364:
        /*0040*/ 	.byte	0x03, 0x19
        /*0042*/ 	.short	0x0280


	//----- nvinfo : EIATTR_PARAM_CBANK
	.align		4
        /*0044*/ 	.byte	0x04, 0x0a
        /*0046*/ 	.short	(.L_366 - .L_365)
	.align		4
.L_365:
        /*0048*/ 	.word	index@(.nv.constant0._ZN5flash44flash_bwd_dq_dk_dv_loop_seqk_parallel_kernelI23Flash_bwd_kernel_traitsILi64ELi64ELi128ELi8ELi2ELi4ELi4ELb1ELb0EN7cutlass6half_tE19Flash_kernel_traitsILi64ELi64ELi128ELi8ES3_EELb0ELb0ELb1ELb0ELb0ELb1ELb0EEEvNS_16Flash_bwd_paramsE)
        /*004c*/ 	.short	0x0380
        /*004e*/ 	.short	0x0280


	//----- nvinfo : EIATTR_SW_WAR
	.align		4
.L_366:
        /*0050*/ 	.byte	0x04, 0x36
        /*0052*/ 	.short	(.L_368 - .L_367)
.L_367:
        /*0054*/ 	.word	0x00000008
.L_368:


//--------------------- .nv.info._ZN5flash44flash_bwd_dq_dk_dv_loop_seqk_parallel_kernelI23Flash_bwd_kernel_traitsILi64ELi64ELi128ELi8ELi2ELi4ELi4ELb1ELb0EN7cutlass6half_tE19Flash_kernel_traitsILi64ELi64ELi128ELi8ES3_EELb0ELb0ELb1ELb1ELb0ELb0ELb0EEEvNS_16Flash_bwd_paramsE --------------------------
	.section	.nv.info._ZN5flash44flash_bwd_dq_dk_dv_loop_seqk_parallel_kernelI23Flash_bwd_kernel_traitsILi64ELi64ELi128ELi8ELi2ELi4ELi4ELb1ELb0EN7cutlass6half_tE19Flash_kernel_traitsILi64ELi64ELi128ELi8ES3_EELb0ELb0ELb1ELb1ELb0ELb0ELb0EEEvNS_16Flash_bwd_paramsE,"",@"SHT_CUDA_INFO"
	.sectionflags	@""
	.align	4


	//----- nvinfo : EIATTR_CUDA_API_VERSION
	.align		4
        /*0000*/ 	.byte	0x04, 0x37
        /*0002*/ 	.short	(.L_370 - .L_369)
.L_369:
        /*0004*/ 	.word	0x00000082


	//----- nvinfo : EIATTR_KPARAM_INFO
	.align		4
.L_370:
        /*0008*/ 	.byte	0x04, 0x17
        /*000a*/ 	.short	(.L_372 - .L_371)
.L_371:
        /*000c*/ 	.word	0x00000000
        /*0010*/ 	.short	0x0000
        /*0012*/ 	.short	0x0000
        /*0014*/ 	.byte	0x00, 0xf0, 0x01, 0x0a


	//----- nvinfo : EIATTR_SPARSE_MMA_MASK
	.align		4
.L_372:
        /*0018*/ 	.byte	0x03, 0x50
        /*001a*/ 	.short	0x0000


	//----- nvinfo : EIATTR_MAXREG_COUNT
	.align		4
        /*001c*/ 	.byte	0x03, 0x1b
        /*001e*/ 	.short	0x00ff


	//----- nvinfo : EIATTR_NUM_BARRIERS
	.align		4
        /*0020*/ 	.byte	0x02, 0x4c
        /*0022*/ 	.byte	0x01
	.zero		1


	//----- nvinfo : EIATTR_MERCURY_ISA_VERSION
	.align		4
        /*0024*/ 	.byte	0x03, 0x5f
        /*0026*/ 	.short	0x0101


	//----- nvinfo : EIATTR_VRC_CTA_INIT_COUNT
	.align		4
        /*0028*/ 	.byte	0x02, 0x4a
	.zero		1
	.zero		1


	//----- nvinfo : EIATTR_EXIT_INSTR_OFFSETS
	.align		4
        /*002c*/ 	.byte	0x04, 0x1c
        /*002e*/ 	.short	(.L_374 - .L_373)


	//   ....[0]....
.L_373:
        /*0030*/ 	.word	0x00000080


	//   ....[1]....
        /*0034*/ 	.word	0x00007e40


	//----- nvinfo : EIATTR_CRS_STACK_SIZE
	.align		4
.L_374:
        /*0038*/ 	.byte	0x04, 0x1e
        /*003a*/ 	.short	(.L_376 - .L_375)
.L_375:
        /*003c*/ 	.word	0x00000000


	//----- nvinfo : EIATTR_CBANK_PARAM_SIZE
	.align		4
.L_376:
        /*0040*/ 	.byte	0x03, 0x19
        /*0042*/ 	.short	0x0280


	//----- nvinfo : EIATTR_PARAM_CBANK
	.align		4
        /*0044*/ 	.byte	0x04, 0x0a
        /*0046*/ 	.short	(.L_378 - .L_377)
	.align		4
.L_377:
        /*0048*/ 	.word	index@(.nv.constant0._ZN5flash44flash_bwd_dq_dk_dv_loop_seqk_parallel_kernelI23Flash_bwd_kernel_traitsILi64ELi64ELi128ELi8ELi2ELi4ELi4ELb1ELb0EN7cutlass6half_tE19Flash_kernel_traitsILi64ELi64ELi128ELi8ES3_EELb0ELb0ELb1ELb1ELb0ELb0ELb0EEEvNS_16Flash_bwd_paramsE)
        /*004c*/ 	.short	0x0380
        /*004e*/ 	.short	0x0280


	//----- nvinfo : EIATTR_SW_WAR
	.align		4
.L_378:
        /*0050*/ 	.byte	0x04, 0x36
        /*0052*/ 	.short	(.L_380 - .L_379)
.L_379:
        /*0054*/ 	.word	0x00000008
.L_380:


//--------------------- .nv.info._ZN5flash44flash_bwd_dq_dk_dv_loop_seqk_parallel_kernelI23Flash_bwd_kernel_traitsILi64ELi128ELi128ELi8ELi4ELi4ELi4ELb0ELb0EN7cutlass6half_tE19Flash_kernel_traitsILi64ELi128ELi128ELi8ES3_EELb0ELb0ELb0ELb0ELb0ELb1ELb0EEEvNS_16Flash_bwd_paramsE --------------------------
	.section	.nv.info._ZN5flash44flash_bwd_dq_dk_dv_loop_seqk_parallel_kernelI23Flash_bwd_kernel_traitsILi64ELi128ELi128ELi8ELi4ELi4ELi4ELb0ELb0EN7cutlass6half_tE19Flash_kernel_traitsILi64ELi128ELi128ELi8ES3_EELb0ELb0ELb0ELb0ELb0ELb1ELb0EEEvNS_16Flash_bwd_paramsE,"",@"SHT_CUDA_INFO"
	.sectionflags	@""
	.align	4


	//----- nvinfo : EIATTR_CUDA_API_VERSION
	.align		4
        /*0000*/ 	.byte	0x04, 0x37
        /*0002*/ 	.short	(.L_382 - .L_381)
.L_381:
        /*0004*/ 	.word	0x00000082


	//----- nvinfo : EIATTR_KPARAM_INFO
	.align		4
.L_382:
        /*0008*/ 	.byte	0x04, 0x17
        /*000a*/ 	.short	(.L_384 - .L_383)
.L_383:
        /*000c*/ 	.word	0x00000000
        /*0010*/ 	.short	0x0000
        /*0012*/ 	.short	0x0000
        /*0014*/ 	.byte	0x00, 0xf0, 0x01, 0x0a


	//----- nvinfo : EIATTR_SPARSE_MMA_MASK
	.align		4
.L_384:
        /*0018*/ 	.byte	0x03, 0x50
        /*001a*/ 	.short	0x0000


	//----- nvinfo : EIATTR_MAXREG_COUNT
	.align		4
        /*001c*/ 	.byte	0x03, 0x1b
        /*001e*/ 	.short	0x00ff


	//----- nvinfo : EIATTR_NUM_BARRIERS
	.align		4
        /*0020*/ 	.byte	0x02, 0x4c
        /*0022*/ 	.byte	0x01
	.zero		1


	//----- nvinfo : EIATTR_MERCURY_ISA_VERSION
	.align		4
        /*0024*/ 	.byte	0x03, 0x5f
        /*0026*/ 	.short	0x0101


	//----- nvinfo : EIATTR_VRC_CTA_INIT_COUNT
	.align		4
        /*0028*/ 	.byte	0x02, 0x4a
	.zero		1
	.zero		1


	//----- nvinfo : EIATTR_EXIT_INSTR_OFFSETS
	.align		4
        /*002c*/ 	.byte	0x04, 0x1c
        /*002e*/ 	.short	(.L_386 - .L_385)


	//   ....[0]....
.L_385:
        /*0030*/ 	.word	0x00000080


	//   ....[1]....
        /*0034*/ 	.word	0x000098f0


	//----- nvinfo : EIATTR_CRS_STACK_SIZE
	.align		4
.L_386:
        /*0038*/ 	.byte	0x04, 0x1e
        /*003a*/ 	.short	(.L_388 - .L_387)
.L_387:
        /*003c*/ 	.word	0x00000000


	//----- nvinfo : EIATTR_CBANK_PARAM_SIZE
	.align		4
.L_388:
        /*0040*/ 	.byte	0x03, 0x19
        /*0042*/ 	.short	0x0280


	//----- nvinfo : EIATTR_PARAM_CBANK
	.align		4
        /*0044*/ 	.byte	0x04, 0x0a
        /*0046*/ 	.short	(.L_390 - .L_389)
	.align		4
.L_389:
        /*0048*/ 	.word	index@(.nv.constant0._ZN5flash44flash_bwd_dq_dk_dv_loop_seqk_parallel_kernelI23Flash_bwd_kernel_traitsILi64ELi128ELi128ELi8ELi4ELi4ELi4ELb0ELb0EN7cutlass6half_tE19Flash_kernel_traitsILi64ELi128ELi128ELi8ES3_EELb0ELb0ELb0ELb0ELb0ELb1ELb0EEEvNS_16Flash_bwd_paramsE)
        /*004c*/ 	.short	0x0380
        /*004e*/ 	.short	0x0280


	//----- nvinfo : EIATTR_SW_WAR
	.align		4
.L_390:
        /*0050*/ 	.byte	0x04, 0x36
        /*0052*/ 	.short	(.L_392 - .L_391)
.L_391:
        /*0054*/ 	.word	0x00000008
.L_392:


//--------------------- .nv.info._ZN5flash44flash_bwd_dq_dk_dv_loop_seqk_parallel_kernelI23Flash_bwd_kernel_traitsILi64ELi128ELi128ELi8ELi4ELi4ELi4ELb0ELb0EN7cutlass6half_tE19Flash_kernel_traitsILi64ELi128ELi128ELi8ES3_EELb0ELb0ELb0ELb0ELb0ELb0ELb0EEEvNS_16Flash_bwd_paramsE --------------------------
	.section	.nv.info._ZN5flash44flash_bwd_dq_dk_dv_loop_seqk_parallel_kernelI23Flash_bwd_kernel_traitsILi64ELi128ELi128ELi8ELi4ELi4ELi4ELb0ELb0EN7cutlass6half_tE19Flash_kernel_traitsILi64ELi128ELi128ELi8ES3_EELb0ELb0ELb0ELb0ELb0ELb0ELb0EEEvNS_16Flash_bwd_paramsE,"",@"SHT_CUDA_INFO"
	.sectionflags	@""
	.align	4


	//----- nvinfo : EIATTR_CUDA_API_VERSION
	.align		4
        /*0000*/ 	.byte	0x04, 0x37
        /*0002*/ 	.short	(.L_394 - .L_393)
.L_393:
        /*0004*/ 	.word	0x00000082


	//----- nvinfo : EIATTR_KPARAM_INFO
	.align		4
.L_394:
        /*0008*/ 	.byte	0x04, 0x17
        /*000a*/ 	.short	(.L_396 - .L_395)
.L_395:
        /*000c*/ 	.word	0x00000000
        /*0010*/ 	.short	0x0000
        /*0012*/ 	.short	0x0000
        /*0014*/ 	.byte	0x00, 0xf0, 0x01, 0x0a


	//----- nvinfo : EIATTR_SPARSE_MMA_MASK
	.align		4
.L_396:
        /*0018*/ 	.byte	0x03, 0x50
        /*001a*/ 	.short	0x0000


	//----- nvinfo : EIATTR_MAXREG_COUNT
	.align		4
        /*001c*/ 	.byte	0x03, 0x1b
        /*001e*/ 	.short	0x00ff


	//----- nvinfo : EIATTR_NUM_BARRIERS
	.align		4
        /*0020*/ 	.byte	0x02, 0x4c
        /*0022*/ 	.byte	0x01
	.zero		1


	//----- nvinfo : EIATTR_ANNOTATIONS
	.align		4
        /*0024*/ 	.byte	0x04, 0x55
        /*0026*/ 	.short	(.L_398 - .L_397)


	//   ....[0]....
.L_397:
        /*0028*/ 	.word	0x00000001
        /*002c*/ 	.byte	0x70, 0x38, 0x00, 0x00, 0x01, 0x00, 0x00, 0x00, 0x20, 0x41, 0x00, 0x00


	//----- nvinfo : EIATTR_MERCURY_ISA_VERSION
	.align		4
.L_398:
        /*0038*/ 	.byte	0x03, 0x5f
        /*003a*/ 	.short	0x0101


	//----- nvinfo : EIATTR_VRC_CTA_INIT_COUNT
	.align		4
        /*003c*/ 	.byte	0x02, 0x4a
	.zero		1
	.zero		1


	//----- nvinfo : EIATTR_EXIT_INSTR_OFFSETS
	.align		4
        /*0040*/ 	.byte	0x04, 0x1c
        /*0042*/ 	.short	(.L_400 - .L_399)


	//   ....[0]....
.L_399:
        /*0044*/ 	.word	0x00000090


	//   ....[1]....
        /*0048*/ 	.word	0x0000a390


	//----- nvinfo : EIATTR_CRS_STACK_SIZE
	.align		4
.L_400:
        /*004c*/ 	.byte	0x04, 0x1e
        /*004e*/ 	.short	(.L_402 - .L_401)
.L_401:
        /*0050*/ 	.word	0x00000000


	//----- nvinfo : EIATTR_CBANK_PARAM_SIZE
	.align		4
.L_402:
        /*0054*/ 	.byte	0x03, 0x19
        /*0056*/ 	.short	0x0280


	//----- nvinfo : EIATTR_PARAM_CBANK
	.align		4
        /*0058*/ 	.byte	0x04, 0x0a
        /*005a*/ 	.short	(.L_404 - .L_403)
	.align		4
.L_403:
        /*005c*/ 	.word	index@(.nv.constant0._ZN5flash44flash_bwd_dq_dk_dv_loop_seqk_parallel_kernelI23Flash_bwd_kernel_traitsILi64ELi128ELi128ELi8ELi4ELi4ELi4ELb0ELb0EN7cutlass6half_tE19Flash_kernel_traitsILi64ELi128ELi128ELi8ES3_EELb0ELb0ELb0ELb0ELb0ELb0ELb0EEEvNS_16Flash_bwd_paramsE)
        /*0060*/ 	.short	0x0380
        /*0062*/ 	.short	0x0280


	//----- nvinfo : EIATTR_SW_WAR
	.align		4
.L_404:
        /*0064*/ 	.byte	0x04, 0x36
        /*0066*/ 	.short	(.L_406 - .L_405)
.L_405:
        /*0068*/ 	.word	0x00000008
.L_406:


//--------------------- .nv.info._ZN5flash44flash_bwd_dq_dk_dv_loop_seqk_parallel_kernelI23Flash_bwd_kernel_traitsILi64ELi128ELi128ELi8ELi4ELi4ELi4ELb0ELb0EN7cutlass6half_tE19Flash_kernel_traitsILi64ELi128ELi128ELi8ES3_EELb0ELb0ELb1ELb0ELb0ELb0ELb0EEEvNS_16Flash_bwd_paramsE --------------------------
	.section	.nv.info._ZN5flash44flash_bwd_dq_dk_dv_loop_seqk_parallel_kernelI23Flash_bwd_kernel_traitsILi64ELi128ELi128ELi8ELi4ELi4ELi4ELb0ELb0EN7cutlass6half_tE19Flash_kernel_traitsILi64ELi128ELi128ELi8ES3_EELb0ELb0ELb1ELb0ELb0ELb0ELb0EEEvNS_16Flash_bwd_paramsE,"",@"SHT_CUDA_INFO"
	.sectionflags	@""
	.align	4


	//----- nvinfo : EIATTR_CUDA_API_VERSION
	.align		4
        /*0000*/ 	.byte	0x04, 0x37
        /*0002*/ 	.short	(.L_408 - .L_407)
.L_407:
        /*0004*/ 	.word	0x00000082


	//----- nvinfo : EIATTR_KPARAM_INFO
	.align		4
.L_408:
        /*0008*/ 	.byte	0x04, 0x17
        /*000a*/ 	.short	(.L_410 - .L_409)
.L_409:
        /*000c*/ 	.word	0x00000000
        /*0010*/ 	.short	0x0000
        /*0012*/ 	.short	0x0000
        /*0014*/ 	.byte	0x00, 0xf0, 0x01, 0x0a


	//----- nvinfo : EIATTR_SPARSE_MMA_MASK
	.align		4
.L_410:
        /*0018*/ 	.byte	0x03, 0x50
        /*001a*/ 	.short	0x0000


	//----- nvinfo : EIATTR_MAXREG_COUNT
	.align		4
        /*001c*/ 	.byte	0x03, 0x1b
        /*001e*/ 	.short	0x00ff


	//----- nvinfo : EIATTR_NUM_BARRIERS
	.align		4
        /*0020*/ 	.byte	0x02, 0x4c
        /*0022*/ 	.byte	0x01
	.zero		1


	//----- nvinfo : EIATTR_MERCURY_ISA_VERSION
	.align		4
        /*0024*/ 	.byte	0x03, 0x5f
        /*0026*/ 	.short	0x0101


	//----- nvinfo : EIATTR_VRC_CTA_INIT_COUNT
	.align		4
        /*0028*/ 	.byte	0x02, 0x4a
	.zero		1
	.zero		1


	//----- nvinfo : EIATTR_EXIT_INSTR_OFFSETS
	.align		4
        /*002c*/ 	.byte	0x04, 0x1c
        /*002e*/ 	.short	(.L_412 - .L_411)


	//   ....[0]....
.L_411:
        /*0030*/ 	.word	0x00000080


	//   ....[1]....
        /*0034*/ 	.word	0x0000a9a0


	//----- nvinfo : EIATTR_CRS_STACK_SIZE
	.align		4
.L_412:
        /*0038*/ 	.byte	0x04, 0x1e
        /*003a*/ 	.short	(.L_414 - .L_413)
.L_413:
        /*003c*/ 	.word	0x00000000


	//----- nvinfo : EIATTR_CBANK_PARAM_SIZE
	.align		4
.L_414:
        /*0040*/ 	.byte	0x03, 0x19
        /*0042*/ 	.short	0x0280


	//----- nvinfo : EIATTR_PARAM_CBANK
	.align		4
        /*0044*/ 	.byte	0x04, 0x0a
        /*0046*/ 	.short	(.L_416 - .L_415)
	.align		4
.L_415:
        /*0048*/ 	.word	index@(.nv.constant0._ZN5flash44flash_bwd_dq_dk_dv_loop_seqk_parallel_kernelI23Flash_bwd_kernel_traitsILi64ELi128ELi128ELi8ELi4ELi4ELi4ELb0ELb0EN7cutlass6half_tE19Flash_kernel_traitsILi64ELi128ELi128ELi8ES3_EELb0ELb0ELb1ELb0ELb0ELb0ELb0EEEvNS_16Flash_bwd_paramsE)
        /*004c*/ 	.short	0x0380
        /*004e*/ 	.short	0x0280


	//----- nvinfo : EIATTR_SW_WAR
	.align		4
.L_416:
        /*0050*/ 	.byte	0x04, 0x36
        /*0052*/ 	.short	(.L_418 - .L_417)
.L_417:
        /*0054*/ 	.word	0x00000008
.L_418:


//--------------------- .nv.info._ZN5flash44flash_bwd_dq_dk_dv_loop_seqk_parallel_kernelI23Flash_bwd_kernel_traitsILi64ELi128ELi128ELi8ELi4ELi4ELi4ELb0ELb0EN7cutlass6half_tE19Flash_kernel_traitsILi64ELi128ELi128ELi8ES3_EELb0ELb0ELb0ELb0ELb1ELb1ELb0EEEvNS_16Flash_bwd_paramsE --------------------------
	.section	.nv.info._ZN5flash44flash_bwd_dq_dk_dv_loop_seqk_parallel_kernelI23Flash_bwd_kernel_traitsILi64ELi128ELi128ELi8ELi4ELi4ELi4ELb0ELb0EN7cutlass6half_tE19Flash_kernel_traitsILi64ELi128ELi128ELi8ES3_EELb0ELb0ELb0ELb0ELb1ELb1ELb0EEEvNS_16Flash_bwd_paramsE,"",@"SHT_CUDA_INFO"
	.sectionflags	@""
	.align	4


	//----- nvinfo : EIATTR_CUDA_API_VERSION
	.align		4
        /*0000*/ 	.byte	0x04, 0x37
        /*0002*/ 	.short	(.L_420 - .L_419)
.L_419:
        /*0004*/ 	.word	0x00000082


	//----- nvinfo : EIATTR_KPARAM_INFO
	.align		4
.L_420:
        /*0008*/ 	.byte	0x04, 0x17
        /*000a*/ 	.short	(.L_422 - .L_421)
.L_421:
        /*000c*/ 	.word	0x00000000
        /*0010*/ 	.short	0x0000
        /*0012*/ 	.short	0x0000
        /*0014*/ 	.byte	0x00, 0xf0, 0x01, 0x0a


	//----- nvinfo : EIATTR_SPARSE_MMA_MASK
	.align		4
.L_422:
        /*0018*/ 	.byte	0x03, 0x50
        /*001a*/ 	.short	0x0000


	//----- nvinfo : EIATTR_MAXREG_COUNT
	.align		4
        /*001c*/ 	.byte	0x03, 0x1b
        /*001e*/ 	.short	0x00ff


	//----- nvinfo : EIATTR_NUM_BARRIERS
	.align		4
        /*0020*/ 	.byte	0x02, 0x4c
        /*0022*/ 	.byte	0x01
	.zero		1


	//----- nvinfo : EIATTR_ANNOTATIONS
	.align		4
        /*0024*/ 	.byte	0x04, 0x55
        /*0026*/ 	.short	(.L_424 - .L_423)


	//   ....[0]....
.L_423:
        /*0028*/ 	.word	0x00000001
        /*002c*/ 	.byte	0xf0, 0x1a, 0x00, 0x00, 0x01, 0x00, 0x00, 0x00, 0x10, 0x1b, 0x00, 0x00, 0x01, 0x00, 0x00, 0x00
        /*003c*/ 	.byte	0x50, 0x1c, 0x00, 0x00, 0x01, 0x00, 0x00, 0x00, 0xd0, 0x32, 0x00, 0x00


	//----- nvinfo : EIATTR_MERCURY_ISA_VERSION
	.align		4
.L_424:
        /*0048*/ 	.byte	0x03, 0x5f
        /*004a*/ 	.short	0x0101


	//----- nvinfo : EIATTR_VRC_CTA_INIT_COUNT
	.align		4
        /*004c*/ 	.byte	0x02, 0x4a
	.zero		1
	.zero		1


	//----- nvinfo : EIATTR_EXIT_INSTR_OFFSETS
	.align		4
        /*0050*/ 	.byte	0x04, 0x1c
        /*0052*/ 	.short	(.L_426 - .L_425)


	//   ....[0]....
.L_425:
        /*0054*/ 	.word	0x00000090


	//   ....[1]....
        /*0058*/ 	.word	0x00006dc0


	//----- nvinfo : EIATTR_CBANK_PARAM_SIZE
	.align		4
.L_426:
        /*005c*/ 	.byte	0x03, 0x19
        /*005e*/ 	.short	0x0280


	//----- nvinfo : EIATTR_PARAM_CBANK
	.align		4
        /*0060*/ 	.byte	0x04, 0x0a
        /*0062*/ 	.short	(.L_428 - .L_427)
	.align		4
.L_427:
        /*0064*/ 	.word	index@(.nv.constant0._ZN5flash44flash_bwd_dq_dk_dv_loop_seqk_parallel_kernelI23Flash_bwd_kernel_traitsILi64ELi128ELi128ELi8ELi4ELi4ELi4ELb0ELb0EN7cutlass6half_tE19Flash_kernel_traitsILi64ELi128ELi128ELi8ES3_EELb0ELb0ELb0ELb0ELb1ELb1ELb0EEEvNS_16Flash_bwd_paramsE)
        /*0068*/ 	.short	0x0380
        /*006a*/ 	.short	0x0280


	//----- nvinfo : EIATTR_SW_WAR
	.align		4
.L_428:
        /*006c*/ 	.byte	0x04, 0x36
        /*006e*/ 	.short	(.L_430 - .L_429)
.L_429:
        /*0070*/ 	.word	0x00000008
.L_430:


//--------------------- .nv.info._ZN5flash44flash_bwd_dq_dk_dv_loop_seqk_parallel_kernelI23Flash_bwd_kernel_traitsILi64ELi128ELi128ELi8ELi4ELi4ELi4ELb0ELb0EN7cutlass6half_tE19Flash_kernel_traitsILi64ELi128ELi128ELi8ES3_EELb0ELb0ELb0ELb1ELb0ELb0ELb0EEEvNS_16Flash_bwd_paramsE --------------------------
	.section	.nv.info._ZN5flash44flash_bwd_dq_dk_dv_loop_seqk_parallel_kernelI23Flash_bwd_kernel_traitsILi64ELi128ELi128ELi8ELi4ELi4ELi4ELb0ELb0EN7cutlass6half_tE19Flash_kernel_traitsILi64ELi128ELi128ELi8ES3_EELb0ELb0ELb0ELb1ELb0ELb0ELb0EEEvNS_16Flash_bwd_paramsE,"",@"SHT_CUDA_INFO"
	.sectionflags	@""
	.align	4


	//----- nvinfo : EIATTR_CUDA_API_VERSION
	.align		4
        /*0000*/ 	.byte	0x04, 0x37
        /*0002*/ 	.short	(.L_432 - .L_431)
.L_431:
        /*0004*/ 	.word	0x00000082


	//----- nvinfo : EIATTR_KPARAM_INFO
	.align		4
.L_432:
        /*0008*/ 	.byte	0x04, 0x17
        /*000a*/ 	.short	(.L_434 - .L_433)
.L_433:
        /*000c*/ 	.word	0x00000000
        /*0010*/ 	.short	0x0000
        /*0012*/ 	.short	0x0000
        /*0014*/ 	.byte	0x00, 0xf0, 0x01, 0x0a


	//----- nvinfo : EIATTR_SPARSE_MMA_MASK
	.align		4
.L_434:
        /*0018*/ 	.byte	0x03, 0x50
        /*001a*/ 	.short	0x0000


	//----- nvinfo : EIATTR_MAXREG_COUNT
	.align		4
        /*001c*/ 	.byte	0x03, 0x1b
        /*001e*/ 	.short	0x00ff


	//----- nvinfo : EIATTR_NUM_BARRIERS
	.align		4
        /*0020*/ 	.byte	0x02, 0x4c
        /*0022*/ 	.byte	0x01
	.zero		1


	//----- nvinfo : EIATTR_ANNOTATIONS
	.align		4
        /*0024*/ 	.byte	0x04, 0x55
        /*0026*/ 	.short	(.L_436 - .L_435)


	//   ....[0]....
.L_435:
        /*0028*/ 	.word	0x00000001
        /*002c*/ 	.byte	0x60, 0x05, 0x00, 0x00, 0x01, 0x00, 0x00, 0x00, 0x60, 0x3b, 0x00, 0x00, 0x01, 0x00, 0x00, 0x00
        /*003c*/ 	.byte	0x30, 0x3c, 0x00, 0x00, 0x01, 0x00, 0x00, 0x00, 0x90, 0x3d, 0x00, 0x00, 0x01, 0x00, 0x00, 0x00
        /*004c*/ 	.byte	0x40, 0x44, 0x00, 0x00, 0x01, 0x00, 0x00, 0x00, 0x10, 0x59, 0x00, 0x00, 0x01, 0x00, 0x00, 0x00
        /*005c*/ 	.byte	0x10, 0x5c, 0x00, 0x00, 0x01, 0x00, 0x00, 0x00, 0x90, 0x9c, 0x00, 0x00


	//----- nvinfo : EIATTR_MERCURY_ISA_VERSION
	.align		4
.L_436:
        /*0068*/ 	.byte	0x03, 0x5f
        /*006a*/ 	.short	0x0101


	//----- nvinfo : EIATTR_VRC_CTA_INIT_COUNT
	.align		4
        /*006c*/ 	.byte	0x02, 0x4a
	.zero		1
	.zero		1


	//----- nvinfo : EIATTR_EXIT_INSTR_OFFSETS
	.align		4
        /*0070*/ 	.byte	0x04, 0x1c
        /*0072*/ 	.short	(.L_438 - .L_437)


	//   ....[0]....
.L_437:
        /*0074*/ 	.word	0x00000090


	//   ....[1]....
        /*0078*/ 	.word	0x0000b0c0


	//----- nvinfo : EIATTR_CRS_STACK_SIZE
	.align		4
.L_438:
        /*007c*/ 	.byte	0x04, 0x1e
        /*007e*/ 	.short	(.L_440 - .L_439)
.L_439:
        /*0080*/ 	.word	0x00000000


	//----- nvinfo : EIATTR_CBANK_PARAM_SIZE
	.align		4
.L_440:
        /*0084*/ 	.byte	0x03, 0x19
        /*0086*/ 	.short	0x0280


	//----- nvinfo : EIATTR_PARAM_CBANK
	.align		4
        /*0088*/ 	.byte	0x04, 0x0a
        /*008a*/ 	.short	(.L_442 - .L_441)
	.align		4
.L_441:
        /*008c*/ 	.word	index@(.nv.constant0._ZN5flash44flash_bwd_dq_dk_dv_loop_seqk_parallel_kernelI23Flash_bwd_kernel_traitsILi64ELi128ELi128ELi8ELi4ELi4ELi4ELb0ELb0EN7cutlass6half_tE19Flash_kernel_traitsILi64ELi128ELi128ELi8ES3_EELb0ELb0ELb0ELb1ELb0ELb0ELb0EEEvNS_16Flash_bwd_paramsE)
        /*0090*/ 	.short	0x0380
        /*0092*/ 	.short	0x0280


	//----- nvinfo : EIATTR_SW_WAR
	.align		4
.L_442:
        /*0094*/ 	.byte	0x04, 0x36
        /*0096*/ 	.short	(.L_444 - .L_443)
.L_443:
        /*0098*/ 	.word	0x00000008
.L_444:


//--------------------- .nv.info._ZN5flash44flash_bwd_dq_dk_dv_loop_seqk_parallel_kernelI23Flash_bwd_kernel_traitsILi64ELi128ELi128ELi8ELi4ELi4ELi4ELb0ELb0EN7cutlass6half_tE19Flash_kernel_traitsILi64ELi128ELi128ELi8ES3_EELb0ELb0ELb1ELb0ELb0ELb1ELb0EEEvNS_16Flash_bwd_paramsE --------------------------
	.section	.nv.info._ZN5flash44flash_bwd_dq_dk_dv_loop_seqk_parallel_kernelI23Flash_bwd_kernel_traitsILi64ELi128ELi128ELi8ELi4ELi4ELi4ELb0ELb0EN7cutlass6half_tE19Flash_kernel_traitsILi64ELi128ELi128ELi8ES3_EELb0ELb0ELb1ELb0ELb0ELb1ELb0EEEvNS_16Flash_bwd_paramsE,"",@"SHT_CUDA_INFO"
	.sectionflags	@""
	.align	4


	//----- nvinfo : EIATTR_CUDA_API_VERSION
	.align		4
        /*0000*/ 	.byte	0x04, 0x37
        /*0002*/ 	.short	(.L_446 - .L_445)
.L_445:
        /*0004*/ 	.word	0x00000082


	//----- nvinfo : EIATTR_KPARAM_INFO
	.align		4
.L_446:
        /*0008*/ 	.byte	0x04, 0x17
        /*000a*/ 	.short	(.L_448 - .L_447)
.L_447:
        /*000c*/ 	.word	0x00000000
        /*0010*/ 	.short	0x0000
        /*0012*/ 	.short	0x0000
        /*0014*/ 	.byte	0x00, 0xf0, 0x01, 0x0a


	//----- nvinfo : EIATTR_SPARSE_MMA_MASK
	.align		4
.L_448:
        /*0018*/ 	.byte	0x03, 0x50
        /*001a*/ 	.short	0x0000


	//----- nvinfo : EIATTR_MAXREG_COUNT
	.align		4
        /*001c*/ 	.byte	0x03, 0x1b
        /*001e*/ 	.short	0x00ff


	//----- nvinfo : EIATTR_NUM_BARRIERS
	.align		4
        /*0020*/ 	.byte	0x02, 0x4c
        /*0022*/ 	.byte	0x01
	.zero		1


	//----- nvinfo : EIATTR_MERCURY_ISA_VERSION
	.align		4
        /*0024*/ 	.byte	0x03, 0x5f
        /*0026*/ 	.short	0x0101


	//----- nvinfo : EIATTR_VRC_CTA_INIT_COUNT
	.align		4
        /*0028*/ 	.byte	0x02, 0x4a
	.zero		1
	.zero		1


	//----- nvinfo : EIATTR_EXIT_INSTR_OFFSETS
	.align		4
        /*002c*/ 	.byte	0x04, 0x1c
        /*002e*/ 	.short	(.L_450 - .L_449)


	//   ....[0]....
.L_449:
        /*0030*/ 	.word	0x00000080


	//   ....[1]....
        /*0034*/ 	.word	0x00009f70


	//----- nvinfo : EIATTR_CRS_STACK_SIZE
	.align		4
.L_450:
        /*0038*/ 	.byte	0x04, 0x1e
        /*003a*/ 	.short	(.L_452 - .L_451)
.L_451:
        /*003c*/ 	.word	0x00000000


	//----- nvinfo : EIATTR_CBANK_PARAM_SIZE
	.align		4
.L_452:
        /*0040*/ 	.byte	0x03, 0x19
        /*0042*/ 	.short	0x0280


	//----- nvinfo : EIATTR_PARAM_CBANK
	.align		4
        /*0044*/ 	.byte	0x04, 0x0a
        /*0046*/ 	.short	(.L_454 - .L_453)
	.align		4
.L_453:
        /*0048*/ 	.word	index@(.nv.constant0._ZN5flash44flash_bwd_dq_dk_dv_loop_seqk_parallel_kernelI23Flash_bwd_kernel_traitsILi64ELi128ELi128ELi8ELi4ELi4ELi4ELb0ELb0EN7cutlass6half_tE19Flash_kernel_traitsILi64ELi128ELi128ELi8ES3_EELb0ELb0ELb1ELb0ELb0ELb1ELb0EEEvNS_16Flash_bwd_paramsE)
        /*004c*/ 	.short	0x0380
        /*004e*/ 	.short	0x0280


	//----- nvinfo : EIATTR_SW_WAR
	.align		4
.L_454:
        /*0050*/ 	.byte	0x04, 0x36
        /*0052*/ 	.short	(.L_456 - .L_455)
.L_455:
        /*0054*/ 	.word	0x00000008
.L_456:


//--------------------- .nv.info._ZN5flash44flash_bwd_dq_dk_dv_loop_seqk_parallel_kernelI23Flash_bwd_kernel_traitsILi64ELi128ELi128ELi8ELi4ELi4ELi4ELb0ELb0EN7cutlass6half_tE19Flash_kernel_traitsILi64ELi128ELi128ELi8ES3_EELb0ELb0ELb1ELb1ELb0ELb0ELb0EEEvNS_16Flash_bwd_paramsE --------------------------
	.section	.nv.info._ZN5flash44flash_bwd_dq_dk_dv_loop_seqk_parallel_kernelI23Flash_bwd_kernel_traitsILi64ELi128ELi128ELi8ELi4ELi4ELi4ELb0ELb0EN7cutlass6half_tE19Flash_kernel_traitsILi64ELi128ELi128ELi8ES3_EELb0ELb0ELb1ELb1ELb0ELb0ELb0EEEvNS_16Flash_bwd_paramsE,"",@"SHT_CUDA_INFO"
	.sectionflags	@""
	.align	4


	//----- nvinfo : EIATTR_CUDA_API_VERSION
	.align		4
        /*0000*/ 	.byte	0x04, 0x37
        /*0002*/ 	.short	(.L_458 - .L_457)
.L_457:
        /*0004*/ 	.word	0x00000082


	//----- nvinfo : EIATTR_KPARAM_INFO
	.align		4
.L_458:
        /*0008*/ 	.byte	0x04, 0x17
        /*000a*/ 	.short	(.L_460 - .L_459)
.L_459:
        /*000c*/ 	.word	0x00000000
        /*0010*/ 	.short	0x0000
        /*0012*/ 	.short	0x0000
        /*0014*/ 	.byte	0x00, 0xf0, 0x01, 0x0a


	//----- nvinfo : EIATTR_SPARSE_MMA_MASK
	.align		4
.L_460:
        /*0018*/ 	.byte	0x03, 0x50
        /*001a*/ 	.short	0x0000


	//----- nvinfo : EIATTR_MAXREG_COUNT
	.align		4
        /*001c*/ 	.byte	0x03, 0x1b
        /*001e*/ 	.short	0x00ff


	//----- nvinfo : EIATTR_NUM_BARRIERS
	.align		4
        /*0020*/ 	.byte	0x02, 0x4c
        /*0022*/ 	.byte	0x01
	.zero		1


	//----- nvinfo : EIATTR_MERCURY_ISA_VERSION
	.align		4
        /*0024*/ 	.byte	0x03, 0x5f
        /*0026*/ 	.short	0x0101


	//----- nvinfo : EIATTR_VRC_CTA_INIT_COUNT
	.align		4
        /*0028*/ 	.byte	0x02, 0x4a
	.zero		1
	.zero		1


	//----- nvinfo : EIATTR_EXIT_INSTR_OFFSETS
	.align		4
        /*002c*/ 	.byte	0x04, 0x1c
        /*002e*/ 	.short	(.L_462 - .L_461)


	//   ....[0]....
.L_461:
        /*0030*/ 	.word	0x00000080


	//   ....[1]....
        /*0034*/ 	.word	0x0000b600


	//----- nvinfo : EIATTR_CRS_STACK_SIZE
	.align		4
.L_462:
        /*0038*/ 	.byte	0x04, 0x1e
        /*003a*/ 	.short	(.L_464 - .L_463)
.L_463:
        /*003c*/ 	.word	0x00000000


	//----- nvinfo : EIATTR_CBANK_PARAM_SIZE
	.align		4
.L_464:
        /*0040*/ 	.byte	0x03, 0x19
        /*0042*/ 	.short	0x0280


	//----- nvinfo : EIATTR_PARAM_CBANK
	.align		4
        /*0044*/ 	.byte	0x04, 0x0a
        /*0046*/ 	.short	(.L_466 - .L_465)
	.align		4
.L_465:
        /*0048*/ 	.word	index@(.nv.constant0._ZN5flash44flash_bwd_dq_dk_dv_loop_seqk_parallel_kernelI23Flash_bwd_kernel_traitsILi64ELi128ELi128ELi8ELi4ELi4ELi4ELb0ELb0EN7cutlass6half_tE19Flash_kernel_traitsILi64ELi128ELi128ELi8ES3_EELb0ELb0ELb1ELb1ELb0ELb0ELb0EEEvNS_16Flash_bwd_paramsE)
        /*004c*/ 	.short	0x0380
        /*004e*/ 	.short	0x0280


	//----- nvinfo : EIATTR_SW_WAR
	.align		4
.L_466:
        /*0050*/ 	.byte	0x04, 0x36
        /*0052*/ 	.short	(.L_468 - .L_467)
.L_467:
        /*0054*/ 	.word	0x00000008
.L_468:


//--------------------- .nv.info._ZN5flash27flash_bwd_convert_dq_kernelI23Flash_bwd_kernel_traitsILi64ELi64ELi128ELi8ELi2ELi4ELi4ELb1ELb0EN7cutlass6half_tE19Flash_kernel_traitsILi64ELi64ELi128ELi8ES3_EEEEvNS_16Flash_bwd_paramsEi --------------------------
	.section	.nv.info._ZN5flash27flash_bwd_convert_dq_kernelI23Flash_bwd_kernel_traitsILi64ELi64ELi128ELi8ELi2ELi4ELi4ELb1ELb0EN7cutlass6half_tE19Flash_kernel_traitsILi64ELi64ELi128ELi8ES3_EEEEvNS_16Flash_bwd_paramsEi,"",@"SHT_CUDA_INFO"
	.sectionflags	@""
	.align	4


	//----- nvinfo : EIATTR_CUDA_API_VERSION
	.align		4
        /*0000*/ 	.byte	0x04, 0x37
        /*0002*/ 	.short	(.L_470 - .L_469)
.L_469:
        /*0004*/ 	.word	0x00000082


	//----- nvinfo : EIATTR_KPARAM_INFO
	.align		4
.L_470:
        /*0008*/ 	.byte	0x04, 0x17
        /*000a*/ 	.short	(.L_472 - .L_471)
.L_471:
        /*000c*/ 	.word	0x00000000
        /*0010*/ 	.short	0x0001
        /*0012*/ 	.short	0x0280
        /*0014*/ 	.byte	0x00, 0xf0, 0x11, 0x00


	//----- nvinfo : EIATTR_KPARAM_INFO
	.align		4
.L_472:
        /*0018*/ 	.byte	0x04, 0x17
        /*001a*/ 	.short	(.L_474 - .L_473)
.L_473:
        /*001c*/ 	.word	0x00000000
        /*0020*/ 	.short	0x0000
        /*0022*/ 	.short	0x0000
        /*0024*/ 	.byte	0x00, 0xf0, 0x01, 0x0a


	//----- nvinfo : EIATTR_SPARSE_MMA_MASK
	.align		4
.L_474:
        /*0028*/ 	.byte	0x03, 0x50
        /*002a*/ 	.short	0x0000


	//----- nvinfo : EIATTR_MAXREG_COUNT
	.align		4
        /*002c*/ 	.byte	0x03, 0x1b
        /*002e*/ 	.short	0x00ff


	//----- nvinfo : EIATTR_NUM_BARRIERS
	.align		4
        /*0030*/ 	.byte	0x02, 0x4c
        /*0032*/ 	.byte	0x01
	.zero		1


	//----- nvinfo : EIATTR_MERCURY_ISA_VERSION
	.align		4
        /*0034*/ 	.byte	0x03, 0x5f
        /*0036*/ 	.short	0x0101


	//----- nvinfo : EIATTR_VRC_CTA_INIT_COUNT
	.align		4
        /*0038*/ 	.byte	0x02, 0x4a
	.zero		1
	.zero		1


	//----- nvinfo : EIATTR_EXIT_INSTR_OFFSETS
	.align		4
        /*003c*/ 	.byte	0x04, 0x1c
        /*003e*/ 	.short	(.L_476 - .L_475)


	//   ....[0]....
.L_475:
        /*0040*/ 	.word	0x00000190


	//   ....[1]....
        /*0044*/ 	.word	0x00001670


	//   ....[2]....
        /*0048*/ 	.word	0x00001740


	//----- nvinfo : EIATTR_CRS_STACK_SIZE
	.align		4
.L_476:
        /*004c*/ 	.byte	0x04, 0x1e
        /*004e*/ 	.short	(.L_478 - .L_477)
.L_477:
        /*0050*/ 	.word	0x00000000


	//----- nvinfo : EIATTR_CBANK_PARAM_SIZE
	.align		4
.L_478:
        /*0054*/ 	.byte	0x03, 0x19
        /*0056*/ 	.short	0x0284


	//----- nvinfo : EIATTR_PARAM_CBANK
	.align		4
        /*0058*/ 	.byte	0x04, 0x0a
        /*005a*/ 	.short	(.L_480 - .L_479)
	.align		4
.L_479:
        /*005c*/ 	.word	index@(.nv.constant0._ZN5flash27flash_bwd_convert_dq_kernelI23Flash_bwd_kernel_traitsILi64ELi64ELi128ELi8ELi2ELi4ELi4ELb1ELb0EN7cutlass6half_tE19Flash_kernel_traitsILi64ELi64ELi128ELi8ES3_EEEEvNS_16Flash_bwd_paramsEi)
        /*0060*/ 	.short	0x0380
        /*0062*/ 	.short	0x0284


	//----- nvinfo : EIATTR_SW_WAR
	.align		4
.L_480:
        /*0064*/ 	.byte	0x04, 0x36
        /*0066*/ 	.short	(.L_482 - .L_481)
.L_481:
        /*0068*/ 	.word	0x00000008
.L_482:


//--------------------- .nv.info._ZN5flash44flash_bwd_dq_dk_dv_loop_seqk_parallel_kernelI23Flash_bwd_kernel_traitsILi64ELi64ELi128ELi8ELi2ELi4ELi4ELb1ELb0EN7cutlass6half_tE19Flash_kernel_traitsILi64ELi64ELi128ELi8ES3_EELb1ELb0ELb0ELb0ELb0ELb1ELb0EEEvNS_16Flash_bwd_paramsE --------------------------
	.section	.nv.info._ZN5flash44flash_bwd_dq_dk_dv_loop_seqk_parallel_kernelI23Flash_bwd_kernel_traitsILi64ELi64ELi128ELi8ELi2ELi4ELi4ELb1ELb0EN7cutlass6half_tE19Flash_kernel_traitsILi64ELi64ELi128ELi8ES3_EELb1ELb0ELb0ELb0ELb0ELb1ELb0EEEvNS_16Flash_bwd_paramsE,"",@"SHT_CUDA_INFO"
	.sectionflags	@""
	.align	4


	//----- nvinfo : EIATTR_CUDA_API_VERSION
	.align		4
        /*0000*/ 	.byte	0x04, 0x37
        /*0002*/ 	.short	(.L_484 - .L_483)
.L_483:
        /*0004*/ 	.word	0x00000082


	//----- nvinfo : EIATTR_KPARAM_INFO
	.align		4
.L_484:
        /*0008*/ 	.byte	0x04, 0x17
        /*000a*/ 	.short	(.L_486 - .L_485)
.L_485:
        /*000c*/ 	.word	0x00000000
        /*0010*/ 	.short	0x0000
        /*0012*/ 	.short	0x0000
        /*0014*/ 	.byte	0x00, 0xf0, 0x01, 0x0a


	//----- nvinfo : EIATTR_SPARSE_MMA_MASK
	.align		4
.L_486:
        /*0018*/ 	.byte	0x03, 0x50
        /*001a*/ 	.short	0x0000


	//----- nvinfo : EIATTR_MAXREG_COUNT
	.align		4
        /*001c*/ 	.byte	0x03, 0x1b
        /*001e*/ 	.short	0x00ff


	//----- nvinfo : EIATTR_NUM_BARRIERS
	.align		4
        /*0020*/ 	.byte	0x02, 0x4c
        /*0022*/ 	.byte	0x01
	.zero		1


	//----- nvinfo : EIATTR_MERCURY_ISA_VERSION
	.align		4
        /*0024*/ 	.byte	0x03, 0x5f
        /*0026*/ 	.short	0x0101


	//----- nvinfo : EIATTR_VRC_CTA_INIT_COUNT
	.align		4
        /*0028*/ 	.byte	0x02, 0x4a
	.zero		1
	.zero		1


	//----- nvinfo : EIATTR_EXIT_INSTR_OFFSETS
	.align		4
        /*002c*/ 	.byte	0x04, 0x1c
        /*002e*/ 	.short	(.L_488 - .L_487)


	//   ....[0]....
.L_487:
        /*0030*/ 	.word	0x00000080


	//   ....[1]....
        /*0034*/ 	.word	0x00007a90


	//----- nvinfo : EIATTR_CRS_STACK_SIZE
	.align		4
.L_488:
        /*0038*/ 	.byte	0x04, 0x1e
        /*003a*/ 	.short	(.L_490 - .L_489)
.L_489:
        /*003c*/ 	.word	0x00000000


	//----- nvinfo : EIATTR_CBANK_PARAM_SIZE
	.align		4
.L_490:
        /*0040*/ 	.byte	0x03, 0x19
        /*0042*/ 	.short	0x0280


	//----- nvinfo : EIATTR_PARAM_CBANK
	.align		4
        /*0044*/ 	.byte	0x04, 0x0a
        /*0046*/ 	.short	(.L_492 - .L_491)
	.align		4
.L_491:
        /*0048*/ 	.word	index@(.nv.constant0._ZN5flash44flash_bwd_dq_dk_dv_loop_seqk_parallel_kernelI23Flash_bwd_kernel_traitsILi64ELi64ELi128ELi8ELi2ELi4ELi4ELb1ELb0EN7cutlass6half_tE19Flash_kernel_traitsILi64ELi64ELi128ELi8ES3_EELb1ELb0ELb0ELb0ELb0ELb1ELb0EEEvNS_16Flash_bwd_paramsE)
        /*004c*/ 	.short	0x0380
        /*004e*/ 	.short	0x0280


	//----- nvinfo : EIATTR_SW_WAR
	.align		4
.L_492:
        /*0050*/ 	.byte	0x04, 0x36
        /*0052*/ 	.short	(.L_494 - .L_493)
.L_493:
        /*0054*/ 	.word	0x00000008
.L_494:


//--------------------- .nv.info._ZN5flash44flash_bwd_dq_dk_dv_loop_seqk_parallel_kernelI23Flash_bwd_kernel_traitsILi64ELi64ELi128ELi8ELi2ELi4ELi4ELb1ELb0EN7cutlass6half_tE19Flash_kernel_traitsILi64ELi64ELi128ELi8ES3_EELb0ELb0ELb0ELb0ELb0ELb1ELb1EEEvNS_16Flash_bwd_paramsE --------------------------
	.section	.nv.info._ZN5flash44flash_bwd_dq_dk_dv_loop_seqk_parallel_kernelI23Flash_bwd_kernel_traitsILi64ELi64ELi128ELi8ELi2ELi4ELi4ELb1ELb0EN7cutlass6half_tE19Flash_kernel_traitsILi64ELi64ELi128ELi8ES3_EELb0ELb0ELb0ELb0ELb0ELb1ELb1EEEvNS_16Flash_bwd_paramsE,"",@"SHT_CUDA_INFO"
	.sectionflags	@""
	.align	4


	//----- nvinfo : EIATTR_CUDA_API_VERSION
	.align		4
        /*0000*/ 	.byte	0x04, 0x37
        /*0002*/ 	.short	(.L_496 - .L_495)
.L_495:
        /*0004*/ 	.word	0x00000082


	//----- nvinfo : EIATTR_KPARAM_INFO
	.align		4
.L_496:
        /*0008*/ 	.byte	0x04, 0x17
        /*000a*/ 	.short	(.L_498 - .L_497)
.L_497:
        /*000c*/ 	.word	0x00000000
        /*0010*/ 	.short	0x0000
        /*0012*/ 	.short	0x0000
        /*0014*/ 	.byte	0x00, 0xf0, 0x01, 0x0a


	//----- nvinfo : EIATTR_SPARSE_MMA_MASK
	.align		4
.L_498:
        /*0018*/ 	.byte	0x03, 0x50
        /*001a*/ 	.short	0x0000


	//----- nvinfo : EIATTR_MAXREG_COUNT
	.align		4
        /*001c*/ 	.byte	0x03, 0x1b
        /*001e*/ 	.short	0x00ff


	//----- nvinfo : EIATTR_NUM_BARRIERS
	.align		4
        /*0020*/ 	.byte	0x02, 0x4c
        /*0022*/ 	.byte	0x01
	.zero		1


	//----- nvinfo : EIATTR_MERCURY_ISA_VERSION
	.align		4
        /*0024*/ 	.byte	0x03, 0x5f
        /*0026*/ 	.short	0x0101


	//----- nvinfo : EIATTR_VRC_CTA_INIT_COUNT
	.align		4
        /*0028*/ 	.byte	0x02, 0x4a
	.zero		1
	.zero		1


	//----- nvinfo : EIATTR_EXIT_INSTR_OFFSETS
	.align		4
        /*002c*/ 	.byte	0x04, 0x1c
        /*002e*/ 	.short	(.L_500 - .L_499)


	//   ....[0]....
.L_499:
        /*0030*/ 	.word	0x00000080


	//   ....[1]....
        /*0034*/ 	.word	0x00007540


	//----- nvinfo : EIATTR_CRS_STACK_SIZE
	.align		4
.L_500:
        /*0038*/ 	.byte	0x04, 0x1e
        /*003a*/ 	.short	(.L_502 - .L_501)
.L_501:
        /*003c*/ 	.word	0x00000000


	//----- nvinfo : EIATTR_CBANK_PARAM_SIZE
	.align		4
.L_502:
        /*0040*/ 	.byte	0x03, 0x19
        /*0042*/ 	.short	0x0280


	//----- nvinfo : EIATTR_PARAM_CBANK
	.align		4
        /*0044*/ 	.byte	0x04, 0x0a
        /*0046*/ 	.short	(.L_504 - .L_503)
	.align		4
.L_503:
        /*0048*/ 	.word	index@(.nv.constant0._ZN5flash44flash_bwd_dq_dk_dv_loop_seqk_parallel_kernelI23Flash_bwd_kernel_traitsILi64ELi64ELi128ELi8ELi2ELi4ELi4ELb1ELb0EN7cutlass6half_tE19Flash_kernel_traitsILi64ELi64ELi128ELi8ES3_EELb0ELb0ELb0ELb0ELb0ELb1ELb1EEEvNS_16Flash_bwd_paramsE)
        /*004c*/ 	.short	0x0380
        /*004e*/ 	.short	0x0280


	//----- nvinfo : EIATTR_SW_WAR
	.align		4
.L_504:
        /*0050*/ 	.byte	0x04, 0x36
        /*0052*/ 	.short	(.L_506 - .L_505)
.L_505:
        /*0054*/ 	.word	0x00000008
.L_506:


//--------------------- .nv.info._ZN5flash44flash_bwd_dq_dk_dv_loop_seqk_parallel_kernelI23Flash_bwd_kernel_traitsILi64ELi64ELi128ELi8ELi2ELi4ELi4ELb1ELb0EN7cutlass6half_tE19Flash_kernel_traitsILi64ELi64ELi128ELi8ES3_EELb1ELb0ELb0ELb0ELb0ELb0ELb0EEEvNS_16Flash_bwd_paramsE --------------------------
	.section	.nv.info._ZN5flash44flash_bwd_dq_dk_dv_loop_seqk_parallel_kernelI23Flash_bwd_kernel_traitsILi64ELi64ELi128ELi8ELi2ELi4ELi4ELb1ELb0EN7cutlass6half_tE19Flash_kernel_traitsILi64ELi64ELi128ELi8ES3_EELb1ELb0ELb0ELb0ELb0ELb0ELb0EEEvNS_16Flash_bwd_paramsE,"",@"SHT_CUDA_INFO"
	.sectionflags	@""
	.align	4


	//----- nvinfo : EIATTR_CUDA_API_VERSION
	.align		4
        /*0000*/ 	.byte	0x04, 0x37
        /*0002*/ 	.short	(.L_508 - .L_507)
.L_507:
        /*0004*/ 	.word	0x00000082


	//----- nvinfo : EIATTR_KPARAM_INFO
	.align		4
.L_508:
        /*0008*/ 	.byte	0x04, 0x17
        /*000a*/ 	.short	(.L_510 - .L_509)
.L_509:
        /*000c*/ 	.word	0x00000000
        /*0010*/ 	.short	0x0000
        /*0012*/ 	.short	0x0000
        /*0014*/ 	.byte	0x00, 0xf0, 0x01, 0x0a


	//----- nvinfo : EIATTR_SPARSE_MMA_MASK
	.align		4
.L_510:
        /*0018*/ 	.byte	0x03, 0x50
        /*001a*/ 	.short	0x0000


	//----- nvinfo : EIATTR_MAXREG_COUNT
	.align		4
        /*001c*/ 	.byte	0x03, 0x1b
        /*001e*/ 	.short	0x00ff


	//----- nvinfo : EIATTR_NUM_BARRIERS
	.align		4
        /*0020*/ 	.byte	0x02, 0x4c
        /*0022*/ 	.byte	0x01
	.zero		1


	//----- nvinfo : EIATTR_MERCURY_ISA_VERSION
	.align		4
        /*0024*/ 	.byte	0x03, 0x5f
        /*0026*/ 	.short	0x0101


	//----- nvinfo : EIATTR_VRC_CTA_INIT_COUNT
	.align		4
        /*0028*/ 	.byte	0x02, 0x4a
	.zero		1
	.zero		1


	//----- nvinfo : EIATTR_EXIT_INSTR_OFFSETS
	.align		4
        /*002c*/ 	.byte	0x04, 0x1c
        /*002e*/ 	.short	(.L_512 - .L_511)


	//   ....[0]....
.L_511:
        /*0030*/ 	.word	0x00000080


	//   ....[1]....
        /*0034*/ 	.word	0x00008280


	//----- nvinfo : EIATTR_CRS_STACK_SIZE
	.align		4
.L_512:
        /*0038*/ 	.byte	0x04, 0x1e
        /*003a*/ 	.short	(.L_514 - .L_513)
.L_513:
        /*003c*/ 	.word	0x00000000


	//----- nvinfo : EIATTR_CBANK_PARAM_SIZE
	.align		4
.L_514:
        /*0040*/ 	.byte	0x03, 0x19
        /*0042*/ 	.short	0x0280


	//----- nvinfo : EIATTR_PARAM_CBANK
	.align		4
        /*0044*/ 	.byte	0x04, 0x0a
        /*0046*/ 	.short	(.L_516 - .L_515)
	.align		4
.L_515:
        /*0048*/ 	.word	index@(.nv.constant0._ZN5flash44flash_bwd_dq_dk_dv_loop_seqk_parallel_kernelI23Flash_bwd_kernel_traitsILi64ELi64ELi128ELi8ELi2ELi4ELi4ELb1ELb0EN7cutlass6half_tE19Flash_kernel_traitsILi64ELi64ELi128ELi8ES3_EELb1ELb0ELb0ELb0ELb0ELb0ELb0EEEvNS_16Flash_bwd_paramsE)
        /*004c*/ 	.short	0x0380
        /*004e*/ 	.short	0x0280


	//----- nvinfo : EIATTR_SW_WAR
	.align		4
.L_516:
        /*0050*/ 	.byte	0x04, 0x36
        /*0052*/ 	.short	(.L_518 - .L_517)
.L_517:
        /*0054*/ 	.word	0x00000008
.L_518:


//--------------------- .nv.info._ZN5flash44flash_bwd_dq_dk_dv_loop_seqk_parallel_kernelI23Flash_bwd_kernel_traitsILi64ELi64ELi128ELi8ELi2ELi4ELi4ELb1ELb0EN7cutlass6half_tE19Flash_kernel_traitsILi64ELi64ELi128ELi8ES3_EELb0ELb0ELb0ELb0ELb0ELb0ELb1EEEvNS_16Flash_bwd_paramsE --------------------------
	.section	.nv.info._ZN5flash44flash_bwd_dq_dk_dv_loop_seqk_parallel_kernelI23Flash_bwd_kernel_traitsILi64ELi64ELi128ELi8ELi2ELi4ELi4ELb1ELb0EN7cutlass6half_tE19Flash_kernel_traitsILi64ELi64ELi128ELi8ES3_EELb0ELb0ELb0ELb0ELb0ELb0ELb1EEEvNS_16Flash_bwd_paramsE,"",@"SHT_CUDA_INFO"
	.sectionflags	@""
	.align	4


	//----- nvinfo : EIATTR_CUDA_API_VERSION
	.align		4
        /*0000*/ 	.byte	0x04, 0x37
        /*0002*/ 	.short	(.L_520 - .L_519)
.L_519:
        /*0004*/ 	.word	0x00000082


	//----- nvinfo : EIATTR_KPARAM_INFO
	.align		4
.L_520:
        /*0008*/ 	.byte	0x04, 0x17
        /*000a*/ 	.short	(.L_522 - .L_521)
.L_521:
        /*000c*/ 	.word	0x00000000
        /*0010*/ 	.short	0x0000
        /*0012*/ 	.short	0x0000
        /*0014*/ 	.byte	0x00, 0xf0, 0x01, 0x0a


	//----- nvinfo : EIATTR_SPARSE_MMA_MASK
	.align		4
.L_522:
        /*0018*/ 	.byte	0x03, 0x50
        /*001a*/ 	.short	0x0000


	//----- nvinfo : EIATTR_MAXREG_COUNT
	.align		4
        /*001c*/ 	.byte	0x03, 0x1b
        /*001e*/ 	.short	0x00ff


	//----- nvinfo : EIATTR_NUM_BARRIERS
	.align		4
        /*0020*/ 	.byte	0x02, 0x4c
        /*0022*/ 	.byte	0x01
	.zero		1


	//----- nvinfo : EIATTR_MERCURY_ISA_VERSION
	.align		4
        /*0024*/ 	.byte	0x03, 0x5f
        /*0026*/ 	.short	0x0101


	//----- nvinfo : EIATTR_VRC_CTA_INIT_COUNT
	.align		4
        /*0028*/ 	.byte	0x02, 0x4a
	.zero		1
	.zero		1


	//----- nvinfo : EIATTR_EXIT_INSTR_OFFSETS
	.align		4
        /*002c*/ 	.byte	0x04, 0x1c
        /*002e*/ 	.short	(.L_524 - .L_523)


	//   ....[0]....
.L_523:
        /*0030*/ 	.word	0x00000080


	//   ....[1]....
        /*0034*/ 	.word	0x00007ee0


	//----- nvinfo : EIATTR_CRS_STACK_SIZE
	.align		4
.L_524:
        /*0038*/ 	.byte	0x04, 0x1e
        /*003a*/ 	.short	(.L_526 - .L_525)
.L_525:
        /*003c*/ 	.word	0x00000000


	//----- nvinfo : EIATTR_CBANK_PARAM_SIZE
	.align		4
.L_526:
        /*0040*/ 	.byte	0x03, 0x19
        /*0042*/ 	.short	0x0280


	//----- nvinfo : EIATTR_PARAM_CBANK
	.align		4
        /*0044*/ 	.byte	0x04, 0x0a
        /*0046*/ 	.short	(.L_528 - .L_527)
	.align		4
.L_527:
        /*0048*/ 	.word	index@(.nv.constant0._ZN5flash44flash_bwd_dq_dk_dv_loop_seqk_parallel_kernelI23Flash_bwd_kernel_traitsILi64ELi64ELi128ELi8ELi2ELi4ELi4ELb1ELb0EN7cutlass6half_tE19Flash_kernel_traitsILi64ELi64ELi128ELi8ES3_EELb0ELb0ELb0ELb0ELb0ELb0ELb1EEEvNS_16Flash_bwd_paramsE)
        /*004c*/ 	.short	0x0380
        /*004e*/ 	.short	0x0280


	//----- nvinfo : EIATTR_SW_WAR
	.align		4
.L_528:
        /*0050*/ 	.byte	0x04, 0x36
        /*0052*/ 	.short	(.L_530 - .L_529)
.L_529:
        /*0054*/ 	.word	0x00000008
.L_530:


//--------------------- .nv.info._ZN5flash44flash_bwd_dq_dk_dv_loop_seqk_parallel_kernelI23Flash_bwd_kernel_traitsILi64ELi64ELi128ELi8ELi2ELi4ELi4ELb1ELb0EN7cutlass6half_tE19Flash_kernel_traitsILi64ELi64ELi128ELi8ES3_EELb1ELb0ELb1ELb0ELb0ELb0ELb0EEEvNS_16Flash_bwd_paramsE --------------------------
	.section	.nv.info._ZN5flash44flash_bwd_dq_dk_dv_loop_seqk_parallel_kernelI23Flash_bwd_kernel_traitsILi64ELi64ELi128ELi8ELi2ELi4ELi4ELb1ELb0EN7cutlass6half_tE19Flash_kernel_traitsILi64ELi64ELi128ELi8ES3_EELb1ELb0ELb1ELb0ELb0ELb0ELb0EEEvNS_16Flash_bwd_paramsE,"",@"SHT_CUDA_INFO"
	.sectionflags	@""
	.align	4


	//----- nvinfo : EIATTR_CUDA_API_VERSION
	.align		4
        /*0000*/ 	.byte	0x04, 0x37
        /*0002*/ 	.short	(.L_532 - .L_531)
.L_531:
        /*0004*/ 	.word	0x00000082


	//----- nvinfo : EIATTR_KPARAM_INFO
	.align		4
.L_532:
        /*0008*/ 	.byte	0x04, 0x17
        /*000a*/ 	.short	(.L_534 - .L_533)
.L_533:
        /*000c*/ 	.word	0x00000000
        /*0010*/ 	.short	0x0000
        /*0012*/ 	.short	0x0000
        /*0014*/ 	.byte	0x00, 0xf0, 0x01, 0x0a


	//----- nvinfo : EIATTR_SPARSE_MMA_MASK
	.align		4
.L_534:
        /*0018*/ 	.byte	0x03, 0x50
        /*001a*/ 	.short	0x0000


	//----- nvinfo : EIATTR_MAXREG_COUNT
	.align		4
        /*001c*/ 	.byte	0x03, 0x1b
        /*001e*/ 	.short	0x00ff


	//----- nvinfo : EIATTR_NUM_BARRIERS
	.align		4
        /*0020*/ 	.byte	0x02, 0x4c
        /*0022*/ 	.byte	0x01
	.zero		1


	//----- nvinfo : EIATTR_MERCURY_ISA_VERSION
	.align		4
        /*0024*/ 	.byte	0x03, 0x5f
        /*0026*/ 	.short	0x0101


	//----- nvinfo : EIATTR_VRC_CTA_INIT_COUNT
	.align		4
        /*0028*/ 	.byte	0x02, 0x4a
	.zero		1
	.zero		1


	//----- nvinfo : EIATTR_EXIT_INSTR_OFFSETS
	.align		4
        /*002c*/ 	.byte	0x04, 0x1c
        /*002e*/ 	.short	(.L_536 - .L_535)


	//   ....[0]....
.L_535:
        /*0030*/ 	.word	0x00000080


	//   ....[1]....
        /*0034*/ 	.word	0x00008860


	//----- nvinfo : EIATTR_CRS_STACK_SIZE
	.align		4
.L_536:
        /*0038*/ 	.byte	0x04, 0x1e
        /*003a*/ 	.short	(.L_538 - .L_537)
.L_537:
        /*003c*/ 	.word	0x00000000


	//----- nvinfo : EIATTR_CBANK_PARAM_SIZE
	.align		4
.L_538:
        /*0040*/ 	.byte	0x03, 0x19
        /*0042*/ 	.short	0x0280


	//----- nvinfo : EIATTR_PARAM_CBANK
	.align		4
        /*0044*/ 	.byte	0x04, 0x0a
        /*0046*/ 	.short	(.L_540 - .L_539)
	.align		4
.L_539:
        /*0048*/ 	.word	index@(.nv.constant0._ZN5flash44flash_bwd_dq_dk_dv_loop_seqk_parallel_kernelI23Flash_bwd_kernel_traitsILi64ELi64ELi128ELi8ELi2ELi4ELi4ELb1ELb0EN7cutlass6half_tE19Flash_kernel_traitsILi64ELi64ELi128ELi8ES3_EELb1ELb0ELb1ELb0ELb0ELb0ELb0EEEvNS_16Flash_bwd_paramsE)
        /*004c*/ 	.short	0x0380
        /*004e*/ 	.short	0x0280


	//----- nvinfo : EIATTR_SW_WAR
	.align		4
.L_540:
        /*0050*/ 	.byte	0x04, 0x36
        /*0052*/ 	.short	(.L_542 - .L_541)
.L_541:
        /*0054*/ 	.word	0x00000008
.L_542:


//--------------------- .nv.info._ZN5flash44flash_bwd_dq_dk_dv_loop_seqk_parallel_kernelI23Flash_bwd_kernel_traitsILi64ELi64ELi128ELi8ELi2ELi4ELi4ELb1ELb0EN7cutlass6half_tE19Flash_kernel_traitsILi64ELi64ELi128ELi8ES3_EELb0ELb0ELb1ELb0ELb0ELb0ELb1EEEvNS_16Flash_bwd_paramsE --------------------------
	.section	.nv.info._ZN5flash44flash_bwd_dq_dk_dv_loop_seqk_parallel_kernelI23Flash_bwd_kernel_traitsILi64ELi64ELi128ELi8ELi2ELi4ELi4ELb1ELb0EN7cutlass6half_tE19Flash_kernel_traitsILi64ELi64ELi128ELi8ES3_EELb0ELb0ELb1ELb0ELb0ELb0ELb1EEEvNS_16Flash_bwd_paramsE,"",@"SHT_CUDA_INFO"
	.sectionflags	@""
	.align	4


	//----- nvinfo : EIATTR_CUDA_API_VERSION
	.align		4
        /*0000*/ 	.byte	0x04, 0x37
        /*0002*/ 	.short	(.L_544 - .L_543)
.L_543:
        /*0004*/ 	.word	0x00000082


	//----- nvinfo : EIATTR_KPARAM_INFO
	.align		4
.L_544:
        /*0008*/ 	.byte	0x04, 0x17
        /*000a*/ 	.short	(.L_546 - .L_545)
.L_545:
        /*000c*/ 	.word	0x00000000
        /*0010*/ 	.short	0x0000
        /*0012*/ 	.short	0x0000
        /*0014*/ 	.byte	0x00, 0xf0, 0x01, 0x0a


	//----- nvinfo : EIATTR_SPARSE_MMA_MASK
	.align		4
.L_546:
        /*0018*/ 	.byte	0x03, 0x50
        /*001a*/ 	.short	0x0000


	//----- nvinfo : EIATTR_MAXREG_COUNT
	.align		4
        /*001c*/ 	.byte	0x03, 0x1b
        /*001e*/ 	.short	0x00ff


	//----- nvinfo : EIATTR_NUM_BARRIERS
	.align		4
        /*0020*/ 	.byte	0x02, 0x4c
        /*0022*/ 	.byte	0x01
	.zero		1


	//----- nvinfo : EIATTR_MERCURY_ISA_VERSION
	.align		4
        /*0024*/ 	.byte	0x03, 0x5f
        /*0026*/ 	.short	0x0101


	//----- nvinfo : EIATTR_VRC_CTA_INIT_COUNT
	.align		4
        /*0028*/ 	.byte	0x02, 0x4a
	.zero		1
	.zero		1


	//----- nvinfo : EIATTR_EXIT_INSTR_OFFSETS
	.align		4
        /*002c*/ 	.byte	0x04, 0x1c
        /*002e*/ 	.short	(.L_548 - .L_547)


	//   ....[0]....
.L_547:
        /*0030*/ 	.word	0x00000080


	//   ....[1]....
        /*0034*/ 	.word	0x000087f0


	//----- nvinfo : EIATTR_CRS_STACK_SIZE
	.align		4
.L_548:
        /*0038*/ 	.byte	0x04, 0x1e
        /*003a*/ 	.short	(.L_550 - .L_549)
.L_549:
        /*003c*/ 	.word	0x00000000


	//----- nvinfo : EIATTR_CBANK_PARAM_SIZE
	.align		4
.L_550:
        /*0040*/ 	.byte	0x03, 0x19
        /*0042*/ 	.short	0x0280


	//----- nvinfo : EIATTR_PARAM_CBANK
	.align		4
        /*0044*/ 	.byte	0x04, 0x0a
        /*0046*/ 	.short	(.L_552 - .L_551)
	.align		4
.L_551:
        /*0048*/ 	.word	index@(.nv.constant0._ZN5flash44flash_bwd_dq_dk_dv_loop_seqk_parallel_kernelI23Flash_bwd_kernel_traitsILi64ELi64ELi128ELi8ELi2ELi4ELi4ELb1ELb0EN7cutlass6half_tE19Flash_kernel_traitsILi64ELi64ELi128ELi8ES3_EELb0ELb0ELb1ELb0ELb0ELb0ELb1EEEvNS_16Flash_bwd_paramsE)
        /*004c*/ 	.short	0x0380
        /*004e*/ 	.short	0x0280


	//----- nvinfo : EIATTR_SW_WAR
	.align		4
.L_552:
        /*0050*/ 	.byte	0x04, 0x36
        /*0052*/ 	.short	(.L_554 - .L_553)
.L_553:
        /*0054*/ 	.word	0x00000008
.L_554:


//--------------------- .nv.info._ZN5flash44flash_bwd_dq_dk_dv_loop_seqk_parallel_kernelI23Flash_bwd_kernel_traitsILi64ELi64ELi128ELi8ELi2ELi4ELi4ELb1ELb0EN7cutlass6half_tE19Flash_kernel_traitsILi64ELi64ELi128ELi8ES3_EELb1ELb0ELb0ELb0ELb1ELb1ELb0EEEvNS_16Flash_bwd_paramsE --------------------------
	.section	.nv.info._ZN5flash44flash_bwd_dq_dk_dv_loop_seqk_parallel_kernelI23Flash_bwd_kernel_traitsILi64ELi64ELi128ELi8ELi2ELi4ELi4ELb1ELb0EN7cutlass6half_tE19Flash_kernel_traitsILi64ELi64ELi128ELi8ES3_EELb1ELb0ELb0ELb0ELb1ELb1ELb0EEEvNS_16Flash_bwd_paramsE,"",@"SHT_CUDA_INFO"
	.sectionflags	@""
	.align	4


	//----- nvinfo : EIATTR_CUDA_API_VERSION
	.align		4
        /*0000*/ 	.byte	0x04, 0x37
        /*0002*/ 	.short	(.L_556 - .L_555)
.L_555:
        /*0004*/ 	.word	0x00000082


	//----- nvinfo : EIATTR_KPARAM_INFO
	.align		4
.L_556:
        /*0008*/ 	.byte	0x04, 0x17
        /*000a*/ 	.short	(.L_558 - .L_557)
.L_557:
        /*000c*/ 	.word	0x00000000
        /*0010*/ 	.short	0x0000
        /*0012*/ 	.short	0x0000
        /*0014*/ 	.byte	0x00, 0xf0, 0x01, 0x0a


	//----- nvinfo : EIATTR_SPARSE_MMA_MASK
	.align		4
.L_558:
        /*0018*/ 	.byte	0x03, 0x50
        /*001a*/ 	.short	0x0000


	//----- nvinfo : EIATTR_MAXREG_COUNT
	.align		4
        /*001c*/ 	.byte	0x03, 0x1b
        /*001e*/ 	.short	0x00ff


	//----- nvinfo : EIATTR_NUM_BARRIERS
	.align		4
        /*0020*/ 	.byte	0x02, 0x4c
        /*0022*/ 	.byte	0x01
	.zero		1


	//----- nvinfo : EIATTR_MERCURY_ISA_VERSION
	.align		4
        /*0024*/ 	.byte	0x03, 0x5f
        /*0026*/ 	.short	0x0101


	//----- nvinfo : EIATTR_VRC_CTA_INIT_COUNT
	.align		4
        /*0028*/ 	.byte	0x02, 0x4a
	.zero		1
	.zero		1


	//----- nvinfo : EIATTR_EXIT_INSTR_OFFSETS
	.align		4
        /*002c*/ 	.byte	0x04, 0x1c
        /*002e*/ 	.short	(.L_560 - .L_559)


	//   ....[0]....
.L_559:
        /*0030*/ 	.word	0x00000080


	//   ....[1]....
        /*0034*/ 	.word	0x00005b80


	//----- nvinfo : EIATTR_CBANK_PARAM_SIZE
	.align		4
.L_560:
        /*0038*/ 	.byte	0x03, 0x19
        /*003a*/ 	.short	0x0280


	//----- nvinfo : EIATTR_PARAM_CBANK
	.align		4
        /*003c*/ 	.byte	0x04, 0x0a
        /*003e*/ 	.short	(.L_562 - .L_561)
	.align		4
.L_561:
        /*0040*/ 	.word	index@(.nv.constant0._ZN5flash44flash_bwd_dq_dk_dv_loop_seqk_parallel_kernelI23Flash_bwd_kernel_traitsILi64ELi64ELi128ELi8ELi2ELi4ELi4ELb1ELb0EN7cutlass6half_tE19Flash_kernel_traitsILi64ELi64ELi128ELi8ES3_EELb1ELb0ELb0ELb0ELb1ELb1ELb0EEEvNS_16Flash_bwd_paramsE)
        /*0044*/ 	.short	0x0380
        /*0046*/ 	.short	0x0280


	//----- nvinfo : EIATTR_SW_WAR
	.align		4
.L_562:
        /*0048*/ 	.byte	0x04, 0x36
        /*004a*/ 	.short	(.L_564 - .L_563)
.L_563:
        /*004c*/ 	.word	0x00000008
.L_564:


//--------------------- .nv.info._ZN5flash44flash_bwd_dq_dk_dv_loop_seqk_parallel_kernelI23Flash_bwd_kernel_traitsILi64ELi64ELi128ELi8ELi2ELi4ELi4ELb1ELb0EN7cutlass6half_tE19Flash_kernel_traitsILi64ELi64ELi128ELi8ES3_EELb0ELb0ELb0ELb0ELb1ELb1ELb1EEEvNS_16Flash_bwd_paramsE --------------------------
	.section	.nv.info._ZN5flash44flash_bwd_dq_dk_dv_loop_seqk_parallel_kernelI23Flash_bwd_kernel_traitsILi64ELi64ELi128ELi8ELi2ELi4ELi4ELb1ELb0EN7cutlass6half_tE19Flash_kernel_traitsILi64ELi64ELi128ELi8ES3_EELb0ELb0ELb0ELb0ELb1ELb1ELb1EEEvNS_16Flash_bwd_paramsE,"",@"SHT_CUDA_INFO"
	.sectionflags	@""
	.align	4


	//----- nvinfo : EIATTR_CUDA_API_VERSION
	.align		4
        /*0000*/ 	.byte	0x04, 0x37
        /*0002*/ 	.short	(.L_566 - .L_565)
.L_565:
        /*0004*/ 	.word	0x00000082


	//----- nvinfo : EIATTR_KPARAM_INFO
	.align		4
.L_566:
        /*0008*/ 	.byte	0x04, 0x17
        /*000a*/ 	.short	(.L_568 - .L_567)
.L_567:
        /*000c*/ 	.word	0x00000000
        /*0010*/ 	.short	0x0000
        /*0012*/ 	.short	0x0000
        /*0014*/ 	.byte	0x00, 0xf0, 0x01, 0x0a


	//----- nvinfo : EIATTR_SPARSE_MMA_MASK
	.align		4
.L_568:
        /*0018*/ 	.byte	0x03, 0x50
        /*001a*/ 	.short	0x0000


	//----- nvinfo : EIATTR_MAXREG_COUNT
	.align		4
        /*001c*/ 	.byte	0x03, 0x1b
        /*001e*/ 	.short	0x00ff


	//----- nvinfo : EIATTR_NUM_BARRIERS
	.align		4
        /*0020*/ 	.byte	0x02, 0x4c
        /*0022*/ 	.byte	0x01
	.zero		1


	//----- nvinfo : EIATTR_MERCURY_ISA_VERSION
	.align		4
        /*0024*/ 	.byte	0x03, 0x5f
        /*0026*/ 	.short	0x0101


	//----- nvinfo : EIATTR_VRC_CTA_INIT_COUNT
	.align		4
        /*0028*/ 	.byte	0x02, 0x4a
	.zero		1
	.zero		1


	//----- nvinfo : EIATTR_EXIT_INSTR_OFFSETS
	.align		4
        /*002c*/ 	.byte	0x04, 0x1c
        /*002e*/ 	.short	(.L_570 - .L_569)


	//   ....[0]....
.L_569:
        /*0030*/ 	.word	0x00000080


	//   ....[1]....
        /*0034*/ 	.word	0x000058c0


	//----- nvinfo : EIATTR_CBANK_PARAM_SIZE
	.align		4
.L_570:
        /*0038*/ 	.byte	0x03, 0x19
        /*003a*/ 	.short	0x0280


	//----- nvinfo : EIATTR_PARAM_CBANK
	.align		4
        /*003c*/ 	.byte	0x04, 0x0a
        /*003e*/ 	.short	(.L_572 - .L_571)
	.align		4
.L_571:
        /*0040*/ 	.word	index@(.nv.constant0._ZN5flash44flash_bwd_dq_dk_dv_loop_seqk_parallel_kernelI23Flash_bwd_kernel_traitsILi64ELi64ELi128ELi8ELi2ELi4ELi4ELb1ELb0EN7cutlass6half_tE19Flash_kernel_traitsILi64ELi64ELi128ELi8ES3_EELb0ELb0ELb0ELb0ELb1ELb1ELb1EEEvNS_16Flash_bwd_paramsE)
        /*0044*/ 	.short	0x0380
        /*0046*/ 	.short	0x0280


	//----- nvinfo : EIATTR_SW_WAR
	.align		4
.L_572:
        /*0048*/ 	.byte	0x04, 0x36
        /*004a*/ 	.short	(.L_574 - .L_573)
.L_573:
        /*004c*/ 	.word	0x00000008
.L_574:


//--------------------- .nv.info._ZN5flash44flash_bwd_dq_dk_dv_loop_seqk_parallel_kernelI23Flash_bwd_kernel_traitsILi64ELi64ELi128ELi8ELi2ELi4ELi4ELb1ELb0EN7cutlass6half_tE19Flash_kernel_traitsILi64ELi64ELi128ELi8ES3_EELb1ELb0ELb0ELb1ELb0ELb0ELb0EEEvNS_16Flash_bwd_paramsE --------------------------
	.section	.nv.info._ZN5flash44flash_bwd_dq_dk_dv_loop_seqk_parallel_kernelI23Flash_bwd_kernel_traitsILi64ELi64ELi128ELi8ELi2ELi4ELi4ELb1ELb0EN7cutlass6half_tE19Flash_kernel_traitsILi64ELi64ELi128ELi8ES3_EELb1ELb0ELb0ELb1ELb0ELb0ELb0EEEvNS_16Flash_bwd_paramsE,"",@"SHT_CUDA_INFO"
	.sectionflags	@""
	.align	4


	//----- nvinfo : EIATTR_CUDA_API_VERSION
	.align		4
        /*0000*/ 	.byte	0x04, 0x37
        /*0002*/ 	.short	(.L_576 - .L_575)
.L_575:
        /*0004*/ 	.word	0x00000082


	//----- nvinfo : EIATTR_KPARAM_INFO
	.align		4
.L_576:
        /*0008*/ 	.byte	0x04, 0x17
        /*000a*/ 	.short	(.L_578 - .L_577)
.L_577:
        /*000c*/ 	.word	0x00000000
        /*0010*/ 	.short	0x0000
        /*0012*/ 	.short	0x0000
        /*0014*/ 	.byte	0x00, 0xf0, 0x01, 0x0a


	//----- nvinfo : EIATTR_SPARSE_MMA_MASK
	.align		4
.L_578:
        /*0018*/ 	.byte	0x03, 0x50
        /*001a*/ 	.short	0x0000


	//----- nvinfo : EIATTR_MAXREG_COUNT
	.align		4
        /*001c*/ 	.byte	0x03, 0x1b
        /*001e*/ 	.short	0x00ff


	//----- nvinfo : EIATTR_NUM_BARRIERS
	.align		4
        /*0020*/ 	.byte	0x02, 0x4c
        /*0022*/ 	.byte	0x01
	.zero		1


	//----- nvinfo : EIATTR_MERCURY_ISA_VERSION
	.align		4
        /*0024*/ 	.byte	0x03, 0x5f
        /*0026*/ 	.short	0x0101


	//----- nvinfo : EIATTR_VRC_CTA_INIT_COUNT
	.align		4
        /*0028*/ 	.byte	0x02, 0x4a
	.zero		1
	.zero		1


	//----- nvinfo : EIATTR_EXIT_INSTR_OFFSETS
	.align		4
        /*002c*/ 	.byte	0x04, 0x1c
        /*002e*/ 	.short	(.L_580 - .L_579)


	//   ....[0]....
.L_579:
        /*0030*/ 	.word	0x00000080


	//   ....[1]....
        /*0034*/ 	.word	0x00008960


	//----- nvinfo : EIATTR_CRS_STACK_SIZE
	.align		4
.L_580:
        /*0038*/ 	.byte	0x04, 0x1e
        /*003a*/ 	.short	(.L_582 - .L_581)
.L_581:
        /*003c*/ 	.word	0x00000000


	//----- nvinfo : EIATTR_CBANK_PARAM_SIZE
	.align		4
.L_582:
        /*0040*/ 	.byte	0x03, 0x19
        /*0042*/ 	.short	0x0280


	//----- nvinfo : EIATTR_PARAM_CBANK
	.align		4
        /*0044*/ 	.byte	0x04, 0x0a
        /*0046*/ 	.short	(.L_584 - .L_583)
	.align		4
.L_583:
        /*0048*/ 	.word	index@(.nv.constant0._ZN5flash44flash_bwd_dq_dk_dv_loop_seqk_parallel_kernelI23Flash_bwd_kernel_traitsILi64ELi64ELi128ELi8ELi2ELi4ELi4ELb1ELb0EN7cutlass6half_tE19Flash_kernel_traitsILi64ELi64ELi128ELi8ES3_EELb1ELb0ELb0ELb1ELb0ELb0ELb0EEEvNS_16Flash_bwd_paramsE)
        /*004c*/ 	.short	0x0380
        /*004e*/ 	.short	0x0280


	//----- nvinfo : EIATTR_SW_WAR
	.align		4
.L_584:
        /*0050*/ 	.byte	0x04, 0x36
        /*0052*/ 	.short	(.L_586 - .L_585)
.L_585:
        /*0054*/ 	.word	0x00000008
.L_586:


//--------------------- .nv.info._ZN5flash44flash_bwd_dq_dk_dv_loop_seqk_parallel_kernelI23Flash_bwd_kernel_traitsILi64ELi64ELi128ELi8ELi2ELi4ELi4ELb1ELb0EN7cutlass6half_tE19Flash_kernel_traitsILi64ELi64ELi128ELi8ES3_EELb0ELb0ELb0ELb1ELb0ELb0ELb1EEEvNS_16Flash_bwd_paramsE --------------------------
	.section	.nv.info._ZN5flash44flash_bwd_dq_dk_dv_loop_seqk_parallel_kernelI23Flash_bwd_kernel_traitsILi64ELi64ELi128ELi8ELi2ELi4ELi4ELb1ELb0EN7cutlass6half_tE19Flash_kernel_traitsILi64ELi64ELi128ELi8ES3_EELb0ELb0ELb0ELb1ELb0ELb0ELb1EEEvNS_16Flash_bwd_paramsE,"",@"SHT_CUDA_INFO"
	.sectionflags	@""
	.align	4


	//----- nvinfo : EIATTR_CUDA_API_VERSION
	.align		4
        /*0000*/ 	.byte	0x04, 0x37
        /*0002*/ 	.short	(.L_588 - .L_587)
.L_587:
        /*0004*/ 	.word	0x00000082


	//----- nvinfo : EIATTR_KPARAM_INFO
	.align		4
.L_588:
        /*0008*/ 	.byte	0x04, 0x17
        /*000a*/ 	.short	(.L_590 - .L_589)
.L_589:
        /*000c*/ 	.word	0x00000000
        /*0010*/ 	.short	0x0000
        /*0012*/ 	.short	0x0000
        /*0014*/ 	.byte	0x00, 0xf0, 0x01, 0x0a


	//----- nvinfo : EIATTR_SPARSE_MMA_MASK
	.align		4
.L_590:
        /*0018*/ 	.byte	0x03, 0x50
        /*001a*/ 	.short	0x0000


	//----- nvinfo : EIATTR_MAXREG_COUNT
	.align		4
        /*001c*/ 	.byte	0x03, 0x1b
        /*001e*/ 	.short	0x00ff


	//----- nvinfo : EIATTR_NUM_BARRIERS
	.align		4
        /*0020*/ 	.byte	0x02, 0x4c
        /*0022*/ 	.byte	0x01
	.zero		1


	//----- nvinfo : EIATTR_ANNOTATIONS
	.align		4
        /*0024*/ 	.byte	0x04, 0x55
        /*0026*/ 	.short	(.L_592 - .L_591)


	//   ....[0]....
.L_591:
        /*0028*/ 	.word	0x00000001
        /*002c*/ 	.byte	0x10, 0x07, 0x00, 0x00, 0x01, 0x00, 0x00, 0x00, 0x70, 0x13, 0x00, 0x00, 0x01, 0x00, 0x00, 0x00
        /*003c*/ 	.byte	0x70, 0x65, 0x00, 0x00, 0x01, 0x00, 0x00, 0x00, 0x90, 0x71, 0x00, 0x00


	//----- nvinfo : EIATTR_MERCURY_ISA_VERSION
	.align		4
.L_592:
        /*0048*/ 	.byte	0x03, 0x5f
        /*004a*/ 	.short	0x0101


	//----- nvinfo : EIATTR_VRC_CTA_INIT_COUNT
	.align		4
        /*004c*/ 	.byte	0x02, 0x4a
	.zero		1
	.zero		1


	//----- nvinfo : EIATTR_EXIT_INSTR_OFFSETS
	.align		4
        /*0050*/ 	.byte	0x04, 0x1c
        /*0052*/ 	.short	(.L_594 - .L_593)


	//   ....[0]....
.L_593:
        /*0054*/ 	.word	0x00000090


	//   ....[1]....
        /*0058*/ 	.word	0x000084b0


	//----- nvinfo : EIATTR_CRS_STACK_SIZE
	.align		4
.L_594:
        /*005c*/ 	.byte	0x04, 0x1e
        /*005e*/ 	.short	(.L_596 - .L_595)
.L_595:
        /*0060*/ 	.word	0x00000000


	//----- nvinfo : EIATTR_CBANK_PARAM_SIZE
	.align		4
.L_596:
        /*0064*/ 	.byte	0x03, 0x19
        /*0066*/ 	.short	0x0280


	//----- nvinfo : EIATTR_PARAM_CBANK
	.align		4
        /*0068*/ 	.byte	0x04, 0x0a
        /*006a*/ 	.short	(.L_598 - .L_597)
	.align		4
.L_597:
        /*006c*/ 	.word	index@(.nv.constant0._ZN5flash44flash_bwd_dq_dk_dv_loop_seqk_parallel_kernelI23Flash_bwd_kernel_traitsILi64ELi64ELi128ELi8ELi2ELi4ELi4ELb1ELb0EN7cutlass6half_tE19Flash_kernel_traitsILi64ELi64ELi128ELi8ES3_EELb0ELb0ELb0ELb1ELb0ELb0ELb1EEEvNS_16Flash_bwd_paramsE)
        /*0070*/ 	.short	0x0380
        /*0072*/ 	.short	0x0280


	//----- nvinfo : EIATTR_SW_WAR
	.align		4
.L_598:
        /*0074*/ 	.byte	0x04, 0x36
        /*0076*/ 	.short	(.L_600 - .L_599)
.L_599:
        /*0078*/ 	.word	0x00000008
.L_600:


//--------------------- .nv.info._ZN5flash44flash_bwd_dq_dk_dv_loop_seqk_parallel_kernelI23Flash_bwd_kernel_traitsILi64ELi64ELi128ELi8ELi2ELi4ELi4ELb1ELb0EN7cutlass6half_tE19Flash_kernel_traitsILi64ELi64ELi128ELi8ES3_EELb1ELb0ELb1ELb0ELb0ELb1ELb0EEEvNS_16Flash_bwd_paramsE --------------------------
	.section	.nv.info._ZN5flash44flash_bwd_dq_dk_dv_loop_seqk_parallel_kernelI23Flash_bwd_kernel_traitsILi64ELi64ELi128ELi8ELi2ELi4ELi4ELb1ELb0EN7cutlass6half_tE19Flash_kernel_traitsILi64ELi64ELi128ELi8ES3_EELb1ELb0ELb1ELb0ELb0ELb1ELb0EEEvNS_16Flash_bwd_paramsE,"",@"SHT_CUDA_INFO"
	.sectionflags	@""
	.align	4


	//----- nvinfo : EIATTR_CUDA_API_VERSION
	.align		4
        /*0000*/ 	.byte	0x04, 0x37
        /*0002*/ 	.short	(.L_602 - .L_601)
.L_601:
        /*0004*/ 	.word	0x00000082


	//----- nvinfo : EIATTR_KPARAM_INFO
	.align		4
.L_602:
        /*0008*/ 	.byte	0x04, 0x17
        /*000a*/ 	.short	(.L_604 - .L_603)
.L_603:
        /*000c*/ 	.word	0x00000000
        /*0010*/ 	.short	0x0000
        /*0012*/ 	.short	0x0000
        /*0014*/ 	.byte	0x00, 0xf0, 0x01, 0x0a


	//----- nvinfo : EIATTR_SPARSE_MMA_MASK
	.align		4
.L_604:
        /*0018*/ 	.byte	0x03, 0x50
        /*001a*/ 	.short	0x0000


	//----- nvinfo : EIATTR_MAXREG_COUNT
	.align		4
        /*001c*/ 	.byte	0x03, 0x1b
        /*001e*/ 	.short	0x00ff


	//----- nvinfo : EIATTR_NUM_BARRIERS
	.align		4
        /*0020*/ 	.byte	0x02, 0x4c
        /*0022*/ 	.byte	0x01
	.zero		1


	//----- nvinfo : EIATTR_MERCURY_ISA_VERSION
	.align		4
        /*0024*/ 	.byte	0x03, 0x5f
        /*0026*/ 	.short	0x0101


	//----- nvinfo : EIATTR_VRC_CTA_INIT_COUNT
	.align		4
        /*0028*/ 	.byte	0x02, 0x4a
	.zero		1
	.zero		1


	//----- nvinfo : EIATTR_EXIT_INSTR_OFFSETS
	.align		4
        /*002c*/ 	.byte	0x04, 0x1c
        /*002e*/ 	.short	(.L_606 - .L_605)


	//   ....[0]....
.L_605:
        /*0030*/ 	.word	0x00000080


	//   ....[1]....
        /*0034*/ 	.word	0x000080b0


	//----- nvinfo : EIATTR_CRS_STACK_SIZE
	.align		4
.L_606:
        /*0038*/ 	.byte	0x04, 0x1e
        /*003a*/ 	.short	(.L_608 - .L_607)
.L_607:
        /*003c*/ 	.word	0x00000000


	//----- nvinfo : EIATTR_CBANK_PARAM_SIZE
	.align		4
.L_608:
        /*0040*/ 	.byte	0x03, 0x19
        /*0042*/ 	.short	0x0280


	//----- nvinfo : EIATTR_PARAM_CBANK
	.align		4
        /*0044*/ 	.byte	0x04, 0x0a
        /*0046*/ 	.short	(.L_610 - .L_609)
	.align		4
.L_609:
        /*0048*/ 	.word	index@(.nv.constant0._ZN5flash44flash_bwd_dq_dk_dv_loop_seqk_parallel_kernelI23Flash_bwd_kernel_traitsILi64ELi64ELi128ELi8ELi2ELi4ELi4ELb1ELb0EN7cutlass6half_tE19Flash_kernel_traitsILi64ELi64ELi128ELi8ES3_EELb1ELb0ELb1ELb0ELb0ELb1ELb0EEEvNS_16Flash_bwd_paramsE)
        /*004c*/ 	.short	0x0380
        /*004e*/ 	.short	0x0280


	//----- nvinfo : EIATTR_SW_WAR
	.align		4
.L_610:
        /*0050*/ 	.byte	0x04, 0x36
        /*0052*/ 	.short	(.L_612 - .L_611)
.L_611:
        /*0054*/ 	.word	0x00000008
.L_612:


//--------------------- .nv.info._ZN5flash44flash_bwd_dq_dk_dv_loop_seqk_parallel_kernelI23Flash_bwd_kernel_traitsILi64ELi64ELi128ELi8ELi2ELi4ELi4ELb1ELb0EN7cutlass6half_tE19Flash_kernel_traitsILi64ELi64ELi128ELi8ES3_EELb0ELb0ELb1ELb0ELb0ELb1ELb1EEEvNS_16Flash_bwd_paramsE --------------------------
	.section	.nv.info._ZN5flash44flash_bwd_dq_dk_dv_loop_seqk_parallel_kernelI23Flash_bwd_kernel_traitsILi64ELi64ELi128ELi8ELi2ELi4ELi4ELb1ELb0EN7cutlass6half_tE19Flash_kernel_traitsILi64ELi64ELi128ELi8ES3_EELb0ELb0ELb1ELb0ELb0ELb1ELb1EEEvNS_16Flash_bwd_paramsE,"",@"SHT_CUDA_INFO"
	.sectionflags	@""
	.align	4


	//----- nvinfo : EIATTR_CUDA_API_VERSION
	.align		4
        /*0000*/ 	.byte	0x04, 0x37
        /*0002*/ 	.short	(.L_614 - .L_613)
.L_613:
        /*0004*/ 	.word	0x00000082


	//----- nvinfo : EIATTR_KPARAM_INFO
	.align		4
.L_614:
        /*0008*/ 	.byte	0x04, 0x17
        /*000a*/ 	.short	(.L_616 - .L_615)
.L_615:
        /*000c*/ 	.word	0x00000000
        /*0010*/ 	.short	0x0000
        /*0012*/ 	.short	0x0000
        /*0014*/ 	.byte	0x00, 0xf0, 0x01, 0x0a


	//----- nvinfo : EIATTR_SPARSE_MMA_MASK
	.align		4
.L_616:
        /*0018*/ 	.byte	0x03, 0x50
        /*001a*/ 	.short	0x0000


	//----- nvinfo : EIATTR_MAXREG_COUNT
	.align		4
        /*001c*/ 	.byte	0x03, 0x1b
        /*001e*/ 	.short	0x00ff


	//----- nvinfo : EIATTR_NUM_BARRIERS
	.align		4
        /*0020*/ 	.byte	0x02, 0x4c
        /*0022*/ 	.byte	0x01
	.zero		1


	//----- nvinfo : EIATTR_MERCURY_ISA_VERSION
	.align		4
        /*0024*/ 	.byte	0x03, 0x5f
        /*0026*/ 	.short	0x0101


	//----- nvinfo : EIATTR_VRC_CTA_INIT_COUNT
	.align		4
        /*0028*/ 	.byte	0x02, 0x4a
	.zero		1
	.zero		1


	//----- nvinfo : EIATTR_EXIT_INSTR_OFFSETS
	.align		4
        /*002c*/ 	.byte	0x04, 0x1c
        /*002e*/ 	.short	(.L_618 - .L_617)


	//   ....[0]....
.L_617:
        /*0030*/ 	.word	0x00000080


	//   ....[1]....
        /*0034*/ 	.word	0x00007e80


	//----- nvinfo : EIATTR_CRS_STACK_SIZE
	.align		4
.L_618:
        /*0038*/ 	.byte	0x04, 0x1e
        /*003a*/ 	.short	(.L_620 - .L_619)
.L_619:
        /*003c*/ 	.word	0x00000000


	//----- nvinfo : EIATTR_CBANK_PARAM_SIZE
	.align		4
.L_620:
        /*0040*/ 	.byte	0x03, 0x19
        /*0042*/ 	.short	0x0280


	//----- nvinfo : EIATTR_PARAM_CBANK
	.align		4
        /*0044*/ 	.byte	0x04, 0x0a
        /*0046*/ 	.short	(.L_622 - .L_621)
	.align		4
.L_621:
        /*0048*/ 	.word	index@(.nv.constant0._ZN5flash44flash_bwd_dq_dk_dv_loop_seqk_parallel_kernelI23Flash_bwd_kernel_traitsILi64ELi64ELi128ELi8ELi2ELi4ELi4ELb1ELb0EN7cutlass6half_tE19Flash_kernel_traitsILi64ELi64ELi128ELi8ES3_EELb0ELb0ELb1ELb0ELb0ELb1ELb1EEEvNS_16Flash_bwd_paramsE)
        /*004c*/ 	.short	0x0380
        /*004e*/ 	.short	0x0280


	//----- nvinfo : EIATTR_SW_WAR
	.align		4
.L_622:
        /*0050*/ 	.byte	0x04, 0x36
        /*0052*/ 	.short	(.L_624 - .L_623)
.L_623:
        /*0054*/ 	.word	0x00000008
.L_624:


//--------------------- .nv.info._ZN5flash44flash_bwd_dq_dk_dv_loop_seqk_parallel_kernelI23Flash_bwd_kernel_traitsILi64ELi64ELi128ELi8ELi2ELi4ELi4ELb1ELb0EN7cutlass6half_tE19Flash_kernel_traitsILi64ELi64ELi128ELi8ES3_EELb1ELb0ELb1ELb1ELb0ELb0ELb0EEEvNS_16Flash_bwd_paramsE --------------------------
	.section	.nv.info._ZN5flash44flash_bwd_dq_dk_dv_loop_seqk_parallel_kernelI23Flash_bwd_kernel_traitsILi64ELi64ELi128ELi8ELi2ELi4ELi4ELb1ELb0EN7cutlass6half_tE19Flash_kernel_traitsILi64ELi64ELi128ELi8ES3_EELb1ELb0ELb1ELb1ELb0ELb0ELb0EEEvNS_16Flash_bwd_paramsE,"",@"SHT_CUDA_INFO"
	.sectionflags	@""
	.align	4


	//----- nvinfo : EIATTR_CUDA_API_VERSION
	.align		4
        /*0000*/ 	.byte	0x04, 0x37
        /*0002*/ 	.short	(.L_626 - .L_625)
.L_625:
        /*0004*/ 	.word	0x00000082


	//----- nvinfo : EIATTR_KPARAM_INFO
	.align		4
.L_626:
        /*0008*/ 	.byte	0x04, 0x17
        /*000a*/ 	.short	(.L_628 - .L_627)
.L_627:
        /*000c*/ 	.word	0x00000000
        /*0010*/ 	.short	0x0000
        /*0012*/ 	.short	0x0000
        /*0014*/ 	.byte	0x00, 0xf0, 0x01, 0x0a


	//----- nvinfo : EIATTR_SPARSE_MMA_MASK
	.align		4
.L_628:
        /*0018*/ 	.byte	0x03, 0x50
        /*001a*/ 	.short	0x0000


	//----- nvinfo : EIATTR_MAXREG_COUNT
	.align		4
        /*001c*/ 	.byte	0x03, 0x1b
        /*001e*/ 	.short	0x00ff


	//----- nvinfo : EIATTR_NUM_BARRIERS
	.align		4
        /*0020*/ 	.byte	0x02, 0x4c
        /*0022*/ 	.byte	0x01
	.zero		1


	//----- nvinfo : EIATTR_MERCURY_ISA_VERSION
	.align		4
        /*0024*/ 	.byte	0x03, 0x5f
        /*0026*/ 	.short	0x0101


	//----- nvinfo : EIATTR_VRC_CTA_INIT_COUNT
	.align		4
        /*0028*/ 	.byte	0x02, 0x4a
	.zero		1
	.zero		1


	//----- nvinfo : EIATTR_EXIT_INSTR_OFFSETS
	.align		4
        /*002c*/ 	.byte	0x04, 0x1c
        /*002e*/ 	.short	(.L_630 - .L_629)


	//   ....[0]....
.L_629:
        /*0030*/ 	.word	0x00000080


	//   ....[1]....
        /*0034*/ 	.word	0x00009150


	//----- nvinfo : EIATTR_CRS_STACK_SIZE
	.align		4
.L_630:
        /*0038*/ 	.byte	0x04, 0x1e
        /*003a*/ 	.short	(.L_632 - .L_631)
.L_631:
        /*003c*/ 	.word	0x00000000


	//----- nvinfo : EIATTR_CBANK_PARAM_SIZE
	.align		4
.L_632:
        /*0040*/ 	.byte	0x03, 0x19
        /*0042*/ 	.short	0x0280


	//----- nvinfo : EIATTR_PARAM_CBANK
	.align		4
        /*0044*/ 	.byte	0x04, 0x0a
        /*0046*/ 	.short	(.L_634 - .L_633)
	.align		4
.L_633:
        /*0048*/ 	.word	index@(.nv.constant0._ZN5flash44flash_bwd_dq_dk_dv_loop_seqk_parallel_kernelI23Flash_bwd_kernel_traitsILi64ELi64ELi128ELi8ELi2ELi4ELi4ELb1ELb0EN7cutlass6half_tE19Flash_kernel_traitsILi64ELi64ELi128ELi8ES3_EELb1ELb0ELb1ELb1ELb0ELb0ELb0EEEvNS_16Flash_bwd_paramsE)
        /*004c*/ 	.short	0x0380
        /*004e*/ 	.short	0x0280


	//----- nvinfo : EIATTR_SW_WAR
	.align		4
.L_634:
        /*0050*/ 	.byte	0x04, 0x36
        /*0052*/ 	.short	(.L_636 - .L_635)
.L_635:
        /*0054*/ 	.word	0x00000008
.L_636:


//--------------------- .nv.info._ZN5flash44flash_bwd_dq_dk_dv_loop_seqk_parallel_kernelI23Flash_bwd_kernel_traitsILi64ELi64ELi128ELi8ELi2ELi4ELi4ELb1ELb0EN7cutlass6half_tE19Flash_kernel_traitsILi64ELi64ELi128ELi8ES3_EELb0ELb0ELb1ELb1ELb0ELb0ELb1EEEvNS_16Flash_bwd_paramsE --------------------------
	.section	.nv.info._ZN5flash44flash_bwd_dq_dk_dv_loop_seqk_parallel_kernelI23Flash_bwd_kernel_traitsILi64ELi64ELi128ELi8ELi2ELi4ELi4ELb1ELb0EN7cutlass6half_tE19Flash_kernel_traitsILi64ELi64ELi128ELi8ES3_EELb0ELb0ELb1ELb1ELb0ELb0ELb1EEEvNS_16Flash_bwd_paramsE,"",@"SHT_CUDA_INFO"
	.sectionflags	@""
	.align	4


	//----- nvinfo : EIATTR_CUDA_API_VERSION
	.align		4
        /*0000*/ 	.byte	0x04, 0x37
        /*0002*/ 	.short	(.L_638 - .L_637)
.L_637:
        /*0004*/ 	.word	0x00000082


	//----- nvinfo : EIATTR_KPARAM_INFO
	.align		4
.L_638:
        /*0008*/ 	.byte	0x04, 0x17
        /*000a*/ 	.short	(.L_640 - .L_639)
.L_639:
        /*000c*/ 	.word	0x00000000
        /*0010*/ 	.short	0x0000
        /*0012*/ 	.short	0x0000
        /*0014*/ 	.byte	0x00, 0xf0, 0x01, 0x0a


	//----- nvinfo : EIATTR_SPARSE_MMA_MASK
	.align		4
.L_640:
        /*0018*/ 	.byte	0x03, 0x50
        /*001a*/ 	.short	0x0000


	//----- nvinfo : EIATTR_MAXREG_COUNT
	.align		4
        /*001c*/ 	.byte	0x03, 0x1b
        /*001e*/ 	.short	0x00ff


	//----- nvinfo : EIATTR_NUM_BARRIERS
	.align		4
        /*0020*/ 	.byte	0x02, 0x4c
        /*0022*/ 	.byte	0x01
	.zero		1


	//----- nvinfo : EIATTR_MERCURY_ISA_VERSION
	.align		4
        /*0024*/ 	.byte	0x03, 0x5f
        /*0026*/ 	.short	0x0101


	//----- nvinfo : EIATTR_VRC_CTA_INIT_COUNT
	.align		4
        /*0028*/ 	.byte	0x02, 0x4a
	.zero		1
	.zero		1


	//----- nvinfo : EIATTR_EXIT_INSTR_OFFSETS
	.align		4
        /*002c*/ 	.byte	0x04, 0x1c
        /*002e*/ 	.short	(.L_642 - .L_641)


	//   ....[0]....
.L_641:
        /*0030*/ 	.word	0x00000080


	//   ....[1]....
        /*0034*/ 	.word	0x00008ee0


	//----- nvinfo : EIATTR_CRS_STACK_SIZE
	.align		4
.L_642:
        /*0038*/ 	.byte	0x04, 0x1e
        /*003a*/ 	.short	(.L_644 - .L_643)
.L_643:
        /*003c*/ 	.word	0x00000000


	//----- nvinfo : EIATTR_CBANK_PARAM_SIZE
	.align		4
.L_644:
        /*0040*/ 	.byte	0x03, 0x19
        /*0042*/ 	.short	0x0280


	//----- nvinfo : EIATTR_PARAM_CBANK
	.align		4
        /*0044*/ 	.byte	0x04, 0x0a
        /*0046*/ 	.short	(.L_646 - .L_645)
	.align		4
.L_645:
        /*0048*/ 	.word	index@(.nv.constant0._ZN5flash44flash_bwd_dq_dk_dv_loop_seqk_parallel_kernelI23Flash_bwd_kernel_traitsILi64ELi64ELi128ELi8ELi2ELi4ELi4ELb1ELb0EN7cutlass6half_tE19Flash_kernel_traitsILi64ELi64ELi128ELi8ES3_EELb0ELb0ELb1ELb1ELb0ELb0ELb1EEEvNS_16Flash_bwd_paramsE)
        /*004c*/ 	.short	0x0380
        /*004e*/ 	.short	0x0280


	//----- nvinfo : EIATTR_SW_WAR
	.align		4
.L_646:
        /*0050*/ 	.byte	0x04, 0x36
        /*0052*/ 	.short	(.L_648 - .L_647)
.L_647:
        /*0054*/ 	.word	0x00000008
.L_648:


//--------------------- .nv.info._ZN5flash25flash_bwd_dot_do_o_kernelILb0E23Flash_bwd_kernel_traitsILi64ELi64ELi128ELi8ELi2ELi4ELi4ELb1ELb0EN7cutlass6half_tE19Flash_kernel_traitsILi64ELi64ELi128ELi8ES3_EEEEvNS_16Flash_bwd_paramsE --------------------------
	.section	.nv.info._ZN5flash25flash_bwd_dot_do_o_kernelILb0E23Flash_bwd_kernel_traitsILi64ELi64ELi128ELi8ELi2ELi4ELi4ELb1ELb0EN7cutlass6half_tE19Flash_kernel_traitsILi64ELi64ELi128ELi8ES3_EEEEvNS_16Flash_bwd_paramsE,"",@"SHT_CUDA_INFO"
	.sectionflags	@""
	.align	4


	//----- nvinfo : EIATTR_CUDA_API_VERSION
	.align		4
        /*0000*/ 	.byte	0x04, 0x37
        /*0002*/ 	.short	(.L_650 - .L_649)
.L_649:
        /*0004*/ 	.word	0x00000082


	//----- nvinfo : EIATTR_KPARAM_INFO
	.align		4
.L_650:
        /*0008*/ 	.byte	0x04, 0x17
        /*000a*/ 	.short	(.L_652 - .L_651)
.L_651:
        /*000c*/ 	.word	0x00000000
        /*0010*/ 	.short	0x0000
        /*0012*/ 	.short	0x0000
        /*0014*/ 	.byte	0x00, 0xf0, 0x01, 0x0a


	//----- nvinfo : EIATTR_SPARSE_MMA_MASK
	.align		4
.L_652:
        /*0018*/ 	.byte	0x03, 0x50
        /*001a*/ 	.short	0x0000


	//----- nvinfo : EIATTR_MAXREG_COUNT
	.align		4
        /*001c*/ 	.byte	0x03, 0x1b
        /*001e*/ 	.short	0x00ff


	//----- nvinfo : EIATTR_MERCURY_ISA_VERSION
	.align		4
        /*0020*/ 	.byte	0x03, 0x5f
        /*0022*/ 	.short	0x0101


	//----- nvinfo : EIATTR_COOP_GROUP_MASK_REGIDS
	.align		4
        /*0024*/ 	.byte	0x04, 0x29
        /*0026*/ 	.short	(.L_654 - .L_653)


	//   ....[0]....
.L_653:
        /*0028*/ 	.word	0xffffffff


	//   ....[1]....
        /*002c*/ 	.word	0xffffffff


	//   ....[2]....
        /*0030*/ 	.word	0xffffffff


	//   ....[3]....
        /*0034*/ 	.word	0xffffffff


	//   ....[4]....
        /*0038*/ 	.word	0xffffffff


	//   ....[5]....
        /*003c*/ 	.word	0xffffffff


	//----- nvinfo : EIATTR_COOP_GROUP_INSTR_OFFSETS
	.align		4
.L_654:
        /*0040*/ 	.byte	0x04, 0x28
        /*0042*/ 	.short	(.L_656 - .L_655)


	//   ....[0]....
.L_655:
        /*0044*/ 	.word	0x00000ac0


	//   ....[1]....
        /*0048*/ 	.word	0x00000ae0


	//   ....[2]....
        /*004c*/ 	.word	0x00000b00


	//   ....[3]....
        /*0050*/ 	.word	0x00000b30


	//   ....[4]....
        /*0054*/ 	.word	0x00000b50


	//   ....[5]....
        /*0058*/ 	.word	0x00000b70


	//----- nvinfo : EIATTR_VRC_CTA_INIT_COUNT
	.align		4
.L_656:
        /*005c*/ 	.byte	0x02, 0x4a
	.zero		1
	.zero		1


	//----- nvinfo : EIATTR_EXIT_INSTR_OFFSETS
	.align		4
        /*0060*/ 	.byte	0x04, 0x1c
        /*0062*/ 	.short	(.L_658 - .L_657)


	//   ....[0]....
.L_657:
        /*0064*/ 	.word	0x00000120


	//   ....[1]....
        /*0068*/ 	.word	0x00000c40


	//   ....[2]....
        /*006c*/ 	.word	0x00000c60


	//----- nvinfo : EIATTR_CBANK_PARAM_SIZE
	.align		4
.L_658:
        /*0070*/ 	.byte	0x03, 0x19
        /*0072*/ 	.short	0x0280


	//----- nvinfo : EIATTR_PARAM_CBANK
	.align		4
        /*0074*/ 	.byte	0x04, 0x0a
        /*0076*/ 	.short	(.L_660 - .L_659)
	.align		4
.L_659:
        /*0078*/ 	.word	index@(.nv.constant0._ZN5flash25flash_bwd_dot_do_o_kernelILb0E23Flash_bwd_kernel_traitsILi64ELi64ELi128ELi8ELi2ELi4ELi4ELb1ELb0EN7cutlass6half_tE19Flash_kernel_traitsILi64ELi64ELi128ELi8ES3_EEEEvNS_16Flash_bwd_paramsE)
        /*007c*/ 	.short	0x0380
        /*007e*/ 	.short	0x0280


	//----- nvinfo : EIATTR_SW_WAR
	.align		4
.L_660:
        /*0080*/ 	.byte	0x04, 0x36
        /*0082*/ 	.short	(.L_662 - .L_661)
.L_661:
        /*0084*/ 	.word	0x00000008
.L_662:


//--------------------- .nv.info._ZN5flash25flash_bwd_dot_do_o_kernelILb1E23Flash_bwd_kernel_traitsILi64ELi64ELi128ELi8ELi2ELi4ELi4ELb1ELb0EN7cutlass6half_tE19Flash_kernel_traitsILi64ELi64ELi128ELi8ES3_EEEEvNS_16Flash_bwd_paramsE --------------------------
	.section	.nv.info._ZN5flash25flash_bwd_dot_do_o_kernelILb1E23Flash_bwd_kernel_traitsILi64ELi64ELi128ELi8ELi2ELi4ELi4ELb1ELb0EN7cutlass6half_tE19Flash_kernel_traitsILi64ELi64ELi128ELi8ES3_EEEEvNS_16Flash_bwd_paramsE,"",@"SHT_CUDA_INFO"
	.sectionflags	@""
	.align	4


	//----- nvinfo : EIATTR_CUDA_API_VERSION
	.align		4
        /*0000*/ 	.byte	0x04, 0x37
        /*0002*/ 	.short	(.L_664 - .L_663)
.L_663:
        /*0004*/ 	.word	0x00000082


	//----- nvinfo : EIATTR_KPARAM_INFO
	.align		4
.L_664:
        /*0008*/ 	.byte	0x04, 0x17
        /*000a*/ 	.short	(.L_666 - .L_665)
.L_665:
        /*000c*/ 	.word	0x00000000
        /*0010*/ 	.short	0x0000
        /*0012*/ 	.short	0x0000
        /*0014*/ 	.byte	0x00, 0xf0, 0x01, 0x0a


	//----- nvinfo : EIATTR_SPARSE_MMA_MASK
	.align		4
.L_666:
        /*0018*/ 	.byte	0x03, 0x50
        /*001a*/ 	.short	0x0000


	//----- nvinfo : EIATTR_MAXREG_COUNT
	.align		4
        /*001c*/ 	.byte	0x03, 0x1b
        /*001e*/ 	.short	0x00ff


	//----- nvinfo : EIATTR_MERCURY_ISA_VERSION
	.align		4
        /*0020*/ 	.byte	0x03, 0x5f
        /*0022*/ 	.short	0x0101


	//----- nvinfo : EIATTR_COOP_GROUP_MASK_REGIDS
	.align		4
        /*0024*/ 	.byte	0x04, 0x29
        /*0026*/ 	.short	(.L_668 - .L_667)


	//   ....[0]....
.L_667:
        /*0028*/ 	.word	0xffffffff


	//   ....[1]....
        /*002c*/ 	.word	0xffffffff


	//   ....[2]....
        /*0030*/ 	.word	0xffffffff


	//   ....[3]....
        /*0034*/ 	.word	0xffffffff


	//   ....[4]....
        /*0038*/ 	.word	0xffffffff


	//   ....[5]....
        /*003c*/ 	.word	0xffffffff


	//----- nvinfo : EIATTR_COOP_GROUP_INSTR_OFFSETS
	.align		4
.L_668:
        /*0040*/ 	.byte	0x04, 0x28
        /*0042*/ 	.short	(.L_670 - .L_669)


	//   ....[0]....
.L_669:
        /*0044*/ 	.word	0x00000cb0


	//   ....[1]....
        /*0048*/ 	.word	0x00000cc0


	//   ....[2]....
        /*004c*/ 	.word	0x00000d00


	//   ....[3]....
        /*0050*/ 	.word	0x00000d10


	//   ....[4]....
        /*0054*/ 	.word	0x00000dc0


	//   ....[5]....
        /*0058*/ 	.word	0x00000dd0


	//----- nvinfo : EIATTR_VRC_CTA_INIT_COUNT
	.align		4
.L_670:
        /*005c*/ 	.byte	0x02, 0x4a
	.zero		1
	.zero		1


	//----- nvinfo : EIATTR_EXIT_INSTR_OFFSETS
	.align		4
        /*0060*/ 	.byte	0x04, 0x1c
        /*0062*/ 	.short	(.L_672 - .L_671)


	//   ....[0]....
.L_671:
        /*0064*/ 	.word	0x00000120


	//   ....[1]....
        /*0068*/ 	.word	0x00000f90


	//----- nvinfo : EIATTR_CBANK_PARAM_SIZE
	.align		4
.L_672:
        /*006c*/ 	.byte	0x03, 0x19
        /*006e*/ 	.short	0x0280


	//----- nvinfo : EIATTR_PARAM_CBANK
	.align		4
        /*0070*/ 	.byte	0x04, 0x0a
        /*0072*/ 	.short	(.L_674 - .L_673)
	.align		4
.L_673:
        /*0074*/ 	.word	index@(.nv.constant0._ZN5flash25flash_bwd_dot_do_o_kernelILb1E23Flash_bwd_kernel_traitsILi64ELi64ELi128ELi8ELi2ELi4ELi4ELb1ELb0EN7cutlass6half_tE19Flash_kernel_traitsILi64ELi64ELi128ELi8ES3_EEEEvNS_16Flash_bwd_paramsE)
        /*0078*/ 	.short	0x0380
        /*007a*/ 	.short	0x0280


	//----- nvinfo : EIATTR_SW_WAR
	.align		4
.L_674:
        /*007c*/ 	.byte	0x04, 0x36
        /*007e*/ 	.short	(.L_676 - .L_675)
.L_675:
        /*0080*/ 	.word	0x00000008
.L_676:


//--------------------- .nv.info._ZN5flash27flash_bwd_convert_dq_kernelI23Flash_bwd_kernel_traitsILi64ELi128ELi128ELi8ELi4ELi4ELi4ELb0ELb0EN7cutlass6half_tE19Flash_kernel_traitsILi64ELi128ELi128ELi8ES3_EEEEvNS_16Flash_bwd_paramsEi --------------------------
	.section	.nv.info._ZN5flash27flash_bwd_convert_dq_kernelI23Flash_bwd_kernel_traitsILi64ELi128ELi128ELi8ELi4ELi4ELi4ELb0ELb0EN7cutlass6half_tE19Flash_kernel_traitsILi64ELi128ELi128ELi8ES3_EEEEvNS_16Flash_bwd_paramsEi,"",@"SHT_CUDA_INFO"
	.sectionflags	@""
	.align	4


	//----- nvinfo : EIATTR_CUDA_API_VERSION
	.align		4
        /*0000*/ 	.byte	0x04, 0x37
        /*0002*/ 	.short	(.L_678 - .L_677)
.L_677:
        /*0004*/ 	.word	0x00000082


	//----- nvinfo : EIATTR_KPARAM_INFO
	.align		4
.L_678:
        /*0008*/ 	.byte	0x04, 0x17
        /*000a*/ 	.short	(.L_680 - .L_679)
.L_679:
        /*000c*/ 	.word	0x00000000
        /*0010*/ 	.short	0x0001
        /*0012*/ 	.short	0x0280
        /*0014*/ 	.byte	0x00, 0xf0, 0x11, 0x00


	//----- nvinfo : EIATTR_KPARAM_INFO
	.align		4
.L_680:
        /*0018*/ 	.byte	0x04, 0x17
        /*001a*/ 	.short	(.L_682 - .L_681)
.L_681:
        /*001c*/ 	.word	0x00000000
        /*0020*/ 	.short	0x0000
        /*0022*/ 	.short	0x0000
        /*0024*/ 	.byte	0x00, 0xf0, 0x01, 0x0a


	//----- nvinfo : EIATTR_SPARSE_MMA_MASK
	.align		4
.L_682:
        /*0028*/ 	.byte	0x03, 0x50
        /*002a*/ 	.short	0x0000


	//----- nvinfo : EIATTR_MAXREG_COUNT
	.align		4
        /*002c*/ 	.byte	0x03, 0x1b
        /*002e*/ 	.short	0x00ff


	//----- nvinfo : EIATTR_NUM_BARRIERS
	.align		4
        /*0030*/ 	.byte	0x02, 0x4c
        /*0032*/ 	.byte	0x01
	.zero		1


	//----- nvinfo : EIATTR_MERCURY_ISA_VERSION
	.align		4
        /*0034*/ 	.byte	0x03, 0x5f
        /*0036*/ 	.short	0x0101


	//----- nvinfo : EIATTR_VRC_CTA_INIT_COUNT
	.align		4
        /*0038*/ 	.byte	0x02, 0x4a
	.zero		1
	.zero		1


	//----- nvinfo : EIATTR_EXIT_INSTR_OFFSETS
	.align		4
        /*003c*/ 	.byte	0x04, 0x1c
        /*003e*/ 	.short	(.L_684 - .L_683)


	//   ....[0]....
.L_683:
        /*0040*/ 	.word	0x00000120


	//   ....[1]....
        /*0044*/ 	.word	0x00001580


	//   ....[2]....
        /*0048*/ 	.word	0x00001640


	//----- nvinfo : EIATTR_CRS_STACK_SIZE
	.align		4
.L_684:
        /*004c*/ 	.byte	0x04, 0x1e
        /*004e*/ 	.short	(.L_686 - .L_685)
.L_685:
        /*0050*/ 	.word	0x00000000


	//----- nvinfo : EIATTR_CBANK_PARAM_SIZE
	.align		4
.L_686:
        /*0054*/ 	.byte	0x03, 0x19
        /*0056*/ 	.short	0x0284


	//----- nvinfo : EIATTR_PARAM_CBANK
	.align		4
        /*0058*/ 	.byte	0x04, 0x0a
        /*005a*/ 	.short	(.L_688 - .L_687)
	.align		4
.L_687:
        /*005c*/ 	.word	index@(.nv.constant0._ZN5flash27flash_bwd_convert_dq_kernelI23Flash_bwd_kernel_traitsILi64ELi128ELi128ELi8ELi4ELi4ELi4ELb0ELb0EN7cutlass6half_tE19Flash_kernel_traitsILi64ELi128ELi128ELi8ES3_EEEEvNS_16Flash_bwd_paramsEi)
        /*0060*/ 	.short	0x0380
        /*0062*/ 	.short	0x0284


	//----- nvinfo : EIATTR_SW_WAR
	.align		4
.L_688:
        /*0064*/ 	.byte	0x04, 0x36
        /*0066*/ 	.short	(.L_690 - .L_689)
.L_689:
        /*0068*/ 	.word	0x00000008
.L_690:


//--------------------- .nv.info._ZN5flash44flash_bwd_dq_dk_dv_loop_seqk_parallel_kernelI23Flash_bwd_kernel_traitsILi64ELi128ELi128ELi8ELi4ELi4ELi4ELb0ELb0EN7cutlass6half_tE19Flash_kernel_traitsILi64ELi128ELi128ELi8ES3_EELb1ELb0ELb0ELb0ELb0ELb1ELb0EEEvNS_16Flash_bwd_paramsE --------------------------
	.section	.nv.info._ZN5flash44flash_bwd_dq_dk_dv_loop_seqk_parallel_kernelI23Flash_bwd_kernel_traitsILi64ELi128ELi128ELi8ELi4ELi4ELi4ELb0ELb0EN7cutlass6half_tE19Flash_kernel_traitsILi64ELi128ELi128ELi8ES3_EELb1ELb0ELb0ELb0ELb0ELb1ELb0EEEvNS_16Flash_bwd_paramsE,"",@"SHT_CUDA_INFO"
	.sectionflags	@""
	.align	4


	//----- nvinfo : EIATTR_CUDA_API_VERSION
	.align		4
        /*0000*/ 	.byte	0x04, 0x37
        /*0002*/ 	.short	(.L_692 - .L_691)
.L_691:
        /*0004*/ 	.word	0x00000082


	//----- nvinfo : EIATTR_KPARAM_INFO
	.align		4
.L_692:
        /*0008*/ 	.byte	0x04, 0x17
        /*000a*/ 	.short	(.L_694 - .L_693)
.L_693:
        /*000c*/ 	.word	0x00000000
        /*0010*/ 	.short	0x0000
        /*0012*/ 	.short	0x0000
        /*0014*/ 	.byte	0x00, 0xf0, 0x01, 0x0a


	//----- nvinfo : EIATTR_SPARSE_MMA_MASK
	.align		4
.L_694:
        /*0018*/ 	.byte	0x03, 0x50
        /*001a*/ 	.short	0x0000


	//----- nvinfo : EIATTR_MAXREG_COUNT
	.align		4
        /*001c*/ 	.byte	0x03, 0x1b
        /*001e*/ 	.short	0x00ff


	//----- nvinfo : EIATTR_NUM_BARRIERS
	.align		4
        /*0020*/ 	.byte	0x02, 0x4c
        /*0022*/ 	.byte	0x01
	.zero		1


	//----- nvinfo : EIATTR_ANNOTATIONS
	.align		4
        /*0024*/ 	.byte	0x04, 0x55
        /*0026*/ 	.short	(.L_696 - .L_695)


	//   ....[0]....
.L_695:
        /*0028*/ 	.word	0x00000001
        /*002c*/ 	.byte	0x10, 0x05, 0x00, 0x00, 0x01, 0x00, 0x00, 0x00, 0x50, 0x32, 0x00, 0x00, 0x01, 0x00, 0x00, 0x00
        /*003c*/ 	.byte	0xa0, 0x34, 0x00, 0x00, 0x01, 0x00, 0x00, 0x00, 0xb0, 0x34, 0x00, 0x00, 0x01, 0x00, 0x00, 0x00
        /*004c*/ 	.byte	0x90, 0x3a, 0x00, 0x00, 0x01, 0x00, 0x00, 0x00, 0xd0, 0x3b, 0x00, 0x00, 0x01, 0x00, 0x00, 0x00
        /*005c*/ 	.byte	0x30, 0x40, 0x00, 0x00, 0x01, 0x00, 0x00, 0x00, 0x00, 0xa3, 0x00, 0x00


	//----- nvinfo : EIATTR_MERCURY_ISA_VERSION
	.align		4
.L_696:
        /*0068*/ 	.byte	0x03, 0x5f
        /*006a*/ 	.short	0x0101


	//----- nvinfo : EIATTR_VRC_CTA_INIT_COUNT
	.align		4
        /*006c*/ 	.byte	0x02, 0x4a
	.zero		1
	.zero		1


	//----- nvinfo : EIATTR_EXIT_INSTR_OFFSETS
	.align		4
        /*0070*/ 	.byte	0x04, 0x1c
        /*0072*/ 	.short	(.L_698 - .L_697)


	//   ....[0]....
.L_697:
        /*0074*/ 	.word	0x00000090


	//   ....[1]....
        /*0078*/ 	.word	0x0000b950


	//----- nvinfo : EIATTR_CRS_STACK_SIZE
	.align		4
.L_698:
        /*007c*/ 	.byte	0x04, 0x1e
        /*007e*/ 	.short	(.L_700 - .L_699)
.L_699:
        /*0080*/ 	.word	0x00000000


	//----- nvinfo : EIATTR_CBANK_PARAM_SIZE
	.align		4
.L_700:
        /*0084*/ 	.byte	0x03, 0x19
        /*0086*/ 	.short	0x0280


	//----- nvinfo : EIATTR_PARAM_CBANK
	.align		4
        /*0088*/ 	.byte	0x04, 0x0a
        /*008a*/ 	.short	(.L_702 - .L_701)
	.align		4
.L_701:
        /*008c*/ 	.word	index@(.nv.constant0._ZN5flash44flash_bwd_dq_dk_dv_loop_seqk_parallel_kernelI23Flash_bwd_kernel_traitsILi64ELi128ELi128ELi8ELi4ELi4ELi4ELb0ELb0EN7cutlass6half_tE19Flash_kernel_traitsILi64ELi128ELi128ELi8ES3_EELb1ELb0ELb0ELb0ELb0ELb1ELb0EEEvNS_16Flash_bwd_paramsE)
        /*0090*/ 	.short	0x0380
        /*0092*/ 	.short	0x0280


	//----- nvinfo : EIATTR_SW_WAR
	.align		4
.L_702:
        /*0094*/ 	.byte	0x04, 0x36
        /*0096*/ 	.short	(.L_704 - .L_703)
.L_703:
        /*0098*/ 	.word	0x00000008
.L_704:


//--------------------- .nv.info._ZN5flash44flash_bwd_dq_dk_dv_loop_seqk_parallel_kernelI23Flash_bwd_kernel_traitsILi64ELi128ELi128ELi8ELi4ELi4ELi4ELb0ELb0EN7cutlass6half_tE19Flash_kernel_traitsILi64ELi128ELi128ELi8ES3_EELb0ELb0ELb0ELb0ELb0ELb1ELb1EEEvNS_16Flash_bwd_paramsE --------------------------
	.section	.nv.info._ZN5flash44flash_bwd_dq_dk_dv_loop_seqk_parallel_kernelI23Flash_bwd_kernel_traitsILi64ELi128ELi128ELi8ELi4ELi4ELi4ELb0ELb0EN7cutlass6half_tE19Flash_kernel_traitsILi64ELi128ELi128ELi8ES3_EELb0ELb0ELb0ELb0ELb0ELb1ELb1EEEvNS_16Flash_bwd_paramsE,"",@"SHT_CUDA_INFO"
	.sectionflags	@""
	.align	4


	//----- nvinfo : EIATTR_CUDA_API_VERSION
	.align		4
        /*0000*/ 	.byte	0x04, 0x37
        /*0002*/ 	.short	(.L_706 - .L_705)
.L_705:
        /*0004*/ 	.word	0x00000082


	//----- nvinfo : EIATTR_KPARAM_INFO
	.align		4
.L_706:
        /*0008*/ 	.byte	0x04, 0x17
        /*000a*/ 	.short	(.L_708 - .L_707)
.L_707:
        /*000c*/ 	.word	0x00000000
        /*0010*/ 	.short	0x0000
        /*0012*/ 	.short	0x0000
        /*0014*/ 	.byte	0x00, 0xf0, 0x01, 0x0a


	//----- nvinfo : EIATTR_SPARSE_MMA_MASK
	.align		4
.L_708:
        /*0018*/ 	.byte	0x03, 0x50
        /*001a*/ 	.short	0x0000


	//----- nvinfo : EIATTR_MAXREG_COUNT
	.align		4
        /*001c*/ 	.byte	0x03, 0x1b
        /*001e*/ 	.short	0x00ff


	//----- nvinfo : EIATTR_NUM_BARRIERS
	.align		4
        /*0020*/ 	.byte	0x02, 0x4c
        /*0022*/ 	.byte	0x01
	.zero		1


	//----- nvinfo : EIATTR_ANNOTATIONS
	.align		4
        /*0024*/ 	.byte	0x04, 0x55
        /*0026*/ 	.short	(.L_710 - .L_709)


	//   ....[0]....
.L_709:
        /*0028*/ 	.word	0x00000001
        /*002c*/ 	.byte	0x40, 0x05, 0x00, 0x00, 0x01, 0x00, 0x00, 0x00, 0x40, 0x14, 0x00, 0x00, 0x01, 0x00, 0x00, 0x00
        /* <DEDUP_REMOVED lines=62> */
        /*041c*/ 	.byte	0x50, 0xa1, 0x00, 0x00, 0x01, 0x00, 0x00, 0x00, 0x70, 0xa5, 0x00, 0x00


	//----- nvinfo : EIATTR_MERCURY_ISA_VERSION
	.align		4
.L_710:
        /*0428*/ 	.byte	0x03, 0x5f
        /*042a*/ 	.short	0x0101


	//----- nvinfo : EIATTR_VRC_CTA_INIT_COUNT
	.align		4
        /*042c*/ 	.byte	0x02, 0x4a
	.zero		1
	.zero		1


	//----- nvinfo : EIATTR_EXIT_INSTR_OFFSETS
	.align		4
        /*0430*/ 	.byte	0x04, 0x1c
        /*0432*/ 	.short	(.L_712 - .L_711)


	//   ....[0]....
.L_711:
        /*0434*/ 	.word	0x00000090


	//   ....[1]....
        /*0438*/ 	.word	0x0000b9d0


	//----- nvinfo : EIATTR_CRS_STACK_SIZE
	.align		4
.L_712:
        /*043c*/ 	.byte	0x04, 0x1e
        /*043e*/ 	.short	(.L_714 - .L_713)
.L_713:
        /*0440*/ 	.word	0x00000000


	//----- nvinfo : EIATTR_CBANK_PARAM_SIZE
	.align		4
.L_714:
        /*0444*/ 	.byte	0x03, 0x19
        /*0446*/ 	.short	0x0280


	//----- nvinfo : EIATTR_PARAM_CBANK
	.align		4
        /*0448*/ 	.byte	0x04, 0x0a
        /*044a*/ 	.short	(.L_716 - .L_715)
	.align		4
.L_715:
        /*044c*/ 	.word	index@(.nv.constant0._ZN5flash44flash_bwd_dq_dk_dv_loop_seqk_parallel_kernelI23Flash_bwd_kernel_traitsILi64ELi128ELi128ELi8ELi4ELi4ELi4ELb0ELb0EN7cutlass6half_tE19Flash_kernel_traitsILi64ELi128ELi128ELi8ES3_EELb0ELb0ELb0ELb0ELb0ELb1ELb1EEEvNS_16Flash_bwd_paramsE)
        /*0450*/ 	.short	0x0380
        /*0452*/ 	.short	0x0280


	//----- nvinfo : EIATTR_SW_WAR
	.align		4
.L_716:
        /*0454*/ 	.byte	0x04, 0x36
        /*0456*/ 	.short	(.L_718 - .L_717)
.L_717:
        /*0458*/ 	.word	0x00000008
.L_718:


//--------------------- .nv.info._ZN5flash44flash_bwd_dq_dk_dv_loop_seqk_parallel_kernelI23Flash_bwd_kernel_traitsILi64ELi128ELi128ELi8ELi4ELi4ELi4ELb0ELb0EN7cutlass6half_tE19Flash_kernel_traitsILi64ELi128ELi128ELi8ES3_EELb1ELb0ELb0ELb0ELb0ELb0ELb0EEEvNS_16Flash_bwd_paramsE --------------------------
	.section	.nv.info._ZN5flash44flash_bwd_dq_dk_dv_loop_seqk_parallel_kernelI23Flash_bwd_kernel_traitsILi64ELi128ELi128ELi8ELi4ELi4ELi4ELb0ELb0EN7cutlass6half_tE19Flash_kernel_traitsILi64ELi128ELi128ELi8ES3_EELb1ELb0ELb0ELb0ELb0ELb0ELb0EEEvNS_16Flash_bwd_paramsE,"",@"SHT_CUDA_INFO"
	.sectionflags	@""
	.align	4


	//----- nvinfo : EIATTR_CUDA_API_VERSION
	.align		4
        /*0000*/ 	.byte	0x04, 0x37
        /*0002*/ 	.short	(.L_720 - .L_719)
.L_719:
        /*0004*/ 	.word	0x00000082


	//----- nvinfo : EIATTR_KPARAM_INFO
	.align		4
.L_720:
        /*0008*/ 	.byte	0x04, 0x17
        /*000a*/ 	.short	(.L_722 - .L_721)
.L_721:
        /*000c*/ 	.word	0x00000000
        /*0010*/ 	.short	0x0000
        /*0012*/ 	.short	0x0000
        /*0014*/ 	.byte	0x00, 0xf0, 0x01, 0x0a


	//----- nvinfo : EIATTR_SPARSE_MMA_MASK
	.align		4
.L_722:
        /*0018*/ 	.byte	0x03, 0x50
        /*001a*/ 	.short	0x0000


	//----- nvinfo : EIATTR_MAXREG_COUNT
	.align		4
        /*001c*/ 	.byte	0x03, 0x1b
        /*001e*/ 	.short	0x00ff


	//----- nvinfo : EIATTR_NUM_BARRIERS
	.align		4
        /*0020*/ 	.byte	0x02, 0x4c
        /*0022*/ 	.byte	0x01
	.zero		1


	//----- nvinfo : EIATTR_ANNOTATIONS
	.align		4
        /*0024*/ 	.byte	0x04, 0x55
        /*0026*/ 	.short	(.L_724 - .L_723)


	//   ....[0]....
.L_723:
        /* <DEDUP_REMOVED lines=13> */


	//----- nvinfo : EIATTR_MERCURY_ISA_VERSION
	.align		4
.L_724:
        /*00e8*/ 	.byte	0x03, 0x5f
        /*00ea*/ 	.short	0x0101


	//----- nvinfo : EIATTR_VRC_CTA_INIT_COUNT
	.align		4
        /*00ec*/ 	.byte	0x02, 0x4a
	.zero		1
	.zero		1


	//----- nvinfo : EIATTR_EXIT_INSTR_OFFSETS
	.align		4
        /*00f0*/ 	.byte	0x04, 0x1c
        /*00f2*/ 	.short	(.L_726 - .L_725)


	//   ....[0]....
.L_725:
        /*00f4*/ 	.word	0x00000090


	//   ....[1]....
        /*00f8*/ 	.word	0x0000c480


	//----- nvinfo : EIATTR_CRS_STACK_SIZE
	.align		4
.L_726:
        /*00fc*/ 	.byte	0x04, 0x1e
        /*00fe*/ 	.short	(.L_728 - .L_727)
.L_727:
        /*0100*/ 	.word	0x00000000


	//----- nvinfo : EIATTR_CBANK_PARAM_SIZE
	.align		4
.L_728:
        /*0104*/ 	.byte	0x03, 0x19
        /*0106*/ 	.short	0x0280


	//----- nvinfo : EIATTR_PARAM_CBANK
	.align		4
        /*0108*/ 	.byte	0x04, 0x0a
        /*010a*/ 	.short	(.L_730 - .L_729)
	.align		4
.L_729:
        /*010c*/ 	.word	index@(.nv.constant0._ZN5flash44flash_bwd_dq_dk_dv_loop_seqk_parallel_kernelI23Flash_bwd_kernel_traitsILi64ELi128ELi128ELi8ELi4ELi4ELi4ELb0ELb0EN7cutlass6half_tE19Flash_kernel_traitsILi64ELi128ELi128ELi8ES3_EELb1ELb0ELb0ELb0ELb0ELb0ELb0EEEvNS_16Flash_bwd_paramsE)
        /*0110*/ 	.short	0x0380
        /*0112*/ 	.short	0x0280


	//----- nvinfo : EIATTR_SW_WAR
	.align		4
.L_730:
        /*0114*/ 	.byte	0x04, 0x36
        /*0116*/ 	.short	(.L_732 - .L_731)
.L_731:
        /*0118*/ 	.word	0x00000008
.L_732:


//--------------------- .nv.info._ZN5flash44flash_bwd_dq_dk_dv_loop_seqk_parallel_kernelI23Flash_bwd_kernel_traitsILi64ELi128ELi128ELi8ELi4ELi4ELi4ELb0ELb0EN7cutlass6half_tE19Flash_kernel_traitsILi64ELi128ELi128ELi8ES3_EELb0ELb0ELb0ELb0ELb0ELb0ELb1EEEvNS_16Flash_bwd_paramsE --------------------------
	.section	.nv.info._ZN5flash44flash_bwd_dq_dk_dv_loop_seqk_parallel_kernelI23Flash_bwd_kernel_traitsILi64ELi128ELi128ELi8ELi4ELi4ELi4ELb0ELb0EN7cutlass6half_tE19Flash_kernel_traitsILi64ELi128ELi128ELi8ES3_EELb0ELb0ELb0ELb0ELb0ELb0ELb1EEEvNS_16Flash_bwd_paramsE,"",@"SHT_CUDA_INFO"
	.sectionflags	@""
	.align	4


	//----- nvinfo : EIATTR_CUDA_API_VERSION
	.align		4
        /*0000*/ 	.byte	0x04, 0x37
        /*0002*/ 	.short	(.L_734 - .L_733)
.L_733:
        /*0004*/ 	.word	0x00000082


	//----- nvinfo : EIATTR_KPARAM_INFO
	.align		4
.L_734:
        /*0008*/ 	.byte	0x04, 0x17
        /*000a*/ 	.short	(.L_736 - .L_735)
.L_735:
        /*000c*/ 	.word	0x00000000
        /*0010*/ 	.short	0x0000
        /*0012*/ 	.short	0x0000
        /*0014*/ 	.byte	0x00, 0xf0, 0x01, 0x0a


	//----- nvinfo : EIATTR_SPARSE_MMA_MASK
	.align		4
.L_736:
        /*0018*/ 	.byte	0x03, 0x50
        /*001a*/ 	.short	0x0000


	//----- nvinfo : EIATTR_MAXREG_COUNT
	.align		4
        /*001c*/ 	.byte	0x03, 0x1b
        /*001e*/ 	.short	0x00ff


	//----- nvinfo : EIATTR_NUM_BARRIERS
	.align		4
        /*0020*/ 	.byte	0x02, 0x4c
        /*0022*/ 	.byte	0x01
	.zero		1


	//----- nvinfo : EIATTR_ANNOTATIONS
	.align		4
        /*0024*/ 	.byte	0x04, 0x55
        /*0026*/ 	.short	(.L_738 - .L_737)


	//   ....[0]....
.L_737:
        /* <DEDUP_REMOVED lines=67> */


	//----- nvinfo : EIATTR_MERCURY_ISA_VERSION
	.align		4
.L_738:
        /*0448*/ 	.byte	0x03, 0x5f
        /*044a*/ 	.short	0x0101


	//----- nvinfo : EIATTR_VRC_CTA_INIT_COUNT
	.align		4
        /*044c*/ 	.byte	0x02, 0x4a
	.zero		1
	.zero		1


	//----- nvinfo : EIATTR_EXIT_INSTR_OFFSETS
	.align		4
        /*0450*/ 	.byte	0x04, 0x1c
        /*0452*/ 	.short	(.L_740 - .L_739)


	//   ....[0]....
.L_739:
        /*0454*/ 	.word	0x00000090


	//   ....[1]....
        /*0458*/ 	.word	0x0000c450


	//----- nvinfo : EIATTR_CRS_STACK_SIZE
	.align		4
.L_740:
        /*045c*/ 	.byte	0x04, 0x1e
        /*045e*/ 	.short	(.L_742 - .L_741)
.L_741:
        /*0460*/ 	.word	0x00000000


	//----- nvinfo : EIATTR_CBANK_PARAM_SIZE
	.align		4
.L_742:
        /*0464*/ 	.byte	0x03, 0x19
        /*0466*/ 	.short	0x0280


	//----- nvinfo : EIATTR_PARAM_CBANK
	.align		4
        /*0468*/ 	.byte	0x04, 0x0a
        /*046a*/ 	.short	(.L_744 - .L_743)
	.align		4
.L_743:
        /*046c*/ 	.word	index@(.nv.constant0._ZN5flash44flash_bwd_dq_dk_dv_loop_seqk_parallel_kernelI23Flash_bwd_kernel_traitsILi64ELi128ELi128ELi8ELi4ELi4ELi4ELb0ELb0EN7cutlass6half_tE19Flash_kernel_traitsILi64ELi128ELi128ELi8ES3_EELb0ELb0ELb0ELb0ELb0ELb0ELb1EEEvNS_16Flash_bwd_paramsE)
        /*0470*/ 	.short	0x0380
        /*0472*/ 	.short	0x0280


	//----- nvinfo : EIATTR_SW_WAR
	.align		4
.L_744:
        /*0474*/ 	.byte	0x04, 0x36
        /*0476*/ 	.short	(.L_746 - .L_745)
.L_745:
        /*0478*/ 	.word	0x00000008
.L_746:


//--------------------- .nv.info._ZN5flash44flash_bwd_dq_dk_dv_loop_seqk_parallel_kernelI23Flash_bwd_kernel_traitsILi64ELi128ELi128ELi8ELi4ELi4ELi4ELb0ELb0EN7cutlass6half_tE19Flash_kernel_traitsILi64ELi128ELi128ELi8ES3_EELb1ELb0ELb1ELb0ELb0ELb0ELb0EEEvNS_16Flash_bwd_paramsE --------------------------
	.section	.nv.info._ZN5flash44flash_bwd_dq_dk_dv_loop_seqk_parallel_kernelI23Flash_bwd_kernel_traitsILi64ELi128ELi128ELi8ELi4ELi4ELi4ELb0ELb0EN7cutlass6half_tE19Flash_kernel_traitsILi64ELi128ELi128ELi8ES3_EELb1ELb0ELb1ELb0ELb0ELb0ELb0EEEvNS_16Flash_bwd_paramsE,"",@"SHT_CUDA_INFO"
	.sectionflags	@""
	.align	4


	//----- nvinfo : EIATTR_CUDA_API_VERSION
	.align		4
        /*0000*/ 	.byte	0x04, 0x37
        /*0002*/ 	.short	(.L_748 - .L_747)
.L_747:
        /*0004*/ 	.word	0x00000082


	//----- nvinfo : EIATTR_KPARAM_INFO
	.align		4
.L_748:
        /*0008*/ 	.byte	0x04, 0x17
        /*000a*/ 	.short	(.L_750 - .L_749)
.L_749:
        /*000c*/ 	.word	0x00000000
        /*0010*/ 	.short	0x0000
        /*0012*/ 	.short	0x0000
        /*0014*/ 	.byte	0x00, 0xf0, 0x01, 0x0a


	//----- nvinfo : EIATTR_SPARSE_MMA_MASK
	.align		4
.L_750:
        /*0018*/ 	.byte	0x03, 0x50
        /*001a*/ 	.short	0x0000


	//----- nvinfo : EIATTR_MAXREG_COUNT
	.align		4
        /*001c*/ 	.byte	0x03, 0x1b
        /*001e*/ 	.short	0x00ff


	//----- nvinfo : EIATTR_NUM_BARRIERS
	.align		4
        /*0020*/ 	.byte	0x02, 0x4c
        /*0022*/ 	.byte	0x01
	.zero		1


	//----- nvinfo : EIATTR_ANNOTATIONS
	.align		4
        /*0024*/ 	.byte	0x04, 0x55
        /*0026*/ 	.short	(.L_752 - .L_751)


	//   ....[0]....
.L_751:
        /*0028*/ 	.word	0x00000001
        /*002c*/ 	.byte	0x90, 0x37, 0x00, 0x00, 0x01, 0x00, 0x00, 0x00, 0x10, 0x39, 0x00, 0x00, 0x01, 0x00, 0x00, 0x00
        /*003c*/ 	.byte	0x50, 0x39, 0x00, 0x00, 0x01, 0x00, 0x00, 0x00, 0xd0, 0x55, 0x00, 0x00, 0x01, 0x00, 0x00, 0x00
        /*004c*/ 	.byte	0x10, 0x56, 0x00, 0x00, 0x01, 0x00, 0x00, 0x00, 0xd0, 0x56, 0x00, 0x00


	//----- nvinfo : EIATTR_MERCURY_ISA_VERSION
	.align		4
.L_752:
        /*0058*/ 	.byte	0x03, 0x5f
        /*005a*/ 	.short	0x0101


	//----- nvinfo : EIATTR_VRC_CTA_INIT_COUNT
	.align		4
        /*005c*/ 	.byte	0x02, 0x4a
	.zero		1
	.zero		1


	//----- nvinfo : EIATTR_EXIT_INSTR_OFFSETS
	.align		4
        /*0060*/ 	.byte	0x04, 0x1c
        /*0062*/ 	.short	(.L_754 - .L_753)


	//   ....[0]....
.L_753:
        /*0064*/ 	.word	0x00000090


	//   ....[1]....
        /*0068*/ 	.word	0x0000ca20


	//----- nvinfo : EIATTR_CRS_STACK_SIZE
	.align		4
.L_754:
        /*006c*/ 	.byte	0x04, 0x1e
        /*006e*/ 	.short	(.L_756 - .L_755)
.L_755:
        /*0070*/ 	.word	0x00000000


	//----- nvinfo : EIATTR_CBANK_PARAM_SIZE
	.align		4
.L_756:
        /*0074*/ 	.byte	0x03, 0x19
        /*0076*/ 	.short	0x0280


	//----- nvinfo : EIATTR_PARAM_CBANK
	.align		4
        /*0078*/ 	.byte	0x04, 0x0a
        /*007a*/ 	.short	(.L_758 - .L_757)
	.align		4
.L_757:
        /*007c*/ 	.word	index@(.nv.constant0._ZN5flash44flash_bwd_dq_dk_dv_loop_seqk_parallel_kernelI23Flash_bwd_kernel_traitsILi64ELi128ELi128ELi8ELi4ELi4ELi4ELb0ELb0EN7cutlass6half_tE19Flash_kernel_traitsILi64ELi128ELi128ELi8ES3_EELb1ELb0ELb1ELb0ELb0ELb0ELb0EEEvNS_16Flash_bwd_paramsE)
        /*0080*/ 	.short	0x0380
        /*0082*/ 	.short	0x0280


	//----- nvinfo : EIATTR_SW_WAR
	.align		4
.L_758:
        /*0084*/ 	.byte	0x04, 0x36
        /*0086*/ 	.short	(.L_760 - .L_759)
.L_759:
        /*0088*/ 	.word	0x00000008
.L_760:


//--------------------- .nv.info._ZN5flash44flash_bwd_dq_dk_dv_loop_seqk_parallel_kernelI23Flash_bwd_kernel_traitsILi64ELi128ELi128ELi8ELi4ELi4ELi4ELb0ELb0EN7cutlass6half_tE19Flash_kernel_traitsILi64ELi128ELi128ELi8ES3_EELb0ELb0ELb1ELb0ELb0ELb0ELb1EEEvNS_16Flash_bwd_paramsE --------------------------
	.section	.nv.info._ZN5flash44flash_bwd_dq_dk_dv_loop_seqk_parallel_kernelI23Flash_bwd_kernel_traitsILi64ELi128ELi128ELi8ELi4ELi4ELi4ELb0ELb0EN7cutlass6half_tE19Flash_kernel_traitsILi64ELi128ELi128ELi8ES3_EELb0ELb0ELb1ELb0ELb0ELb0ELb1EEEvNS_16Flash_bwd_paramsE,"",@"SHT_CUDA_INFO"
	.sectionflags	@""
	.align	4


	//----- nvinfo : EIATTR_CUDA_API_VERSION
	.align		4
        /*0000*/ 	.byte	0x04, 0x37
        /*0002*/ 	.short	(.L_762 - .L_761)
.L_761:
        /*0004*/ 	.word	0x00000082


	//----- nvinfo : EIATTR_KPARAM_INFO
	.align		4
.L_762:
        /*0008*/ 	.byte	0x04, 0x17
        /*000a*/ 	.short	(.L_764 - .L_763)
.L_763:
        /*000c*/ 	.word	0x00000000
        /*0010*/ 	.short	0x0000
        /*0012*/ 	.short	0x0000
        /*0014*/ 	.byte	0x00, 0xf0, 0x01, 0x0a


	//----- nvinfo : EIATTR_SPARSE_MMA_MASK
	.align		4
.L_764:
        /*0018*/ 	.byte	0x03, 0x50
        /*001a*/ 	.short	0x0000


	//----- nvinfo : EIATTR_MAXREG_COUNT
	.align		4
        /*001c*/ 	.byte	0x03, 0x1b
        /*001e*/ 	.short	0x00ff


	//----- nvinfo : EIATTR_NUM_BARRIERS
	.align		4
        /*0020*/ 	.byte	0x02, 0x4c
        /*0022*/ 	.byte	0x01
	.zero		1


	//----- nvinfo : EIATTR_ANNOTATIONS
	.align		4
        /*0024*/ 	.byte	0x04, 0x55
        /*0026*/ 	.short	(.L_766 - .L_765)


	//   ....[0]....
.L_765:
        /* <DEDUP_REMOVED lines=60> */


	//----- nvinfo : EIATTR_MERCURY_ISA_VERSION
	.align		4
.L_766:
        /*03d8*/ 	.byte	0x03, 0x5f
        /*03da*/ 	.short	0x0101


	//----- nvinfo : EIATTR_VRC_CTA_INIT_COUNT
	.align		4
        /*03dc*/ 	.byte	0x02, 0x4a
	.zero		1
	.zero		1


	//----- nvinfo : EIATTR_EXIT_INSTR_OFFSETS
	.align		4
        /*03e0*/ 	.byte	0x04, 0x1c
        /*03e2*/ 	.short	(.L_768 - .L_767)


	//   ....[0]....
.L_767:
        /*03e4*/ 	.word	0x00000090


	//   ....[1]....
        /*03e8*/ 	.word	0x0000c8e0


	//----- nvinfo : EIATTR_CRS_STACK_SIZE
	.align		4
.L_768:
        /*03ec*/ 	.byte	0x04, 0x1e
        /*03ee*/ 	.short	(.L_770 - .L_769)
.L_769:
        /*03f0*/ 	.word	0x00000000


	//----- nvinfo : EIATTR_CBANK_PARAM_SIZE
	.align		4
.L_770:
        /*03f4*/ 	.byte	0x03, 0x19
        /*03f6*/ 	.short	0x0280


	//----- nvinfo : EIATTR_PARAM_CBANK
	.align		4
        /*03f8*/ 	.byte	0x04, 0x0a
        /*03fa*/ 	.short	(.L_772 - .L_771)
	.align		4
.L_771:
        /*03fc*/ 	.word	index@(.nv.constant0._ZN5flash44flash_bwd_dq_dk_dv_loop_seqk_parallel_kernelI23Flash_bwd_kernel_traitsILi64ELi128ELi128ELi8ELi4ELi4ELi4ELb0ELb0EN7cutlass6half_tE19Flash_kernel_traitsILi64ELi128ELi128ELi8ES3_EELb0ELb0ELb1ELb0ELb0ELb0ELb1EEEvNS_16Flash_bwd_paramsE)
        /*0400*/ 	.short	0x0380
        /*0402*/ 	.short	0x0280


	//----- nvinfo : EIATTR_SW_WAR
	.align		4
.L_772:
        /*0404*/ 	.byte	0x04, 0x36
        /*0406*/ 	.short	(.L_774 - .L_773)
.L_773:
        /*0408*/ 	.word	0x00000008
.L_774:


//--------------------- .nv.info._ZN5flash44flash_bwd_dq_dk_dv_loop_seqk_parallel_kernelI23Flash_bwd_kernel_traitsILi64ELi128ELi128ELi8ELi4ELi4ELi4ELb0ELb0EN7cutlass6half_tE19Flash_kernel_traitsILi64ELi128ELi128ELi8ES3_EELb1ELb0ELb0ELb0ELb1ELb1ELb0EEEvNS_16Flash_bwd_paramsE --------------------------
	.section	.nv.info._ZN5flash44flash_bwd_dq_dk_dv_loop_seqk_parallel_kernelI23Flash_bwd_kernel_traitsILi64ELi128ELi128ELi8ELi4ELi4ELi4ELb0ELb0EN7cutlass6half_tE19Flash_kernel_traitsILi64ELi128ELi128ELi8ES3_EELb1ELb0ELb0ELb0ELb1ELb1ELb0EEEvNS_16Flash_bwd_paramsE,"",@"SHT_CUDA_INFO"
	.sectionflags	@""
	.align	4


	//----- nvinfo : EIATTR_CUDA_API_VERSION
	.align		4
        /*0000*/ 	.byte	0x04, 0x37
        /*0002*/ 	.short	(.L_776 - .L_775)
.L_775:
        /*0004*/ 	.word	0x00000082


	//----- nvinfo : EIATTR_KPARAM_INFO
	.align		4
.L_776:
        /*0008*/ 	.byte	0x04, 0x17
        /*000a*/ 	.short	(.L_778 - .L_777)
.L_777:
        /*000c*/ 	.word	0x00000000
        /*0010*/ 	.short	0x0000
        /*0012*/ 	.short	0x0000
        /*0014*/ 	.byte	0x00, 0xf0, 0x01, 0x0a


	//----- nvinfo : EIATTR_SPARSE_MMA_MASK
	.align		4
.L_778:
        /*0018*/ 	.byte	0x03, 0x50
        /*001a*/ 	.short	0x0000


	//----- nvinfo : EIATTR_MAXREG_COUNT
	.align		4
        /*001c*/ 	.byte	0x03, 0x1b
        /*001e*/ 	.short	0x00ff


	//----- nvinfo : EIATTR_NUM_BARRIERS
	.align		4
        /*0020*/ 	.byte	0x02, 0x4c
        /*0022*/ 	.byte	0x01
	.zero		1


	//----- nvinfo : EIATTR_ANNOTATIONS
	.align		4
        /*0024*/ 	.byte	0x04, 0x55
        /*0026*/ 	.short	(.L_780 - .L_779)


	//   ....[0]....
.L_779:
        /* <DEDUP_REMOVED lines=13> */


	//----- nvinfo : EIATTR_MERCURY_ISA_VERSION
	.align		4
.L_780:
        /*00e8*/ 	.byte	0x03, 0x5f
        /*00ea*/ 	.short	0x0101


	//----- nvinfo : EIATTR_VRC_CTA_INIT_COUNT
	.align		4
        /*00ec*/ 	.byte	0x02, 0x4a
	.zero		1
	.zero		1


	//----- nvinfo : EIATTR_EXIT_INSTR_OFFSETS
	.align		4
        /*00f0*/ 	.byte	0x04, 0x1c
        /*00f2*/ 	.short	(.L_782 - .L_781)


	//   ....[0]....
.L_781:
        /*00f4*/ 	.word	0x00000090


	//   ....[1]....
        /*00f8*/ 	.word	0x00008ea0


	//----- nvinfo : EIATTR_CBANK_PARAM_SIZE
	.align		4
.L_782:
        /*00fc*/ 	.byte	0x03, 0x19
        /*00fe*/ 	.short	0x0280


	//----- nvinfo : EIATTR_PARAM_CBANK
	.align		4
        /*0100*/ 	.byte	0x04, 0x0a
        /*0102*/ 	.short	(.L_784 - .L_783)
	.align		4
.L_783:
        /*0104*/ 	.word	index@(.nv.constant0._ZN5flash44flash_bwd_dq_dk_dv_loop_seqk_parallel_kernelI23Flash_bwd_kernel_traitsILi64ELi128ELi128ELi8ELi4ELi4ELi4ELb0ELb0EN7cutlass6half_tE19Flash_kernel_traitsILi64ELi128ELi128ELi8ES3_EELb1ELb0ELb0ELb0ELb1ELb1ELb0EEEvNS_16Flash_bwd_paramsE)
        /*0108*/ 	.short	0x0380
        /*010a*/ 	.short	0x0280


	//----- nvinfo : EIATTR_SW_WAR
	.align		4
.L_784:
        /*010c*/ 	.byte	0x04, 0x36
        /*010e*/ 	.short	(.L_786 - .L_785)
.L_785:
        /*0110*/ 	.word	0x00000008
.L_786:


//--------------------- .nv.info._ZN5flash44flash_bwd_dq_dk_dv_loop_seqk_parallel_kernelI23Flash_bwd_kernel_traitsILi64ELi128ELi128ELi8ELi4ELi4ELi4ELb0ELb0EN7cutlass6half_tE19Flash_kernel_traitsILi64ELi128ELi128ELi8ES3_EELb0ELb0ELb0ELb0ELb1ELb1ELb1EEEvNS_16Flash_bwd_paramsE --------------------------
	.section	.nv.info._ZN5flash44flash_bwd_dq_dk_dv_loop_seqk_parallel_kernelI23Flash_bwd_kernel_traitsILi64ELi128ELi128ELi8ELi4ELi4ELi4ELb0ELb0EN7cutlass6half_tE19Flash_kernel_traitsILi64ELi128ELi128ELi8ES3_EELb0ELb0ELb0ELb0ELb1ELb1ELb1EEEvNS_16Flash_bwd_paramsE,"",@"SHT_CUDA_INFO"
	.sectionflags	@""
	.align	4


	//----- nvinfo : EIATTR_CUDA_API_VERSION
	.align		4
        /*0000*/ 	.byte	0x04, 0x37
        /*0002*/ 	.short	(.L_788 - .L_787)
.L_787:
        /*0004*/ 	.word	0x00000082


	//----- nvinfo : EIATTR_KPARAM_INFO
	.align		4
.L_788:
        /*0008*/ 	.byte	0x04, 0x17
        /*000a*/ 	.short	(.L_790 - .L_789)
.L_789:
        /*000c*/ 	.word	0x00000000
        /*0010*/ 	.short	0x0000
        /*0012*/ 	.short	0x0000
        /*0014*/ 	.byte	0x00, 0xf0, 0x01, 0x0a


	//----- nvinfo : EIATTR_SPARSE_MMA_MASK
	.align		4
.L_790:
        /*0018*/ 	.byte	0x03, 0x50
        /*001a*/ 	.short	0x0000


	//----- nvinfo : EIATTR_MAXREG_COUNT
	.align		4
        /*001c*/ 	.byte	0x03, 0x1b
        /*001e*/ 	.short	0x00ff


	//----- nvinfo : EIATTR_NUM_BARRIERS
	.align		4
        /*0020*/ 	.byte	0x02, 0x4c
        /*0022*/ 	.byte	0x01
	.zero		1


	//----- nvinfo : EIATTR_ANNOTATIONS
	.align		4
        /*0024*/ 	.byte	0x04, 0x55
        /*0026*/ 	.short	(.L_792 - .L_791)


	//   ....[0]....
.L_791:
        /* <DEDUP_REMOVED lines=64> */


	//----- nvinfo : EIATTR_MERCURY_ISA_VERSION
	.align		4
.L_792:
        /*0418*/ 	.byte	0x03, 0x5f
        /*041a*/ 	.short	0x0101


	//----- nvinfo : EIATTR_VRC_CTA_INIT_COUNT
	.align		4
        /*041c*/ 	.byte	0x02, 0x4a
	.zero		1
	.zero		1


	//----- nvinfo : EIATTR_EXIT_INSTR_OFFSETS
	.align		4
        /*0420*/ 	.byte	0x04, 0x1c
        /*0422*/ 	.short	(.L_794 - .L_793)


	//   ....[0]....
.L_793:
        /*0424*/ 	.word	0x00000090


	//   ....[1]....
        /*0428*/ 	.word	0x00008b00


	//----- nvinfo : EIATTR_CBANK_PARAM_SIZE
	.align		4
.L_794:
        /*042c*/ 	.byte	0x03, 0x19
        /*042e*/ 	.short	0x0280


	//----- nvinfo : EIATTR_PARAM_CBANK
	.align		4
        /*0430*/ 	.byte	0x04, 0x0a
        /*0432*/ 	.short	(.L_796 - .L_795)
	.align		4
.L_795:
        /*0434*/ 	.word	index@(.nv.constant0._ZN5flash44flash_bwd_dq_dk_dv_loop_seqk_parallel_kernelI23Flash_bwd_kernel_traitsILi64ELi128ELi128ELi8ELi4ELi4ELi4ELb0ELb0EN7cutlass6half_tE19Flash_kernel_traitsILi64ELi128ELi128ELi8ES3_EELb0ELb0ELb0ELb0ELb1ELb1ELb1EEEvNS_16Flash_bwd_paramsE)
        /*0438*/ 	.short	0x0380
        /*043a*/ 	.short	0x0280


	//----- nvinfo : EIATTR_SW_WAR
	.align		4
.L_796:
        /*043c*/ 	.byte	0x04, 0x36
        /*043e*/ 	.short	(.L_798 - .L_797)
.L_797:
        /*0440*/ 	.word	0x00000008
.L_798:


//--------------------- .nv.info._ZN5flash44flash_bwd_dq_dk_dv_loop_seqk_parallel_kernelI23Flash_bwd_kernel_traitsILi64ELi128ELi128ELi8ELi4ELi4ELi4ELb0ELb0EN7cutlass6half_tE19Flash_kernel_traitsILi64ELi128ELi128ELi8ES3_EELb1ELb0ELb0ELb1ELb0ELb0ELb0EEEvNS_16Flash_bwd_paramsE --------------------------
	.section	.nv.info._ZN5flash44flash_bwd_dq_dk_dv_loop_seqk_parallel_kernelI23Flash_bwd_kernel_traitsILi64ELi128ELi128ELi8ELi4ELi4ELi4ELb0ELb0EN7cutlass6half_tE19Flash_kernel_traitsILi64ELi128ELi128ELi8ES3_EELb1ELb0ELb0ELb1ELb0ELb0ELb0EEEvNS_16Flash_bwd_paramsE,"",@"SHT_CUDA_INFO"
	.sectionflags	@""
	.align	4


	//----- nvinfo : EIATTR_CUDA_API_VERSION
	.align		4
        /*0000*/ 	.byte	0x04, 0x37
        /*0002*/ 	.short	(.L_800 - .L_799)
.L_799:
        /*0004*/ 	.word	0x00000082


	//----- nvinfo : EIATTR_KPARAM_INFO
	.align		4
.L_800:
        /*0008*/ 	.byte	0x04, 0x17
        /*000a*/ 	.short	(.L_802 - .L_801)
.L_801:
        /*000c*/ 	.word	0x00000000
        /*0010*/ 	.short	0x0000
        /*0012*/ 	.short	0x0000
        /*0014*/ 	.byte	0x00, 0xf0, 0x01, 0x0a


	//----- nvinfo : EIATTR_SPARSE_MMA_MASK
	.align		4
.L_802:
        /*0018*/ 	.byte	0x03, 0x50
        /*001a*/ 	.short	0x0000


	//----- nvinfo : EIATTR_MAXREG_COUNT
	.align		4
        /*001c*/ 	.byte	0x03, 0x1b
        /*001e*/ 	.short	0x00ff


	//----- nvinfo : EIATTR_NUM_BARRIERS
	.align		4
        /*0020*/ 	.byte	0x02, 0x4c
        /*0022*/ 	.byte	0x01
	.zero		1


	//----- nvinfo : EIATTR_ANNOTATIONS
	.align		4
        /*0024*/ 	.byte	0x04, 0x55
        /*0026*/ 	.short	(.L_804 - .L_803)


	//   ....[0]....
.L_803:
        /* <DEDUP_REMOVED lines=11> */


	//----- nvinfo : EIATTR_MERCURY_ISA_VERSION
	.align		4
.L_804:
        /*00c8*/ 	.byte	0x03, 0x5f
        /*00ca*/ 	.short	0x0101


	//----- nvinfo : EIATTR_VRC_CTA_INIT_COUNT
	.align		4
        /*00cc*/ 	.byte	0x02, 0x4a
	.zero		1
	.zero		1


	//----- nvinfo : EIATTR_EXIT_INSTR_OFFSETS
	.align		4
        /*00d0*/ 	.byte	0x04, 0x1c
        /*00d2*/ 	.short	(.L_806 - .L_805)


	//   ....[0]....
.L_805:
        /*00d4*/ 	.word	0x00000090


	//   ....[1]....
        /*00d8*/ 	.word	0x0000d0c0


	//----- nvinfo : EIATTR_CRS_STACK_SIZE
	.align		4
.L_806:
        /*00dc*/ 	.byte	0x04, 0x1e
        /*00de*/ 	.short	(.L_808 - .L_807)
.L_807:
        /*00e0*/ 	.word	0x00000000


	//----- nvinfo : EIATTR_CBANK_PARAM_SIZE
	.align		4
.L_808:
        /*00e4*/ 	.byte	0x03, 0x19
        /*00e6*/ 	.short	0x0280


	//----- nvinfo : EIATTR_PARAM_CBANK
	.align		4
        /*00e8*/ 	.byte	0x04, 0x0a
        /*00ea*/ 	.short	(.L_810 - .L_809)
	.align		4
.L_809:
        /*00ec*/ 	.word	index@(.nv.constant0._ZN5flash44flash_bwd_dq_dk_dv_loop_seqk_parallel_kernelI23Flash_bwd_kernel_traitsILi64ELi128ELi128ELi8ELi4ELi4ELi4ELb0ELb0EN7cutlass6half_tE19Flash_kernel_traitsILi64ELi128ELi128ELi8ES3_EELb1ELb0ELb0ELb1ELb0ELb0ELb0EEEvNS_16Flash_bwd_paramsE)
        /*00f0*/ 	.short	0x0380
        /*00f2*/ 	.short	0x0280


	//----- nvinfo : EIATTR_SW_WAR
	.align		4
.L_810:
        /*00f4*/ 	.byte	0x04, 0x36
        /*00f6*/ 	.short	(.L_812 - .L_811)
.L_811:
        /*00f8*/ 	.word	0x00000008
.L_812:


//--------------------- .nv.info._ZN5flash44flash_bwd_dq_dk_dv_loop_seqk_parallel_kernelI23Flash_bwd_kernel_traitsILi64ELi128ELi128ELi8ELi4ELi4ELi4ELb0ELb0EN7cutlass6half_tE19Flash_kernel_traitsILi64ELi128ELi128ELi8ES3_EELb0ELb0ELb0ELb1ELb0ELb0ELb1EEEvNS_16Flash_bwd_paramsE --------------------------
	.section	.nv.info._ZN5flash44flash_bwd_dq_dk_dv_loop_seqk_parallel_kernelI23Flash_bwd_kernel_traitsILi64ELi128ELi128ELi8ELi4ELi4ELi4ELb0ELb0EN7cutlass6half_tE19Flash_kernel_traitsILi64ELi128ELi128ELi8ES3_EELb0ELb0ELb0ELb1ELb0ELb0ELb1EEEvNS_16Flash_bwd_paramsE,"",@"SHT_CUDA_INFO"
	.sectionflags	@""
	.align	4


	//----- nvinfo : EIATTR_CUDA_API_VERSION
	.align		4
        /*0000*/ 	.byte	0x04, 0x37
        /*0002*/ 	.short	(.L_814 - .L_813)
.L_813:
        /*0004*/ 	.word	0x00000082


	//----- nvinfo : EIATTR_KPARAM_INFO
	.align		4
.L_814:
        /*0008*/ 	.byte	0x04, 0x17
        /*000a*/ 	.short	(.L_816 - .L_815)
.L_815:
        /*000c*/ 	.word	0x00000000
        /*0010*/ 	.short	0x0000
        /*0012*/ 	.short	0x0000
        /*0014*/ 	.byte	0x00, 0xf0, 0x01, 0x0a


	//----- nvinfo : EIATTR_SPARSE_MMA_MASK
	.align		4
.L_816:
        /*0018*/ 	.byte	0x03, 0x50
        /*001a*/ 	.short	0x0000


	//----- nvinfo : EIATTR_MAXREG_COUNT
	.align		4
        /*001c*/ 	.byte	0x03, 0x1b
        /*001e*/ 	.short	0x00ff


	//----- nvinfo : EIATTR_NUM_BARRIERS
	.align		4
        /*0020*/ 	.byte	0x02, 0x4c
        /*0022*/ 	.byte	0x01
	.zero		1


	//----- nvinfo : EIATTR_ANNOTATIONS
	.align		4
        /*0024*/ 	.byte	0x04, 0x55
        /*0026*/ 	.short	(.L_818 - .L_817)


	//   ....[0]....
.L_817:
        /* <DEDUP_REMOVED lines=68> */


	//----- nvinfo : EIATTR_MERCURY_ISA_VERSION
	.align		4
.L_818:
        /*0458*/ 	.byte	0x03, 0x5f
        /*045a*/ 	.short	0x0101


	//----- nvinfo : EIATTR_VRC_CTA_INIT_COUNT
	.align		4
        /*045c*/ 	.byte	0x02, 0x4a
	.zero		1
	.zero		1


	//----- nvinfo : EIATTR_EXIT_INSTR_OFFSETS
	.align		4
        /*0460*/ 	.byte	0x04, 0x1c
        /*0462*/ 	.short	(.L_820 - .L_819)


	//   ....[0]....
.L_819:
        /*0464*/ 	.word	0x00000090


	//   ....[1]....
        /*0468*/ 	.word	0x0000cd70


	//----- nvinfo : EIATTR_CRS_STACK_SIZE
	.align		4
.L_820:
        /*046c*/ 	.byte	0x04, 0x1e
        /*046e*/ 	.short	(.L_822 - .L_821)
.L_821:
        /*0470*/ 	.word	0x00000000


	//----- nvinfo : EIATTR_CBANK_PARAM_SIZE
	.align		4
.L_822:
        /*0474*/ 	.byte	0x03, 0x19
        /*0476*/ 	.short	0x0280


	//----- nvinfo : EIATTR_PARAM_CBANK
	.align		4
        /*0478*/ 	.byte	0x04, 0x0a
        /*047a*/ 	.short	(.L_824 - .L_823)
	.align		4
.L_823:
        /*047c*/ 	.word	index@(.nv.constant0._ZN5flash44flash_bwd_dq_dk_dv_loop_seqk_parallel_kernelI23Flash_bwd_kernel_traitsILi64ELi128ELi128ELi8ELi4ELi4ELi4ELb0ELb0EN7cutlass6half_tE19Flash_kernel_traitsILi64ELi128ELi128ELi8ES3_EELb0ELb0ELb0ELb1ELb0ELb0ELb1EEEvNS_16Flash_bwd_paramsE)
        /*0480*/ 	.short	0x0380
        /*0482*/ 	.short	0x0280


	//----- nvinfo : EIATTR_SW_WAR
	.align		4
.L_824:
        /*0484*/ 	.byte	0x04, 0x36
        /*0486*/ 	.short	(.L_826 - .L_825)
.L_825:
        /*0488*/ 	.word	0x00000008
.L_826:


//--------------------- .nv.info._ZN5flash44flash_bwd_dq_dk_dv_loop_seqk_parallel_kernelI23Flash_bwd_kernel_traitsILi64ELi128ELi128ELi8ELi4ELi4ELi4ELb0ELb0EN7cutlass6half_tE19Flash_kernel_traitsILi64ELi128ELi128ELi8ES3_EELb1ELb0ELb1ELb0ELb0ELb1ELb0EEEvNS_16Flash_bwd_paramsE --------------------------
	.section	.nv.info._ZN5flash44flash_bwd_dq_dk_dv_loop_seqk_parallel_kernelI23Flash_bwd_kernel_traitsILi64ELi128ELi128ELi8ELi4ELi4ELi4ELb0ELb0EN7cutlass6half_tE19Flash_kernel_traitsILi64ELi128ELi128ELi8ES3_EELb1ELb0ELb1ELb0ELb0ELb1ELb0EEEvNS_16Flash_bwd_paramsE,"",@"SHT_CUDA_INFO"
	.sectionflags	@""
	.align	4


	//----- nvinfo : EIATTR_CUDA_API_VERSION
	.align		4
        /*0000*/ 	.byte	0x04, 0x37
        /*0002*/ 	.short	(.L_828 - .L_827)
.L_827:
        /*0004*/ 	.word	0x00000082


	//----- nvinfo : EIATTR_KPARAM_INFO
	.align		4
.L_828:
        /*0008*/ 	.byte	0x04, 0x17
        /*000a*/ 	.short	(.L_830 - .L_829)
.L_829:
        /*000c*/ 	.word	0x00000000
        /*0010*/ 	.short	0x0000
        /*0012*/ 	.short	0x0000
        /*0014*/ 	.byte	0x00, 0xf0, 0x01, 0x0a


	//----- nvinfo : EIATTR_SPARSE_MMA_MASK
	.align		4
.L_830:
        /*0018*/ 	.byte	0x03, 0x50
        /*001a*/ 	.short	0x0000


	//----- nvinfo : EIATTR_MAXREG_COUNT
	.align		4
        /*001c*/ 	.byte	0x03, 0x1b
        /*001e*/ 	.short	0x00ff


	//----- nvinfo : EIATTR_NUM_BARRIERS
	.align		4
        /*0020*/ 	.byte	0x02, 0x4c
        /*0022*/ 	.byte	0x01
	.zero		1


	//----- nvinfo : EIATTR_ANNOTATIONS
	.align		4
        /*0024*/ 	.byte	0x04, 0x55
        /*0026*/ 	.short	(.L_832 - .L_831)


	//   ....[0]....
.L_831:
        /*0028*/ 	.word	0x00000001
        /*002c*/ 	.byte	0x30, 0x33, 0x00, 0x00, 0x01, 0x00, 0x00, 0x00, 0x40, 0x33, 0x00, 0x00, 0x01, 0x00, 0x00, 0x00
        /*003c*/ 	.byte	0x00, 0x4e, 0x00, 0x00, 0x01, 0x00, 0x00, 0x00, 0x00, 0x4f, 0x00, 0x00


	//----- nvinfo : EIATTR_MERCURY_ISA_VERSION
	.align		4
.L_832:
        /*0048*/ 	.byte	0x03, 0x5f
        /*004a*/ 	.short	0x0101


	//----- nvinfo : EIATTR_VRC_CTA_INIT_COUNT
	.align		4
        /*004c*/ 	.byte	0x02, 0x4a
	.zero		1
	.zero		1


	//----- nvinfo : EIATTR_EXIT_INSTR_OFFSETS
	.align		4
        /*0050*/ 	.byte	0x04, 0x1c
        /*0052*/ 	.short	(.L_834 - .L_833)


	//   ....[0]....
.L_833:
        /*0054*/ 	.word	0x00000090


	//   ....[1]....
        /*0058*/ 	.word	0x0000bf90


	//----- nvinfo : EIATTR_CRS_STACK_SIZE
	.align		4
.L_834:
        /*005c*/ 	.byte	0x04, 0x1e
        /*005e*/ 	.short	(.L_836 - .L_835)
.L_835:
        /*0060*/ 	.word	0x00000000


	//----- nvinfo : EIATTR_CBANK_PARAM_SIZE
	.align		4
.L_836:
        /*0064*/ 	.byte	0x03, 0x19
        /*0066*/ 	.short	0x0280


	//----- nvinfo : EIATTR_PARAM_CBANK
	.align		4
        /*0068*/ 	.byte	0x04, 0x0a
        /*006a*/ 	.short	(.L_838 - .L_837)
	.align		4
.L_837:
        /*006c*/ 	.word	index@(.nv.constant0._ZN5flash44flash_bwd_dq_dk_dv_loop_seqk_parallel_kernelI23Flash_bwd_kernel_traitsILi64ELi128ELi128ELi8ELi4ELi4ELi4ELb0ELb0EN7cutlass6half_tE19Flash_kernel_traitsILi64ELi128ELi128ELi8ES3_EELb1ELb0ELb1ELb0ELb0ELb1ELb0EEEvNS_16Flash_bwd_paramsE)
        /*0070*/ 	.short	0x0380
        /*0072*/ 	.short	0x0280


	//----- nvinfo : EIATTR_SW_WAR
	.align		4
.L_838:
        /*0074*/ 	.byte	0x04, 0x36
        /*0076*/ 	.short	(.L_840 - .L_839)
.L_839:
        /*0078*/ 	.word	0x00000008
.L_840:


//--------------------- .nv.info._ZN5flash44flash_bwd_dq_dk_dv_loop_seqk_parallel_kernelI23Flash_bwd_kernel_traitsILi64ELi128ELi128ELi8ELi4ELi4ELi4ELb0ELb0EN7cutlass6half_tE19Flash_kernel_traitsILi64ELi128ELi128ELi8ES3_EELb0ELb0ELb1ELb0ELb0ELb1ELb1EEEvNS_16Flash_bwd_paramsE --------------------------
	.section	.nv.info._ZN5flash44flash_bwd_dq_dk_dv_loop_seqk_parallel_kernelI23Flash_bwd_kernel_traitsILi64ELi128ELi128ELi8ELi4ELi4ELi4ELb0ELb0EN7cutlass6half_tE19Flash_kernel_traitsILi64ELi128ELi128ELi8ES3_EELb0ELb0ELb1ELb0ELb0ELb1ELb1EEEvNS_16Flash_bwd_paramsE,"",@"SHT_CUDA_INFO"
	.sectionflags	@""
	.align	4


	//----- nvinfo : EIATTR_CUDA_API_VERSION
	.align		4
        /*0000*/ 	.byte	0x04, 0x37
        /*0002*/ 	.short	(.L_842 - .L_841)
.L_841:
        /*0004*/ 	.word	0x00000082


	//----- nvinfo : EIATTR_KPARAM_INFO
	.align		4
.L_842:
        /*0008*/ 	.byte	0x04, 0x17
        /*000a*/ 	.short	(.L_844 - .L_843)
.L_843:
        /*000c*/ 	.word	0x00000000
        /*0010*/ 	.short	0x0000
        /*0012*/ 	.short	0x0000
        /*0014*/ 	.byte	0x00, 0xf0, 0x01, 0x0a


	//----- nvinfo : EIATTR_SPARSE_MMA_MASK
	.align		4
.L_844:
        /*0018*/ 	.byte	0x03, 0x50
        /*001a*/ 	.short	0x0000


	//----- nvinfo : EIATTR_MAXREG_COUNT
	.align		4
        /*001c*/ 	.byte	0x03, 0x1b
        /*001e*/ 	.short	0x00ff


	//----- nvinfo : EIATTR_NUM_BARRIERS
	.align		4
        /*0020*/ 	.byte	0x02, 0x4c
        /*0022*/ 	.byte	0x01
	.zero		1


	//----- nvinfo : EIATTR_ANNOTATIONS
	.align		4
        /*0024*/ 	.byte	0x04, 0x55
        /*0026*/ 	.short	(.L_846 - .L_845)


	//   ....[0]....
.L_845:
        /* <DEDUP_REMOVED lines=59> */


	//----- nvinfo : EIATTR_MERCURY_ISA_VERSION
	.align		4
.L_846:
        /*03c8*/ 	.byte	0x03, 0x5f
        /*03ca*/ 	.short	0x0101


	//----- nvinfo : EIATTR_VRC_CTA_INIT_COUNT
	.align		4
        /*03cc*/ 	.byte	0x02, 0x4a
	.zero		1
	.zero		1


	//----- nvinfo : EIATTR_EXIT_INSTR_OFFSETS
	.align		4
        /*03d0*/ 	.byte	0x04, 0x1c
        /*03d2*/ 	.short	(.L_848 - .L_847)


	//   ....[0]....
.L_847:
        /*03d4*/ 	.word	0x00000090


	//   ....[1]....
        /*03d8*/ 	.word	0x0000be10


	//----- nvinfo : EIATTR_CRS_STACK_SIZE
	.align		4
.L_848:
        /*03dc*/ 	.byte	0x04, 0x1e
        /*03de*/ 	.short	(.L_850 - .L_849)
.L_849:
        /*03e0*/ 	.word	0x00000000


	//----- nvinfo : EIATTR_CBANK_PARAM_SIZE
	.align		4
.L_850:
        /*03e4*/ 	.byte	0x03, 0x19
        /*03e6*/ 	.short	0x0280


	//----- nvinfo : EIATTR_PARAM_CBANK
	.align		4
        /*03e8*/ 	.byte	0x04, 0x0a
        /*03ea*/ 	.short	(.L_852 - .L_851)
	.align		4
.L_851:
        /*03ec*/ 	.word	index@(.nv.constant0._ZN5flash44flash_bwd_dq_dk_dv_loop_seqk_parallel_kernelI23Flash_bwd_kernel_traitsILi64ELi128ELi128ELi8ELi4ELi4ELi4ELb0ELb0EN7cutlass6half_tE19Flash_kernel_traitsILi64ELi128ELi128ELi8ES3_EELb0ELb0ELb1ELb0ELb0ELb1ELb1EEEvNS_16Flash_bwd_paramsE)
        /*03f0*/ 	.short	0x0380
        /*03f2*/ 	.short	0x0280


	//----- nvinfo : EIATTR_SW_WAR
	.align		4
.L_852:
        /*03f4*/ 	.byte	0x04, 0x36
        /*03f6*/ 	.short	(.L_854 - .L_853)
.L_853:
        /*03f8*/ 	.word	0x00000008
.L_854:


//--------------------- .nv.info._ZN5flash44flash_bwd_dq_dk_dv_loop_seqk_parallel_kernelI23Flash_bwd_kernel_traitsILi64ELi128ELi128ELi8ELi4ELi4ELi4ELb0ELb0EN7cutlass6half_tE19Flash_kernel_traitsILi64ELi128ELi128ELi8ES3_EELb1ELb0ELb1ELb1ELb0ELb0ELb0EEEvNS_16Flash_bwd_paramsE --------------------------
	.section	.nv.info._ZN5flash44flash_bwd_dq_dk_dv_loop_seqk_parallel_kernelI23Flash_bwd_kernel_traitsILi64ELi128ELi128ELi8ELi4ELi4ELi4ELb0ELb0EN7cutlass6half_tE19Flash_kernel_traitsILi64ELi128ELi128ELi8ES3_EELb1ELb0ELb1ELb1ELb0ELb0ELb0EEEvNS_16Flash_bwd_paramsE,"",@"SHT_CUDA_INFO"
	.sectionflags	@""
	.align	4


	//----- nvinfo : EIATTR_CUDA_API_VERSION
	.align		4
        /*0000*/ 	.byte	0x04, 0x37
        /*0002*/ 	.short	(.L_856 - .L_855)
.L_855:
        /*0004*/ 	.word	0x00000082


	//----- nvinfo : EIATTR_KPARAM_INFO
	.align		4
.L_856:
        /*0008*/ 	.byte	0x04, 0x17
        /*000a*/ 	.short	(.L_858 - .L_857)
.L_857:
        /*000c*/ 	.word	0x00000000
        /*0010*/ 	.short	0x0000
        /*0012*/ 	.short	0x0000
        /*0014*/ 	.byte	0x00, 0xf0, 0x01, 0x0a


	//----- nvinfo : EIATTR_SPARSE_MMA_MASK
	.align		4
.L_858:
        /*0018*/ 	.byte	0x03, 0x50
        /*001a*/ 	.short	0x0000


	//----- nvinfo : EIATTR_MAXREG_COUNT
	.align		4
        /*001c*/ 	.byte	0x03, 0x1b
        /*001e*/ 	.short	0x00ff


	//----- nvinfo : EIATTR_NUM_BARRIERS
	.align		4
        /*0020*/ 	.byte	0x02, 0x4c
        /*0022*/ 	.byte	0x01
	.zero		1


	//----- nvinfo : EIATTR_MERCURY_ISA_VERSION
	.align		4
        /*0024*/ 	.byte	0x03, 0x5f
        /*0026*/ 	.short	0x0101


	//----- nvinfo : EIATTR_VRC_CTA_INIT_COUNT
	.align		4
        /*0028*/ 	.byte	0x02, 0x4a
	.zero		1
	.zero		1


	//----- nvinfo : EIATTR_EXIT_INSTR_OFFSETS
	.align		4
        /*002c*/ 	.byte	0x04, 0x1c
        /*002e*/ 	.short	(.L_860 - .L_859)


	//   ....[0]....
.L_859:
        /*0030*/ 	.word	0x00000080


	//   ....[1]....
        /*0034*/ 	.word	0x0000d4e0


	//----- nvinfo : EIATTR_CRS_STACK_SIZE
	.align		4
.L_860:
        /*0038*/ 	.byte	0x04, 0x1e
        /*003a*/ 	.short	(.L_862 - .L_861)
.L_861:
        /*003c*/ 	.word	0x00000000


	//----- nvinfo : EIATTR_CBANK_PARAM_SIZE
	.align		4
.L_862:
        /*0040*/ 	.byte	0x03, 0x19
        /*0042*/ 	.short	0x0280


	//----- nvinfo : EIATTR_PARAM_CBANK
	.align		4
        /*0044*/ 	.byte	0x04, 0x0a
        /*0046*/ 	.short	(.L_864 - .L_863)
	.align		4
.L_863:
        /*0048*/ 	.word	index@(.nv.constant0._ZN5flash44flash_bwd_dq_dk_dv_loop_seqk_parallel_kernelI23Flash_bwd_kernel_traitsILi64ELi128ELi128ELi8ELi4ELi4ELi4ELb0ELb0EN7cutlass6half_tE19Flash_kernel_traitsILi64ELi128ELi128ELi8ES3_EELb1ELb0ELb1ELb1ELb0ELb0ELb0EEEvNS_16Flash_bwd_paramsE)
        /*004c*/ 	.short	0x0380
        /*004e*/ 	.short	0x0280


	//----- nvinfo : EIATTR_SW_WAR
	.align		4
.L_864:
        /*0050*/ 	.byte	0x04, 0x36
        /*0052*/ 	.short	(.L_866 - .L_865)
.L_865:
        /*0054*/ 	.word	0x00000008
.L_866:


//--------------------- .nv.info._ZN5flash44flash_bwd_dq_dk_dv_loop_seqk_parallel_kernelI23Flash_bwd_kernel_traitsILi64ELi128ELi128ELi8ELi4ELi4ELi4ELb0ELb0EN7cutlass6half_tE19Flash_kernel_traitsILi64ELi128ELi128ELi8ES3_EELb0ELb0ELb1ELb1ELb0ELb0ELb1EEEvNS_16Flash_bwd_paramsE --------------------------
	.section	.nv.info._ZN5flash44flash_bwd_dq_dk_dv_loop_seqk_parallel_kernelI23Flash_bwd_kernel_traitsILi64ELi128ELi128ELi8ELi4ELi4ELi4ELb0ELb0EN7cutlass6half_tE19Flash_kernel_traitsILi64ELi128ELi128ELi8ES3_EELb0ELb0ELb1ELb1ELb0ELb0ELb1EEEvNS_16Flash_bwd_paramsE,"",@"SHT_CUDA_INFO"
	.sectionflags	@""
	.align	4


	//----- nvinfo : EIATTR_CUDA_API_VERSION
	.align		4
        /*0000*/ 	.byte	0x04, 0x37
        /*0002*/ 	.short	(.L_868 - .L_867)
.L_867:
        /*0004*/ 	.word	0x00000082


	//----- nvinfo : EIATTR_KPARAM_INFO
	.align		4
.L_868:
        /*0008*/ 	.byte	0x04, 0x17
        /*000a*/ 	.short	(.L_870 - .L_869)
.L_869:
        /*000c*/ 	.word	0x00000000
        /*0010*/ 	.short	0x0000
        /*0012*/ 	.short	0x0000
        /*0014*/ 	.byte	0x00, 0xf0, 0x01, 0x0a


	//----- nvinfo : EIATTR_SPARSE_MMA_MASK
	.align		4
.L_870:
        /*0018*/ 	.byte	0x03, 0x50
        /*001a*/ 	.short	0x0000


	//----- nvinfo : EIATTR_MAXREG_COUNT
	.align		4
        /*001c*/ 	.byte	0x03, 0x1b
        /*001e*/ 	.short	0x00ff


	//----- nvinfo : EIATTR_NUM_BARRIERS
	.align		4
        /*0020*/ 	.byte	0x02, 0x4c
        /*0022*/ 	.byte	0x01
	.zero		1


	//----- nvinfo : EIATTR_ANNOTATIONS
	.align		4
        /*0024*/ 	.byte	0x04, 0x55
        /*0026*/ 	.short	(.L_872 - .L_871)


	//   ....[0]....
.L_871:
        /* <DEDUP_REMOVED lines=66> */


	//----- nvinfo : EIATTR_MERCURY_ISA_VERSION
	.align		4
.L_872:
        /*0438*/ 	.byte	0x03, 0x5f
        /*043a*/ 	.short	0x0101


	//----- nvinfo : EIATTR_VRC_CTA_INIT_COUNT
	.align		4
        /*043c*/ 	.byte	0x02, 0x4a
	.zero		1
	.zero		1


	//----- nvinfo : EIATTR_EXIT_INSTR_OFFSETS
	.align		4
        /*0440*/ 	.byte	0x04, 0x1c
        /*0442*/ 	.short	(.L_874 - .L_873)


	//   ....[0]....
.L_873:
        /*0444*/ 	.word	0x00000090


	//   ....[1]....
        /*0448*/ 	.word	0x0000d2a0


	//----- nvinfo : EIATTR_CRS_STACK_SIZE
	.align		4
.L_874:
        /*044c*/ 	.byte	0x04, 0x1e
        /*044e*/ 	.short	(.L_876 - .L_875)
.L_875:
        /*0450*/ 	.word	0x00000000


	//----- nvinfo : EIATTR_CBANK_PARAM_SIZE
	.align		4
.L_876:
        /*0454*/ 	.byte	0x03, 0x19
        /*0456*/ 	.short	0x0280


	//----- nvinfo : EIATTR_PARAM_CBANK
	.align		4
        /*0458*/ 	.byte	0x04, 0x0a
        /*045a*/ 	.short	(.L_878 - .L_877)
	.align		4
.L_877:
        /*045c*/ 	.word	index@(.nv.constant0._ZN5flash44flash_bwd_dq_dk_dv_loop_seqk_parallel_kernelI23Flash_bwd_kernel_traitsILi64ELi128ELi128ELi8ELi4ELi4ELi4ELb0ELb0EN7cutlass6half_tE19Flash_kernel_traitsILi64ELi128ELi128ELi8ES3_EELb0ELb0ELb1ELb1ELb0ELb0ELb1EEEvNS_16Flash_bwd_paramsE)
        /*0460*/ 	.short	0x0380
        /*0462*/ 	.short	0x0280


	//----- nvinfo : EIATTR_SW_WAR
	.align		4
.L_878:
        /*0464*/ 	.byte	0x04, 0x36
        /*0466*/ 	.short	(.L_880 - .L_879)
.L_879:
        /*0468*/ 	.word	0x00000008
.L_880:


//--------------------- .nv.info._ZN5flash25flash_bwd_dot_do_o_kernelILb0E23Flash_bwd_kernel_traitsILi64ELi128ELi128ELi8ELi4ELi4ELi4ELb0ELb0EN7cutlass6half_tE19Flash_kernel_traitsILi64ELi128ELi128ELi8ES3_EEEEvNS_16Flash_bwd_paramsE --------------------------
	.section	.nv.info._ZN5flash25flash_bwd_dot_do_o_kernelILb0E23Flash_bwd_kernel_traitsILi64ELi128ELi128ELi8ELi4ELi4ELi4ELb0ELb0EN7cutlass6half_tE19Flash_kernel_traitsILi64ELi128ELi128ELi8ES3_EEEEvNS_16Flash_bwd_paramsE,"",@"SHT_CUDA_INFO"
	.sectionflags	@""
	.align	4


	//----- nvinfo : EIATTR_CUDA_API_VERSION
	.align		4
        /*0000*/ 	.byte	0x04, 0x37
        /*0002*/ 	.short	(.L_882 - .L_881)
.L_881:
        /*0004*/ 	.word	0x00000082


	//----- nvinfo : EIATTR_KPARAM_INFO
	.align		4
.L_882:
        /*0008*/ 	.byte	0x04, 0x17
        /*000a*/ 	.short	(.L_884 - .L_883)
.L_883:
        /*000c*/ 	.word	0x00000000
        /*0010*/ 	.short	0x0000
        /*0012*/ 	.short	0x0000
        /*0014*/ 	.byte	0x00, 0xf0, 0x01, 0x0a


	//----- nvinfo : EIATTR_SPARSE_MMA_MASK
	.align		4
.L_884:
        /*0018*/ 	.byte	0x03, 0x50
        /*001a*/ 	.short	0x0000


	//----- nvinfo : EIATTR_MAXREG_COUNT
	.align		4
        /*001c*/ 	.byte	0x03, 0x1b
        /*001e*/ 	.short	0x00ff


	//----- nvinfo : EIATTR_MERCURY_ISA_VERSION
	.align		4
        /*0020*/ 	.byte	0x03, 0x5f
        /*0022*/ 	.short	0x0101


	//----- nvinfo : EIATTR_COOP_GROUP_MASK_REGIDS
	.align		4
        /*0024*/ 	.byte	0x04, 0x29
        /*0026*/ 	.short	(.L_886 - .L_885)


	//   ....[0]....
.L_885:
        /*0028*/ 	.word	0xffffffff


	//   ....[1]....
        /*002c*/ 	.word	0xffffffff


	//   ....[2]....
        /*0030*/ 	.word	0xffffffff


	//   ....[3]....
        /*0034*/ 	.word	0xffffffff


	//   ....[4]....
        /*0038*/ 	.word	0xffffffff


	//   ....[5]....
        /*003c*/ 	.word	0xffffffff


	//   ....[6]....
        /*0040*/ 	.word	0xffffffff


	//   ....[7]....
        /*0044*/ 	.word	0xffffffff


	//   ....[8]....
        /*0048*/ 	.word	0xffffffff


	//   ....[9]....
        /*004c*/ 	.word	0xffffffff


	//   ....[10]....
        /*0050*/ 	.word	0xffffffff


	//   ....[11]....
        /*0054*/ 	.word	0xffffffff


	//----- nvinfo : EIATTR_COOP_GROUP_INSTR_OFFSETS
	.align		4
.L_886:
        /*0058*/ 	.byte	0x04, 0x28
        /*005a*/ 	.short	(.L_888 - .L_887)


	//   ....[0]....
.L_887:
        /*005c*/ 	.word	0x00000f80


	//   ....[1]....
        /*0060*/ 	.word	0x00000f90


	//   ....[2]....
        /*0064*/ 	.word	0x000011f0


	//   ....[3]....
        /*0068*/ 	.word	0x00001200


	//   ....[4]....
        /*006c*/ 	.word	0x00001230


	//   ....[5]....
        /*0070*/ 	.word	0x00001260


	//   ....[6]....
        /*0074*/ 	.word	0x00001270


	//   ....[7]....
        /*0078*/ 	.word	0x00001280


	//   ....[8]....
        /*007c*/ 	.word	0x000012e0


	//   ....[9]....
        /*0080*/ 	.word	0x00001310


	//   ....[10]....
        /*0084*/ 	.word	0x00001320


	//   ....[11]....
        /*0088*/ 	.word	0x00001340


	//----- nvinfo : EIATTR_VRC_CTA_INIT_COUNT
	.align		4
.L_888:
        /*008c*/ 	.byte	0x02, 0x4a
	.zero		1
	.zero		1


	//----- nvinfo : EIATTR_EXIT_INSTR_OFFSETS
	.align		4
        /*0090*/ 	.byte	0x04, 0x1c
        /*0092*/ 	.short	(.L_890 - .L_889)


	//   ....[0]....
.L_889:
        /*0094*/ 	.word	0x00000120


	//   ....[1]....
        /*0098*/ 	.word	0x00001400


	//   ....[2]....
        /*009c*/ 	.word	0x00001420


	//----- nvinfo : EIATTR_CBANK_PARAM_SIZE
	.align		4
.L_890:
        /*00a0*/ 	.byte	0x03, 0x19
        /*00a2*/ 	.short	0x0280


	//----- nvinfo : EIATTR_PARAM_CBANK
	.align		4
        /*00a4*/ 	.byte	0x04, 0x0a
        /*00a6*/ 	.short	(.L_892 - .L_891)
	.align		4
.L_891:
        /*00a8*/ 	.word	index@(.nv.constant0._ZN5flash25flash_bwd_dot_do_o_kernelILb0E23Flash_bwd_kernel_traitsILi64ELi128ELi128ELi8ELi4ELi4ELi4ELb0ELb0EN7cutlass6half_tE19Flash_kernel_traitsILi64ELi128ELi128ELi8ES3_EEEEvNS_16Flash_bwd_paramsE)
        /*00ac*/ 	.short	0x0380
        /*00ae*/ 	.short	0x0280


	//----- nvinfo : EIATTR_SW_WAR
	.align		4
.L_892:
        /*00b0*/ 	.byte	0x04, 0x36
        /*00b2*/ 	.short	(.L_894 - .L_893)
.L_893:
        /*00b4*/ 	.word	0x00000008
.L_894:


//--------------------- .nv.info._ZN5flash25flash_bwd_dot_do_o_kernelILb1E23Flash_bwd_kernel_traitsILi64ELi128ELi128ELi8ELi4ELi4ELi4ELb0ELb0EN7cutlass6half_tE19Flash_kernel_traitsILi64ELi128ELi128ELi8ES3_EEEEvNS_16Flash_bwd_paramsE --------------------------
	.section	.nv.info._ZN5flash25flash_bwd_dot_do_o_kernelILb1E23Flash_bwd_kernel_traitsILi64ELi128ELi128ELi8ELi4ELi4ELi4ELb0ELb0EN7cutlass6half_tE19Flash_kernel_traitsILi64ELi128ELi128ELi8ES3_EEEEvNS_16Flash_bwd_paramsE,"",@"SHT_CUDA_INFO"
	.sectionflags	@""
	.align	4


	//----- nvinfo : EIATTR_CUDA_API_VERSION
	.align		4
        /*0000*/ 	.byte	0x04, 0x37
        /*0002*/ 	.short	(.L_896 - .L_895)
.L_895:
        /*0004*/ 	.word	0x00000082


	//----- nvinfo : EIATTR_KPARAM_INFO
	.align		4
.L_896:
        /*0008*/ 	.byte	0x04, 0x17
        /*000a*/ 	.short	(.L_898 - .L_897)
.L_897:
        /*000c*/ 	.word	0x00000000
        /*0010*/ 	.short	0x0000
        /*0012*/ 	.short	0x0000
        /*0014*/ 	.byte	0x00, 0xf0, 0x01, 0x0a


	//----- nvinfo : EIATTR_SPARSE_MMA_MASK
	.align		4
.L_898:
        /*0018*/ 	.byte	0x03, 0x50
        /*001a*/ 	.short	0x0000


	//----- nvinfo : EIATTR_MAXREG_COUNT
	.align		4
        /*001c*/ 	.byte	0x03, 0x1b
        /*001e*/ 	.short	0x00ff


	//----- nvinfo : EIATTR_MERCURY_ISA_VERSION
	.align		4
        /*0020*/ 	.byte	0x03, 0x5f
        /*0022*/ 	.short	0x0101


	//----- nvinfo : EIATTR_COOP_GROUP_MASK_REGIDS
	.align		4
        /*0024*/ 	.byte	0x04, 0x29
        /*0026*/ 	.short	(.L_900 - .L_899)


	//   ....[0]....
.L_899:
        /*0028*/ 	.word	0xffffffff


	//   ....[1]....
        /*002c*/ 	.word	0xffffffff


	//   ....[2]....
        /*0030*/ 	.word	0xffffffff


	//   ....[3]....
        /*0034*/ 	.word	0xffffffff


	//   ....[4]....
        /*0038*/ 	.word	0xffffffff


	//   ....[5]....
        /*003c*/ 	.word	0xffffffff


	//   ....[6]....
        /*0040*/ 	.word	0xffffffff


	//   ....[7]....
        /*0044*/ 	.word	0xffffffff


	//   ....[8]....
        /*0048*/ 	.word	0xffffffff


	//   ....[9]....
        /*004c*/ 	.word	0xffffffff


	//   ....[10]....
        /*0050*/ 	.word	0xffffffff


	//   ....[11]....
        /*0054*/ 	.word	0xffffffff


	//----- nvinfo : EIATTR_COOP_GROUP_INSTR_OFFSETS
	.align		4
.L_900:
        /*0058*/ 	.byte	0x04, 0x28
        /*005a*/ 	.short	(.L_902 - .L_901)


	//   ....[0]....
.L_901:
        /*005c*/ 	.word	0x000013b0


	//   ....[1]....
        /*0060*/ 	.word	0x000013c0


	//   ....[2]....
        /*0064*/ 	.word	0x000013d0


	//   ....[3]....
        /*0068*/ 	.word	0x000013e0


	//   ....[4]....
        /*006c*/ 	.word	0x00001430


	//   ....[5]....
        /*0070*/ 	.word	0x00001450


	//   ....[6]....
        /*0074*/ 	.word	0x00001460


	//   ....[7]....
        /*0078*/ 	.word	0x00001470


	//   ....[8]....
        /*007c*/ 	.word	0x00001570


	//   ....[9]....
        /*0080*/ 	.word	0x00001580


	//   ....[10]....
        /*0084*/ 	.word	0x000015b0


	//   ....[11]....
        /*0088*/ 	.word	0x000015c0


	//----- nvinfo : EIATTR_VRC_CTA_INIT_COUNT
	.align		4
.L_902:
        /*008c*/ 	.byte	0x02, 0x4a
	.zero		1
	.zero		1


	//----- nvinfo : EIATTR_EXIT_INSTR_OFFSETS
	.align		4
        /*0090*/ 	.byte	0x04, 0x1c
        /*0092*/ 	.short	(.L_904 - .L_903)


	//   ....[0]....
.L_903:
        /*0094*/ 	.word	0x00000120


	//   ....[1]....
        /*0098*/ 	.word	0x000017f0


	//----- nvinfo : EIATTR_CBANK_PARAM_SIZE
	.align		4
.L_904:
        /*009c*/ 	.byte	0x03, 0x19
        /*009e*/ 	.short	0x0280


	//----- nvinfo : EIATTR_PARAM_CBANK
	.align		4
        /*00a0*/ 	.byte	0x04, 0x0a
        /*00a2*/ 	.short	(.L_906 - .L_905)
	.align		4
.L_905:
        /*00a4*/ 	.word	index@(.nv.constant0._ZN5flash25flash_bwd_dot_do_o_kernelILb1E23Flash_bwd_kernel_traitsILi64ELi128ELi128ELi8ELi4ELi4ELi4ELb0ELb0EN7cutlass6half_tE19Flash_kernel_traitsILi64ELi128ELi128ELi8ES3_EEEEvNS_16Flash_bwd_paramsE)
        /*00a8*/ 	.short	0x0380
        /*00aa*/ 	.short	0x0280


	//----- nvinfo : EIATTR_SW_WAR
	.align		4
.L_906:
        /*00ac*/ 	.byte	0x04, 0x36
        /*00ae*/ 	.short	(.L_908 - .L_907)
.L_907:
        /*00b0*/ 	.word	0x00000008
.L_908:


//--------------------- .nv.callgraph             --------------------------
	.section	.nv.callgraph,"",@"SHT_CUDA_CALLGRAPH"
	.align	4
	.sectionentsize	8
	.align		4
        /*0000*/ 	.word	0x00000000
	.align		4
        /*0004*/ 	.word	0xffffffff
	.align		4
        /*0008*/ 	.word	0x00000000
	.align		4
        /*000c*/ 	.word	0xfffffffe
	.align		4
        /*0010*/ 	.word	0x00000000
	.align		4
        /*0014*/ 	.word	0xfffffffd
	.align		4
        /*0018*/ 	.word	0x00000000
	.align		4
        /*001c*/ 	.word	0xfffffffc


//--------------------- .nv.constant4             --------------------------
	.section	.nv.constant4,"a",@progbits
	.align	8
	.align		8
.nv.constant4:
        /*0000*/ 	.dword	_ZN65_INTERNAL_66a1502c_29_flash_bwd_hdim64_fp16_sm80_cu_a6473388_29664cuda3std3__45__cpo5beginE
	.align		8
        /*0008*/ 	.dword	_ZN65_INTERNAL_66a1502c_29_flash_bwd_hdim64_fp16_sm80_cu_a6473388_29664cuda3std3__45__cpo3endE
	.align		8
        /*0010*/ 	.dword	_ZN65_INTERNAL_66a1502c_29_flash_bwd_hdim64_fp16_sm80_cu_a6473388_29664cuda3std3__45__cpo6cbeginE
	.align		8
        /*0018*/ 	.dword	_ZN65_INTERNAL_66a1502c_29_flash_bwd_hdim64_fp16_sm80_cu_a6473388_29664cuda3std3__45__cpo4cendE
	.align		8
        /*0020*/ 	.dword	_ZN65_INTERNAL_66a1502c_29_flash_bwd_hdim64_fp16_sm80_cu_a6473388_29664cuda3std3__467_GLOBAL__N__66a1502c_29_flash_bwd_hdim64_fp16_sm80_cu_a6473388_29666ignoreE
	.align		8
        /*0028*/ 	.dword	_ZN65_INTERNAL_66a1502c_29_flash_bwd_hdim64_fp16_sm80_cu_a6473388_29664cuda3std3__419piecewise_constructE
	.align		8
        /*0030*/ 	.dword	_ZN65_INTERNAL_66a1502c_29_flash_bwd_hdim64_fp16_sm80_cu_a6473388_29664cuda3std3__48in_placeE
	.align		8
        /*0038*/ 	.dword	_ZN65_INTERNAL_66a1502c_29_flash_bwd_hdim64_fp16_sm80_cu_a6473388_29664cuda3std6ranges3__45__cpo4swapE
	.align		8
        /*0040*/ 	.dword	_ZN65_INTERNAL_66a1502c_29_flash_bwd_hdim64_fp16_sm80_cu_a6473388_29664cuda3std6ranges3__45__cpo9iter_moveE
	.align		8
        /*0048*/ 	.dword	_ZN65_INTERNAL_66a1502c_29_flash_bwd_hdim64_fp16_sm80_cu_a6473388_29664cute7productE
	.align		8
        /*0050*/ 	.dword	_ZN65_INTERNAL_66a1502c_29_flash_bwd_hdim64_fp16_sm80_cu_a6473388_29664cute1_E


//--------------------- .text._ZN5flash44flash_bwd_dq_dk_dv_loop_seqk_parallel_kernelI23Flash_bwd_kernel_traitsILi64ELi64ELi128ELi8ELi2ELi4ELi4ELb1ELb0EN7cutlass6half_tE19Flash_kernel_traitsILi64ELi64ELi128ELi8ES3_EELb0ELb0ELb0ELb0ELb0ELb1ELb0EEEvNS_16Flash_bwd_paramsE --------------------------
	.section	.text._ZN5flash44flash_bwd_dq_dk_dv_loop_seqk_parallel_kernelI23Flash_bwd_kernel_traitsILi64ELi64ELi128ELi8ELi2ELi4ELi4ELb1ELb0EN7cutlass6half_tE19Flash_kernel_traitsILi64ELi64ELi128ELi8ES3_EELb0ELb0ELb0ELb0ELb0ELb1ELb0EEEvNS_16Flash_bwd_paramsE,"ax",@progbits
	.align	128
        .global         _ZN5flash44flash_bwd_dq_dk_dv_loop_seqk_parallel_kernelI23Flash_bwd_kernel_traitsILi64ELi64ELi128ELi8ELi2ELi4ELi4ELb1ELb0EN7cutlass6half_tE19Flash_kernel_traitsILi64ELi64ELi128ELi8ES3_EELb0ELb0ELb0ELb0ELb0ELb1ELb0EEEvNS_16Flash_bwd_paramsE
        .type           _ZN5flash44flash_bwd_dq_dk_dv_loop_seqk_parallel_kernelI23Flash_bwd_kernel_traitsILi64ELi64ELi128ELi8ELi2ELi4ELi4ELb1ELb0EN7cutlass6half_tE19Flash_kernel_traitsILi64ELi64ELi128ELi8ES3_EELb0ELb0ELb0ELb0ELb0ELb1ELb0EEEvNS_16Flash_bwd_paramsE,@function
        .size           _ZN5flash44flash_bwd_dq_dk_dv_loop_seqk_parallel_kernelI23Flash_bwd_kernel_traitsILi64ELi64ELi128ELi8ELi2ELi4ELi4ELb1ELb0EN7cutlass6half_tE19Flash_kernel_traitsILi64ELi64ELi128ELi8ES3_EELb0ELb0ELb0ELb0ELb0ELb1ELb0EEEvNS_16Flash_bwd_paramsE,(.L_x_2753 - _ZN5flash44flash_bwd_dq_dk_dv_loop_seqk_parallel_kernelI23Flash_bwd_kernel_traitsILi64ELi64ELi128ELi8ELi2ELi4ELi4ELb1ELb0EN7cutlass6half_tE19Flash_kernel_traitsILi64ELi64ELi128ELi8ES3_EELb0ELb0ELb0ELb0ELb0ELb1ELb0EEEvNS_16Flash_bwd_paramsE)
        .other          _ZN5flash44flash_bwd_dq_dk_dv_loop_seqk_parallel_kernelI23Flash_bwd_kernel_traitsILi64ELi64ELi128ELi8ELi2ELi4ELi4ELb1ELb0EN7cutlass6half_tE19Flash_kernel_traitsILi64ELi64ELi128ELi8ES3_EELb0ELb0ELb0ELb0ELb0ELb1ELb0EEEvNS_16Flash_bwd_paramsE,@"STO_CUDA_ENTRY STV_DEFAULT"
_ZN5flash44flash_bwd_dq_dk_dv_loop_seqk_parallel_kernelI23Flash_bwd_kernel_traitsILi64ELi64ELi128ELi8ELi2ELi4ELi4ELb1ELb0EN7cutlass6half_tE19Flash_kernel_traitsILi64ELi64ELi128ELi8ES3_EELb0ELb0ELb0ELb0ELb0ELb1ELb0EEEvNS_16Flash_bwd_paramsE:
.text._ZN5flash44flash_bwd_dq_dk_dv_loop_seqk_parallel_kernelI23Flash_bwd_kernel_traitsILi64ELi64ELi128ELi8ELi2ELi4ELi4ELb1ELb0EN7cutlass6half_tE19Flash_kernel_traitsILi64ELi64ELi128ELi8ES3_EELb0ELb0ELb0ELb0ELb0ELb1ELb0EEEvNS_16Flash_bwd_paramsE:
[----:B------:R-:W-:Y:S08]  /*0000*/  LDC R1, c[0x0][0x37c] ;  /* 0x0000df00ff017b82 */ /* 0x000ff00000000800 */
[----:B------:R-:W1:Y:S08]  /*0010*/  LDC R3, c[0x0][0x438] ;  /* 0x00010e00ff037b82 */ /* 0x000e700000000800 */
[----:B------:R-:W2:Y:S01]  /*0020*/  S2UR UR13, SR_CTAID.X ;  /* 0x00000000000d79c3 */ /* 0x000ea20000002500 */
[----:B-1----:R-:W-:-:S05]  /*0030*/  VIADD R3, R3, 0x7f ;  /* 0x0000007f03037836 */ /* 0x002fca0000000000 */
[----:B------:R-:W-:-:S04]  /*0040*/  SHF.R.S32.HI R0, RZ, 0x1f, R3 ;  /* 0x0000001fff007819 */ /* 0x000fc80000011403 */
[----:B------:R-:W-:-:S04]  /*0050*/  LEA.HI R0, R0, R3, RZ, 0x7 ;  /* 0x0000000300007211 */ /* 0x000fc800078f38ff */
[----:B------:R-:W-:-:S04]  /*0060*/  SHF.R.S32.HI R0, RZ, 0x7, R0 ;  /* 0x00000007ff007819 */ /* 0x000fc80000011400 */
[----:B--2---:R-:W-:-:S13]  /*0070*/  ISETP.LE.AND P0, PT, R0, UR13, PT ;  /* 0x0000000d00007c0c */ /* 0x004fda000bf03270 */
[----:B------:R-:W-:Y:S05]  /*0080*/  @P0 EXIT ;  /* 0x000000000000094d */ /* 0x000fea0003800000 */
[----:B------:R-:W1:Y:S01]  /*0090*/  S2R R196, SR_TID.X ;  /* 0x0000000000c47919 */ /* 0x000e620000002100 */
[----:B------:R-:W2:Y:S01]  /*00a0*/  S2UR UR6, SR_CgaCtaId ;  /* 0x00000000000679c3 */ /* 0x000ea20000008800 */
[----:B------:R-:W-:Y:S01]  /*00b0*/  UMOV UR4, 0x400 ;  /* 0x0000040000047882 */ /* 0x000fe20000000000 */
[----:B------:R-:W-:Y:S01]  /*00c0*/  IMAD.MOV.U32 R181, RZ, RZ, 0x40 ;  /* 0x00000040ffb57424 */ /* 0x000fe200078e00ff */
[----:B------:R-:W3:Y:S01]  /*00d0*/  S2R R194, SR_CTAID.Y ;  /* 0x0000000000c27919 */ /* 0x000ee20000002600 */
[----:B------:R-:W-:Y:S01]  /*00e0*/  IMAD.MOV.U32 R183, RZ, RZ, 0x20 ;  /* 0x00000020ffb77424 */ /* 0x000fe200078e00ff */
[----:B------:R-:W4:Y:S01]  /*00f0*/  LDCU.64 UR14, c[0x0][0x358] ;  /* 0x00006b00ff0e77ac */ /* 0x000f220008000a00 */
[----:B------:R-:W3:Y:S02]  /*0100*/  S2R R189, SR_CTAID.Z ;  /* 0x0000000000bd7919 */ /* 0x000ee40000002700 */
[----:B------:R-:W3:Y:S01]  /*0110*/  LDC.64 R200, c[0x0][0x460] ;  /* 0x00011800ffc87b82 */ /* 0x000ee20000000a00 */
[----:B------:R-:W-:Y:S01]  /*0120*/  UMOV UR18, URZ ;  /* 0x000000ff00127c82 */ /* 0x000fe20008000000 */
[----:B------:R-:W-:-:S06]  /*0130*/  UMOV UR19, URZ ;  /* 0x000000ff00137c82 */ /* 0x000fcc0008000000 */
[----:B------:R-:W3:Y:S01]  /*0140*/  S2UR UR12, SR_CTAID.X ;  /* 0x00000000000c79c3 */ /* 0x000ee20000002500 */
[----:B--2---:R-:W-:-:S07]  /*0150*/  ULEA UR6, UR6, UR4, 0x18 ;  /* 0x0000000406067291 */ /* 0x004fce000f8ec0ff */
[----:B------:R-:W2:Y:S01]  /*0160*/  LDC.U8 R187, c[0x0][0x532] ;  /* 0x00014c80ffbb7b82 */ /* 0x000ea20000000000 */
[----:B------:R-:W5:Y:S01]  /*0170*/  LDCU UR4, c[0x0][0x438] ;  /* 0x00008700ff0477ac */ /* 0x000f620008000800 */
[----:B------:R-:W-:Y:S01]  /*0180*/  UIADD3 UR5, UPT, UPT, UR6, 0xe000, URZ ;  /* 0x0000e00006057890 */ /* 0x000fe2000fffe0ff */
[C---:B-1----:R-:W-:Y:S01]  /*0190*/  IMAD.SHL.U32 R3, R196.reuse, 0x20, RZ ;  /* 0x00000020c4037824 */ /* 0x042fe200078e00ff */
[--C-:B------:R-:W-:Y:S01]  /*01a0*/  SHF.R.U32.HI R4, RZ, 0x1, R196.reuse ;  /* 0x00000001ff047819 */ /* 0x100fe200000116c4 */
[C---:B------:R-:W-:Y:S01]  /*01b0*/  IMAD.SHL.U32 R9, R196.reuse, 0x10, RZ ;  /* 0x00000010c4097824 */ /* 0x040fe200078e00ff */
[--C-:B------:R-:W-:Y:S01]  /*01c0*/  SHF.R.U32.HI R0, RZ, 0x2, R196.reuse ;  /* 0x00000002ff007819 */ /* 0x100fe200000116c4 */
[----:B------:R-:W-:Y:S01]  /*01d0*/  IMAD.SHL.U32 R2, R196, 0x2, RZ ;  /* 0x00000002c4027824 */ /* 0x000fe200078e00ff */
[----:B------:R-:W-:Y:S01]  /*01e0*/  LOP3.LUT R195, R4, 0x10, RZ, 0xc0, !PT ;  /* 0x0000001004c37812 */ /* 0x000fe200078ec0ff */
[C---:B------:R-:W-:Y:S01]  /*01f0*/  IMAD.SHL.U32 R11, R196.reuse, 0x40, RZ ;  /* 0x00000040c40b7824 */ /* 0x040fe200078e00ff */
[----:B------:R-:W-:Y:S01]  /*0200*/  SHF.R.U32.HI R8, RZ, 0x4, R196 ;  /* 0x00000004ff087819 */ /* 0x000fe200000116c4 */
[----:B------:R-:W-:Y:S01]  /*0210*/  IMAD.SHL.U32 R198, R196, 0x8, RZ ;  /* 0x00000008c4c67824 */ /* 0x000fe200078e00ff */
[----:B------:R-:W-:-:S02]  /*0220*/  LOP3.LUT R9, R9, 0x1c0, RZ, 0xc0, !PT ;  /* 0x000001c009097812 */ /* 0x000fc400078ec0ff */
[----:B------:R-:W-:Y:S02]  /*0230*/  LOP3.LUT R13, R3, 0xc00, RZ, 0xc0, !PT ;  /* 0x00000c00030d7812 */ /* 0x000fe400078ec0ff */
[----:B------:R-:W-:Y:S01]  /*0240*/  LOP3.LUT R5, R4, 0x30, RZ, 0xc0, !PT ;  /* 0x0000003004057812 */ /* 0x000fe200078ec0ff */
[----:B-----5:R-:W-:Y:S01]  /*0250*/  IMAD.U32 R10, RZ, RZ, UR4 ;  /* 0x00000004ff0a7e24 */ /* 0x020fe2000f8e00ff */
[----:B------:R-:W-:Y:S01]  /*0260*/  LOP3.LUT R195, R195, 0x7, R0, 0xf8, !PT ;  /* 0x00000007c3c37812 */ /* 0x000fe200078ef800 */
[----:B------:R-:W-:Y:S01]  /*0270*/  UIADD3 UR4, UPT, UPT, UR6, 0xa000, URZ ;  /* 0x0000a00006047890 */ /* 0x000fe2000fffe0ff */
[----:B------:R-:W-:Y:S02]  /*0280*/  LOP3.LUT R8, R8, 0x8, RZ, 0xc0, !PT ;  /* 0x0000000808087812 */ /* 0x000fe400078ec0ff */
[--C-:B------:R-:W-:Y:S02]  /*0290*/  LOP3.LUT R9, R9, 0x38, R2.reuse, 0xf8, !PT ;  /* 0x0000003809097812 */ /* 0x100fe400078ef802 */
[----:B------:R-:W-:-:S02]  /*02a0*/  LOP3.LUT R6, R13, 0x6, R2, 0xf8, !PT ;  /* 0x000000060d067812 */ /* 0x000fc400078ef802 */
[----:B------:R-:W-:Y:S02]  /*02b0*/  LOP3.LUT R7, R11, 0x1c0, RZ, 0xc0, !PT ;  /* 0x000001c00b077812 */ /* 0x000fe400078ec0ff */
[----:B------:R-:W-:Y:S02]  /*02c0*/  LOP3.LUT R0, R5, 0x8, R196, 0xf8, !PT ;  /* 0x0000000805007812 */ /* 0x000fe400078ef8c4 */
[----:B------:R-:W-:Y:S02]  /*02d0*/  LOP3.LUT P1, R188, R196, 0x10, RZ, 0xc0, !PT ;  /* 0x00000010c4bc7812 */ /* 0x000fe4000782c0ff */
[----:B------:R-:W-:Y:S02]  /*02e0*/  LOP3.LUT R193, R6, R9, R8, 0xf6, !PT ;  /* 0x0000000906c17212 */ /* 0x000fe400078ef608 */
[----:B------:R-:W-:Y:S02]  /*02f0*/  LOP3.LUT R2, R2, 0x7006, R3, 0xc8, !PT ;  /* 0x0000700602027812 */ /* 0x000fe400078ec803 */
[----:B------:R-:W-:-:S02]  /*0300*/  LOP3.LUT R7, R7, 0x38, R198, 0xf8, !PT ;  /* 0x0000003807077812 */ /* 0x000fc400078ef8c6 */
[----:B------:R-:W-:Y:S02]  /*0310*/  LOP3.LUT R186, R11, 0x200, RZ, 0xc0, !PT ;  /* 0x000002000bba7812 */ /* 0x000fe400078ec0ff */
[----:B------:R-:W-:Y:S02]  /*0320*/  LOP3.LUT R5, R0, 0x1c0, R11, 0xf8, !PT ;  /* 0x000001c000057812 */ /* 0x000fe400078ef80b */
[----:B------:R-:W-:Y:S02]  /*0330*/  LOP3.LUT R0, R9, 0x20, R4, 0x78, !PT ;  /* 0x0000002009007812 */ /* 0x000fe400078e7804 */
[--C-:B------:R-:W-:Y:S02]  /*0340*/  LOP3.LUT R205, R2, 0x400, R3.reuse, 0xf8, !PT ;  /* 0x0000040002cd7812 */ /* 0x100fe400078ef803 */
[----:B------:R-:W-:Y:S02]  /*0350*/  LEA R193, R193, UR6, 0x1 ;  /* 0x00000006c1c17c11 */ /* 0x000fe4000f8e08ff */
[----:B------:R-:W-:-:S02]  /*0360*/  LOP3.LUT R190, R186, 0x400, R3, 0xf8, !PT ;  /* 0x00000400babe7812 */ /* 0x000fc400078ef803 */
[----:B------:R-:W-:Y:S01]  /*0370*/  LOP3.LUT R184, R7, 0x8, R196, 0x78, !PT ;  /* 0x0000000807b87812 */ /* 0x000fe200078e78c4 */
[----:B------:R-:W-:Y:S01]  /*0380*/  VIADD R191, R193, 0x6040 ;  /* 0x00006040c1bf7836 */ /* 0x000fe20000000000 */
[----:B------:R-:W-:Y:S02]  /*0390*/  LOP3.LUT R178, R5, 0x38, R198, 0x78, !PT ;  /* 0x0000003805b27812 */ /* 0x000fe400078e78c6 */
[----:B---3--:R-:W-:Y:S02]  /*03a0*/  LEA R200, P0, R194, R200, 0x2 ;  /* 0x000000c8c2c87211 */ /* 0x008fe400078010ff */
[----:B------:R-:W-:Y:S01]  /*03b0*/  LOP3.LUT R9, R7, 0x8, R4, 0x78, !PT ;  /* 0x0000000807097812 */ /* 0x000fe200078e7804 */
[----:B------:R-:W-:Y:S01]  /*03c0*/  IMAD.MOV.U32 R4, RZ, RZ, 0x10 ;  /* 0x00000010ff047424 */ /* 0x000fe200078e00ff */
[----:B------:R-:W-:Y:S02]  /*03d0*/  LOP3.LUT R186, R186, 0xc00, R3, 0xf8, !PT ;  /* 0x00000c00baba7812 */ /* 0x000fe400078ef803 */
[----:B------:R-:W-:-:S02]  /*03e0*/  LOP3.LUT P2, RZ, R196, 0x8, RZ, 0xc0, !PT ;  /* 0x00000008c4ff7812 */ /* 0x000fc4000784c0ff */
[----:B------:R-:W-:Y:S01]  /*03f0*/  LOP3.LUT R205, R205, R0, RZ, 0xfc, !PT ;  /* 0x00000000cdcd7212 */ /* 0x000fe200078efcff */
[----:B------:R-:W-:Y:S01]  /*0400*/  VIADD R0, R193, 0x6000 ;  /* 0x00006000c1007836 */ /* 0x000fe20000000000 */
[--C-:B------:R-:W-:Y:S02]  /*0410*/  LOP3.LUT R184, R184, 0x7a00, R3.reuse, 0xf8, !PT ;  /* 0x00007a00b8b87812 */ /* 0x100fe400078ef803 */
[----:B------:R-:W-:Y:S01]  /*0420*/  LOP3.LUT R178, R178, 0x200, R3, 0xf8, !PT ;  /* 0x00000200b2b27812 */ /* 0x000fe200078ef803 */
[----:B------:R-:W-:Y:S01]  /*0430*/  @P1 VIADD R191, R0, 0xffffffc0 ;  /* 0xffffffc000bf1836 */ /* 0x000fe20000000000 */
[----:B------:R-:W-:Y:S02]  /*0440*/  LEA.HI.X R201, R194, R201, RZ, 0x2, P0 ;  /* 0x000000c9c2c97211 */ /* 0x000fe400000f14ff */
[----:B------:R-:W-:Y:S02]  /*0450*/  LOP3.LUT R188, R7, R8, R188, 0x1e, !PT ;  /* 0x0000000807bc7212 */ /* 0x000fe400078e1ebc */
[----:B------:R-:W-:-:S02]  /*0460*/  LOP3.LUT R190, R190, R9, RZ, 0xfc, !PT ;  /* 0x00000009bebe7212 */ /* 0x000fc400078efcff */
[----:B------:R-:W-:Y:S02]  /*0470*/  LOP3.LUT R186, R186, R9, RZ, 0xfc, !PT ;  /* 0x00000009baba7212 */ /* 0x000fe400078efcff */
[----:B------:R-:W-:Y:S02]  /*0480*/  LOP3.LUT R3, R198, 0x1f8, RZ, 0xc0, !PT ;  /* 0x000001f8c6037812 */ /* 0x000fe400078ec0ff */
[----:B------:R-:W-:Y:S02]  /*0490*/  LOP3.LUT P0, RZ, R196, 0x4, RZ, 0xc0, !PT ;  /* 0x00000004c4ff7812 */ /* 0x000fe4000780c0ff */
[----:B------:R-:W-:Y:S02]  /*04a0*/  LEA R205, R205, UR5, 0x1 ;  /* 0x00000005cdcd7c11 */ /* 0x000fe4000f8e08ff */
[----:B------:R-:W-:Y:S02]  /*04b0*/  LOP3.LUT R188, R188, 0x200, R11, 0xf8, !PT ;  /* 0x00000200bcbc7812 */ /* 0x000fe400078ef80b */
[----:B------:R-:W-:Y:S01]  /*04c0*/  LOP3.LUT P1, RZ, R196, 0x2, RZ, 0xc0, !PT ;  /* 0x00000002c4ff7812 */ /* 0x000fe2000782c0ff */
[----:B------:R-:W-:Y:S01]  /*04d0*/  VIADD R237, R205, 0x20 ;  /* 0x00000020cded7836 */ /* 0x000fe20000000000 */
[----:B------:R-:W-:Y:S01]  /*04e0*/  LOP3.LUT R3, R3, 0x38, R196, 0x78, !PT ;  /* 0x0000003803037812 */ /* 0x000fe200078e78c4 */
[----:B------:R-:W-:Y:S01]  /*04f0*/  @P2 VIADD R237, R205, 0xffffffe0 ;  /* 0xffffffe0cded2836 */ /* 0x000fe20000000000 */
[----:B------:R-:W-:-:S02]  /*0500*/  SEL R181, R181, 0xffffffc0, !P0 ;  /* 0xffffffc0b5b57807 */ /* 0x000fc40004000000 */
[----:B------:R-:W-:Y:S02]  /*0510*/  LEA R190, R190, UR6, 0x1 ;  /* 0x00000006bebe7c11 */ /* 0x000fe4000f8e08ff */
[----:B------:R-:W-:Y:S02]  /*0520*/  LEA R186, R186, UR4, 0x1 ;  /* 0x00000004baba7c11 */ /* 0x000fe4000f8e08ff */
[----:B------:R-:W-:Y:S02]  /*0530*/  LEA R184, R184, UR4, 0x1 ;  /* 0x00000004b8b87c11 */ /* 0x000fe4000f8e08ff */
[----:B------:R-:W-:Y:S01]  /*0540*/  SHF.R.U32.HI R197, RZ, 0x3, R196 ;  /* 0x00000003ffc57819 */ /* 0x000fe200000116c4 */
[--C-:B------:R-:W-:Y:S01]  /*0550*/  IMAD.IADD R176, R186, 0x1, R181.reuse ;  /* 0x00000001bab07824 */ /* 0x100fe200078e02b5 */
[----:B------:R-:W-:Y:S01]  /*0560*/  LOP3.LUT R204, R3, 0x1e00, R198, 0xf8, !PT ;  /* 0x00001e0003cc7812 */ /* 0x000fe200078ef8c6 */
[--C-:B------:R-:W-:Y:S01]  /*0570*/  IMAD.IADD R180, R184, 0x1, R181.reuse ;  /* 0x00000001b8b47824 */ /* 0x100fe200078e02b5 */
[----:B------:R-:W-:Y:S01]  /*0580*/  SEL R4, R4, 0xfffffff0, !P0 ;  /* 0xfffffff004047807 */ /* 0x000fe20004000000 */
[----:B------:R-:W-:Y:S01]  /*0590*/  IMAD.IADD R3, R190, 0x1, R181 ;  /* 0x00000001be037824 */ /* 0x000fe200078e02b5 */
[----:B------:R-:W-:Y:S01]  /*05a0*/  SEL R183, R183, 0xffffffe0, !P1 ;  /* 0xffffffe0b7b77807 */ /* 0x000fe20004800000 */
[C---:B------:R-:W-:Y:S01]  /*05b0*/  VIADD R203, R197.reuse, 0x20 ;  /* 0x00000020c5cb7836 */ /* 0x040fe20000000000 */
[----:B------:R-:W-:Y:S01]  /*05c0*/  LEA R188, R188, UR6, 0x1 ;  /* 0x00000006bcbc7c11 */ /* 0x000fe2000f8e08ff */
[C---:B------:R-:W-:Y:S01]  /*05d0*/  VIADD R202, R197.reuse, 0x40 ;  /* 0x00000040c5ca7836 */ /* 0x040fe20000000000 */
[----:B------:R-:W-:Y:S01]  /*05e0*/  SHF.R.U32.HI R196, RZ, 0x5, R196 ;  /* 0x00000005ffc47819 */ /* 0x000fe200000116c4 */
[----:B------:R-:W-:Y:S01]  /*05f0*/  VIADD R199, R197, 0x60 ;  /* 0x00000060c5c77836 */ /* 0x000fe20000000000 */
[----:B------:R-:W-:Y:S01]  /*0600*/  LOP3.LUT R198, R198, 0x38, RZ, 0xc0, !PT ;  /* 0x00000038c6c67812 */ /* 0x000fe200078ec0ff */
[----:B------:R-:W-:Y:S01]  /*0610*/  IMAD.IADD R238, R205, 0x1, R4 ;  /* 0x00000001cdee7824 */ /* 0x000fe200078e0204 */
[----:B------:R-:W-:Y:S01]  /*0620*/  LEA R204, R204, UR6, 0x1 ;  /* 0x00000006cccc7c11 */ /* 0x000fe2000f8e08ff */
[--C-:B------:R-:W-:Y:S01]  /*0630*/  IMAD.IADD R182, R184, 0x1, R183.reuse ;  /* 0x00000001b8b67824 */ /* 0x100fe200078e02b7 */
[----:B------:R-:W-:Y:S01]  /*0640*/  LEA R178, R178, UR5, 0x1 ;  /* 0x00000005b2b27c11 */ /* 0x000fe2000f8e08ff */
[----:B------:R-:W-:-:S02]  /*0650*/  IMAD.IADD R172, R190, 0x1, R183 ;  /* 0x00000001beac7824 */ /* 0x000fc400078e02b7 */
[----:B------:R-:W-:Y:S02]  /*0660*/  IMAD.IADD R0, R188, 0x1, R181 ;  /* 0x00000001bc007824 */ /* 0x000fe400078e02b5 */
[----:B------:R-:W-:Y:S02]  /*0670*/  IMAD.IADD R177, R186, 0x1, R183 ;  /* 0x00000001bab17824 */ /* 0x000fe400078e02b7 */
[C---:B------:R-:W-:Y:S02]  /*0680*/  IMAD.IADD R179, R183.reuse, 0x1, R180 ;  /* 0x00000001b7b37824 */ /* 0x040fe400078e02b4 */
[C---:B------:R-:W-:Y:S02]  /*0690*/  IMAD.IADD R2, R183.reuse, 0x1, R3 ;  /* 0x00000001b7027824 */ /* 0x040fe400078e0203 */
[----:B------:R-:W-:Y:S02]  /*06a0*/  IMAD.IADD R175, R183, 0x1, R176 ;  /* 0x00000001b7af7824 */ /* 0x000fe400078e02b0 */
[----:B--2-4-:R-:W-:-:S07]  /*06b0*/  IMAD.IADD R209, R4, 0x1, R237 ;  /* 0x0000000104d17824 */ /* 0x014fce00078e02ed */
.L_x_47:
[----:B------:R-:W1:Y:S01]  /*06c0*/  LDCU.64 UR6, c[0x0][0x470] ;  /* 0x00008e00ff0677ac */ /* 0x000e620008000a00 */
[----:B------:R-:W2:Y:S01]  /*06d0*/  LDC.64 R4, c[0x0][0x460] ;  /* 0x00011800ff047b82 */ /* 0x000ea20000000a00 */
[----:B---3--:R-:W-:Y:S01]  /*06e0*/  IMAD.SHL.U32 R13, R194, 0x4, RZ ;  /* 0x00000004c20d7824 */ /* 0x008fe200078e00ff */
[----:B------:R-:W3:Y:S01]  /*06f0*/  LDCU.64 UR4, c[0x0][0x478] ;  /* 0x00008f00ff0477ac */ /* 0x000ee20008000a00 */
[----:B------:R-:W-:-:S05]  /*0700*/  IMAD.MOV.U32 R235, RZ, RZ, RZ ;  /* 0x000000ffffeb7224 */ /* 0x000fca00078e00ff */
[----:B----4-:R-:W4:Y:S01]  /*0710*/  LDC.64 R6, c[0x0][0x468] ;  /* 0x00011a00ff067b82 */ /* 0x010f220000000a00 */
[----:B-1----:R-:W-:Y:S02]  /*0720*/  ISETP.NE.U32.AND P5, PT, RZ, UR6, PT ;  /* 0x00000006ff007c0c */ /* 0x002fe4000bfa5070 */
[----:B---3--:R-:W-:Y:S02]  /*0730*/  ISETP.NE.U32.AND P4, PT, RZ, UR4, PT ;  /* 0x00000004ff007c0c */ /* 0x008fe4000bf85070 */
[----:B------:R-:W-:Y:S02]  /*0740*/  ISETP.NE.AND.EX P5, PT, RZ, UR7, PT, P5 ;  /* 0x00000007ff007c0c */ /* 0x000fe4000bfa5350 */
[----:B------:R-:W-:Y:S02]  /*0750*/  ISETP.NE.AND.EX P4, PT, RZ, UR5, PT, P4 ;  /* 0x00000005ff007c0c */ /* 0x000fe4000bf85340 */
[C---:B--2---:R-:W-:Y:S02]  /*0760*/  ISETP.NE.U32.AND P0, PT, R4.reuse, RZ, PT ;  /* 0x000000ff0400720c */ /* 0x044fe40003f05070 */
[----:B------:R-:W-:-:S02]  /*0770*/  ISETP.NE.U32.AND P3, PT, R4, RZ, PT ;  /* 0x000000ff0400720c */ /* 0x000fc40003f65070 */
[----:B------:R-:W-:Y:S02]  /*0780*/  SHF.R.U32.HI R4, RZ, 0x1e, R194 ;  /* 0x0000001eff047819 */ /* 0x000fe400000116c2 */
[C---:B------:R-:W-:Y:S02]  /*0790*/  ISETP.NE.AND.EX P0, PT, R5.reuse, RZ, PT, P0 ;  /* 0x000000ff0500720c */ /* 0x040fe40003f05300 */
[----:B------:R-:W-:Y:S02]  /*07a0*/  ISETP.NE.AND.EX P3, PT, R5, RZ, PT, P3 ;  /* 0x000000ff0500720c */ /* 0x000fe40003f65330 */
[C---:B------:R-:W-:Y:S01]  /*07b0*/  @P5 IADD3 R16, P2, PT, R13.reuse, UR6, RZ ;  /* 0x000000060d105c10 */ /* 0x040fe2000ff5e0ff */
[----:B------:R-:W-:Y:S01]  /*07c0*/  IMAD.MOV.U32 R8, RZ, RZ, -0x1 ;  /* 0xffffffffff087424 */ /* 0x000fe200078e00ff */
[----:B------:R-:W-:Y:S01]  /*07d0*/  @P4 IADD3 R14, P1, PT, R13, UR4, RZ ;  /* 0x000000040d0e4c10 */ /* 0x000fe2000ff3e0ff */
[----:B------:R-:W-:Y:S01]  /*07e0*/  IMAD.MOV.U32 R236, RZ, RZ, -0x1 ;  /* 0xffffffffffec7424 */ /* 0x000fe200078e00ff */
[C---:B------:R-:W-:Y:S01]  /*07f0*/  @P5 IADD3.X R17, PT, PT, R4.reuse, UR7, RZ, P2, !PT ;  /* 0x0000000704115c10 */ /* 0x040fe200097fe4ff */
[----:B------:R-:W1:Y:S01]  /*0800*/  @!P4 LDC R11, c[0x0][0x43c] ;  /* 0x00010f00ff0bcb82 */ /* 0x000e620000000800 */
[----:B------:R-:W-:-:S03]  /*0810*/  @P4 IADD3.X R15, PT, PT, R4, UR5, RZ, P1, !PT ;  /* 0x00000005040f4c10 */ /* 0x000fc60008ffe4ff */
[----:B------:R-:W2:Y:S04]  /*0820*/  @P5 LDG.E R235, desc[UR14][R16.64] ;  /* 0x0000000e10eb5981 */ /* 0x000ea8000c1e1900 */
[----:B------:R-:W2:Y:S04]  /*0830*/  @P4 LDG.E R234, desc[UR14][R14.64] ;  /* 0x0000000e0eea4981 */ /* 0x000ea8000c1e1900 */
[----:B-----5:R3:W5:Y:S04]  /*0840*/  @P0 LDG.E R8, desc[UR14][R200.64] ;  /* 0x0000000ec8080981 */ /* 0x020768000c1e1900 */
[----:B------:R3:W5:Y:S01]  /*0850*/  @P3 LDG.E R9, desc[UR14][R200.64+0x4] ;  /* 0x0000040ec8093981 */ /* 0x000762000c1e1900 */
[----:B----4-:R-:W-:-:S02]  /*0860*/  IADD3 R12, P1, PT, R13, R6, RZ ;  /* 0x000000060d0c7210 */ /* 0x010fc40007f3e0ff */
[----:B------:R-:W-:Y:S02]  /*0870*/  ISETP.NE.AND P5, PT, R187, RZ, PT ;  /* 0x000000ffbb00720c */ /* 0x000fe40003fa5270 */
[----:B------:R-:W-:Y:S01]  /*0880*/  ISETP.EQ.U32.AND P2, PT, R6, RZ, PT ;  /* 0x000000ff0600720c */ /* 0x000fe20003f42070 */
[----:B------:R-:W-:Y:S02]  /*0890*/  IMAD.X R13, R4, 0x1, R7, P1 ;  /* 0x00000001040d7824 */ /* 0x000fe400008e0607 */
[----:B------:R-:W4:Y:S01]  /*08a0*/  @!P4 LDC.64 R4, c[0x0][0x488] ;  /* 0x00012200ff04cb82 */ /* 0x000f220000000a00 */
[----:B------:R-:W-:-:S07]  /*08b0*/  ISETP.EQ.OR.EX P2, PT, R7, RZ, !P5, P2 ;  /* 0x000000ff0700720c */ /* 0x000fce0006f42720 */
[----:B------:R-:W1:Y:S06]  /*08c0*/  @!P3 LDC R28, c[0x0][0x434] ;  /* 0x00010d00ff1cbb82 */ /* 0x000e6c0000000800 */
[----:B------:R3:W5:Y:S01]  /*08d0*/  @!P2 LDG.E R236, desc[UR14][R12.64] ;  /* 0x0000000e0ceca981 */ /* 0x000762000c1e1900 */
[----:B------:R-:W-:-:S04]  /*08e0*/  ISETP.NE.U32.AND P2, PT, R6, RZ, PT ;  /* 0x000000ff0600720c */ /* 0x000fc80003f45070 */
[----:B------:R-:W-:Y:S02]  /*08f0*/  ISETP.NE.AND.EX P2, PT, R7, RZ, PT, P2 ;  /* 0x000000ff0700720c */ /* 0x000fe40003f45320 */
[----:B----4-:R-:W-:Y:S01]  /*0900*/  @!P4 ISETP.NE.U32.AND P1, PT, R4, RZ, PT ;  /* 0x000000ff0400c20c */ /* 0x010fe20003f25070 */
[----:B------:R-:W-:-:S03]  /*0910*/  USHF.L.U32 UR17, UR13, 0x7, URZ ;  /* 0x000000070d117899 */ /* 0x000fc600080006ff */
[----:B------:R-:W-:-:S04]  /*0920*/  @!P4 ISETP.NE.AND.EX P1, PT, R5, RZ, PT, P1 ;  /* 0x000000ff0500c20c */ /* 0x000fc80003f25310 */
[----:B-1----:R-:W-:Y:S01]  /*0930*/  @!P4 SEL R11, R11, RZ, P1 ;  /* 0x000000ff0b0bc207 */ /* 0x002fe20000800000 */
[----:B--2---:R-:W-:Y:S02]  /*0940*/  @P4 IMAD.IADD R234, R234, 0x1, -R235 ;  /* 0x00000001eaea4824 */ /* 0x004fe400078e0aeb */
[----:B---3--:R-:W-:Y:S06]  /*0950*/  @!P2 BRA `(.L_x_0) ;  /* 0x00000000000ca947 */ /* 0x008fec0003800000 */
[----:B------:R-:W2:Y:S02]  /*0960*/  @P5 LDG.E R5, desc[UR14][R12.64+0x4] ;  /* 0x0000040e0c055981 */ /* 0x000ea4000c1e1900 */
[----:B--2--5:R-:W-:-:S06]  /*0970*/  @P5 IADD3 R10, PT, PT, R5, -R236, RZ ;  /* 0x800000ec050a5210 */ /* 0x024fcc0007ffe0ff */
[----:B------:R1:W5:Y:S02]  /*0980*/  @!P5 LDG.E R10, desc[UR14][R12.64] ;  /* 0x0000000e0c0ad981 */ /* 0x000364000c1e1900 */
.L_x_0:
[----:B-----5:R-:W-:Y:S01]  /*0990*/  @!P4 IADD3 R234, PT, PT, R11, R10, -R235 ;  /* 0x0000000a0beac210 */ /* 0x020fe20007ffe8eb */
[----:B------:R-:W-:-:S03]  /*09a0*/  @P3 IMAD.IADD R28, R9, 0x1, -R8 ;  /* 0x00000001091c3824 */ /* 0x000fc600078e0a08 */
[----:B------:R-:W-:-:S13]  /*09b0*/  ISETP.GT.AND P1, PT, R234, UR17, PT ;  /* 0x00000011ea007c0c */ /* 0x000fda000bf24270 */
[----:B------:R-:W-:Y:S05]  /*09c0*/  @!P1 BRA `(.L_x_1) ;  /* 0x0000005800fc9947 */ /* 0x000fea0003800000 */
[----:B------:R-:W-:Y:S01]  /*09d0*/  ISETP.NE.AND P3, PT, R8, -0x1, PT ;  /* 0xffffffff0800780c */ /* 0x000fe20003f65270 */
[----:B------:R-:W-:Y:S01]  /*09e0*/  VIADD R10, R28, 0x3f ;  /* 0x0000003f1c0a7836 */ /* 0x000fe20000000000 */
[----:B------:R-:W-:-:S04]  /*09f0*/  ISETP.NE.AND P5, PT, R236, -0x1, PT ;  /* 0xffffffffec00780c */ /* 0x000fc80003fa5270 */
[----:B------:R-:W-:-:S04]  /*0a00*/  SHF.R.S32.HI R9, RZ, 0x1f, R10 ;  /* 0x0000001fff097819 */ /* 0x000fc8000001140a */
[----:B------:R-:W-:-:S03]  /*0a10*/  LEA.HI R9, R9, R10, RZ, 0x6 ;  /* 0x0000000a09097211 */ /* 0x000fc600078f30ff */
[----:B------:R-:W2:Y:S01]  /*0a20*/  @!P3 LDC.64 R6, c[0x0][0x398] ;  /* 0x0000e600ff06bb82 */ /* 0x000ea20000000a00 */
[----:B------:R-:W-:-:S04]  /*0a30*/  SHF.R.S32.HI R232, RZ, 0x6, R9 ;  /* 0x00000006ffe87819 */ /* 0x000fc80000011409 */
[----:B------:R-:W-:-:S03]  /*0a40*/  LEA R19, R232, 0xffffffc0, 0x6 ;  /* 0xffffffc0e8137811 */ /* 0x000fc600078e30ff */
[----:B------:R-:W3:Y:S01]  /*0a50*/  @P3 LDC.64 R4, c[0x0][0x3b0] ;  /* 0x0000ec00ff043b82 */ /* 0x000ee20000000a00 */
[----:B--2---:R-:W-:-:S04]  /*0a60*/  @!P3 IMAD.WIDE.U32 R20, R194, R6, RZ ;  /* 0x00000006c214b225 */ /* 0x004fc800078e00ff */
[----:B------:R-:W-:Y:S01]  /*0a70*/  @!P3 IMAD R18, R194, R7, R21 ;  /* 0x00000007c212b224 */ /* 0x000fe200078e0215 */
[----:B------:R-:W-:Y:S01]  /*0a80*/  SHF.R.S32.HI R21, RZ, 0x1f, R19 ;  /* 0x0000001fff157819 */ /* 0x000fe20000011413 */
[----:B---3--:R-:W-:-:S04]  /*0a90*/  @P3 IMAD.WIDE.U32 R6, R8, R4, RZ ;  /* 0x0000000408063225 */ /* 0x008fc800078e00ff */
[----:B------:R-:W-:Y:S02]  /*0aa0*/  @P3 IMAD R18, R8, R5, R7 ;  /* 0x0000000508123224 */ /* 0x000fe400078e0207 */
[----:B------:R-:W-:Y:S01]  /*0ab0*/  @P3 IMAD.MOV.U32 R20, RZ, RZ, R6 ;  /* 0x000000ffff143224 */ /* 0x000fe200078e0006 */
[----:B------:R-:W-:Y:S06]  /*0ac0*/  @P5 BRA `(.L_x_2) ;  /* 0x0000000000305947 */ /* 0x000fec0003800000 */
[----:B------:R-:W1:Y:S01]  /*0ad0*/  LDCU.64 UR4, c[0x0][0x3b8] ;  /* 0x00007700ff0477ac */ /* 0x000e620008000a00 */
[----:B------:R-:W-:Y:S01]  /*0ae0*/  SHF.R.S32.HI R5, RZ, 0x1f, R235 ;  /* 0x0000001fff057819 */ /* 0x000fe200000114eb */
[----:B------:R-:W2:Y:S01]  /*0af0*/  LDCU.64 UR6, c[0x0][0x3a0] ;  /* 0x00007400ff0677ac */ /* 0x000ea20008000a00 */
[----:B-1----:R-:W-:Y:S02]  /*0b00*/  MOV R12, UR4 ;  /* 0x00000004000c7c02 */ /* 0x002fe40008000f00 */
[----:B------:R-:W-:-:S03]  /*0b10*/  MOV R13, UR5 ;  /* 0x00000005000d7c02 */ /* 0x000fc60008000f00 */
[-C--:B------:R-:W-:Y:S02]  /*0b20*/  IMAD R4, R5, R12.reuse, RZ ;  /* 0x0000000c05047224 */ /* 0x080fe400078e02ff */
[----:B------:R-:W-:-:S04]  /*0b30*/  IMAD.WIDE.U32 R6, R235, R12, RZ ;  /* 0x0000000ceb067225 */ /* 0x000fc800078e00ff */
[----:B------:R-:W-:-:S05]  /*0b40*/  IMAD R4, R235, R13, R4 ;  /* 0x0000000deb047224 */ /* 0x000fca00078e0204 */
[----:B------:R-:W-:-:S03]  /*0b50*/  IADD3 R7, PT, PT, R7, R4, RZ ;  /* 0x0000000407077210 */ /* 0x000fc60007ffe0ff */
[----:B--2---:R-:W-:-:S04]  /*0b60*/  IMAD.WIDE.U32 R26, R194, UR6, R6 ;  /* 0x00000006c21a7c25 */ /* 0x004fc8000f8e0006 */
[----:B------:R-:W-:Y:S01]  /*0b70*/  IMAD R24, R194, UR7, R27 ;  /* 0x00000007c2187c24 */ /* 0x000fe2000f8e021b */
[----:B------:R-:W-:Y:S06]  /*0b80*/  BRA `(.L_x_3) ;  /* 0x0000000000147947 */ /* 0x000fec0003800000 */
.L_x_2:
[----:B-1----:R-:W1:Y:S01]  /*0b90*/  LDC.64 R12, c[0x0][0x3b8] ;  /* 0x0000ee00ff0c7b82 */ /* 0x002e620000000a00 */
[----:B------:R-:W-:-:S05]  /*0ba0*/  IADD3 R26, PT, PT, R235, R236, RZ ;  /* 0x000000eceb1a7210 */ /* 0x000fca0007ffe0ff */
[C---:B-1----:R-:W-:Y:S02]  /*0bb0*/  IMAD R24, R26.reuse, R13, RZ ;  /* 0x0000000d1a187224 */ /* 0x042fe400078e02ff */
[----:B------:R-:W-:-:S05]  /*0bc0*/  IMAD.WIDE.U32 R26, R26, R12, RZ ;  /* 0x0000000c1a1a7225 */ /* 0x000fca00078e00ff */
[----:B------:R-:W-:Y:S02]  /*0bd0*/  IADD3 R24, PT, PT, R27, R24, RZ ;  /* 0x000000181b187210 */ /* 0x000fe40007ffe0ff */
.L_x_3:
[----:B------:R-:W1:Y:S01]  /*0be0*/  LDC R4, c[0x0][0x3e8] ;  /* 0x0000fa00ff047b82 */ /* 0x000e620000000800 */
[----:B------:R-:W-:Y:S01]  /*0bf0*/  USHF.R.S32.HI UR16, URZ, 0x1f, UR17 ;  /* 0x0000001fff107899 */ /* 0x000fe20008011411 */
[----:B-1----:R-:W-:-:S04]  /*0c00*/  IABS R7, R4 ;  /* 0x0000000400077213 */ /* 0x002fc80000000000 */
[----:B------:R-:W1:Y:S08]  /*0c10*/  I2F.RP R9, R7 ;  /* 0x0000000700097306 */ /* 0x000e700000209400 */
[----:B-1----:R-:W1:Y:S02]  /*0c20*/  MUFU.RCP R10, R9 ;  /* 0x00000009000a7308 */ /* 0x002e640000001000 */
[----:B-1----:R-:W-:-:S06]  /*0c30*/  VIADD R10, R10, 0xffffffe ;  /* 0x0ffffffe0a0a7836 */ /* 0x002fcc0000000000 */
[----:B------:R-:W1:Y:S02]  /*0c40*/  F2I.FTZ.U32.TRUNC.NTZ R11, R10 ;  /* 0x0000000a000b7305 */ /* 0x000e64000021f000 */
[----:B-1----:R-:W-:Y:S01]  /*0c50*/  IMAD.MOV R5, RZ, RZ, -R11 ;  /* 0x000000ffff057224 */ /* 0x002fe200078e0a0b */
[----:B------:R-:W-:-:S03]  /*0c60*/  MOV R10, RZ ;  /* 0x000000ff000a7202 */ /* 0x000fc60000000f00 */
[----:B------:R-:W-:Y:S01]  /*0c70*/  IMAD R6, R5, R7, RZ ;  /* 0x0000000705067224 */ /* 0x000fe200078e02ff */
[----:B------:R-:W-:-:S03]  /*0c80*/  IABS R5, R189 ;  /* 0x000000bd00057213 */ /* 0x000fc60000000000 */
[----:B------:R-:W-:-:S06]  /*0c90*/  IMAD.HI.U32 R6, R11, R6, R10 ;  /* 0x000000060b067227 */ /* 0x000fcc00078e000a */
[----:B------:R-:W-:-:S04]  /*0ca0*/  IMAD.HI.U32 R23, R6, R5, RZ ;  /* 0x0000000506177227 */ /* 0x000fc800078e00ff */
[----:B------:R-:W-:-:S04]  /*0cb0*/  IMAD.MOV R6, RZ, RZ, -R23 ;  /* 0x000000ffff067224 */ /* 0x000fc800078e0a17 */
[----:B------:R-:W-:Y:S01]  /*0cc0*/  IMAD R6, R7, R6, R5 ;  /* 0x0000000607067224 */ /* 0x000fe200078e0205 */
[----:B------:R-:W-:-:S04]  /*0cd0*/  LOP3.LUT R5, R189, R4, RZ, 0x3c, !PT ;  /* 0x00000004bd057212 */ /* 0x000fc800078e3cff */
[----:B------:R-:W-:Y:S02]  /*0ce0*/  ISETP.GT.U32.AND P2, PT, R7, R6, PT ;  /* 0x000000060700720c */ /* 0x000fe40003f44070 */
[----:B------:R-:W-:-:S11]  /*0cf0*/  ISETP.GE.AND P1, PT, R5, RZ, PT ;  /* 0x000000ff0500720c */ /* 0x000fd60003f26270 */
[----:B------:R-:W-:Y:S01]  /*0d00*/  @!P2 IMAD.IADD R6, R6, 0x1, -R7 ;  /* 0x000000010606a824 */ /* 0x000fe200078e0a07 */
[----:B------:R-:W-:Y:S02]  /*0d10*/  @!P2 IADD3 R23, PT, PT, R23, 0x1, RZ ;  /* 0x000000011717a810 */ /* 0x000fe40007ffe0ff */
[----:B------:R-:W-:Y:S02]  /*0d20*/  ISETP.NE.AND P2, PT, R4, RZ, PT ;  /* 0x000000ff0400720c */ /* 0x000fe40003f45270 */
[----:B------:R-:W-:-:S13]  /*0d30*/  ISETP.GE.U32.AND P4, PT, R6, R7, PT ;  /* 0x000000070600720c */ /* 0x000fda0003f86070 */
[----:B------:R-:W-:-:S05]  /*0d40*/  @P4 VIADD R23, R23, 0x1 ;  /* 0x0000000117174836 */ /* 0x000fca0000000000 */
[----:B------:R-:W-:Y:S02]  /*0d50*/  @!P1 IADD3 R23, PT, PT, -R23, RZ, RZ ;  /* 0x000000ff17179210 */ /* 0x000fe40007ffe1ff */
[----:B------:R-:W-:-:S04]  /*0d60*/  @!P2 LOP3.LUT R23, RZ, R4, RZ, 0x33, !PT ;  /* 0x00000004ff17a212 */ /* 0x000fc800078e33ff */
[----:B------:R-:W-:Y:S01]  /*0d70*/  SHF.R.S32.HI R22, RZ, 0x1f, R23 ;  /* 0x0000001fff167819 */ /* 0x000fe20000011417 */
        /* <DEDUP_REMOVED lines=13> */
.L_x_4:
[----:B------:R-:W1:Y:S01]  /*0e50*/  LDC.64 R14, c[0x0][0x3c0] ;  /* 0x0000f000ff0e7b82 */ /* 0x000e620000000a00 */
[----:B------:R-:W-:-:S05]  /*0e60*/  IADD3 R4, PT, PT, R235, R236, RZ ;  /* 0x000000eceb047210 */ /* 0x000fca0007ffe0ff */
[C---:B-1----:R-:W-:Y:S02]  /*0e70*/  IMAD R29, R4.reuse, R15, RZ ;  /* 0x0000000f041d7224 */ /* 0x042fe400078e02ff */
[----:B------:R-:W-:-:S05]  /*0e80*/  IMAD.WIDE.U32 R32, R4, R14, RZ ;  /* 0x0000000e04207225 */ /* 0x000fca00078e00ff */
[----:B------:R-:W-:-:S07]  /*0e90*/  IADD3 R29, PT, PT, R33, R29, RZ ;  /* 0x0000001d211d7210 */ /* 0x000fce0007ffe0ff */
.L_x_5:
[----:B------:R-:W1:Y:S01]  /*0ea0*/  @!P3 LDC.64 R6, c[0x0][0x588] ;  /* 0x00016200ff06bb82 */ /* 0x000e620000000a00 */
[----:B------:R-:W2:Y:S07]  /*0eb0*/  LDCU UR6, c[0x0][0x3e0] ;  /* 0x00007c00ff0677ac */ /* 0x000eae0008000800 */
[----:B------:R-:W3:Y:S08]  /*0ec0*/  @P3 LDC.64 R4, c[0x0][0x590] ;  /* 0x00016400ff043b82 */ /* 0x000ef00000000a00 */
[----:B------:R-:W2:Y:S01]  /*0ed0*/  LDC R10, c[0x0][0x44c] ;  /* 0x00011300ff0a7b82 */ /* 0x000ea20000000800 */
[----:B-1----:R-:W-:-:S04]  /*0ee0*/  @!P3 IMAD.WIDE.U32 R40, R194, R6, RZ ;  /* 0x00000006c228b225 */ /* 0x002fc800078e00ff */
[----:B------:R-:W-:Y:S02]  /*0ef0*/  @!P3 IMAD R27, R194, R7, R41 ;  /* 0x00000007c21bb224 */ /* 0x000fe400078e0229 */
[----:B---3--:R-:W-:-:S04]  /*0f00*/  @P3 IMAD.WIDE.U32 R16, R8, R4, RZ ;  /* 0x0000000408103225 */ /* 0x008fc800078e00ff */
[----:B------:R-:W-:Y:S01]  /*0f10*/  @P3 IMAD R27, R8, R5, R17 ;  /* 0x00000005081b3224 */ /* 0x000fe200078e0211 */
[----:B------:R-:W-:Y:S01]  /*0f20*/  @P3 MOV R40, R16 ;  /* 0x0000001000283202 */ /* 0x000fe20000000f00 */
[----:B--2---:R-:W-:Y:S01]  /*0f30*/  IMAD.WIDE R6, R10, UR6, RZ ;  /* 0x000000060a067c25 */ /* 0x004fe2000f8e02ff */
[----:B------:R-:W-:Y:S06]  /*0f40*/  @P3 BRA `(.L_x_6) ;  /* 0x0000000000403947 */ /* 0x000fec0003800000 */
[----:B------:R-:W1:Y:S02]  /*0f50*/  LDCU UR4, c[0x0][0x444] ;  /* 0x00008880ff0477ac */ /* 0x000e640008000800 */
[----:B-1----:R-:W-:Y:S01]  /*0f60*/  USHF.R.S32.HI UR5, URZ, 0x1f, UR4 ;  /* 0x0000001fff057899 */ /* 0x002fe20008011404 */
[----:B------:R-:W-:Y:S01]  /*0f70*/  IMAD.WIDE.U32 R16, R194, UR4, RZ ;  /* 0x00000004c2107c25 */ /* 0x000fe2000f8e00ff */
[----:B------:R-:W-:-:S04]  /*0f80*/  USHF.R.S32.HI UR4, URZ, 0x1f, UR6 ;  /* 0x0000001fff047899 */ /* 0x000fc80008011406 */
[----:B------:R-:W-:-:S05]  /*0f90*/  IMAD R4, R194, UR5, RZ ;  /* 0x00000005c2047c24 */ /* 0x000fca000f8e02ff */
[----:B------:R-:W-:-:S05]  /*0fa0*/  IADD3 R4, PT, PT, R17, R4, RZ ;  /* 0x0000000411047210 */ /* 0x000fca0007ffe0ff */
[----:B------:R-:W-:Y:S02]  /*0fb0*/  IMAD R9, R4, UR6, RZ ;  /* 0x0000000604097c24 */ /* 0x000fe4000f8e02ff */
[----:B------:R-:W-:-:S04]  /*0fc0*/  IMAD.WIDE.U32 R4, R16, UR6, RZ ;  /* 0x0000000610047c25 */ /* 0x000fc8000f8e00ff */
[----:B------:R-:W-:Y:S02]  /*0fd0*/  IMAD R9, R16, UR4, R9 ;  /* 0x0000000410097c24 */ /* 0x000fe4000f8e0209 */
[----:B------:R-:W-:-:S03]  /*0fe0*/  IMAD.WIDE.U32 R34, R4, R10, RZ ;  /* 0x0000000a04227225 */ /* 0x000fc600078e00ff */
[----:B------:R-:W-:Y:S02]  /*0ff0*/  IADD3 R9, PT, PT, R5, R9, RZ ;  /* 0x0000000905097210 */ /* 0x000fe40007ffe0ff */
[----:B------:R-:W-:-:S03]  /*1000*/  SHF.R.S32.HI R5, RZ, 0x1f, R10 ;  /* 0x0000001fff057819 */ /* 0x000fc6000001140a */
[----:B------:R-:W-:-:S04]  /*1010*/  IMAD R30, R9, R10, RZ ;  /* 0x0000000a091e7224 */ /* 0x000fc800078e02ff */
[----:B------:R-:W-:-:S05]  /*1020*/  IMAD R30, R5, R4, R30 ;  /* 0x00000004051e7224 */ /* 0x000fca00078e021e */
[----:B------:R-:W-:Y:S01]  /*1030*/  IADD3 R30, PT, PT, R35, R30, RZ ;  /* 0x0000001e231e7210 */ /* 0x000fe20007ffe0ff */
[----:B------:R-:W-:Y:S06]  /*1040*/  BRA `(.L_x_7) ;  /* 0x00000000000c7947 */ /* 0x000fec0003800000 */
.L_x_6:
[-C--:B------:R-:W-:Y:S02]  /*1050*/  IMAD R30, R7, R8.reuse, RZ ;  /* 0x00000008071e7224 */ /* 0x080fe400078e02ff */
[----:B------:R-:W-:-:S05]  /*1060*/  IMAD.WIDE.U32 R34, R6, R8, RZ ;  /* 0x0000000806227225 */ /* 0x000fca00078e00ff */
[----:B------:R-:W-:Y:S02]  /*1070*/  IADD3 R30, PT, PT, R35, R30, RZ ;  /* 0x0000001e231e7210 */ /* 0x000fe40007ffe0ff */
.L_x_7:
[----:B------:R-:W1:Y:S01]  /*1080*/  LDCU.U8 UR4, c[0x0][0x548] ;  /* 0x0000a900ff0477ac */ /* 0x000e620008000000 */
[----:B------:R-:W-:Y:S01]  /*1090*/  SHF.L.U32 R5, R194, 0x7, RZ ;  /* 0x00000007c2057819 */ /* 0x000fe200000006ff */
[----:B------:R-:W-:Y:S01]  /*10a0*/  IMAD R11, R189, R10, RZ ;  /* 0x0000000abd0b7224 */ /* 0x000fe200078e02ff */
[----:B------:R-:W2:Y:S02]  /*10b0*/  LDCU.U8 UR5, c[0x0][0x5f0] ;  /* 0x0000be00ff0577ac */ /* 0x000ea40008000000 */
[----:B------:R-:W-:-:S04]  /*10c0*/  SEL R4, R5, RZ, P0 ;  /* 0x000000ff05047207 */ /* 0x000fc80000000000 */
[----:B------:R-:W-:-:S04]  /*10d0*/  IADD3 R4, P0, PT, R19, R4, RZ ;  /* 0x0000000413047210 */ /* 0x000fc80007f1e0ff */
[----:B------:R-:W-:Y:S01]  /*10e0*/  IADD3.X R33, PT, PT, RZ, R21, RZ, P0, !PT ;  /* 0x00000015ff217210 */ /* 0x000fe200007fe4ff */
[----:B------:R-:W-:Y:S01]  /*10f0*/  IMAD.WIDE.U32 R36, R4, R6, RZ ;  /* 0x0000000604247225 */ /* 0x000fe200078e00ff */
[----:B-1----:R-:W-:-:S03]  /*1100*/  UISETP.NE.AND UP0, UPT, UR4, URZ, UPT ;  /* 0x000000ff0400728c */ /* 0x002fc6000bf05270 */
[----:B------:R-:W-:-:S04]  /*1110*/  IMAD R33, R33, R6, RZ ;  /* 0x0000000621217224 */ /* 0x000fc800078e02ff */
[----:B------:R-:W-:-:S05]  /*1120*/  IMAD R33, R7, R4, R33 ;  /* 0x0000000407217224 */ /* 0x000fca00078e0221 */
[----:B------:R-:W-:Y:S01]  /*1130*/  IADD3 R33, PT, PT, R37, R33, RZ ;  /* 0x0000002125217210 */ /* 0x000fe20007ffe0ff */
[----:B--2---:R-:W-:Y:S06]  /*1140*/  BRA.U !UP0, `(.L_x_8) ;  /* 0x00000001081c7547 */ /* 0x004fec000b800000 */
[----:B------:R-:W1:Y:S01]  /*1150*/  LDC R7, c[0x0][0x434] ;  /* 0x00010d00ff077b82 */ /* 0x000e620000000800 */
[----:B------:R-:W2:Y:S01]  /*1160*/  LDCU UR4, c[0x0][0x454] ;  /* 0x00008a80ff0477ac */ /* 0x000ea20008000800 */
[----:B------:R-:W-:Y:S01]  /*1170*/  ISETP.NE.AND P0, PT, R8, -0x1, PT ;  /* 0xffffffff0800780c */ /* 0x000fe20003f05270 */
[----:B-1----:R-:W-:-:S05]  /*1180*/  IMAD R7, R194, R7, RZ ;  /* 0x00000007c2077224 */ /* 0x002fca00078e02ff */
[----:B------:R-:W-:-:S05]  /*1190*/  SEL R4, R7, R8, !P0 ;  /* 0x0000000807047207 */ /* 0x000fca0004000000 */
[----:B--2---:R-:W-:Y:S01]  /*11a0*/  IMAD R25, R189, UR4, R4 ;  /* 0x00000004bd197c24 */ /* 0x004fe2000f8e0204 */
[----:B------:R-:W-:Y:S05]  /*11b0*/  BRA `(.L_x_9) ;  /* 0x00000000000c7947 */ /* 0x000fea0003800000 */
.L_x_8:
[----:B------:R-:W1:Y:S01]  /*11c0*/  LDC R25, c[0x0][0x434] ;  /* 0x00010d00ff197b82 */ /* 0x000e620000000800 */
[----:B------:R-:W-:-:S04]  /*11d0*/  IMAD R4, R194, UR6, R189 ;  /* 0x00000006c2047c24 */ /* 0x000fc8000f8e02bd */
[----:B-1----:R-:W-:-:S03]  /*11e0*/  IMAD R25, R4, R25, RZ ;  /* 0x0000001904197224 */ /* 0x002fc600078e02ff */
.L_x_9:
[----:B------:R-:W-:Y:S01]  /*11f0*/  IADD3 R232, PT, PT, R232, -0x1, RZ ;  /* 0xffffffffe8e87810 */ /* 0x000fe20007ffe0ff */
[----:B------:R-:W-:Y:S05]  /*1200*/  BRA.U !UP0, `(.L_x_10) ;  /* 0x0000000108247547 */ /* 0x000fea000b800000 */
[----:B------:R-:W1:Y:S01]  /*1210*/  LDC R7, c[0x0][0x444] ;  /* 0x00011100ff077b82 */ /* 0x000e620000000800 */
[----:B------:R-:W-:-:S07]  /*1220*/  ISETP.NE.AND P0, PT, R8, -0x1, PT ;  /* 0xffffffff0800780c */ /* 0x000fce0003f05270 */
[----:B------:R-:W2:Y:S08]  /*1230*/  LDC R9, c[0x0][0x430] ;  /* 0x00010c00ff097b82 */ /* 0x000eb00000000800 */
[----:B------:R-:W2:Y:S01]  /*1240*/  LDC R4, c[0x0][0x454] ;  /* 0x00011500ff047b82 */ /* 0x000ea20000000800 */
[----:B-1----:R-:W-:-:S05]  /*1250*/  @!P0 IMAD R8, R194, R7, RZ ;  /* 0x00000007c2088224 */ /* 0x002fca00078e02ff */
[----:B------:R-:W-:Y:S02]  /*1260*/  IADD3 R5, PT, PT, R5, R8, RZ ;  /* 0x0000000805057210 */ /* 0x000fe40007ffe0ff */
[----:B--2---:R-:W-:-:S05]  /*1270*/  LEA R4, R9, R4, 0x7 ;  /* 0x0000000409047211 */ /* 0x004fca00078e38ff */
[----:B------:R-:W-:Y:S01]  /*1280*/  IMAD R35, R4, R189, R5 ;  /* 0x000000bd04237224 */ /* 0x000fe200078e0205 */
[----:B------:R-:W-:Y:S06]  /*1290*/  BRA `(.L_x_11) ;  /* 0x00000000000c7947 */ /* 0x000fec0003800000 */
.L_x_10:
[----:B------:R-:W1:Y:S01]  /*12a0*/  LDC R35, c[0x0][0x444] ;  /* 0x00011100ff237b82 */ /* 0x000e620000000800 */
[----:B------:R-:W-:-:S04]  /*12b0*/  IMAD R4, R194, UR6, R189 ;  /* 0x00000006c2047c24 */ /* 0x000fc8000f8e02bd */
[----:B-1----:R-:W-:-:S07]  /*12c0*/  IMAD R35, R4, R35, RZ ;  /* 0x0000002304237224 */ /* 0x002fce00078e02ff */
.L_x_11:
[----:B------:R-:W1:Y:S01]  /*12d0*/  S2R R16, SR_TID.X ;  /* 0x0000000000107919 */ /* 0x000e620000002100 */
[----:B------:R-:W2:Y:S01]  /*12e0*/  LDC.64 R4, c[0x0][0x590] ;  /* 0x00016400ff047b82 */ /* 0x000ea20000000a00 */
[--C-:B------:R-:W-:Y:S01]  /*12f0*/  IADD3 R34, P1, P0, R36, R34, R11.reuse ;  /* 0x0000002224227210 */ /* 0x100fe2000783e00b */
[----:B------:R-:W-:Y:S01]  /*1300*/  IMAD R17, R10, UR6, RZ ;  /* 0x000000060a117c24 */ /* 0x000fe2000f8e02ff */
[----:B------:R-:W-:Y:S01]  /*1310*/  SHF.R.S32.HI R11, RZ, 0x1f, R11 ;  /* 0x0000001fff0b7819 */ /* 0x000fe2000001140b */
[----:B------:R-:W-:Y:S01]  /*1320*/  IMAD.MOV.U32 R31, RZ, RZ, RZ ;  /* 0x000000ffff1f7224 */ /* 0x000fe200078e00ff */
[----:B------:R-:W3:Y:S01]  /*1330*/  LDCU.64 UR10, c[0x0][0x3c8] ;  /* 0x00007900ff0a77ac */ /* 0x000ee20008000a00 */
[----:B------:R-:W-:Y:S01]  /*1340*/  ISETP.NE.AND P2, PT, RZ, UR5, PT ;  /* 0x00000005ff007c0c */ /* 0x000fe2000bf45270 */
[----:B------:R-:W-:Y:S01]  /*1350*/  IMAD R35, R232, 0x40, R35 ;  /* 0x00000040e8237824 */ /* 0x000fe200078e0223 */
[----:B------:R-:W4:Y:S01]  /*1360*/  LDC.64 R6, c[0x0][0x3b0] ;  /* 0x0000ec00ff067b82 */ /* 0x000f220000000a00 */
[----:B------:R-:W-:Y:S01]  /*1370*/  IADD3.X R33, PT, PT, R33, R30, R11, P1, P0 ;  /* 0x0000001e21217210 */ /* 0x000fe20000fe040b */
[----:B------:R-:W-:Y:S01]  /*1380*/  IMAD.MOV.U32 R30, RZ, RZ, R198 ;  /* 0x000000ffff1e7224 */ /* 0x000fe200078e00c6 */
[----:B------:R-:W-:Y:S01]  /*1390*/  IADD3 R40, P0, PT, R198, R40, RZ ;  /* 0x00000028c6287210 */ /* 0x000fe20007f1e0ff */
[----:B------:R-:W5:Y:S01]  /*13a0*/  LDCU.64 UR6, c[0x0][0x550] ;  /* 0x0000aa00ff0677ac */ /* 0x000f620008000a00 */
[----:B------:R-:W-:Y:S01]  /*13b0*/  ISETP.GT.AND P4, PT, R28, RZ, PT ;  /* 0x000000ff1c00720c */ /* 0x000fe20003f84270 */
[----:B------:R-:W-:Y:S01]  /*13c0*/  BSSY.RECONVERGENT B1, `(.L_x_1) ;  /* 0x000051f000017945 */ /* 0x000fe20003800200 */
[----:B------:R-:W-:Y:S01]  /*13d0*/  LEA R25, R232, R25, 0x6 ;  /* 0x00000019e8197211 */ /* 0x000fe200078e30ff */
[----:B------:R-:W3:Y:S01]  /*13e0*/  LDC.64 R8, c[0x0][0x5f8] ;  /* 0x00017e00ff087b82 */ /* 0x000ee20000000a00 */
[----:B------:R-:W-:Y:S01]  /*13f0*/  IMAD.X R41, RZ, RZ, R27, P0 ;  /* 0x000000ffff297224 */ /* 0x000fe200000e061b */
[----:B------:R-:W5:Y:S01]  /*1400*/  LDCU.64 UR4, c[0x0][0x570] ;  /* 0x0000ae00ff0477ac */ /* 0x000f620008000a00 */
[----:B------:R-:W5:Y:S05]  /*1410*/  LDCU.64 UR8, c[0x0][0x380] ;  /* 0x00007000ff0877ac */ /* 0x000f6a0008000a00 */
[----:B------:R-:W5:Y:S01]  /*1420*/  LDC.64 R10, c[0x0][0x598] ;  /* 0x00016600ff0a7b82 */ /* 0x000f620000000a00 */
[-C--:B--2---:R-:W-:Y:S01]  /*1430*/  IMAD R38, R21, R4.reuse, RZ ;  /* 0x0000000415267224 */ /* 0x084fe200078e02ff */
[----:B------:R-:W-:Y:S01]  /*1440*/  SHF.L.U64.HI R212, R4, 0x5, R5 ;  /* 0x0000000504d47819 */ /* 0x000fe20000010205 */
[----:B------:R-:W-:-:S04]  /*1450*/  IMAD.WIDE.U32 R40, R19, R4, R40 ;  /* 0x0000000413287225 */ /* 0x000fc800078e0028 */
[----:B------:R-:W-:Y:S01]  /*1460*/  IMAD R38, R19, R5, R38 ;  /* 0x0000000513267224 */ /* 0x000fe200078e0226 */
[----:B-1----:R-:W-:Y:S01]  /*1470*/  LOP3.LUT R27, R16, 0x1f, RZ, 0xc0, !PT ;  /* 0x0000001f101b7812 */ /* 0x002fe200078ec0ff */
[-C--:B----4-:R-:W-:Y:S01]  /*1480*/  IMAD R36, R21, R6.reuse, RZ ;  /* 0x0000000615247224 */ /* 0x090fe200078e02ff */
[----:B------:R-:W1:Y:S01]  /*1490*/  LDC.64 R242, c[0x0][0x420] ;  /* 0x00010800fff27b82 */ /* 0x000e620000000a00 */
[----:B------:R-:W-:Y:S01]  /*14a0*/  IMAD.WIDE.U32 R44, R19, R6, R30 ;  /* 0x00000006132c7225 */ /* 0x000fe200078e001e */
[----:B------:R-:W-:Y:S02]  /*14b0*/  IADD3 R41, PT, PT, R41, R38, RZ ;  /* 0x0000002629297210 */ /* 0x000fe40007ffe0ff */
[----:B------:R-:W-:Y:S01]  /*14c0*/  SHF.L.U64.HI R210, R6, 0x5, R7 ;  /* 0x0000000506d27819 */ /* 0x000fe20000010207 */
[----:B------:R-:W-:Y:S01]  /*14d0*/  IMAD R21, R19, R7, R36 ;  /* 0x0000000713157224 */ /* 0x000fe200078e0224 */
[----:B------:R-:W-:Y:S01]  /*14e0*/  IADD3 R20, P3, PT, R20, R44, RZ ;  /* 0x0000002c14147210 */ /* 0x000fe20007f7e0ff */
[----:B---3--:R-:W-:Y:S01]  /*14f0*/  IMAD.WIDE.U32 R42, R8, UR12, RZ ;  /* 0x0000000c082a7c25 */ /* 0x008fe2000f8e00ff */
[----:B------:R-:W2:Y:S02]  /*1500*/  LDC.64 R36, c[0x0][0x5e8] ;  /* 0x00017a00ff247b82 */ /* 0x000ea40000000a00 */
[----:B------:R-:W-:Y:S01]  /*1510*/  IADD3.X R21, PT, PT, R18, R45, R21, P3, !PT ;  /* 0x0000002d12157210 */ /* 0x000fe20001ffe415 */
[----:B------:R-:W-:Y:S01]  /*1520*/  IMAD R27, R196, R17, R27 ;  /* 0x00000011c41b7224 */ /* 0x000fe200078e021b */
[----:B------:R-:W-:Y:S01]  /*1530*/  SEL R19, R42, RZ, P2 ;  /* 0x000000ff2a137207 */ /* 0x000fe20001000000 */
[----:B------:R-:W-:-:S02]  /*1540*/  IMAD R9, R9, UR12, R43 ;  /* 0x0000000c09097c24 */ /* 0x000fc4000f8e022b */
[----:B-----5:R-:W-:Y:S01]  /*1550*/  IMAD.WIDE.U32 R40, R189, R10, R40 ;  /* 0x0000000abd287225 */ /* 0x020fe200078e0028 */
[----:B------:R-:W-:Y:S02]  /*1560*/  IADD3 R19, P1, P0, R27, R34, R19 ;  /* 0x000000221b137210 */ /* 0x000fe4000783e013 */
[----:B------:R-:W-:Y:S01]  /*1570*/  SHF.R.S32.HI R8, RZ, 0x1f, R27 ;  /* 0x0000001fff087819 */ /* 0x000fe2000001141b */
[----:B------:R-:W-:Y:S01]  /*1580*/  IMAD.SHL.U32 R10, R17, 0x40, RZ ;  /* 0x00000040110a7824 */ /* 0x000fe200078e00ff */
[----:B------:R-:W-:Y:S01]  /*1590*/  SEL R9, R9, RZ, P2 ;  /* 0x000000ff09097207 */ /* 0x000fe20001000000 */
[----:B------:R-:W-:-:S03]  /*15a0*/  IMAD.WIDE.U32 R20, R189, UR10, R20 ;  /* 0x0000000abd147c25 */ /* 0x000fc6000f8e0014 */
[----:B------:R-:W-:Y:S01]  /*15b0*/  IADD3.X R9, PT, PT, R8, R33, R9, P1, P0 ;  /* 0x0000002108097210 */ /* 0x000fe20000fe0409 */
[C---:B------:R-:W-:Y:S01]  /*15c0*/  IMAD R21, R189.reuse, UR11, R21 ;  /* 0x0000000bbd157c24 */ /* 0x040fe2000f8e0215 */
[C---:B------:R-:W-:Y:S01]  /*15d0*/  IADD3 R19, P0, PT, R10.reuse, R19, RZ ;  /* 0x000000130a137210 */ /* 0x040fe20007f1e0ff */
[----:B------:R-:W-:Y:S02]  /*15e0*/  IMAD R41, R189, R11, R41 ;  /* 0x0000000bbd297224 */ /* 0x000fe400078e0229 */
[----:B-1----:R-:W-:Y:S01]  /*15f0*/  IMAD.WIDE R242, R25, 0x4, R242 ;  /* 0x0000000419f27825 */ /* 0x002fe200078e02f2 */
[----:B------:R-:W-:Y:S02]  /*1600*/  LEA.HI.X.SX32 R10, R10, R9, 0x1, P0 ;  /* 0x000000090a0a7211 */ /* 0x000fe400000f0eff */
[----:B------:R-:W-:Y:S01]  /*1610*/  LEA R240, P0, R19, UR4, 0x2 ;  /* 0x0000000413f07c11 */ /* 0x000fe2000f8010ff */
[----:B------:R-:W-:-:S03]  /*1620*/  IMAD.WIDE.U32 R8, R197, R6, R20 ;  /* 0x00000006c5087225 */ /* 0x000fc600078e0014 */
[----:B------:R-:W-:Y:S01]  /*1630*/  LEA.HI.X R241, R19, UR5, R10, 0x2, P0 ;  /* 0x0000000513f17c11 */ /* 0x000fe200080f140a */
[----:B------:R-:W-:Y:S01]  /*1640*/  IMAD.WIDE.U32 R20, R197, R4, R40 ;  /* 0x00000004c5147225 */ /* 0x000fe200078e0028 */
[----:B------:R-:W-:-:S03]  /*1650*/  LEA R216, P3, R8, UR8, 0x1 ;  /* 0x0000000808d87c11 */ /* 0x000fc6000f8608ff */
[C---:B------:R-:W-:Y:S01]  /*1660*/  IMAD R219, R197.reuse, R5, R21 ;  /* 0x00000005c5db7224 */ /* 0x040fe200078e0215 */
[C---:B------:R-:W-:Y:S01]  /*1670*/  LEA R218, P1, R20.reuse, UR6, 0x1 ;  /* 0x0000000614da7c11 */ /* 0x040fe2000f8208ff */
[----:B------:R-:W-:Y:S02]  /*1680*/  IMAD R217, R197, R7, R9 ;  /* 0x00000007c5d97224 */ /* 0x000fe400078e0209 */
[----:B--2---:R-:W-:Y:S01]  /*1690*/  IMAD.WIDE R214, R35, 0x4, R36 ;  /* 0x0000000423d67825 */ /* 0x004fe200078e0224 */
[----:B------:R-:W-:Y:S02]  /*16a0*/  LEA.HI.X R219, R20, UR7, R219, 0x1, P1 ;  /* 0x0000000714db7c11 */ /* 0x000fe400088f0cdb */
[----:B------:R-:W-:Y:S01]  /*16b0*/  LEA.HI.X R217, R8, UR9, R217, 0x1, P3 ;  /* 0x0000000908d97c11 */ /* 0x000fe200098f0cd9 */
[----:B------:R-:W-:Y:S01]  /*16c0*/  IMAD.SHL.U32 R211, R6, 0x20, RZ ;  /* 0x0000002006d37824 */ /* 0x000fe200078e00ff */
[C---:B------:R-:W-:Y:S01]  /*16d0*/  IADD3 R19, P1, PT, R197.reuse, 0x20, RZ ;  /* 0x00000020c5137810 */ /* 0x040fe20007f3e0ff */
[----:B------:R-:W-:Y:S01]  /*16e0*/  IMAD.SHL.U32 R213, R4, 0x20, RZ ;  /* 0x0000002004d57824 */ /* 0x000fe200078e00ff */
[----:B------:R-:W-:-:S02]  /*16f0*/  IADD3 R18, P3, PT, R197, 0x60, RZ ;  /* 0x00000060c5127810 */ /* 0x000fc40007f7e0ff */
[----:B------:R-:W-:Y:S01]  /*1700*/  IADD3 R20, P0, PT, R197, 0x40, RZ ;  /* 0x00000040c5147810 */ /* 0x000fe20007f1e0ff */
[----:B------:R-:W-:Y:S01]  /*1710*/  IMAD.X R25, RZ, RZ, RZ, P1 ;  /* 0x000000ffff197224 */ /* 0x000fe200008e06ff */
[----:B------:R-:W-:Y:S02]  /*1720*/  IADD3.X R21, PT, PT, RZ, RZ, RZ, P3, !PT ;  /* 0x000000ffff157210 */ /* 0x000fe40001ffe4ff */
[----:B------:R-:W-:Y:S01]  /*1730*/  IADD3.X R27, PT, PT, RZ, RZ, RZ, P0, !PT ;  /* 0x000000ffff1b7210 */ /* 0x000fe200007fe4ff */
[----:B------:R-:W-:Y:S08]  /*1740*/  @P4 BRA `(.L_x_12) ;  /* 0x0000000800484947 */ /* 0x000ff00003800000 */
[----:B------:R-:W-:Y:S05]  /*1750*/  @P5 BRA `(.L_x_13) ;  /* 0x0000000000305947 */ /* 0x000fea0003800000 */
        /* <DEDUP_REMOVED lines=11> */
[----:B------:R-:W-:Y:S05]  /*1810*/  BRA `(.L_x_14) ;  /* 0x0000000000147947 */ /* 0x000fea0003800000 */
.L_x_13:
[----:B------:R-:W1:Y:S01]  /*1820*/  LDC.64 R6, c[0x0][0x5c0] ;  /* 0x00017000ff067b82 */ /* 0x000e620000000a00 */
[----:B------:R-:W-:-:S05]  /*1830*/  IADD3 R4, PT, PT, R235, R236, RZ ;  /* 0x000000eceb047210 */ /* 0x000fca0007ffe0ff */
[C---:B-1----:R-:W-:Y:S02]  /*1840*/  IMAD R10, R4.reuse, R7, RZ ;  /* 0x00000007040a7224 */ /* 0x042fe400078e02ff */
[----:B------:R-:W-:-:S05]  /*1850*/  IMAD.WIDE.U32 R8, R4, R6, RZ ;  /* 0x0000000604087225 */ /* 0x000fca00078e00ff */
[----:B------:R-:W-:Y:S02]  /*1860*/  IADD3 R10, PT, PT, R9, R10, RZ ;  /* 0x0000000a090a7210 */ /* 0x000fe40007ffe0ff */
.L_x_14:
        /* <DEDUP_REMOVED lines=13> */
.L_x_15:
[----:B------:R-:W1:Y:S01]  /*1940*/  LDC.64 R4, c[0x0][0x5c8] ;  /* 0x00017200ff047b82 */ /* 0x000e620000000a00 */
[----:B------:R-:W-:-:S05]  /*1950*/  IADD3 R235, PT, PT, R235, R236, RZ ;  /* 0x000000ecebeb7210 */ /* 0x000fca0007ffe0ff */
[C---:B-1----:R-:W-:Y:S02]  /*1960*/  IMAD R11, R235.reuse, R5, RZ ;  /* 0x00000005eb0b7224 */ /* 0x042fe400078e02ff */
[----:B------:R-:W-:-:S05]  /*1970*/  IMAD.WIDE.U32 R12, R235, R4, RZ ;  /* 0x00000004eb0c7225 */ /* 0x000fca00078e00ff */
[----:B------:R-:W-:-:S07]  /*1980*/  IADD3 R11, PT, PT, R13, R11, RZ ;  /* 0x0000000b0d0b7210 */ /* 0x000fce0007ffe0ff */
.L_x_16:
[----:B------:R-:W-:Y:S01]  /*1990*/  VIADD R234, R234, -UR17 ;  /* 0x80000011eaea7c36 */ /* 0x000fe20008000000 */
[----:B------:R-:W1:Y:S01]  /*19a0*/  LDCU.64 UR4, c[0x0][0x5d8] ;  /* 0x0000bb00ff0477ac */ /* 0x000e620008000a00 */
[C---:B------:R-:W-:Y:S01]  /*19b0*/  IMAD R14, R6.reuse, UR16, RZ ;  /* 0x00000010060e7c24 */ /* 0x040fe2000f8e02ff */
[----:B------:R-:W-:Y:S01]  /*19c0*/  BSSY.RECONVERGENT B0, `(.L_x_17) ;  /* 0x000001d000007945 */ /* 0x000fe20003800200 */
[----:B------:R-:W-:Y:S01]  /*19d0*/  IMAD.WIDE.U32 R16, R6, UR17, R30 ;  /* 0x0000001106107c25 */ /* 0x000fe2000f8e001e */
[-C--:B------:R-:W-:Y:S02]  /*19e0*/  ISETP.GE.AND P4, PT, R197, R234.reuse, PT ;  /* 0x000000eac500720c */ /* 0x080fe40003f86270 */
[----:B------:R-:W-:Y:S01]  /*19f0*/  ISETP.GE.AND P3, PT, R203, R234, PT ;  /* 0x000000eacb00720c */ /* 0x000fe20003f66270 */
[----:B------:R-:W-:Y:S01]  /*1a00*/  IMAD R13, R7, UR17, R14 ;  /* 0x00000011070d7c24 */ /* 0x000fe2000f8e020e */
[----:B------:R-:W-:Y:S02]  /*1a10*/  IADD3 R14, P0, PT, R8, R16, RZ ;  /* 0x00000010080e7210 */ /* 0x000fe40007f1e0ff */
[----:B------:R-:W-:-:S02]  /*1a20*/  ISETP.GE.AND P2, PT, R202, R234, PT ;  /* 0x000000eaca00720c */ /* 0x000fc40003f46270 */
[----:B------:R-:W-:Y:S02]  /*1a30*/  IADD3.X R15, PT, PT, R10, R17, R13, P0, !PT ;  /* 0x000000110a0f7210 */ /* 0x000fe400007fe40d */
[----:B------:R-:W-:-:S03]  /*1a40*/  ISETP.GE.AND P1, PT, R199, R234, PT ;  /* 0x000000eac700720c */ /* 0x000fc60003f26270 */
[----:B------:R-:W2:Y:S01]  /*1a50*/  @!P4 LDC.64 R8, c[0x0][0x560] ;  /* 0x00015800ff08cb82 */ /* 0x000ea20000000a00 */
[----:B-1----:R-:W-:-:S04]  /*1a60*/  IMAD.WIDE.U32 R14, R189, UR4, R14 ;  /* 0x00000004bd0e7c25 */ /* 0x002fc8000f8e000e */
[----:B------:R-:W-:Y:S01]  /*1a70*/  IMAD R17, R189, UR5, R15 ;  /* 0x00000005bd117c24 */ /* 0x000fe2000f8e020f */
[----:B------:R-:W-:-:S05]  /*1a80*/  @!P4 MOV R16, R14 ;  /* 0x0000000e0010c202 */ /* 0x000fca0000000f00 */
[----:B------:R-:W-:-:S04]  /*1a90*/  @!P4 IMAD.WIDE.U32 R22, R197, R6, R16 ;  /* 0x00000006c516c225 */ /* 0x000fc800078e0010 */
[----:B------:R-:W-:Y:S01]  /*1aa0*/  @!P4 IMAD R10, R197, R7, R23 ;  /* 0x00000007c50ac224 */ /* 0x000fe200078e0217 */
[----:B--2---:R-:W-:-:S04]  /*1ab0*/  @!P4 LEA R8, P0, R22, R8, 0x1 ;  /* 0x000000081608c211 */ /* 0x004fc800078008ff */
[----:B------:R-:W-:-:S05]  /*1ac0*/  @!P4 LEA.HI.X R9, R22, R9, R10, 0x1, P0 ;  /* 0x000000091609c211 */ /* 0x000fca00000f0c0a */
[----:B------:R1:W-:Y:S01]  /*1ad0*/  @!P4 STG.E.128 desc[UR14][R8.64], RZ ;  /* 0x000000ff0800c986 */ /* 0x0003e2000c101d0e */
[----:B------:R-:W-:Y:S05]  /*1ae0*/  @P3 BRA `(.L_x_18) ;  /* 0x0000000000283947 */ /* 0x000fea0003800000 */
[----:B------:R-:W2:Y:S01]  /*1af0*/  LDCU.64 UR4, c[0x0][0x560] ;  /* 0x0000ac00ff0477ac */ /* 0x000ea20008000a00 */
[----:B------:R-:W-:Y:S01]  /*1b00*/  MOV R22, R14 ;  /* 0x0000000e00167202 */ /* 0x000fe20000000f00 */
[----:B-1----:R-:W-:Y:S01]  /*1b10*/  IMAD R8, R25, R6, RZ ;  /* 0x0000000619087224 */ /* 0x002fe200078e02ff */
[----:B------:R-:W-:-:S03]  /*1b20*/  MOV R23, R17 ;  /* 0x0000001100177202 */ /* 0x000fc60000000f00 */
[C---:B------:R-:W-:Y:S02]  /*1b30*/  IMAD R8, R19.reuse, R7, R8 ;  /* 0x0000000713087224 */ /* 0x040fe400078e0208 */
[----:B------:R-:W-:-:S05]  /*1b40*/  IMAD.WIDE.U32 R22, R19, R6, R22 ;  /* 0x0000000613167225 */ /* 0x000fca00078e0016 */
[----:B------:R-:W-:Y:S02]  /*1b50*/  IADD3 R8, PT, PT, R23, R8, RZ ;  /* 0x0000000817087210 */ /* 0x000fe40007ffe0ff */
[----:B--2---:R-:W-:-:S04]  /*1b60*/  LEA R28, P0, R22, UR4, 0x1 ;  /* 0x00000004161c7c11 */ /* 0x004fc8000f8008ff */
[----:B------:R-:W-:-:S05]  /*1b70*/  LEA.HI.X R29, R22, UR5, R8, 0x1, P0 ;  /* 0x00000005161d7c11 */ /* 0x000fca00080f0c08 */
[----:B------:R2:W-:Y:S04]  /*1b80*/  STG.E.128 desc[UR14][R28.64], RZ ;  /* 0x000000ff1c007986 */ /* 0x0005e8000c101d0e */
.L_x_18:
[----:B------:R-:W-:Y:S05]  /*1b90*/  BSYNC.RECONVERGENT B0 ;  /* 0x0000000000007941 */ /* 0x000fea0003800200 */
.L_x_17:
[----:B------:R-:W-:Y:S04]  /*1ba0*/  BSSY.RECONVERGENT B0, `(.L_x_19) ;  /* 0x000000c000007945 */ /* 0x000fe80003800200 */
        /* <DEDUP_REMOVED lines=11> */
.L_x_20:
[----:B------:R-:W-:Y:S05]  /*1c60*/  BSYNC.RECONVERGENT B0 ;  /* 0x0000000000007941 */ /* 0x000fea0003800200 */
.L_x_19:
[----:B------:R-:W-:Y:S04]  /*1c70*/  BSSY.RECONVERGENT B0, `(.L_x_21) ;  /* 0x000000b000007945 */ /* 0x000fe80003800200 */
[----:B------:R-:W-:Y:S05]  /*1c80*/  @P1 BRA `(.L_x_22) ;  /* 0x0000000000241947 */ /* 0x000fea0003800000 */
[----:B------:R-:W4:Y:S01]  /*1c90*/  LDCU.64 UR4, c[0x0][0x560] ;  /* 0x0000ac00ff0477ac */ /* 0x000f220008000a00 */
[----:B------:R-:W-:Y:S01]  /*1ca0*/  MOV R15, R17 ;  /* 0x00000011000f7202 */ /* 0x000fe20000000f00 */
[-C--:B-1----:R-:W-:Y:S02]  /*1cb0*/  IMAD R8, R21, R6.reuse, RZ ;  /* 0x0000000615087224 */ /* 0x082fe400078e02ff */
[----:B------:R-:W-:-:S04]  /*1cc0*/  IMAD.WIDE.U32 R14, R18, R6, R14 ;  /* 0x00000006120e7225 */ /* 0x000fc800078e000e */
[----:B------:R-:W-:-:S05]  /*1cd0*/  IMAD R8, R18, R7, R8 ;  /* 0x0000000712087224 */ /* 0x000fca00078e0208 */
[----:B------:R-:W-:Y:S02]  /*1ce0*/  IADD3 R7, PT, PT, R15, R8, RZ ;  /* 0x000000080f077210 */ /* 0x000fe40007ffe0ff */
[----:B----4-:R-:W-:-:S04]  /*1cf0*/  LEA R6, P0, R14, UR4, 0x1 ;  /* 0x000000040e067c11 */ /* 0x010fc8000f8008ff */
[----:B------:R-:W-:-:S05]  /*1d00*/  LEA.HI.X R7, R14, UR5, R7, 0x1, P0 ;  /* 0x000000050e077c11 */ /* 0x000fca00080f0c07 */
[----:B------:R4:W-:Y:S04]  /*1d10*/  STG.E.128 desc[UR14][R6.64], RZ ;  /* 0x000000ff06007986 */ /* 0x0009e8000c101d0e */
.L_x_22:
[----:B------:R-:W-:Y:S05]  /*1d20*/  BSYNC.RECONVERGENT B0 ;  /* 0x0000000000007941 */ /* 0x000fea0003800200 */
.L_x_21:
[----:B------:R-:W5:Y:S01]  /*1d30*/  LDCU.64 UR4, c[0x0][0x5e0] ;  /* 0x0000bc00ff0477ac */ /* 0x000f620008000a00 */
[C---:B------:R-:W-:Y:S01]  /*1d40*/  IMAD.WIDE.U32 R14, R4.reuse, UR17, R30 ;  /* 0x00000011040e7c25 */ /* 0x040fe2000f8e001e */
[----:B----4-:R-:W4:Y:S01]  /*1d50*/  @!P4 LDC.64 R6, c[0x0][0x568] ;  /* 0x00015a00ff06cb82 */ /* 0x010f220000000a00 */
[----:B------:R-:W-:Y:S02]  /*1d60*/  BSSY.RECONVERGENT B0, `(.L_x_23) ;  /* 0x0000018000007945 */ /* 0x000fe40003800200 */
[----:B-1----:R-:W-:Y:S01]  /*1d70*/  IMAD R8, R4, UR16, RZ ;  /* 0x0000001004087c24 */ /* 0x002fe2000f8e02ff */
[----:B------:R-:W-:-:S03]  /*1d80*/  IADD3 R10, P0, PT, R12, R14, RZ ;  /* 0x0000000e0c0a7210 */ /* 0x000fc60007f1e0ff */
[----:B------:R-:W-:-:S05]  /*1d90*/  IMAD R8, R5, UR17, R8 ;  /* 0x0000001105087c24 */ /* 0x000fca000f8e0208 */
[----:B------:R-:W-:-:S03]  /*1da0*/  IADD3.X R11, PT, PT, R11, R15, R8, P0, !PT ;  /* 0x0000000f0b0b7210 */ /* 0x000fc600007fe408 */
[----:B-----5:R-:W-:-:S04]  /*1db0*/  IMAD.WIDE.U32 R10, R189, UR4, R10 ;  /* 0x00000004bd0a7c25 */ /* 0x020fc8000f8e000a */
[----:B------:R-:W-:Y:S01]  /*1dc0*/  IMAD R13, R189, UR5, R11 ;  /* 0x00000005bd0d7c24 */ /* 0x000fe2000f8e020b */
[----:B------:R-:W-:-:S05]  /*1dd0*/  @!P4 MOV R12, R10 ;  /* 0x0000000a000cc202 */ /* 0x000fca0000000f00 */
[----:B------:R-:W-:-:S04]  /*1de0*/  @!P4 IMAD.WIDE.U32 R14, R197, R4, R12 ;  /* 0x00000004c50ec225 */ /* 0x000fc800078e000c */
[----:B------:R-:W-:Y:S01]  /*1df0*/  @!P4 IMAD R8, R197, R5, R15 ;  /* 0x00000005c508c224 */ /* 0x000fe200078e020f */
[----:B----4-:R-:W-:-:S04]  /*1e00*/  @!P4 LEA R6, P0, R14, R6, 0x1 ;  /* 0x000000060e06c211 */ /* 0x010fc800078008ff */
[----:B------:R-:W-:-:S05]  /*1e10*/  @!P4 LEA.HI.X R7, R14, R7, R8, 0x1, P0 ;  /* 0x000000070e07c211 */ /* 0x000fca00000f0c08 */
[----:B------:R1:W-:Y:S01]  /*1e20*/  @!P4 STG.E.128 desc[UR14][R6.64], RZ ;  /* 0x000000ff0600c986 */ /* 0x0003e2000c101d0e */
[----:B------:R-:W-:Y:S05]  /*1e30*/  @P3 BRA `(.L_x_24) ;  /* 0x0000000000283947 */ /* 0x000fea0003800000 */
[----:B------:R-:W4:Y:S01]  /*1e40*/  LDCU.64 UR4, c[0x0][0x568] ;  /* 0x0000ad00ff0477ac */ /* 0x000f220008000a00 */
[----:B------:R-:W-:Y:S01]  /*1e50*/  MOV R8, R10 ;  /* 0x0000000a00087202 */ /* 0x000fe20000000f00 */
[----:B-1----:R-:W-:Y:S01]  /*1e60*/  IMAD R6, R25, R4, RZ ;  /* 0x0000000419067224 */ /* 0x002fe200078e02ff */
[----:B------:R-:W-:-:S03]  /*1e70*/  MOV R9, R13 ;  /* 0x0000000d00097202 */ /* 0x000fc60000000f00 */
[C---:B------:R-:W-:Y:S02]  /*1e80*/  IMAD R6, R19.reuse, R5, R6 ;  /* 0x0000000513067224 */ /* 0x040fe400078e0206 */
[----:B------:R-:W-:-:S05]  /*1e90*/  IMAD.WIDE.U32 R8, R19, R4, R8 ;  /* 0x0000000413087225 */ /* 0x000fca00078e0008 */
[----:B------:R-:W-:Y:S02]  /*1ea0*/  IADD3 R6, PT, PT, R9, R6, RZ ;  /* 0x0000000609067210 */ /* 0x000fe40007ffe0ff */
[----:B----4-:R-:W-:-:S04]  /*1eb0*/  LEA R14, P0, R8, UR4, 0x1 ;  /* 0x00000004080e7c11 */ /* 0x010fc8000f8008ff */
[----:B------:R-:W-:-:S05]  /*1ec0*/  LEA.HI.X R15, R8, UR5, R6, 0x1, P0 ;  /* 0x00000005080f7c11 */ /* 0x000fca00080f0c06 */
[----:B------:R4:W-:Y:S04]  /*1ed0*/  STG.E.128 desc[UR14][R14.64], RZ ;  /* 0x000000ff0e007986 */ /* 0x0009e8000c101d0e */
.L_x_24:
[----:B------:R-:W-:Y:S05]  /*1ee0*/  BSYNC.RECONVERGENT B0 ;  /* 0x0000000000007941 */ /* 0x000fea0003800200 */
.L_x_23:
[----:B------:R-:W-:Y:S04]  /*1ef0*/  BSSY.RECONVERGENT B0, `(.L_x_25) ;  /* 0x000000c000007945 */ /* 0x000fe80003800200 */
        /* <DEDUP_REMOVED lines=11> */
.L_x_26:
[----:B------:R-:W-:Y:S05]  /*1fb0*/  BSYNC.RECONVERGENT B0 ;  /* 0x0000000000007941 */ /* 0x000fea0003800200 */
.L_x_25:
[----:B------:R-:W-:Y:S05]  /*1fc0*/  @P1 BRA `(.L_x_27) ;  /* 0x0000004400781947 */ /* 0x000fea0003800000 */
[----:B------:R-:W5:Y:S01]  /*1fd0*/  LDCU.64 UR4, c[0x0][0x568] ;  /* 0x0000ad00ff0477ac */ /* 0x000f620008000a00 */
[----:B------:R-:W-:Y:S01]  /*1fe0*/  MOV R11, R13 ;  /* 0x0000000d000b7202 */ /* 0x000fe20000000f00 */
[-C--:B------:R-:W-:Y:S02]  /*1ff0*/  IMAD R21, R21, R4.reuse, RZ ;  /* 0x0000000415157224 */ /* 0x080fe400078e02ff */
[----:B------:R-:W-:-:S04]  /*2000*/  IMAD.WIDE.U32 R10, R18, R4, R10 ;  /* 0x00000004120a7225 */ /* 0x000fc800078e000a */
[----:B------:R-:W-:-:S05]  /*2010*/  IMAD R21, R18, R5, R21 ;  /* 0x0000000512157224 */ /* 0x000fca00078e0215 */
[----:B------:R-:W-:Y:S02]  /*2020*/  IADD3 R21, PT, PT, R11, R21, RZ ;  /* 0x000000150b157210 */ /* 0x000fe40007ffe0ff */
[----:B-----5:R-:W-:-:S04]  /*2030*/  LEA R4, P0, R10, UR4, 0x1 ;  /* 0x000000040a047c11 */ /* 0x020fc8000f8008ff */
[----:B------:R-:W-:-:S05]  /*2040*/  LEA.HI.X R5, R10, UR5, R21, 0x1, P0 ;  /* 0x000000050a057c11 */ /* 0x000fca00080f0c15 */
[----:B------:R1:W-:Y:S01]  /*2050*/  STG.E.128 desc[UR14][R4.64], RZ ;  /* 0x000000ff04007986 */ /* 0x0003e2000c101d0e */
[----:B------:R-:W-:Y:S05]  /*2060*/  BRA `(.L_x_27) ;  /* 0x0000004400507947 */ /* 0x000fea0003800000 */
.L_x_12:
[----:B------:R-:W1:Y:S01]  /*2070*/  LDCU.64 UR4, c[0x0][0x3d8] ;  /* 0x00007b00ff0477ac */ /* 0x000e620008000a00 */
[----:B------:R-:W-:Y:S01]  /*2080*/  VIADD R208, R234, -UR17 ;  /* 0x80000011ead07c36 */ /* 0x000fe20008000000 */
[----:B------:R-:W2:Y:S01]  /*2090*/  LDC R206, c[0x0][0x44c] ;  /* 0x00011300ffce7b82 */ /* 0x000ea20000000800 */
[C---:B------:R-:W-:Y:S02]  /*20a0*/  IMAD R4, R14.reuse, UR16, RZ ;  /* 0x000000100e047c24 */ /* 0x040fe4000f8e02ff */
[----:B------:R-:W-:Y:S01]  /*20b0*/  IMAD.WIDE.U32 R6, R14, UR17, R30 ;  /* 0x000000110e067c25 */ /* 0x000fe2000f8e001e */
[----:B------:R-:W-:-:S03]  /*20c0*/  ISETP.GE.AND P6, PT, R197, R208, PT ;  /* 0x000000d0c500720c */ /* 0x000fc60003fc6270 */
[----:B------:R-:W-:Y:S01]  /*20d0*/  IMAD R28, R232, -0x40, R28 ;  /* 0xffffffc0e81c7824 */ /* 0x000fe200078e021c */
[-C--:B------:R-:W-:Y:S01]  /*20e0*/  ISETP.GE.AND P5, PT, R203, R208.reuse, PT ;  /* 0x000000d0cb00720c */ /* 0x080fe20003fa6270 */
[----:B------:R-:W-:Y:S01]  /*20f0*/  IMAD R4, R15, UR17, R4 ;  /* 0x000000110f047c24 */ /* 0x000fe2000f8e0204 */
[----:B------:R-:W-:Y:S01]  /*2100*/  ISETP.GE.AND P4, PT, R202, R208, PT ;  /* 0x000000d0ca00720c */ /* 0x000fe20003f86270 */
[----:B------:R-:W-:Y:S01]  /*2110*/  IMAD.MOV.U32 R231, RZ, RZ, 0x7f800000 ;  /* 0x7f800000ffe77424 */ /* 0x000fe200078e00ff */
[----:B------:R-:W-:Y:S01]  /*2120*/  IADD3 R36, P0, PT, R32, R6, RZ ;  /* 0x0000000620247210 */ /* 0x000fe20007f1e0ff */
[----:B------:R-:W-:Y:S01]  /*2130*/  IMAD.MOV.U32 R230, RZ, RZ, 0x7f800000 ;  /* 0x7f800000ffe67424 */ /* 0x000fe200078e00ff */
[----:B------:R-:W-:Y:S01]  /*2140*/  ISETP.GE.AND P3, PT, R199, R208, PT ;  /* 0x000000d0c700720c */ /* 0x000fe20003f66270 */
[----:B------:R-:W-:Y:S01]  /*2150*/  IMAD.MOV.U32 R229, RZ, RZ, 0x7f800000 ;  /* 0x7f800000ffe57424 */ /* 0x000fe200078e00ff */
[----:B------:R-:W-:Y:S01]  /*2160*/  IADD3.X R37, PT, PT, R29, R7, R4, P0, !PT ;  /* 0x000000071d257210 */ /* 0x000fe200007fe404 */
[----:B-1----:R-:W-:Y:S01]  /*2170*/  IMAD R4, R22, UR4, RZ ;  /* 0x0000000416047c24 */ /* 0x002fe2000f8e02ff */
[----:B------:R-:W1:Y:S01]  /*2180*/  @!P6 LDC.64 R10, c[0x0][0x390] ;  /* 0x0000e400ff0aeb82 */ /* 0x000e620000000a00 */
[----:B------:R-:W-:Y:S01]  /*2190*/  IMAD.MOV.U32 R228, RZ, RZ, 0x7f800000 ;  /* 0x7f800000ffe47424 */ /* 0x000fe200078e00ff */
[----:B------:R-:W-:Y:S01]  /*21a0*/  UIADD3 UR8, UPT, UPT, UR17, 0x80, URZ ;  /* 0x0000008011087890 */ /* 0x000fe2000fffe0ff */
[C---:B------:R-:W-:Y:S01]  /*21b0*/  IMAD R5, R23.reuse, UR5, R4 ;  /* 0x0000000517057c24 */ /* 0x040fe2000f8e0204 */
[----:B------:R-:W3:Y:S01]  /*21c0*/  LDCU UR6, c[0x0][0x3e0] ;  /* 0x00007c00ff0677ac */ /* 0x000ee20008000800 */
[----:B------:R-:W-:-:S03]  /*21d0*/  IMAD.WIDE.U32 R36, R23, UR4, R36 ;  /* 0x0000000417247c25 */ /* 0x000fc6000f8e0024 */
[----:B------:R-:W4:Y:S01]  /*21e0*/  @!P5 LDC.64 R8, c[0x0][0x390] ;  /* 0x0000e400ff08db82 */ /* 0x000f220000000a00 */
[----:B------:R-:W-:Y:S01]  /*21f0*/  IMAD.IADD R37, R37, 0x1, R5 ;  /* 0x0000000125257824 */ /* 0x000fe200078e0205 */
[----:B------:R-:W3:Y:S01]  /*2200*/  LDCU.64 UR4, c[0x0][0x3d0] ;  /* 0x00007a00ff0477ac */ /* 0x000ee20008000a00 */
[-C--:B------:R-:W-:Y:S02]  /*2210*/  @!P5 IMAD R34, R25, R14.reuse, RZ ;  /* 0x0000000e1922d224 */ /* 0x080fe400078e02ff */
[--C-:B------:R-:W-:Y:S01]  /*2220*/  @!P5 IMAD.MOV.U32 R38, RZ, RZ, R36.reuse ;  /* 0x000000ffff26d224 */ /* 0x100fe200078e0024 */
[----:B------:R-:W1:Y:S01]  /*2230*/  LDCU UR7, c[0x0][0x45c] ;  /* 0x00008b80ff0777ac */ /* 0x000e620008000800 */
[--C-:B------:R-:W-:Y:S01]  /*2240*/  @!P5 IMAD.MOV.U32 R39, RZ, RZ, R37.reuse ;  /* 0x000000ffff27d224 */ /* 0x100fe200078e0025 */
[----:B------:R-:W3:Y:S01]  /*2250*/  @!P4 LDC.64 R6, c[0x0][0x390] ;  /* 0x0000e400ff06cb82 */ /* 0x000ee20000000a00 */
[----:B------:R-:W-:-:S04]  /*2260*/  @!P6 IMAD.WIDE.U32 R42, R197, R14, R36 ;  /* 0x0000000ec52ae225 */ /* 0x000fc800078e0024 */
[----:B------:R-:W-:Y:S02]  /*2270*/  @!P4 IMAD R32, R27, R14, RZ ;  /* 0x0000000e1b20c224 */ /* 0x000fe400078e02ff */
[----:B------:R-:W-:Y:S01]  /*2280*/  @!P4 IMAD.MOV.U32 R40, RZ, RZ, R36 ;  /* 0x000000ffff28c224 */ /* 0x000fe200078e0024 */
[----:B------:R-:W2:Y:S01]  /*2290*/  @!P3 LDC.64 R4, c[0x0][0x390] ;  /* 0x0000e400ff04bb82 */ /* 0x000ea20000000a00 */
[----:B------:R-:W-:Y:S01]  /*22a0*/  @!P4 IMAD.MOV.U32 R41, RZ, RZ, R37 ;  /* 0x000000ffff29c224 */ /* 0x000fe200078e0025 */
[----:B-1----:R-:W-:Y:S01]  /*22b0*/  @!P6 LEA R10, P0, R42, R10, 0x1 ;  /* 0x0000000a2a0ae211 */ /* 0x002fe200078008ff */
[C---:B------:R-:W-:Y:S02]  /*22c0*/  @!P5 IMAD R33, R19.reuse, R15, R34 ;  /* 0x0000000f1321d224 */ /* 0x040fe400078e0222 */
[----:B------:R-:W-:-:S04]  /*22d0*/  @!P5 IMAD.WIDE.U32 R38, R19, R14, R38 ;  /* 0x0000000e1326d225 */ /* 0x000fc800078e0026 */
[-C--:B------:R-:W-:Y:S01]  /*22e0*/  @!P6 IMAD R34, R197, R15.reuse, R43 ;  /* 0x0000000fc522e224 */ /* 0x080fe200078e022b */
[----:B----4-:R-:W-:Y:S01]  /*22f0*/  @!P5 LEA R8, P1, R38, R8, 0x1 ;  /* 0x000000082608d211 */ /* 0x010fe200078208ff */
[C---:B------:R-:W-:Y:S02]  /*2300*/  @!P4 IMAD R32, R20.reuse, R15, R32 ;  /* 0x0000000f1420c224 */ /* 0x040fe400078e0220 */
[-C--:B------:R-:W-:Y:S01]  /*2310*/  @!P4 IMAD.WIDE.U32 R40, R20, R14.reuse, R40 ;  /* 0x0000000e1428c225 */ /* 0x080fe200078e0028 */
[----:B------:R-:W-:Y:S01]  /*2320*/  @!P6 LEA.HI.X R11, R42, R11, R34, 0x1, P0 ;  /* 0x0000000b2a0be211 */ /* 0x000fe200000f0c22 */
[----:B------:R-:W-:Y:S02]  /*2330*/  @P2 BAR.SYNC.DEFER_BLOCKING 0x0 ;  /* 0x0000000000002b1d */ /* 0x000fe40000010000 */
[----:B------:R-:W-:Y:S01]  /*2340*/  @!P3 IMAD R29, R21, R14, RZ ;  /* 0x0000000e151db224 */ /* 0x000fe200078e02ff */
[----:B---3--:R-:W-:Y:S01]  /*2350*/  @!P4 LEA R6, P0, R40, R6, 0x1 ;  /* 0x000000062806c211 */ /* 0x008fe200078008ff */
[----:B------:R-:W-:-:S02]  /*2360*/  @!P5 IMAD.IADD R33, R39, 0x1, R33 ;  /* 0x000000012721d824 */ /* 0x000fc400078e0221 */
[----:B------:R-:W-:Y:S02]  /*2370*/  @!P4 IMAD.IADD R32, R41, 0x1, R32 ;  /* 0x000000012920c824 */ /* 0x000fe400078e0220 */
[----:B------:R-:W-:Y:S01]  /*2380*/  @!P3 IMAD R29, R18, R15, R29 ;  /* 0x0000000f121db224 */ /* 0x000fe200078e021d */
[----:B------:R-:W-:Y:S01]  /*2390*/  @!P5 LEA.HI.X R9, R38, R9, R33, 0x1, P1 ;  /* 0x000000092609d211 */ /* 0x000fe200008f0c21 */
[----:B------:R-:W-:Y:S01]  /*23a0*/  @!P3 IMAD.WIDE.U32 R36, R18, R14, R36 ;  /* 0x0000000e1224b225 */ /* 0x000fe200078e0024 */
[----:B------:R-:W-:Y:S02]  /*23b0*/  ISETP.GE.AND P1, PT, R203, R28, PT ;  /* 0x0000001ccb00720c */ /* 0x000fe40003f26270 */
[----:B------:R-:W-:Y:S01]  /*23c0*/  @!P4 LEA.HI.X R7, R40, R7, R32, 0x1, P0 ;  /* 0x000000072807c211 */ /* 0x000fe200000f0c20 */
[----:B------:R-:W-:Y:S01]  /*23d0*/  IMAD.WIDE.U32 R14, R12, UR17, R30 ;  /* 0x000000110c0e7c25 */ /* 0x000fe2000f8e001e */
[----:B--2---:R-:W-:-:S03]  /*23e0*/  @!P3 LEA R30, P0, R36, R4, 0x1 ;  /* 0x00000004241eb211 */ /* 0x004fc600078008ff */
[----:B------:R-:W-:Y:S02]  /*23f0*/  @!P3 IMAD.IADD R29, R37, 0x1, R29 ;  /* 0x00000001251db824 */ /* 0x000fe400078e021d */
[----:B------:R-:W-:Y:S02]  /*2400*/  IMAD R4, R12, UR16, RZ ;  /* 0x000000100c047c24 */ /* 0x000fe4000f8e02ff */
[----:B------:R-:W-:Y:S01]  /*2410*/  IMAD R22, R22, UR4, RZ ;  /* 0x0000000416167c24 */ /* 0x000fe2000f8e02ff */
[----:B------:R-:W-:Y:S01]  /*2420*/  @!P3 LEA.HI.X R31, R36, R5, R29, 0x1, P0 ;  /* 0x00000005241fb211 */ /* 0x000fe200000f0c1d */
[----:B------:R-:W-:Y:S01]  /*2430*/  IMAD R5, R13, UR17, R4 ;  /* 0x000000110d057c24 */ /* 0x000fe2000f8e0204 */
[----:B------:R-:W-:Y:S01]  /*2440*/  IADD3 R14, P0, PT, R26, R14, RZ ;  /* 0x0000000e1a0e7210 */ /* 0x000fe20007f1e0ff */
[----:B------:R-:W-:Y:S01]  /*2450*/  @!PT LDS RZ, [RZ] ;  /* 0x00000000fffff984 */ /* 0x000fe20000000800 */
[----:B------:R-:W-:Y:S01]  /*2460*/  @!PT LDS RZ, [RZ] ;  /* 0x00000000fffff984 */ /* 0x000fe20000000800 */
[----:B------:R-:W-:Y:S01]  /*2470*/  @!PT LDS RZ, [RZ] ;  /* 0x00000000fffff984 */ /* 0x000fe20000000800 */
[----:B------:R1:W-:Y:S01]  /*2480*/  @!P6 LDGSTS.E.BYPASS.LTC128B.128 [R204+0xa000], desc[UR14][R10.64] ;  /* 0x0a0000000accefae */ /* 0x0003e2000b981a0e */
[----:B------:R-:W-:Y:S01]  /*2490*/  LOP3.LUT R4, R232, 0x80000001, RZ, 0xc0, !PT ;  /* 0x80000001e8047812 */ /* 0x000fe200078ec0ff */
[----:B------:R-:W-:Y:S01]  /*24a0*/  @!P4 IMAD R27, R27, R12, RZ ;  /* 0x0000000c1b1bc224 */ /* 0x000fe200078e02ff */
[----:B------:R-:W-:Y:S01]  /*24b0*/  IADD3.X R15, PT, PT, R24, R15, R5, P0, !PT ;  /* 0x0000000f180f7210 */ /* 0x000fe200007fe405 */
[----:B------:R2:W-:Y:S01]  /*24c0*/  @P6 STS.128 [R204+0xa000], RZ ;  /* 0x00a000ffcc006388 */ /* 0x0005e20000000c00 */
[----:B------:R-:W-:Y:S01]  /*24d0*/  @!P1 LEA R32, P0, R213, R218, 0x1 ;  /* 0x000000dad5209211 */ /* 0x000fe200078008ff */
[----:B------:R-:W-:-:S02]  /*24e0*/  VIADD R5, R195, 0x8 ;  /* 0x00000008c3057836 */ /* 0x000fc40000000000 */
[----:B------:R2:W-:Y:S01]  /*24f0*/  @P5 STS.128 [R204+0xb000], RZ ;  /* 0x00b000ffcc005388 */ /* 0x0005e20000000c00 */
[----:B------:R-:W-:Y:S01]  /*2500*/  @!P1 LEA.HI.X R33, R213, R219, R212, 0x1, P0 ;  /* 0x000000dbd5219211 */ /* 0x000fe200000f0cd4 */
[----:B------:R-:W-:Y:S01]  /*2510*/  IMAD.WIDE.U32 R14, R23, UR4, R14 ;  /* 0x00000004170e7c25 */ /* 0x000fe2000f8e000e */
[----:B------:R-:W-:Y:S01]  /*2520*/  ISETP.NE.AND P0, PT, R4, 0x1, PT ;  /* 0x000000010400780c */ /* 0x000fe20003f05270 */
[----:B------:R-:W-:Y:S01]  /*2530*/  @!PT LDS RZ, [RZ] ;  /* 0x00000000fffff984 */ /* 0x000fe20000000800 */
[----:B------:R-:W-:Y:S01]  /*2540*/  @!PT LDS RZ, [RZ] ;  /* 0x00000000fffff984 */ /* 0x000fe20000000800 */
[----:B------:R-:W-:Y:S01]  /*2550*/  @!PT LDS RZ, [RZ] ;  /* 0x00000000fffff984 */ /* 0x000fe20000000800 */
[----:B------:R3:W-:Y:S01]  /*2560*/  @!P5 LDGSTS.E.BYPASS.LTC128B.128 [R204+0xb000], desc[UR14][R8.64] ;  /* 0x0b00000008ccdfae */ /* 0x0007e2000b981a0e */
[-C--:B------:R-:W-:Y:S01]  /*2570*/  ISETP.GE.AND P2, PT, R5, R28.reuse, PT ;  /* 0x0000001c0500720c */ /* 0x080fe20003f46270 */
[----:B------:R-:W-:Y:S01]  /*2580*/  IMAD R4, R23, UR5, R22 ;  /* 0x0000000517047c24 */ /* 0x000fe2000f8e0216 */
[----:B------:R-:W-:Y:S01]  /*2590*/  SEL R173, RZ, 0x2000, P0 ;  /* 0x00002000ffad7807 */ /* 0x000fe20000000000 */
[----:B------:R2:W-:Y:S01]  /*25a0*/  @P4 STS.128 [R204+0xc000], RZ ;  /* 0x00c000ffcc004388 */ /* 0x0005e20000000c00 */
[----:B------:R-:W-:Y:S01]  /*25b0*/  ISETP.GE.AND P0, PT, R197, R28, PT ;  /* 0x0000001cc500720c */ /* 0x000fe20003f06270 */
[----:B------:R-:W-:Y:S01]  /*25c0*/  IMAD.IADD R23, R15, 0x1, R4 ;  /* 0x000000010f177824 */ /* 0x000fe200078e0204 */
[----:B------:R-:W4:Y:S01]  /*25d0*/  LDCU UR5, c[0x0][0x3b0] ;  /* 0x00007600ff0577ac */ /* 0x000f220008000800 */
[----:B------:R-:W-:Y:S01]  /*25e0*/  @!PT LDS RZ, [RZ] ;  /* 0x00000000fffff984 */ /* 0x000fe20000000800 */
[----:B------:R-:W-:Y:S01]  /*25f0*/  @!PT LDS RZ, [RZ] ;  /* 0x00000000fffff984 */ /* 0x000fe20000000800 */
[----:B------:R-:W-:Y:S01]  /*2600*/  @!PT LDS RZ, [RZ] ;  /* 0x00000000fffff984 */ /* 0x000fe20000000800 */
[----:B------:R4:W-:Y:S01]  /*2610*/  @!P4 LDGSTS.E.BYPASS.LTC128B.128 [R204+0xc000], desc[UR14][R6.64] ;  /* 0x0c00000006cccfae */ /* 0x0009e2000b981a0e */
[----:B------:R-:W-:Y:S01]  /*2620*/  IMAD.IADD R233, R204, 0x1, R173 ;  /* 0x00000001cce97824 */ /* 0x000fe200078e02ad */
[----:B------:R-:W2:Y:S01]  /*2630*/  @!P3 LDC.64 R4, c[0x0][0x388] ;  /* 0x0000e200ff04bb82 */ /* 0x000ea20000000a00 */
[-C--:B------:R-:W-:Y:S01]  /*2640*/  @!P5 IMAD R22, R25, R12.reuse, RZ ;  /* 0x0000000c1916d224 */ /* 0x080fe200078e02ff */
[----:B------:R2:W-:Y:S01]  /*2650*/  @P3 STS.128 [R204+0xd000], RZ ;  /* 0x00d000ffcc003388 */ /* 0x0005e20000000c00 */
[----:B------:R-:W-:Y:S01]  /*2660*/  @!P6 IMAD.MOV.U32 R36, RZ, RZ, R14 ;  /* 0x000000ffff24e224 */ /* 0x000fe200078e000e */
[----:B------:R-:W2:Y:S01]  /*2670*/  LDCU UR4, c[0x0][0x590] ;  /* 0x0000b200ff0477ac */ /* 0x000ea20008000800 */
[----:B------:R-:W-:Y:S01]  /*2680*/  @!P6 IMAD.MOV.U32 R37, RZ, RZ, R23 ;  /* 0x000000ffff25e224 */ /* 0x000fe200078e0017 */
[----:B------:R-:W-:Y:S01]  /*2690*/  @!PT LDS RZ, [RZ] ;  /* 0x00000000fffff984 */ /* 0x000fe20000000800 */
[----:B------:R-:W-:Y:S01]  /*26a0*/  @!PT LDS RZ, [RZ] ;  /* 0x00000000fffff984 */ /* 0x000fe20000000800 */
[----:B------:R-:W-:Y:S01]  /*26b0*/  @!PT LDS RZ, [RZ] ;  /* 0x00000000fffff984 */ /* 0x000fe20000000800 */
[----:B------:R4:W-:Y:S01]  /*26c0*/  @!P3 LDGSTS.E.BYPASS.LTC128B.128 [R204+0xd000], desc[UR14][R30.64] ;  /* 0x0d0000001eccbfae */ /* 0x0009e2000b981a0e */
[-C--:B------:R-:W-:Y:S01]  /*26d0*/  @!P5 IMAD R15, R19, R13.reuse, R22 ;  /* 0x0000000d130fd224 */ /* 0x080fe200078e0216 */
[----:B-1----:R-:W1:Y:S01]  /*26e0*/  @!P6 LDC.64 R10, c[0x0][0x388] ;  /* 0x0000e200ff0aeb82 */ /* 0x002e620000000a00 */
[-C--:B------:R-:W-:Y:S01]  /*26f0*/  @!P6 IMAD.WIDE.U32 R36, R197, R12.reuse, R36 ;  /* 0x0000000cc524e225 */ /* 0x080fe200078e0024 */
[----:B------:R-:W0:Y:S03]  /*2700*/  LDGDEPBAR ;  /* 0x00000000000079af */ /* 0x000e260000000000 */
[----:B------:R-:W-:Y:S01]  /*2710*/  @!P5 IMAD.MOV.U32 R22, RZ, RZ, R14 ;  /* 0x000000ffff16d224 */ /* 0x000fe200078e000e */
[----:B------:R-:W-:Y:S01]  /*2720*/  @!P0 LDGSTS.E.BYPASS.LTC128B.128 [R204+0x4000], desc[UR14][R218.64] ;  /* 0x04000000dacc8fae */ /* 0x000fe2000b981a0e */
[----:B------:R-:W-:Y:S01]  /*2730*/  @!P4 IMAD R27, R20, R13, R27 ;  /* 0x0000000d141bc224 */ /* 0x000fe200078e021b */
[----:B---3--:R-:W3:Y:S02]  /*2740*/  @!P5 LDC.64 R8, c[0x0][0x388] ;  /* 0x0000e200ff08db82 */ /* 0x008ee40000000a00 */
[----:B------:R1:W-:Y:S01]  /*2750*/  @P0 STS.128 [R204+0x4000], RZ ;  /* 0x004000ffcc000388 */ /* 0x0003e20000000c00 */
[----:B------:R-:W-:-:S03]  /*2760*/  @!P3 IMAD R21, R21, R12, RZ ;  /* 0x0000000c1515b224 */ /* 0x000fc600078e02ff */
[----:B------:R1:W-:Y:S01]  /*2770*/  @P1 STS.128 [R204+0x5000], RZ ;  /* 0x005000ffcc001388 */ /* 0x0003e20000000c00 */
[----:B------:R-:W-:Y:S01]  /*2780*/  @!P3 IMAD R21, R18, R13, R21 ;  /* 0x0000000d1215b224 */ /* 0x000fe200078e0215 */
[----:B----4-:R-:W4:Y:S02]  /*2790*/  @!P4 LDC.64 R6, c[0x0][0x388] ;  /* 0x0000e200ff06cb82 */ /* 0x010f240000000a00 */
[----:B------:R-:W-:Y:S01]  /*27a0*/  @!PT LDS RZ, [RZ] ;  /* 0x00000000fffff984 */ /* 0x000fe20000000800 */
[----:B------:R-:W-:Y:S01]  /*27b0*/  @!PT LDS RZ, [RZ] ;  /* 0x00000000fffff984 */ /* 0x000fe20000000800 */
[----:B------:R-:W-:Y:S01]  /*27c0*/  @!PT LDS RZ, [RZ] ;  /* 0x00000000fffff984 */ /* 0x000fe20000000800 */
[----:B------:R2:W-:Y:S04]  /*27d0*/  @!P1 LDGSTS.E.BYPASS.LTC128B.128 [R204+0x5000], desc[UR14][R32.64] ;  /* 0x0500000020cc9fae */ /* 0x0005e8000b981a0e */
[----:B------:R-:W-:Y:S01]  /*27e0*/  @!P0 LDGSTS.E.BYPASS.LTC128B.128 [R233], desc[UR14][R216.64] ;  /* 0x00000000d8e98fae */ /* 0x000fe2000b981a0e */
[----:B------:R-:W-:-:S03]  /*27f0*/  @!P5 IMAD.WIDE.U32 R30, R19, R12, R22 ;  /* 0x0000000c131ed225 */ /* 0x000fc600078e0016 */
[----:B------:R3:W-:Y:S01]  /*2800*/  @P0 STS.128 [R233], RZ ;  /* 0x000000ffe9000388 */ /* 0x0007e20000000c00 */
[----:B------:R-:W-:Y:S01]  /*2810*/  @!P1 LEA R24, P0, R211, R216, 0x1 ;  /* 0x000000d8d3189211 */ /* 0x000fe200078008ff */
[----:B------:R-:W-:Y:S02]  /*2820*/  @!P5 IMAD.IADD R15, R31, 0x1, R15 ;  /* 0x000000011f0fd824 */ /* 0x000fe400078e020f */
[----:B------:R3:W-:Y:S01]  /*2830*/  @P1 STS.128 [R233+0x1000], RZ ;  /* 0x001000ffe9001388 */ /* 0x0007e20000000c00 */
[----:B------:R-:W-:Y:S01]  /*2840*/  @!P1 LEA.HI.X R25, R211, R217, R210, 0x1, P0 ;  /* 0x000000d9d3199211 */ /* 0x000fe200000f0cd2 */
[----:B------:R-:W-:Y:S01]  /*2850*/  @!P3 IMAD.MOV.U32 R22, RZ, RZ, R14 ;  /* 0x000000ffff16b224 */ /* 0x000fe200078e000e */
[----:B-1----:R-:W-:-:S03]  /*2860*/  @!P6 LEA R34, P0, R36, R10, 0x1 ;  /* 0x0000000a2422e211 */ /* 0x002fc600078008ff */
[----:B------:R-:W-:Y:S01]  /*2870*/  @!PT LDS RZ, [RZ] ;  /* 0x00000000fffff984 */ /* 0x000fe20000000800 */
[----:B------:R-:W-:Y:S01]  /*2880*/  @!PT LDS RZ, [RZ] ;  /* 0x00000000fffff984 */ /* 0x000fe20000000800 */
[----:B------:R-:W-:Y:S01]  /*2890*/  @!PT LDS RZ, [RZ] ;  /* 0x00000000fffff984 */ /* 0x000fe20000000800 */
[----:B------:R-:W-:Y:S01]  /*28a0*/  @!P1 LDGSTS.E.BYPASS.LTC128B.128 [R233+0x1000], desc[UR14][R24.64] ;  /* 0x0100000018e99fae */ /* 0x000fe2000b981a0e */
[----:B--2---:R-:W-:Y:S02]  /*28b0*/  @!P4 IMAD.MOV.U32 R32, RZ, RZ, R14 ;  /* 0x000000ffff20c224 */ /* 0x004fe400078e000e */
[--C-:B------:R-:W-:Y:S02]  /*28c0*/  @!P4 IMAD.MOV.U32 R33, RZ, RZ, R23.reuse ;  /* 0x000000ffff21c224 */ /* 0x100fe400078e0017 */
[----:B------:R-:W-:-:S04]  /*28d0*/  @!P3 IMAD.WIDE.U32 R22, R18, R12, R22 ;  /* 0x0000000c1216b225 */ /* 0x000fc800078e0016 */
[----:B------:R-:W-:-:S04]  /*28e0*/  @!P4 IMAD.WIDE.U32 R32, R20, R12, R32 ;  /* 0x0000000c1420c225 */ /* 0x000fc800078e0020 */
[----:B------:R-:W-:Y:S02]  /*28f0*/  @!P6 IMAD R20, R197, R13, R37 ;  /* 0x0000000dc514e224 */ /* 0x000fe400078e0225 */
[----:B------:R-:W-:Y:S02]  /*2900*/  @!P4 IMAD.IADD R27, R33, 0x1, R27 ;  /* 0x00000001211bc824 */ /* 0x000fe400078e021b */
[----:B------:R-:W-:Y:S01]  /*2910*/  @!P3 IMAD.IADD R10, R23, 0x1, R21 ;  /* 0x00000001170ab824 */ /* 0x000fe200078e0215 */
[----:B------:R-:W-:Y:S02]  /*2920*/  @!P6 LEA.HI.X R35, R36, R11, R20, 0x1, P0 ;  /* 0x0000000b2423e211 */ /* 0x000fe400000f0c14 */
[C---:B---3--:R-:W-:Y:S02]  /*2930*/  @!P5 LEA R8, P0, R30.reuse, R8, 0x1 ;  /* 0x000000081e08d211 */ /* 0x048fe400078008ff */
[----:B------:R-:W-:Y:S01]  /*2940*/  LOP3.LUT R11, R195, 0x20, RZ, 0xfc, !PT ;  /* 0x00000020c30b7812 */ /* 0x000fe200078efcff */
[----:B------:R-:W-:Y:S01]  /*2950*/  @!P6 LDGSTS.E.BYPASS.LTC128B.128 [R204+0x6000], desc[UR14][R34.64] ;  /* 0x0600000022ccefae */ /* 0x000fe2000b981a0e */
[----:B------:R-:W-:-:S02]  /*2960*/  @!P5 LEA.HI.X R9, R30, R9, R15, 0x1, P0 ;  /* 0x000000091e09d211 */ /* 0x000fc400000f0c0f */
[C---:B----4-:R-:W-:Y:S01]  /*2970*/  @!P4 LEA R6, P0, R32.reuse, R6, 0x1 ;  /* 0x000000062006c211 */ /* 0x050fe200078008ff */
[----:B------:R1:W-:Y:S01]  /*2980*/  @P6 STS.128 [R204+0x6000], RZ ;  /* 0x006000ffcc006388 */ /* 0x0003e20000000c00 */
[----:B------:R-:W-:Y:S01]  /*2990*/  ISETP.GE.AND P1, PT, R11, R28, PT ;  /* 0x0000001c0b00720c */ /* 0x000fe20003f26270 */
[----:B------:R-:W-:Y:S01]  /*29a0*/  VIADD R11, R195, 0x28 ;  /* 0x00000028c30b7836 */ /* 0x000fe20000000000 */
[----:B------:R-:W-:Y:S01]  /*29b0*/  @!P4 LEA.HI.X R7, R32, R7, R27, 0x1, P0 ;  /* 0x000000072007c211 */ /* 0x000fe200000f0c1b */
[----:B------:R1:W-:Y:S01]  /*29c0*/  @P5 STS.128 [R204+0x7000], RZ ;  /* 0x007000ffcc005388 */ /* 0x0003e20000000c00 */
[----:B------:R-:W-:-:S03]  /*29d0*/  @!P3 LEA R4, P0, R22, R4, 0x1 ;  /* 0x000000041604b211 */ /* 0x000fc600078008ff */
[----:B------:R-:W-:Y:S01]  /*29e0*/  @!PT LDS RZ, [RZ] ;  /* 0x00000000fffff984 */ /* 0x000fe20000000800 */
[----:B------:R-:W-:Y:S01]  /*29f0*/  @!PT LDS RZ, [RZ] ;  /* 0x00000000fffff984 */ /* 0x000fe20000000800 */
[----:B------:R-:W-:Y:S01]  /*2a00*/  @!PT LDS RZ, [RZ] ;  /* 0x00000000fffff984 */ /* 0x000fe20000000800 */
[----:B------:R-:W-:Y:S01]  /*2a10*/  @!P5 LDGSTS.E.BYPASS.LTC128B.128 [R204+0x7000], desc[UR14][R8.64] ;  /* 0x0700000008ccdfae */ /* 0x000fe2000b981a0e */
[----:B------:R-:W-:Y:S02]  /*2a20*/  @!P3 LEA.HI.X R5, R22, R5, R10, 0x1, P0 ;  /* 0x000000051605b211 */ /* 0x000fe400000f0c0a */
[-C--:B------:R-:W-:Y:S01]  /*2a30*/  ISETP.GE.AND P5, PT, R11, R28.reuse, PT ;  /* 0x0000001c0b00720c */ /* 0x080fe20003fa6270 */
[----:B------:R1:W-:Y:S01]  /*2a40*/  @P4 STS.128 [R204+0x8000], RZ ;  /* 0x008000ffcc004388 */ /* 0x0003e20000000c00 */
[C---:B------:R-:W-:Y:S01]  /*2a50*/  ISETP.GE.AND P0, PT, R195.reuse, R28, PT ;  /* 0x0000001cc300720c */ /* 0x040fe20003f06270 */
[----:B------:R-:W-:Y:S02]  /*2a60*/  IMAD.WIDE.U32 R10, R195, 0x4, R242 ;  /* 0x00000004c30a7825 */ /* 0x000fe400078e00f2 */
[----:B------:R-:W-:Y:S01]  /*2a70*/  @!PT LDS RZ, [RZ] ;  /* 0x00000000fffff984 */ /* 0x000fe20000000800 */
[----:B------:R-:W-:Y:S01]  /*2a80*/  @!PT LDS RZ, [RZ] ;  /* 0x00000000fffff984 */ /* 0x000fe20000000800 */
[----:B------:R-:W-:Y:S01]  /*2a90*/  @!PT LDS RZ, [RZ] ;  /* 0x00000000fffff984 */ /* 0x000fe20000000800 */
[----:B------:R-:W-:Y:S04]  /*2aa0*/  @!P4 LDGSTS.E.BYPASS.LTC128B.128 [R204+0x8000], desc[UR14][R6.64] ;  /* 0x0800000006cccfae */ /* 0x000fe8000b981a0e */
[----:B------:R1:W-:Y:S04]  /*2ab0*/  @P3 STS.128 [R204+0x9000], RZ ;  /* 0x009000ffcc003388 */ /* 0x0003e80000000c00 */
[----:B------:R-:W-:Y:S01]  /*2ac0*/  @!PT LDS RZ, [RZ] ;  /* 0x00000000fffff984 */ /* 0x000fe20000000800 */
[----:B------:R-:W-:Y:S01]  /*2ad0*/  @!PT LDS RZ, [RZ] ;  /* 0x00000000fffff984 */ /* 0x000fe20000000800 */
[----:B------:R-:W-:Y:S01]  /*2ae0*/  @!PT LDS RZ, [RZ] ;  /* 0x00000000fffff984 */ /* 0x000fe20000000800 */
[----:B------:R2:W-:Y:S04]  /*2af0*/  @!P3 LDGSTS.E.BYPASS.LTC128B.128 [R204+0x9000], desc[UR14][R4.64] ;  /* 0x0900000004ccbfae */ /* 0x0005e8000b981a0e */
[----:B------:R-:W0:Y:S04]  /*2b00*/  LDGDEPBAR ;  /* 0x00000000000079af */ /* 0x000e280000000000 */
[----:B------:R1:W5:Y:S04]  /*2b10*/  @!P0 LDG.E R231, desc[UR14][R10.64] ;  /* 0x0000000e0ae78981 */ /* 0x000368000c1e1900 */
[----:B------:R1:W5:Y:S04]  /*2b20*/  @!P2 LDG.E R230, desc[UR14][R10.64+0x20] ;  /* 0x0000200e0ae6a981 */ /* 0x000368000c1e1900 */
[----:B------:R1:W5:Y:S04]  /*2b30*/  @!P1 LDG.E R229, desc[UR14][R10.64+0x80] ;  /* 0x0000800e0ae59981 */ /* 0x000368000c1e1900 */
[----:B------:R1:W5:Y:S01]  /*2b40*/  @!P5 LDG.E R228, desc[UR14][R10.64+0xa0] ;  /* 0x0000a00e0ae4d981 */ /* 0x000362000c1e1900 */
[----:B------:R-:W-:Y:S01]  /*2b50*/  SHF.R.U32.HI R207, RZ, 0x1, R16 ;  /* 0x00000001ffcf7819 */ /* 0x000fe20000011610 */
[----:B------:R-:W-:Y:S01]  /*2b60*/  IMAD.IADD R174, R190, 0x1, R173 ;  /* 0x00000001beae7824 */ /* 0x000fe200078e02ad */
[----:B------:R-:W-:Y:S01]  /*2b70*/  ISETP.LE.AND P1, PT, R234, UR8, PT ;  /* 0x00000008ea007c0c */ /* 0x000fe2000bf23270 */
[----:B------:R-:W-:Y:S01]  /*2b80*/  IMAD.SHL.U32 R220, R17, 0x8, RZ ;  /* 0x0000000811dc7824 */ /* 0x000fe200078e00ff */
[----:B------:R-:W-:-:S02]  /*2b90*/  CS2R R94, SRZ ;  /* 0x00000000005e7805 */ /* 0x000fc4000001ff00 */
[----:B------:R-:W-:Y:S01]  /*2ba0*/  CS2R R92, SRZ ;  /* 0x00000000005c7805 */ /* 0x000fe2000001ff00 */
[----:B--2---:R-:W-:Y:S01]  /*2bb0*/  IMAD.SHL.U32 R4, R16, 0x2, RZ ;  /* 0x0000000210047824 */ /* 0x004fe200078e00ff */
[----:B------:R-:W-:-:S04]  /*2bc0*/  DEPBAR.LE SB0, 0x1 ;  /* 0x000080400000791a */ /* 0x000fc80000000000 */
[----:B------:R-:W-:Y:S01]  /*2bd0*/  BAR.SYNC.DEFER_BLOCKING 0x0 ;  /* 0x0000000000007b1d */ /* 0x000fe20000010000 */
[----:B------:R-:W-:Y:S02]  /*2be0*/  LOP3.LUT R4, R4, 0x6, RZ, 0xc0, !PT ;  /* 0x0000000604047812 */ /* 0x000fe400078ec0ff */
[----:B------:R-:W-:Y:S02]  /*2bf0*/  CS2R R98, SRZ ;  /* 0x0000000000627805 */ /* 0x000fe4000001ff00 */
[----:B------:R-:W-:Y:S02]  /*2c00*/  CS2R R96, SRZ ;  /* 0x0000000000607805 */ /* 0x000fe4000001ff00 */
[----:B------:R-:W-:Y:S02]  /*2c10*/  CS2R R90, SRZ ;  /* 0x00000000005a7805 */ /* 0x000fe4000001ff00 */
[----:B------:R-:W-:Y:S02]  /*2c20*/  LOP3.LUT R207, R4, 0x1e0, R207, 0xf8, !PT ;  /* 0x000001e004cf7812 */ /* 0x000fe400078ef8cf */
[----:B------:R-:W-:-:S02]  /*2c30*/  CS2R R88, SRZ ;  /* 0x0000000000587805 */ /* 0x000fc4000001ff00 */
[----:B------:R-:W-:Y:S02]  /*2c40*/  CS2R R86, SRZ ;  /* 0x0000000000567805 */ /* 0x000fe4000001ff00 */
[----:B------:R-:W-:Y:S02]  /*2c50*/  CS2R R84, SRZ ;  /* 0x0000000000547805 */ /* 0x000fe4000001ff00 */
[----:B------:R-:W-:Y:S01]  /*2c60*/  CS2R R78, SRZ ;  /* 0x00000000004e7805 */ /* 0x000fe2000001ff00 */
[----:B------:R-:W-:Y:S01]  /*2c70*/  VIADD R207, R207, UR17 ;  /* 0x00000011cfcf7c36 */ /* 0x000fe20008000000 */
[----:B------:R-:W-:Y:S02]  /*2c80*/  CS2R R76, SRZ ;  /* 0x00000000004c7805 */ /* 0x000fe4000001ff00 */
[----:B------:R-:W-:Y:S02]  /*2c90*/  CS2R R82, SRZ ;  /* 0x0000000000527805 */ /* 0x000fe4000001ff00 */
[----:B------:R-:W-:-:S02]  /*2ca0*/  CS2R R80, SRZ ;  /* 0x0000000000507805 */ /* 0x000fc4000001ff00 */
[----:B------:R-:W-:Y:S02]  /*2cb0*/  CS2R R74, SRZ ;  /* 0x00000000004a7805 */ /* 0x000fe4000001ff00 */
[----:B------:R-:W-:Y:S02]  /*2cc0*/  CS2R R72, SRZ ;  /* 0x0000000000487805 */ /* 0x000fe4000001ff00 */
[----:B------:R-:W-:Y:S02]  /*2cd0*/  CS2R R70, SRZ ;  /* 0x0000000000467805 */ /* 0x000fe4000001ff00 */
[----:B------:R-:W-:Y:S02]  /*2ce0*/  CS2R R68, SRZ ;  /* 0x0000000000447805 */ /* 0x000fe4000001ff00 */
[----:B------:R-:W-:Y:S02]  /*2cf0*/  CS2R R62, SRZ ;  /* 0x00000000003e7805 */ /* 0x000fe4000001ff00 */
[----:B------:R-:W-:-:S02]  /*2d00*/  CS2R R60, SRZ ;  /* 0x00000000003c7805 */ /* 0x000fc4000001ff00 */
[----:B------:R-:W-:Y:S02]  /*2d10*/  CS2R R66, SRZ ;  /* 0x0000000000427805 */ /* 0x000fe4000001ff00 */
[----:B------:R-:W-:Y:S02]  /*2d20*/  CS2R R64, SRZ ;  /* 0x0000000000407805 */ /* 0x000fe4000001ff00 */
[----:B------:R-:W-:Y:S02]  /*2d30*/  CS2R R58, SRZ ;  /* 0x00000000003a7805 */ /* 0x000fe4000001ff00 */
[----:B------:R-:W-:Y:S01]  /*2d40*/  CS2R R56, SRZ ;  /* 0x0000000000387805 */ /* 0x000fe2000001ff00 */
[----:B------:R1:W2:Y:S01]  /*2d50*/  LDSM.16.M88.4 R140, [R184] ;  /* 0x00000000b88c783b */ /* 0x0002a20000000200 */
[----:B------:R-:W-:Y:S02]  /*2d60*/  CS2R R54, SRZ ;  /* 0x0000000000367805 */ /* 0x000fe4000001ff00 */
[----:B------:R-:W-:-:S02]  /*2d70*/  CS2R R52, SRZ ;  /* 0x0000000000347805 */ /* 0x000fc4000001ff00 */
[----:B------:R-:W-:Y:S01]  /*2d80*/  CS2R R46, SRZ ;  /* 0x00000000002e7805 */ /* 0x000fe2000001ff00 */
[----:B------:R1:W3:Y:S01]  /*2d90*/  LDSM.16.M88.4 R144, [R184+0x800] ;  /* 0x00080000b890783b */ /* 0x0002e20000000200 */
[----:B------:R-:W-:Y:S02]  /*2da0*/  CS2R R44, SRZ ;  /* 0x00000000002c7805 */ /* 0x000fe4000001ff00 */
[----:B------:R-:W-:Y:S02]  /*2db0*/  CS2R R50, SRZ ;  /* 0x0000000000327805 */ /* 0x000fe4000001ff00 */
[----:B------:R-:W-:Y:S01]  /*2dc0*/  CS2R R48, SRZ ;  /* 0x0000000000307805 */ /* 0x000fe2000001ff00 */
[----:B------:R1:W4:Y:S01]  /*2dd0*/  LDSM.16.M88.4 R148, [R182] ;  /* 0x00000000b694783b */ /* 0x0003220000000200 */
[----:B------:R-:W-:Y:S02]  /*2de0*/  CS2R R42, SRZ ;  /* 0x00000000002a7805 */ /* 0x000fe4000001ff00 */
[----:B------:R-:W-:-:S02]  /*2df0*/  CS2R R40, SRZ ;  /* 0x0000000000287805 */ /* 0x000fc4000001ff00 */
[----:B------:R-:W-:Y:S01]  /*2e00*/  CS2R R38, SRZ ;  /* 0x0000000000267805 */ /* 0x000fe2000001ff00 */
[----:B------:R1:W1:Y:S01]  /*2e10*/  LDSM.16.M88.4 R152, [R182+0x800] ;  /* 0x00080000b698783b */ /* 0x0002620000000200 */
[----:B------:R-:W-:Y:S01]  /*2e20*/  CS2R R36, SRZ ;  /* 0x0000000000247805 */ /* 0x000fe2000001ff00 */
[----:B------:R-:W-:Y:S01]  /*2e30*/  IMAD.IADD R173, R188, 0x1, R173 ;  /* 0x00000001bcad7824 */ /* 0x000fe200078e02ad */
[----:B------:R-:W-:Y:S01]  /*2e40*/  USHF.L.U32 UR5, UR5, 0x6, URZ ;  /* 0x0000000605057899 */ /* 0x000fe200080006ff */
[----:B------:R1:W1:Y:S01]  /*2e50*/  LDSM.16.M88.4 R156, [R180] ;  /* 0x00000000b49c783b */ /* 0x0002620000000200 */
[C---:B------:R-:W-:Y:S01]  /*2e60*/  @P1 VIADD R227, R207.reuse, 0x19 ;  /* 0x00000019cfe31836 */ /* 0x040fe20000000000 */
[----:B------:R-:W-:Y:S01]  /*2e70*/  USHF.L.U32 UR4, UR4, 0x6, URZ ;  /* 0x0000000604047899 */ /* 0x000fe200080006ff */
[C---:B------:R-:W-:Y:S01]  /*2e80*/  @P1 VIADD R226, R207.reuse, 0x18 ;  /* 0x00000018cfe21836 */ /* 0x040fe20000000000 */
[----:B------:R1:W1:Y:S01]  /*2e90*/  LDSM.16.M88.4 R160, [R180+0x800] ;  /* 0x00080000b4a0783b */ /* 0x0002620000000200 */
[----:B------:R-:W-:-:S02]  /*2ea0*/  @P1 VIADD R225, R207, 0x11 ;  /* 0x00000011cfe11836 */ /* 0x000fc40000000000 */
[C---:B------:R-:W-:Y:S01]  /*2eb0*/  @P1 VIADD R224, R207.reuse, 0x10 ;  /* 0x00000010cfe01836 */ /* 0x040fe20000000000 */
[----:B------:R1:W1:Y:S01]  /*2ec0*/  LDSM.16.M88.4 R164, [R179] ;  /* 0x00000000b3a4783b */ /* 0x0002620000000200 */
[C---:B------:R-:W-:Y:S02]  /*2ed0*/  @P1 VIADD R223, R207.reuse, 0x9 ;  /* 0x00000009cfdf1836 */ /* 0x040fe40000000000 */
[C---:B------:R-:W-:Y:S01]  /*2ee0*/  @P1 VIADD R222, R207.reuse, 0x8 ;  /* 0x00000008cfde1836 */ /* 0x040fe20000000000 */
[----:B------:R1:W1:Y:S01]  /*2ef0*/  LDSM.16.M88.4 R168, [R179+0x800] ;  /* 0x00080000b3a8783b */ /* 0x0002620000000200 */
[----:B------:R-:W-:-:S07]  /*2f00*/  @P1 VIADD R221, R207, 0x1 ;  /* 0x00000001cfdd1836 */ /* 0x000fce0000000000 */
.L_x_30:
[----:B------:R-:W0:Y:S01]  /*2f10*/  LDGDEPBAR ;  /* 0x00000000000079af */ /* 0x000e220000000000 */
[--C-:B------:R-:W-:Y:S02]  /*2f20*/  IMAD.IADD R136, R183, 0x1, R174.reuse ;  /* 0x00000001b7887824 */ /* 0x100fe400078e02ae */
[----:B-----5:R-:W-:Y:S01]  /*2f30*/  FMUL.FTZ R246, R228, 1.4426950216293334961 ;  /* 0x3fb8aa3be4f67820 */ /* 0x020fe20000410000 */
[----:B------:R-:W-:Y:S01]  /*2f40*/  IMAD.IADD R192, R181, 0x1, R174 ;  /* 0x00000001b5c07824 */ /* 0x000fe200078e02ae */
[C---:B------:R-:W-:Y:S01]  /*2f50*/  FSETP.NEU.FTZ.AND P0, PT, R230.reuse, -INF , PT ;  /* 0xff800000e600780b */ /* 0x040fe20003f1d000 */
[----:B------:R-:W-:Y:S01]  /*2f60*/  FMUL.FTZ R247, R229, 1.4426950216293334961 ;  /* 0x3fb8aa3be5f77820 */ /* 0x000fe20000410000 */
[----:B------:R-:W-:Y:S01]  /*2f70*/  FMUL.FTZ R239, R230, 1.4426950216293334961 ;  /* 0x3fb8aa3be6ef7820 */ /* 0x000fe20000410000 */
[----:B------:R-:W-:Y:S01]  /*2f80*/  IMAD.IADD R185, R183, 0x1, R192 ;  /* 0x00000001b7b97824 */ /* 0x000fe200078e02c0 */
[-C--:B------:R-:W-:Y:S01]  /*2f90*/  @P1 ISETP.GE.AND P3, PT, R207, R234.reuse, PT ;  /* 0x000000eacf00120c */ /* 0x080fe20003f66270 */
[----:B------:R-:W-:Y:S01]  /*2fa0*/  FMUL.FTZ R244, R231, 1.4426950216293334961 ;  /* 0x3fb8aa3be7f47820 */ /* 0x000fe20000410000 */
[----:B------:R-:W-:Y:S02]  /*2fb0*/  @P1 ISETP.GE.AND P4, PT, R221, R234, PT ;  /* 0x000000eadd00120c */ /* 0x000fe40003f86270 */
[----:B------:R-:W-:Y:S01]  /*2fc0*/  FSETP.NEU.FTZ.AND P2, PT, R231, -INF , PT ;  /* 0xff800000e700780b */ /* 0x000fe20003f5d000 */
[----:B------:R-:W-:Y:S04]  /*2fd0*/  DEPBAR.LE SB0, 0x0 ;  /* 0x000080000000791a */ /* 0x000fe80000000000 */
[----:B------:R-:W-:Y:S06]  /*2fe0*/  BAR.SYNC.DEFER_BLOCKING 0x0 ;  /* 0x0000000000007b1d */ /* 0x000fec0000010000 */
[----:B------:R-:W-:Y:S08]  /*2ff0*/  LDSM.16.M88.4 R100, [R174] ;  /* 0x00000000ae64783b */ /* 0x000ff00000000200 */
[----:B------:R-:W2:Y:S08]  /*3000*/  LDSM.16.M88.4 R104, [R184+-0x4000] ;  /* 0xffc00000b868783b */ /* 0x000eb00000000200 */
[----:B------:R-:W1:Y:S08]  /*3010*/  LDSM.16.M88.4 R108, [R174+0x1000] ;  /* 0x00100000ae6c783b */ /* 0x000e700000000200 */
[----:B------:R-:W3:Y:S08]  /*3020*/  LDSM.16.M88.4 R112, [R184+-0x3800] ;  /* 0xffc80000b870783b */ /* 0x000ef00000000200 */
[----:B------:R-:W-:Y:S08]  /*3030*/  LDSM.16.M88.4 R116, [R136] ;  /* 0x000000008874783b */ /* 0x000ff00000000200 */
[----:B------:R-:W4:Y:S01]  /*3040*/  LDSM.16.M88.4 R120, [R182+-0x4000] ;  /* 0xffc00000b678783b */ /* 0x000f220000000200 */
[-C--:B--2---:R-:W-:Y:S07]  /*3050*/  HMMA.16816.F32 R4, R100, R104.reuse, RZ ;  /* 0x000000686404723c */ /* 0x084fee00000018ff */
[----:B------:R-:W2:Y:S01]  /*3060*/  LDSM.16.M88.4 R124, [R136+0x1000] ;  /* 0x00100000887c783b */ /* 0x000ea20000000200 */
[C---:B-1----:R-:W-:Y:S07]  /*3070*/  HMMA.16816.F32 R8, R108.reuse, R104, RZ ;  /* 0x000000686c08723c */ /* 0x042fee00000018ff */
[----:B------:R-:W-:Y:S01]  /*3080*/  LDSM.16.M88.4 R128, [R192] ;  /* 0x00000000c080783b */ /* 0x000fe20000000200 */
[-C--:B------:R-:W-:Y:S07]  /*3090*/  HMMA.16816.F32 R12, R108, R106.reuse, RZ ;  /* 0x0000006a6c0c723c */ /* 0x080fee00000018ff */
[----:B------:R-:W-:Y:S01]  /*30a0*/  LDSM.16.M88.4 R132, [R180+-0x4000] ;  /* 0xffc00000b484783b */ /* 0x000fe20000000200 */
[C---:B------:R-:W-:Y:S07]  /*30b0*/  HMMA.16816.F32 R16, R100.reuse, R106, RZ ;  /* 0x0000006a6410723c */ /* 0x040fee00000018ff */
[----:B------:R-:W1:Y:S01]  /*30c0*/  LDSM.16.M88.4 R104, [R182+-0x3800] ;  /* 0xffc80000b668783b */ /* 0x000e620000000200 */
[-C--:B---3--:R-:W-:Y:S07]  /*30d0*/  HMMA.16816.F32 R20, R100, R112.reuse, RZ ;  /* 0x000000706414723c */ /* 0x088fee00000018ff */
[----:B------:R-:W-:Y:S01]  /*30e0*/  LDSM.16.M88.4 R136, [R179+-0x4000] ;  /* 0xffc00000b388783b */ /* 0x000fe20000000200 */
[C---:B------:R-:W-:Y:S08]  /*30f0*/  HMMA.16816.F32 R24, R108.reuse, R112, RZ ;  /* 0x000000706c18723c */ /* 0x040ff000000018ff */
[-C--:B------:R-:W-:Y:S01]  /*3100*/  HMMA.16816.F32 R28, R108, R114.reuse, RZ ;  /* 0x000000726c1c723c */ /* 0x080fe200000018ff */
[----:B------:R-:W-:Y:S07]  /*3110*/  LDSM.16.M88.4 R108, [R180+-0x3800] ;  /* 0xffc80000b46c783b */ /* 0x000fee0000000200 */
[----:B------:R-:W-:Y:S01]  /*3120*/  HMMA.16816.F32 R32, R100, R114, RZ ;  /* 0x000000726420723c */ /* 0x000fe200000018ff */
[----:B------:R-:W3:Y:S07]  /*3130*/  LDSM.16.M88.4 R100, [R192+0x1000] ;  /* 0x00100000c064783b */ /* 0x000eee0000000200 */
[-C--:B----4-:R-:W-:Y:S01]  /*3140*/  HMMA.16816.F32 R4, R116, R120.reuse, R4 ;  /* 0x000000787404723c */ /* 0x090fe20000001804 */
[----:B------:R-:W4:Y:S07]  /*3150*/  LDSM.16.M88.4 R112, [R185] ;  /* 0x00000000b970783b */ /* 0x000f2e0000000200 */
[C---:B--2---:R-:W-:Y:S08]  /*3160*/  HMMA.16816.F32 R8, R124.reuse, R120, R8 ;  /* 0x000000787c08723c */ /* 0x044ff00000001808 */
[-C--:B------:R-:W-:Y:S08]  /*3170*/  HMMA.16816.F32 R12, R124, R122.reuse, R12 ;  /* 0x0000007a7c0c723c */ /* 0x080ff0000000180c */
[C---:B------:R-:W-:Y:S01]  /*3180*/  HMMA.16816.F32 R16, R116.reuse, R122, R16 ;  /* 0x0000007a7410723c */ /* 0x040fe20000001810 */
[----:B------:R-:W2:Y:S07]  /*3190*/  LDSM.16.M88.4 R120, [R185+0x1000] ;  /* 0x00100000b978783b */ /* 0x000eae0000000200 */
[-C--:B-1----:R-:W-:Y:S08]  /*31a0*/  HMMA.16816.F32 R20, R116, R104.reuse, R20 ;  /* 0x000000687414723c */ /* 0x082ff00000001814 */
[C---:B------:R-:W-:Y:S04]  /*31b0*/  HMMA.16816.F32 R24, R124.reuse, R104, R24 ;  /* 0x000000687c18723c */ /* 0x040fe80000001818 */
[----:B------:R-:W-:Y:S04]  /*31c0*/  FSEL R105, R239, RZ, P0 ;  /* 0x000000ffef697208 */ /* 0x000fe80000000000 */
[-C--:B------:R-:W-:Y:S08]  /*31d0*/  HMMA.16816.F32 R28, R124, R106.reuse, R28 ;  /* 0x0000006a7c1c723c */ /* 0x080ff0000000181c */
[----:B------:R-:W-:Y:S04]  /*31e0*/  HMMA.16816.F32 R32, R116, R106, R32 ;  /* 0x0000006a7420723c */ /* 0x000fe80000001820 */
[C---:B------:R-:W-:Y:S02]  /*31f0*/  LEA R118, P0, R195.reuse, R214, 0x2 ;  /* 0x000000d6c3767211 */ /* 0x040fe400078010ff */
[----:B------:R-:W-:Y:S02]  /*3200*/  FSEL R106, R244, RZ, P2 ;  /* 0x000000fff46a7208 */ /* 0x000fe40001000000 */
[-C--:B------:R-:W-:Y:S05]  /*3210*/  HMMA.16816.F32 R4, R128, R132.reuse, R4 ;  /* 0x000000848004723c */ /* 0x080fea0000001804 */
[----:B------:R-:W-:Y:S02]  /*3220*/  LEA.HI.X R119, R195, R215, RZ, 0x2, P0 ;  /* 0x000000d7c3777211 */ /* 0x000fe400000f14ff */
[----:B------:R-:W-:Y:S01]  /*3230*/  FSETP.NEU.FTZ.AND P0, PT, R228, -INF , PT ;  /* 0xff800000e400780b */ /* 0x000fe20003f1d000 */
[C---:B---3--:R-:W-:Y:S02]  /*3240*/  HMMA.16816.F32 R8, R100.reuse, R132, R8 ;  /* 0x000000846408723c */ /* 0x048fe40000001808 */
[----:B------:R-:W3:Y:S02]  /*3250*/  LDG.E R251, desc[UR14][R118.64+0x20] ;  /* 0x0000200e76fb7981 */ /* 0x000ee4000c1e1900 */
[----:B------:R-:W-:Y:S04]  /*3260*/  FSETP.NEU.FTZ.AND P2, PT, R229, -INF , PT ;  /* 0xff800000e500780b */ /* 0x000fe80003f5d000 */
[-C--:B------:R-:W-:Y:S08]  /*3270*/  HMMA.16816.F32 R12, R100, R134.reuse, R12 ;  /* 0x00000086640c723c */ /* 0x080ff0000000180c */
[C---:B------:R-:W-:Y:S01]  /*3280*/  HMMA.16816.F32 R16, R128.reuse, R134, R16 ;  /* 0x000000868010723c */ /* 0x040fe20000001810 */
[----:B------:R-:W5:Y:S07]  /*3290*/  LDG.E R134, desc[UR14][R118.64+0x80] ;  /* 0x0000800e76867981 */ /* 0x000f6e000c1e1900 */
[-C--:B------:R-:W-:Y:S08]  /*32a0*/  HMMA.16816.F32 R20, R128, R108.reuse, R20 ;  /* 0x0000006c8014723c */ /* 0x080ff00000001814 */
[C---:B------:R-:W-:Y:S08]  /*32b0*/  HMMA.16816.F32 R24, R100.reuse, R108, R24 ;  /* 0x0000006c6418723c */ /* 0x040ff00000001818 */
[-C--:B------:R-:W-:Y:S01]  /*32c0*/  HMMA.16816.F32 R28, R100, R110.reuse, R28 ;  /* 0x0000006e641c723c */ /* 0x080fe2000000181c */
[----:B------:R-:W1:Y:S07]  /*32d0*/  LDSM.16.M88.4 R100, [R179+-0x3800] ;  /* 0xffc80000b364783b */ /* 0x000e6e0000000200 */
[----:B------:R-:W-:Y:S01]  /*32e0*/  HMMA.16816.F32 R32, R128, R110, R32 ;  /* 0x0000006e8020723c */ /* 0x000fe20000001820 */
[----:B------:R-:W5:Y:S07]  /*32f0*/  LDG.E R131, desc[UR14][R118.64+0xa0] ;  /* 0x0000a00e76837981 */ /* 0x000f6e000c1e1900 */
[-C--:B----4-:R-:W-:Y:S08]  /*3300*/  HMMA.16816.F32 R4, R112, R136.reuse, R4 ;  /* 0x000000887004723c */ /* 0x090ff00000001804 */
[C---:B--2---:R-:W-:Y:S08]  /*3310*/  HMMA.16816.F32 R8, R120.reuse, R136, R8 ;  /* 0x000000887808723c */ /* 0x044ff00000001808 */
[-C--:B------:R-:W-:Y:S03]  /*3320*/  HMMA.16816.F32 R12, R120, R138.reuse, R12 ;  /* 0x0000008a780c723c */ /* 0x080fe6000000180c */
[----:B------:R-:W-:Y:S02]  /*3330*/  @P1 FSEL R5, R5, -INF , !P4 ;  /* 0xff80000005051808 */ /* 0x000fe40006000000 */
[----:B------:R-:W-:Y:S02]  /*3340*/  @P1 FSEL R7, R7, -INF , !P4 ;  /* 0xff80000007071808 */ /* 0x000fe40006000000 */
[----:B------:R-:W-:Y:S01]  /*3350*/  @P1 FSEL R4, R4, -INF , !P3 ;  /* 0xff80000004041808 */ /* 0x000fe20005800000 */
[C---:B------:R-:W-:Y:S04]  /*3360*/  HMMA.16816.F32 R16, R112.reuse, R138, R16 ;  /* 0x0000008a7010723c */ /* 0x040fe80000001810 */
[--C-:B------:R-:W-:Y:S01]  /*3370*/  FFMA.FTZ R248, R7, UR7, -R105.reuse ;  /* 0x0000000707f87c23 */ /* 0x100fe20008010869 */
[--C-:B------:R-:W-:Y:S01]  /*3380*/  FFMA.FTZ R244, R5, UR7, -R106.reuse ;  /* 0x0000000705f47c23 */ /* 0x100fe2000801086a */
[----:B------:R-:W-:Y:S01]  /*3390*/  FSEL R5, R246, RZ, P0 ;  /* 0x000000fff6057208 */ /* 0x000fe20000000000 */
[--C-:B------:R-:W-:Y:S01]  /*33a0*/  FFMA.FTZ R245, R4, UR7, -R106.reuse ;  /* 0x0000000704f57c23 */ /* 0x100fe2000801086a */
[-C--:B-1----:R-:W-:Y:S01]  /*33b0*/  HMMA.16816.F32 R20, R112, R100.reuse, R20 ;  /* 0x000000647014723c */ /* 0x082fe20000001814 */
[----:B------:R1:W2:Y:S01]  /*33c0*/  LDG.E R246, desc[UR14][R118.64] ;  /* 0x0000000e76f67981 */ /* 0x0002a2000c1e1900 */
[----:B------:R-:W-:Y:S01]  /*33d0*/  MUFU.EX2 R248, R248 ;  /* 0x000000f800f87308 */ /* 0x000fe20000000800 */
[----:B------:R-:W-:Y:S02]  /*33e0*/  @P1 FSEL R6, R6, -INF , !P3 ;  /* 0xff80000006061808 */ /* 0x000fe40005800000 */
[-C--:B------:R-:W-:Y:S07]  /*33f0*/  @P1 ISETP.GE.AND P0, PT, R222, R234.reuse, PT ;  /* 0x000000eade00120c */ /* 0x080fee0003f06270 */
[----:B------:R-:W-:Y:S01]  /*3400*/  MUFU.EX2 R245, R245 ;  /* 0x000000f500f57308 */ /* 0x000fe20000000800 */
[----:B------:R-:W-:Y:S01]  /*3410*/  @P1 FSEL R10, R10, -INF , !P3 ;  /* 0xff8000000a0a1808 */ /* 0x000fe20005800000 */
[C---:B------:R-:W-:Y:S08]  /*3420*/  HMMA.16816.F32 R24, R120.reuse, R100, R24 ;  /* 0x000000647818723c */ /* 0x040ff00000001818 */
[----:B------:R-:W4:Y:S01]  /*3430*/  MUFU.EX2 R244, R244 ;  /* 0x000000f400f47308 */ /* 0x000f220000000800 */
[----:B------:R-:W-:Y:S01]  /*3440*/  FFMA.FTZ R239, R6, UR7, -R105 ;  /* 0x0000000706ef7c23 */ /* 0x000fe20008010869 */
[----:B------:R-:W-:Y:S01]  /*3450*/  FSEL R6, R247, RZ, P2 ;  /* 0x000000fff7067208 */ /* 0x000fe20001000000 */
[----:B------:R-:W-:Y:S01]  /*3460*/  FFMA.FTZ R249, R10, UR7, -R5 ;  /* 0x000000070af97c23 */ /* 0x000fe20008010805 */
[-C--:B------:R-:W-:Y:S01]  /*3470*/  @P1 ISETP.GE.AND P2, PT, R223, R234.reuse, PT ;  /* 0x000000eadf00120c */ /* 0x080fe20003f46270 */
[-C--:B------:R-:W-:Y:S05]  /*3480*/  HMMA.16816.F32 R28, R120, R102.reuse, R28 ;  /* 0x00000066781c723c */ /* 0x080fea000000181c */
[----:B------:R-:W1:Y:S01]  /*3490*/  MUFU.EX2 R239, R239 ;  /* 0x000000ef00ef7308 */ /* 0x000e620000000800 */
[----:B------:R-:W-:Y:S02]  /*34a0*/  @P1 FSEL R13, R13, -INF , !P2 ;  /* 0xff8000000d0d1808 */ /* 0x000fe40005000000 */
[----:B------:R-:W-:Y:S07]  /*34b0*/  @P1 FSEL R15, R15, -INF , !P2 ;  /* 0xff8000000f0f1808 */ /* 0x000fee0005000000 */
[----:B------:R-:W-:Y:S01]  /*34c0*/  MUFU.EX2 R249, R249 ;  /* 0x000000f900f97308 */ /* 0x000fe20000000800 */
[----:B------:R-:W-:Y:S01]  /*34d0*/  @P1 FSEL R17, R17, -INF , !P2 ;  /* 0xff80000011111808 */ /* 0x000fe20005000000 */
[----:B------:R-:W-:Y:S04]  /*34e0*/  HMMA.16816.F32 R32, R112, R102, R32 ;  /* 0x000000667020723c */ /* 0x000fe80000001820 */
[----:B------:R-:W-:Y:S01]  /*34f0*/  @P1 FSEL R19, R19, -INF , !P2 ;  /* 0xff80000013131808 */ /* 0x000fe20005000000 */
[----:B------:R-:W-:Y:S01]  /*3500*/  FFMA.FTZ R133, R17, UR7, -R106 ;  /* 0x0000000711857c23 */ /* 0x000fe2000801086a */
[-C--:B------:R-:W-:Y:S01]  /*3510*/  @P1 ISETP.GE.AND P2, PT, R225, R234.reuse, PT ;  /* 0x000000eae100120c */ /* 0x080fe20003f46270 */
[--C-:B------:R-:W-:Y:S01]  /*3520*/  FFMA.FTZ R138, R13, UR7, -R6.reuse ;  /* 0x000000070d8a7c23 */ /* 0x100fe20008010806 */
[----:B------:R-:W-:Y:S01]  /*3530*/  @P1 FSEL R18, R18, -INF , !P0 ;  /* 0xff80000012121808 */ /* 0x000fe20004000000 */
[--C-:B------:R-:W-:Y:S01]  /*3540*/  FFMA.FTZ R185, R19, UR7, -R105.reuse ;  /* 0x0000000713b97c23 */ /* 0x100fe20008010869 */
[----:B------:R-:W-:Y:S01]  /*3550*/  @P1 FSEL R23, R23, -INF , !P2 ;  /* 0xff80000017171808 */ /* 0x000fe20005000000 */
[----:B------:R-:W-:Y:S01]  /*3560*/  MUFU.EX2 R133, R133 ;  /* 0x0000008500857308 */ /* 0x000fe20000000800 */
[----:B------:R-:W-:Y:S01]  /*3570*/  @P1 FSEL R12, R12, -INF , !P0 ;  /* 0xff8000000c0c1808 */ /* 0x000fe20004000000 */
[--C-:B------:R-:W-:Y:S01]  /*3580*/  FFMA.FTZ R135, R18, UR7, -R105.reuse ;  /* 0x0000000712877c23 */ /* 0x100fe20008010869 */
[----:B------:R-:W-:Y:S01]  /*3590*/  @P1 FSEL R14, R14, -INF , !P0 ;  /* 0xff8000000e0e1808 */ /* 0x000fe20004000000 */
[----:B------:R-:W-:Y:S01]  /*35a0*/  FFMA.FTZ R18, R23, UR7, -R105 ;  /* 0x0000000717127c23 */ /* 0x000fe20008010869 */
[----:B------:R-:W-:Y:S05]  /*35b0*/  @P1 FSEL R16, R16, -INF , !P0 ;  /* 0xff80000010101808 */ /* 0x000fea0004000000 */
[----:B------:R-:W-:Y:S01]  /*35c0*/  MUFU.EX2 R185, R185 ;  /* 0x000000b900b97308 */ /* 0x000fe20000000800 */
[-C--:B------:R-:W-:Y:S01]  /*35d0*/  @P1 ISETP.GE.AND P0, PT, R224, R234.reuse, PT ;  /* 0x000000eae000120c */ /* 0x080fe20003f06270 */
[----:B------:R-:W-:Y:S01]  /*35e0*/  FFMA.FTZ R137, R12, UR7, -R6 ;  /* 0x000000070c897c23 */ /* 0x000fe20008010806 */
[----:B------:R-:W-:Y:S07]  /*35f0*/  @P1 FSEL R27, R27, -INF , !P2 ;  /* 0xff8000001b1b1808 */ /* 0x000fee0005000000 */
[----:B------:R1:W-:Y:S01]  /*3600*/  MUFU.EX2 R192, R18 ;  /* 0x0000001200c07308 */ /* 0x0003e20000000800 */
[----:B------:R-:W-:Y:S01]  /*3610*/  @P1 FSEL R22, R22, -INF , !P0 ;  /* 0xff80000016161808 */ /* 0x000fe20004000000 */
[--C-:B------:R-:W-:Y:S01]  /*3620*/  FFMA.FTZ R129, R16, UR7, -R106.reuse ;  /* 0x0000000710817c23 */ /* 0x100fe2000801086a */
[----:B------:R-:W-:Y:S01]  /*3630*/  @P1 FSEL R20, R20, -INF , !P0 ;  /* 0xff80000014141808 */ /* 0x000fe20004000000 */
[----:B------:R-:W-:Y:S01]  /*3640*/  FFMA.FTZ R27, R27, UR7, -R5 ;  /* 0x000000071b1b7c23 */ /* 0x000fe20008010805 */
[----:B------:R-:W-:Y:S01]  /*3650*/  @P1 FSEL R11, R11, -INF , !P4 ;  /* 0xff8000000b0b1808 */ /* 0x000fe20006000000 */
[----:B------:R-:W-:Y:S01]  /*3660*/  FFMA.FTZ R19, R22, UR7, -R105 ;  /* 0x0000000716137c23 */ /* 0x000fe20008010869 */
[----:B----4-:R-:W-:Y:S01]  /*3670*/  F2FP.F16.F32.PACK_AB R22, R244, R245 ;  /* 0x000000f5f416723e */ /* 0x010fe200000000ff */
[----:B------:R-:W-:Y:S01]  /*3680*/  FFMA.FTZ R17, R20, UR7, -R106 ;  /* 0x0000000714117c23 */ /* 0x000fe2000801086a */
[----:B------:R-:W-:Y:S01]  /*3690*/  @P1 FSEL R8, R8, -INF , !P3 ;  /* 0xff80000008081808 */ /* 0x000fe20005800000 */
[--C-:B------:R-:W-:Y:S01]  /*36a0*/  FFMA.FTZ R252, R11, UR7, -R5.reuse ;  /* 0x000000070bfc7c23 */ /* 0x100fe20008010805 */
[----:B------:R-:W-:Y:S01]  /*36b0*/  @P1 FSEL R9, R9, -INF , !P4 ;  /* 0xff80000009091808 */ /* 0x000fe20006000000 */
[----:B------:R-:W-:Y:S01]  /*36c0*/  STS [R205], R22 ;  /* 0x00000016cd007388 */ /* 0x000fe20000000800 */
[----:B------:R4:W-:Y:S01]  /*36d0*/  MUFU.EX2 R121, R17 ;  /* 0x0000001100797308 */ /* 0x0009e20000000800 */
[----:B-1----:R-:W-:Y:S01]  /*36e0*/  F2FP.F16.F32.PACK_AB R18, R248, R239 ;  /* 0x000000eff812723e */ /* 0x002fe200000000ff */
[--C-:B------:R-:W-:Y:S01]  /*36f0*/  FFMA.FTZ R247, R8, UR7, -R6.reuse ;  /* 0x0000000708f77c23 */ /* 0x100fe20008010806 */
[--C-:B------:R-:W-:Y:S07]  /*3700*/  FFMA.FTZ R250, R9, UR7, -R6.reuse ;  /* 0x0000000709fa7c23 */ /* 0x100fee0008010806 */
[----:B------:R-:W1:Y:S01]  /*3710*/  MUFU.EX2 R129, R129 ;  /* 0x0000008100817308 */ /* 0x000e620000000800 */
[----:B------:R-:W-:Y:S01]  /*3720*/  @P1 FSEL R24, R24, -INF , !P0 ;  /* 0xff80000018181808 */ /* 0x000fe20004000000 */
[----:B------:R1:W-:Y:S01]  /*3730*/  STS [R205+0x400], R18 ;  /* 0x00040012cd007388 */ /* 0x0003e20000000800 */
[----:B------:R-:W-:Y:S07]  /*3740*/  @P1 FSEL R21, R21, -INF , !P2 ;  /* 0xff80000015151808 */ /* 0x000fee0005000000 */
[----:B------:R-:W1:Y:S01]  /*3750*/  MUFU.EX2 R135, R135 ;  /* 0x0000008700877308 */ /* 0x000e620000000800 */
[----:B------:R-:W-:Y:S01]  /*3760*/  @P1 FSEL R26, R26, -INF , !P0 ;  /* 0xff8000001a1a1808 */ /* 0x000fe20004000000 */
[----:B------:R-:W-:Y:S01]  /*3770*/  FFMA.FTZ R23, R24, UR7, -R6 ;  /* 0x0000000718177c23 */ /* 0x000fe20008010806 */
[----:B------:R-:W-:Y:S07]  /*3780*/  @P1 FSEL R25, R25, -INF , !P2 ;  /* 0xff80000019191808 */ /* 0x000fee0005000000 */
[----:B------:R1:W-:Y:S01]  /*3790*/  MUFU.EX2 R119, R27 ;  /* 0x0000001b00777308 */ /* 0x0003e20000000800 */
[-C--:B------:R-:W-:Y:S01]  /*37a0*/  @P1 ISETP.GE.AND P0, PT, R226, R234.reuse, PT ;  /* 0x000000eae200120c */ /* 0x080fe20003f06270 */
[----:B------:R-:W-:Y:S01]  /*37b0*/  FFMA.FTZ R122, R21, UR7, -R106 ;  /* 0x00000007157a7c23 */ /* 0x000fe2000801086a */
[----:B------:R-:W-:Y:S07]  /*37c0*/  @P1 ISETP.GE.AND P2, PT, R227, R234, PT ;  /* 0x000000eae300120c */ /* 0x000fee0003f46270 */
[----:B------:R-:W1:Y:S01]  /*37d0*/  MUFU.EX2 R252, R252 ;  /* 0x000000fc00fc7308 */ /* 0x000e620000000800 */
[----:B------:R-:W-:Y:S01]  /*37e0*/  @P1 FSEL R28, R28, -INF , !P0 ;  /* 0xff8000001c1c1808 */ /* 0x000fe20004000000 */
[--C-:B------:R-:W-:Y:S01]  /*37f0*/  FFMA.FTZ R21, R25, UR7, -R6.reuse ;  /* 0x0000000719157c23 */ /* 0x100fe20008010806 */
[----:B------:R-:W-:Y:S07]  /*3800*/  @P1 FSEL R29, R29, -INF , !P2 ;  /* 0xff8000001d1d1808 */ /* 0x000fee0005000000 */
[----:B------:R-:W-:Y:S01]  /*3810*/  MUFU.EX2 R247, R247 ;  /* 0x000000f700f77308 */ /* 0x000fe20000000800 */
[--C-:B------:R-:W-:Y:S01]  /*3820*/  FFMA.FTZ R139, R14, UR7, -R5.reuse ;  /* 0x000000070e8b7c23 */ /* 0x100fe20008010805 */
[--C-:B----4-:R-:W-:Y:S01]  /*3830*/  FFMA.FTZ R17, R28, UR7, -R6.reuse ;  /* 0x000000071c117c23 */ /* 0x110fe20008010806 */
[--C-:B------:R-:W-:Y:S07]  /*3840*/  FFMA.FTZ R130, R15, UR7, -R5.reuse ;  /* 0x000000070f827c23 */ /* 0x100fee0008010805 */
[----:B------:R-:W4:Y:S01]  /*3850*/  MUFU.EX2 R250, R250 ;  /* 0x000000fa00fa7308 */ /* 0x000f220000000800 */
[----:B------:R-:W-:Y:S01]  /*3860*/  FFMA.FTZ R6, R29, UR7, -R6 ;  /* 0x000000071d067c23 */ /* 0x000fe20008010806 */
[----:B-1----:R-:W-:Y:S01]  /*3870*/  F2FP.F16.F32.PACK_AB R29, R133, R129 ;  /* 0x00000081851d723e */ /* 0x002fe200000000ff */
[--C-:B------:R-:W-:Y:S07]  /*3880*/  FFMA.FTZ R26, R26, UR7, -R5.reuse ;  /* 0x000000071a1a7c23 */ /* 0x100fee0008010805 */
[----:B------:R1:W-:Y:S01]  /*3890*/  MUFU.EX2 R123, R19 ;  /* 0x00000013007b7308 */ /* 0x0003e20000000800 */
[----:B------:R-:W-:Y:S02]  /*38a0*/  F2FP.F16.F32.PACK_AB R27, R185, R135 ;  /* 0x00000087b91b723e */ /* 0x000fe400000000ff */
[----:B------:R-:W-:Y:S07]  /*38b0*/  F2FP.F16.F32.PACK_AB R18, R252, R249 ;  /* 0x000000f9fc12723e */ /* 0x000fee00000000ff */
[----:B------:R1:W-:Y:S01]  /*38c0*/  MUFU.EX2 R126, R21 ;  /* 0x00000015007e7308 */ /* 0x0003e20000000800 */
[----:B------:R-:W-:Y:S01]  /*38d0*/  STS [R238], R29 ;  /* 0x0000001dee007388 */ /* 0x000fe20000000800 */
[----:B------:R-:W-:Y:S02]  /*38e0*/  @P1 FSEL R30, R30, -INF , !P0 ;  /* 0xff8000001e1e1808 */ /* 0x000fe40004000000 */
[----:B------:R-:W-:Y:S01]  /*38f0*/  @P1 FSEL R32, R32, -INF , !P0 ;  /* 0xff80000020201808 */ /* 0x000fe20004000000 */
[----:B------:R-:W-:Y:S01]  /*3900*/  STS [R238+0x400], R27 ;  /* 0x0004001bee007388 */ /* 0x000fe20000000800 */
[----:B----4-:R-:W-:Y:S04]  /*3910*/  F2FP.F16.F32.PACK_AB R22, R250, R247 ;  /* 0x000000f7fa16723e */ /* 0x010fe800000000ff */
[----:B------:R-:W-:Y:S01]  /*3920*/  MUFU.EX2 R137, R137 ;  /* 0x0000008900897308 */ /* 0x000fe20000000800 */
[----:B------:R-:W-:Y:S01]  /*3930*/  @P1 FSEL R34, R34, -INF , !P0 ;  /* 0xff80000022221808 */ /* 0x000fe20004000000 */
[----:B------:R4:W-:Y:S01]  /*3940*/  STS [R205+0x1400], R18 ;  /* 0x00140012cd007388 */ /* 0x0009e20000000800 */
[----:B------:R-:W-:Y:S07]  /*3950*/  @P1 FSEL R33, R33, -INF , !P2 ;  /* 0xff80000021211808 */ /* 0x000fee0005000000 */
[----:B------:R-:W4:Y:S01]  /*3960*/  MUFU.EX2 R138, R138 ;  /* 0x0000008a008a7308 */ /* 0x000f220000000800 */
[----:B------:R-:W-:Y:S01]  /*3970*/  @P1 FSEL R35, R35, -INF , !P2 ;  /* 0xff80000023231808 */ /* 0x000fe20005000000 */
[----:B-1----:R-:W-:Y:S01]  /*3980*/  FFMA.FTZ R19, R30, UR7, -R5 ;  /* 0x000000071e137c23 */ /* 0x002fe20008010805 */
[--C-:B------:R-:W-:Y:S07]  /*3990*/  FFMA.FTZ R21, R32, UR7, -R106.reuse ;  /* 0x0000000720157c23 */ /* 0x100fee000801086a */
[----:B------:R-:W-:Y:S01]  /*39a0*/  MUFU.EX2 R139, R139 ;  /* 0x0000008b008b7308 */ /* 0x000fe20000000800 */
[----:B------:R1:W-:Y:S01]  /*39b0*/  STS [R205+0x1000], R22 ;  /* 0x00100016cd007388 */ /* 0x0003e20000000800 */
[--C-:B------:R-:W-:Y:S01]  /*39c0*/  FFMA.FTZ R34, R34, UR7, -R105.reuse ;  /* 0x0000000722227c23 */ /* 0x100fe20008010869 */
[----:B------:R-:W-:Y:S07]  /*39d0*/  FFMA.FTZ R106, R33, UR7, -R106 ;  /* 0x00000007216a7c23 */ /* 0x000fee000801086a */
[----:B------:R-:W3:Y:S01]  /*39e0*/  MUFU.EX2 R130, R130 ;  /* 0x0000008200827308 */ /* 0x000ee20000000800 */
[----:B------:R-:W-:Y:S01]  /*39f0*/  FFMA.FTZ R105, R35, UR7, -R105 ;  /* 0x0000000723697c23 */ /* 0x000fe20008010869 */
[----:B------:R-:W-:Y:S08]  /*3a00*/  @P1 FSEL R31, R31, -INF , !P2 ;  /* 0xff8000001f1f1808 */ /* 0x000ff00005000000 */
[----:B------:R3:W-:Y:S01]  /*3a10*/  MUFU.EX2 R117, R23 ;  /* 0x0000001700757308 */ /* 0x0007e20000000800 */
[----:B----4-:R-:W-:Y:S01]  /*3a20*/  F2FP.F16.F32.PACK_AB R25, R138, R137 ;  /* 0x000000898a19723e */ /* 0x010fe200000000ff */
[----:B------:R-:W-:Y:S08]  /*3a30*/  FFMA.FTZ R5, R31, UR7, -R5 ;  /* 0x000000071f057c23 */ /* 0x000ff00008010805 */
[----:B------:R-:W4:Y:S01]  /*3a40*/  MUFU.EX2 R122, R122 ;  /* 0x0000007a007a7308 */ /* 0x000f220000000800 */
[----:B------:R-:W-:Y:S09]  /*3a50*/  STS [R238+0x1000], R25 ;  /* 0x00100019ee007388 */ /* 0x000ff20000000800 */
[----:B------:R1:W-:Y:S10]  /*3a60*/  MUFU.EX2 R136, R19 ;  /* 0x0000001300887308 */ /* 0x0003f40000000800 */
[----:B------:R4:W-:Y:S01]  /*3a70*/  MUFU.EX2 R128, R21 ;  /* 0x0000001500807308 */ /* 0x0009e20000000800 */
[----:B---3--:R-:W-:Y:S09]  /*3a80*/  F2FP.F16.F32.PACK_AB R23, R130, R139 ;  /* 0x0000008b8217723e */ /* 0x008ff200000000ff */
[----:B------:R-:W3:Y:S01]  /*3a90*/  MUFU.EX2 R124, R106 ;  /* 0x0000006a007c7308 */ /* 0x000ee20000000800 */
[----:B------:R-:W-:Y:S09]  /*3aa0*/  STS [R238+0x1400], R23 ;  /* 0x00140017ee007388 */ /* 0x000ff20000000800 */
[----:B------:R-:W-:Y:S01]  /*3ab0*/  MUFU.EX2 R120, R105 ;  /* 0x0000006900787308 */ /* 0x000fe20000000800 */
[----:B-1----:R-:W-:Y:S09]  /*3ac0*/  F2FP.F16.F32.PACK_AB R19, R192, R123 ;  /* 0x0000007bc013723e */ /* 0x002ff200000000ff */
[----:B------:R3:W-:Y:S01]  /*3ad0*/  MUFU.EX2 R125, R17 ;  /* 0x00000011007d7308 */ /* 0x0007e20000000800 */
[----:B----4-:R-:W-:Y:S01]  /*3ae0*/  F2FP.F16.F32.PACK_AB R21, R122, R121 ;  /* 0x000000797a15723e */ /* 0x010fe200000000ff */
[----:B------:R-:W-:Y:S08]  /*3af0*/  STS [R237+0x400], R19 ;  /* 0x00040013ed007388 */ /* 0x000ff00000000800 */
[----:B------:R-:W1:Y:S01]  /*3b00*/  MUFU.EX2 R116, R34 ;  /* 0x0000002200747308 */ /* 0x000e620000000800 */
[----:B------:R-:W-:Y:S09]  /*3b10*/  STS [R237], R21 ;  /* 0x00000015ed007388 */ /* 0x000ff20000000800 */
[----:B------:R-:W4:Y:S10]  /*3b20*/  MUFU.EX2 R118, R26 ;  /* 0x0000001a00767308 */ /* 0x000f340000000800 */
[----:B------:R-:W2:Y:S01]  /*3b30*/  MUFU.EX2 R127, R6 ;  /* 0x00000006007f7308 */ /* 0x000ea20000000800 */
[----:B---3--:R-:W-:Y:S09]  /*3b40*/  F2FP.F16.F32.PACK_AB R17, R124, R128 ;  /* 0x000000807c11723e */ /* 0x008ff200000000ff */
[----:B------:R-:W3:Y:S01]  /*3b50*/  MUFU.EX2 R132, R5 ;  /* 0x0000000500847308 */ /* 0x000ee20000000800 */
[----:B-1----:R-:W-:Y:S01]  /*3b60*/  F2FP.F16.F32.PACK_AB R18, R120, R116 ;  /* 0x000000747812723e */ /* 0x002fe200000000ff */
[----:B------:R-:W-:Y:S01]  /*3b70*/  STS [R209], R17 ;  /* 0x00000011d1007388 */ /* 0x000fe20000000800 */
[----:B------:R-:W-:Y:S02]  /*3b80*/  F2FP.F16.F32.PACK_AB R34, R126, R117 ;  /* 0x000000757e22723e */ /* 0x000fe400000000ff */
[----:B----4-:R-:W-:Y:S01]  /*3b90*/  F2FP.F16.F32.PACK_AB R22, R119, R118 ;  /* 0x000000767716723e */ /* 0x010fe200000000ff */
[----:B------:R-:W-:Y:S01]  /*3ba0*/  STS [R209+0x400], R18 ;  /* 0x00040012d1007388 */ /* 0x000fe20000000800 */
[----:B--2---:R-:W-:Y:S03]  /*3bb0*/  F2FP.F16.F32.PACK_AB R26, R127, R125 ;  /* 0x0000007d7f1a723e */ /* 0x004fe600000000ff */
[----:B------:R-:W-:Y:S01]  /*3bc0*/  STS [R237+0x1000], R34 ;  /* 0x00100022ed007388 */ /* 0x000fe20000000800 */
[----:B---3--:R-:W-:Y:S03]  /*3bd0*/  F2FP.F16.F32.PACK_AB R30, R132, R136 ;  /* 0x00000088841e723e */ /* 0x008fe600000000ff */
[----:B------:R-:W-:Y:S04]  /*3be0*/  STS [R237+0x1400], R22 ;  /* 0x00140016ed007388 */ /* 0x000fe80000000800 */
[----:B------:R-:W-:Y:S04]  /*3bf0*/  STS [R209+0x1000], R26 ;  /* 0x0010001ad1007388 */ /* 0x000fe80000000800 */
[----:B------:R-:W-:Y:S04]  /*3c00*/  STS [R209+0x1400], R30 ;  /* 0x0014001ed1007388 */ /* 0x000fe80000000800 */
[----:B------:R-:W1:Y:S08]  /*3c10*/  LDSM.16.M88.4 R100, [R190+0x4000] ;  /* 0x00400000be64783b */ /* 0x000e700000000200 */
[----:B------:R-:W2:Y:S08]  /*3c20*/  LDSM.16.M88.4 R104, [R190+0x5000] ;  /* 0x00500000be68783b */ /* 0x000eb00000000200 */
[----:B------:R-:W3:Y:S08]  /*3c30*/  LDSM.16.M88.4 R108, [R172+0x4000] ;  /* 0x00400000ac6c783b */ /* 0x000ef00000000200 */
[----:B------:R-:W4:Y:S01]  /*3c40*/  LDSM.16.M88.4 R112, [R172+0x5000] ;  /* 0x00500000ac70783b */ /* 0x000f220000000200 */
[-C--:B-1----:R-:W-:Y:S08]  /*3c50*/  HMMA.16816.F32 R4, R100, R140.reuse, RZ ;  /* 0x0000008c6404723c */ /* 0x082ff000000018ff */
[C---:B--2---:R-:W-:Y:S08]  /*3c60*/  HMMA.16816.F32 R8, R104.reuse, R140, RZ ;  /* 0x0000008c6808723c */ /* 0x044ff000000018ff */
[-C--:B------:R-:W-:Y:S08]  /*3c70*/  HMMA.16816.F32 R12, R104, R142.reuse, RZ ;  /* 0x0000008e680c723c */ /* 0x080ff000000018ff */
[C---:B------:R-:W-:Y:S08]  /*3c80*/  HMMA.16816.F32 R16, R100.reuse, R142, RZ ;  /* 0x0000008e6410723c */ /* 0x040ff000000018ff */
[-C--:B------:R-:W-:Y:S08]  /*3c90*/  HMMA.16816.F32 R20, R100, R144.reuse, RZ ;  /* 0x000000906414723c */ /* 0x080ff000000018ff */
[C---:B------:R-:W-:Y:S08]  /*3ca0*/  HMMA.16816.F32 R24, R104.reuse, R144, RZ ;  /* 0x000000906818723c */ /* 0x040ff000000018ff */
[-C--:B------:R-:W-:Y:S01]  /*3cb0*/  HMMA.16816.F32 R28, R104, R146.reuse, RZ ;  /* 0x00000092681c723c */ /* 0x080fe200000018ff */
[----:B------:R-:W-:Y:S07]  /*3cc0*/  LDSM.16.M88.4 R104, [R3+0x5000] ;  /* 0x005000000368783b */ /* 0x000fee0000000200 */
[----:B------:R-:W-:Y:S01]  /*3cd0*/  HMMA.16816.F32 R32, R100, R146, RZ ;  /* 0x000000926420723c */ /* 0x000fe200000018ff */
[----:B------:R-:W1:Y:S07]  /*3ce0*/  LDSM.16.M88.4 R100, [R3+0x4000] ;  /* 0x004000000364783b */ /* 0x000e6e0000000200 */
[-C--:B---3--:R-:W-:Y:S08]  /*3cf0*/  HMMA.16816.F32 R4, R108, R148.reuse, R4 ;  /* 0x000000946c04723c */ /* 0x088ff00000001804 */
[C---:B----4-:R-:W-:Y:S08]  /*3d00*/  HMMA.16816.F32 R8, R112.reuse, R148, R8 ;  /* 0x000000947008723c */ /* 0x050ff00000001808 */
[-C--:B------:R-:W-:Y:S08]  /*3d10*/  HMMA.16816.F32 R12, R112, R150.reuse, R12 ;  /* 0x00000096700c723c */ /* 0x080ff0000000180c */
[C---:B------:R-:W-:Y:S08]  /*3d20*/  HMMA.16816.F32 R16, R108.reuse, R150, R16 ;  /* 0x000000966c10723c */ /* 0x040ff00000001810 */
[-C--:B------:R-:W-:Y:S08]  /*3d30*/  HMMA.16816.F32 R20, R108, R152.reuse, R20 ;  /* 0x000000986c14723c */ /* 0x080ff00000001814 */
[C---:B------:R-:W-:Y:S08]  /*3d40*/  HMMA.16816.F32 R24, R112.reuse, R152, R24 ;  /* 0x000000987018723c */ /* 0x040ff00000001818 */
[-C--:B------:R-:W-:Y:S08]  /*3d50*/  HMMA.16816.F32 R28, R112, R154.reuse, R28 ;  /* 0x0000009a701c723c */ /* 0x080ff0000000181c */
[----:B------:R-:W-:Y:S01]  /*3d60*/  HMMA.16816.F32 R32, R108, R154, R32 ;  /* 0x0000009a6c20723c */ /* 0x000fe20000001820 */
[----:B------:R-:W-:Y:S07]  /*3d70*/  LDSM.16.M88.4 R108, [R2+0x5000] ;  /* 0x00500000026c783b */ /* 0x000fee0000000200 */
[-C--:B-1----:R-:W-:Y:S08]  /*3d80*/  HMMA.16816.F32 R4, R100, R156.reuse, R4 ;  /* 0x0000009c6404723c */ /* 0x082ff00000001804 */
[C---:B------:R-:W-:Y:S08]  /*3d90*/  HMMA.16816.F32 R8, R104.reuse, R156, R8 ;  /* 0x0000009c6808723c */ /* 0x040ff00000001808 */
[-C--:B------:R-:W-:Y:S08]  /*3da0*/  HMMA.16816.F32 R12, R104, R158.reuse, R12 ;  /* 0x0000009e680c723c */ /* 0x080ff0000000180c */
[C---:B------:R-:W-:Y:S08]  /*3db0*/  HMMA.16816.F32 R16, R100.reuse, R158, R16 ;  /* 0x0000009e6410723c */ /* 0x040ff00000001810 */
[-C--:B------:R-:W-:Y:S08]  /*3dc0*/  HMMA.16816.F32 R20, R100, R160.reuse, R20 ;  /* 0x000000a06414723c */ /* 0x080ff00000001814 */
[C---:B------:R-:W-:Y:S08]  /*3dd0*/  HMMA.16816.F32 R24, R104.reuse, R160, R24 ;  /* 0x000000a06818723c */ /* 0x040ff00000001818 */
[-C--:B------:R-:W-:Y:S01]  /*3de0*/  HMMA.16816.F32 R28, R104, R162.reuse, R28 ;  /* 0x000000a2681c723c */ /* 0x080fe2000000181c */
[----:B------:R-:W1:Y:S07]  /*3df0*/  LDSM.16.M88.4 R104, [R2+0x4000] ;  /* 0x004000000268783b */ /* 0x000e6e0000000200 */
[----:B------:R-:W-:Y:S08]  /*3e00*/  HMMA.16816.F32 R32, R100, R162, R32 ;  /* 0x000000a26420723c */ /* 0x000ff00000001820 */
[-C--:B-1----:R-:W-:Y:S08]  /*3e10*/  HMMA.16816.F32 R4, R104, R164.reuse, R4 ;  /* 0x000000a46804723c */ /* 0x082ff00000001804 */
[C---:B------:R-:W-:Y:S08]  /*3e20*/  HMMA.16816.F32 R8, R108.reuse, R164, R8 ;  /* 0x000000a46c08723c */ /* 0x040ff00000001808 */
[-C--:B------:R-:W-:Y:S03]  /*3e30*/  HMMA.16816.F32 R12, R108, R166.reuse, R12 ;  /* 0x000000a66c0c723c */ /* 0x080fe6000000180c */
[C---:B------:R-:W-:Y:S01]  /*3e40*/  FADD.FTZ R113, -R246.reuse, R5 ;  /* 0x00000005f6717221 */ /* 0x040fe20000010100 */
[----:B------:R-:W-:Y:S03]  /*3e50*/  FADD.FTZ R114, -R246, R4 ;  /* 0x00000004f6727221 */ /* 0x000fe60000010100 */
[----:B------:R-:W-:Y:S01]  /*3e60*/  FMUL.FTZ R244, R244, R113 ;  /* 0x00000071f4f47220 */ /* 0x000fe20000410000 */
[C---:B------:R-:W-:Y:S04]  /*3e70*/  HMMA.16816.F32 R16, R104.reuse, R166, R16 ;  /* 0x000000a66810723c */ /* 0x040fe80000001810 */
[----:B------:R-:W-:Y:S02]  /*3e80*/  VIADD R113, R232, 0x1 ;  /* 0x00000001e8717836 */ /* 0x000fe40000000000 */
[----:B------:R-:W-:Y:S02]  /*3e90*/  FMUL.FTZ R245, R245, R114 ;  /* 0x00000072f5f57220 */ /* 0x000fe40000410000 */
[-C--:B------:R-:W-:Y:S03]  /*3ea0*/  HMMA.16816.F32 R20, R104, R168.reuse, R20 ;  /* 0x000000a86814723c */ /* 0x080fe60000001814 */
[----:B------:R-:W-:Y:S02]  /*3eb0*/  ISETP.NE.AND P0, PT, R113, 0x1, PT ;  /* 0x000000017100780c */ /* 0x000fe40003f05270 */
[----:B------:R-:W-:Y:S03]  /*3ec0*/  F2FP.F16.F32.PACK_AB R244, R244, R245 ;  /* 0x000000f5f4f4723e */ /* 0x000fe600000000ff */
[C---:B------:R-:W-:Y:S04]  /*3ed0*/  HMMA.16816.F32 R24, R108.reuse, R168, R24 ;  /* 0x000000a86c18723c */ /* 0x040fe80000001818 */
[C---:B------:R-:W-:Y:S01]  /*3ee0*/  FADD.FTZ R115, -R246.reuse, R16 ;  /* 0x00000010f6737221 */ /* 0x040fe20000010100 */
[C---:B------:R-:W-:Y:S01]  /*3ef0*/  FADD.FTZ R17, -R246.reuse, R17 ;  /* 0x00000011f6117221 */ /* 0x040fe20000010100 */
[C---:B------:R-:W-:Y:S01]  /*3f00*/  FADD.FTZ R18, -R251.reuse, R18 ;  /* 0x00000012fb127221 */ /* 0x040fe20000010100 */
[----:B------:R-:W-:Y:S01]  /*3f10*/  FADD.FTZ R19, -R251, R19 ;  /* 0x00000013fb137221 */ /* 0x000fe20000010100 */
[-C--:B------:R-:W-:Y:S03]  /*3f20*/  HMMA.16816.F32 R28, R108, R170.reuse, R28 ;  /* 0x000000aa6c1c723c */ /* 0x080fe6000000181c */
[----:B------:R-:W-:Y:S01]  /*3f30*/  FMUL.FTZ R129, R129, R115 ;  /* 0x0000007381817220 */ /* 0x000fe20000410000 */
[----:B------:R-:W-:Y:S01]  /*3f40*/  FMUL.FTZ R17, R133, R17 ;  /* 0x0000001185117220 */ /* 0x000fe20000410000 */
[C---:B------:R-:W-:Y:S01]  /*3f50*/  FADD.FTZ R133, -R246.reuse, R20 ;  /* 0x00000014f6857221 */ /* 0x040fe20000010100 */
[----:B------:R-:W-:Y:S01]  /*3f60*/  FADD.FTZ R21, -R246, R21 ;  /* 0x00000015f6157221 */ /* 0x000fe20000010100 */
[----:B------:R-:W-:Y:S01]  /*3f70*/  FADD.FTZ R22, -R251, R22 ;  /* 0x00000016fb167221 */ /* 0x000fe20000010100 */
[----:B------:R-:W-:Y:S04]  /*3f80*/  HMMA.16816.F32 R32, R104, R170, R32 ;  /* 0x000000aa6820723c */ /* 0x000fe80000001820 */
[----:B------:R-:W-:Y:S01]  /*3f90*/  F2FP.F16.F32.PACK_AB R129, R17, R129 ;  /* 0x000000811181723e */ /* 0x000fe200000000ff */
[----:B------:R-:W-:Y:S01]  /*3fa0*/  FMUL.FTZ R245, R121, R133 ;  /* 0x0000008579f57220 */ /* 0x000fe20000410000 */
[C---:B------:R-:W-:Y:S01]  /*3fb0*/  FADD.FTZ R133, -R251.reuse, R7 ;  /* 0x00000007fb857221 */ /* 0x040fe20000010100 */
[----:B------:R-:W-:Y:S01]  /*3fc0*/  FMUL.FTZ R21, R122, R21 ;  /* 0x000000157a157220 */ /* 0x000fe20000410000 */
[----:B------:R-:W-:Y:S01]  /*3fd0*/  FADD.FTZ R23, -R251, R23 ;  /* 0x00000017fb177221 */ /* 0x000fe20000010100 */
[----:B------:R-:W-:Y:S01]  /*3fe0*/  FMUL.FTZ R22, R123, R22 ;  /* 0x000000167b167220 */ /* 0x000fe20000410000 */
[----:B------:R-:W-:Y:S02]  /*3ff0*/  FMUL.FTZ R248, R248, R133 ;  /* 0x00000085f8f87220 */ /* 0x000fe40000410000 */
[----:B------:R-:W-:Y:S01]  /*4000*/  F2FP.F16.F32.PACK_AB R245, R21, R245 ;  /* 0x000000f515f5723e */ /* 0x000fe200000000ff */
[----:B------:R-:W-:Y:S06]  /*4010*/  FMUL.FTZ R23, R192, R23 ;  /* 0x00000017c0177220 */ /* 0x000fec0000410000 */
[C---:B------:R-:W-:Y:S01]  /*4020*/  FADD.FTZ R17, -R246.reuse, R32 ;  /* 0x00000020f6117221 */ /* 0x040fe20000010100 */
[----:B------:R-:W-:Y:S01]  /*4030*/  FADD.FTZ R246, -R246, R33 ;  /* 0x00000021f6f67221 */ /* 0x000fe20000010100 */
[----:B------:R-:W-:Y:S02]  /*4040*/  FADD.FTZ R33, -R251, R6 ;  /* 0x00000006fb217221 */ /* 0x000fe40000010100 */
[----:B------:R-:W-:Y:S01]  /*4050*/  FMUL.FTZ R17, R128, R17 ;  /* 0x0000001180117220 */ /* 0x000fe20000410000 */
[----:B------:R-:W-:Y:S01]  /*4060*/  FMUL.FTZ R246, R124, R246 ;  /* 0x000000f67cf67220 */ /* 0x000fe20000410000 */
[----:B------:R-:W-:Y:S04]  /*4070*/  FMUL.FTZ R239, R239, R33 ;  /* 0x00000021efef7220 */ /* 0x000fe80000410000 */
[----:B------:R-:W-:Y:S01]  /*4080*/  F2FP.F16.F32.PACK_AB R246, R246, R17 ;  /* 0x00000011f6f6723e */ /* 0x000fe200000000ff */
[C---:B------:R-:W-:Y:S01]  /*4090*/  FADD.FTZ R17, -R251.reuse, R34 ;  /* 0x00000022fb117221 */ /* 0x040fe20000010100 */
[----:B------:R-:W-:Y:S01]  /*40a0*/  FADD.FTZ R251, -R251, R35 ;  /* 0x00000023fbfb7221 */ /* 0x000fe20000010100 */
[----:B------:R-:W-:Y:S01]  /*40b0*/  F2FP.F16.F32.PACK_AB R248, R248, R239 ;  /* 0x000000eff8f8723e */ /* 0x000fe200000000ff */
[----:B------:R-:W-:Y:S01]  /*40c0*/  FMUL.FTZ R239, R135, R18 ;  /* 0x0000001287ef7220 */ /* 0x000fe20000410000 */
[----:B------:R-:W-:Y:S01]  /*40d0*/  FMUL.FTZ R135, R185, R19 ;  /* 0x00000013b9877220 */ /* 0x000fe20000410000 */
[----:B------:R-:W-:Y:S01]  /*40e0*/  FMUL.FTZ R17, R116, R17 ;  /* 0x0000001174117220 */ /* 0x000fe20000410000 */
[----:B------:R-:W-:Y:S01]  /*40f0*/  FMUL.FTZ R251, R120, R251 ;  /* 0x000000fb78fb7220 */ /* 0x000fe20000410000 */
[----:B------:R-:W-:Y:S06]  /*4100*/  @!P0 BRA `(.L_x_28) ;  /* 0x00000000004c8947 */ /* 0x000fec0003800000 */
[----:B------:R-:W-:Y:S01]  /*4110*/  IADD3 R5, P2, PT, RZ, -UR18, RZ ;  /* 0x80000012ff057c10 */ /* 0x000fe2000ff5e0ff */
[----:B------:R-:W-:Y:S01]  /*4120*/  IMAD.MOV.U32 R4, RZ, RZ, -0x2000 ;  /* 0xffffe000ff047424 */ /* 0x000fe200078e00ff */
[----:B------:R-:W-:Y:S03]  /*4130*/  LOP3.LUT R7, R232, 0x1, RZ, 0xc0, !PT ;  /* 0x00000001e8077812 */ /* 0x000fe600078ec0ff */
[----:B------:R-:W-:Y:S01]  /*4140*/  IMAD.X R6, RZ, RZ, ~UR5, P2 ;  /* 0x80000005ff067e24 */ /* 0x000fe200090e06ff */
[----:B------:R-:W-:Y:S04]  /*4150*/  ISETP.NE.U32.AND P3, PT, R7, 0x1, PT ;  /* 0x000000010700780c */ /* 0x000fe80003f65070 */
[----:B------:R-:W-:Y:S02]  /*4160*/  SHF.R.S64 R5, R5, 0x1f, R6 ;  /* 0x0000001f05057819 */ /* 0x000fe40000001006 */
[----:B------:R-:W-:Y:S02]  /*4170*/  SEL R4, R4, 0x2000, !P3 ;  /* 0x0000200004047807 */ /* 0x000fe40005800000 */
[----:B------:R-:W-:Y:S03]  /*4180*/  IADD3 R216, P2, PT, R5, R216, RZ ;  /* 0x000000d805d87210 */ /* 0x000fe60007f5e0ff */
[--C-:B------:R-:W-:Y:S01]  /*4190*/  IMAD.IADD R233, R233, 0x1, R4.reuse ;  /* 0x00000001e9e97824 */ /* 0x100fe200078e0204 */
[----:B------:R-:W-:Y:S01]  /*41a0*/  LEA.HI.X.SX32 R217, R6, R217, 0x1, P2 ;  /* 0x000000d906d97211 */ /* 0x000fe200010f0eff */
[----:B------:R-:W-:Y:S01]  /*41b0*/  IMAD.IADD R174, R174, 0x1, R4 ;  /* 0x00000001aeae7824 */ /* 0x000fe200078e0204 */
[C---:B------:R-:W-:Y:S03]  /*41c0*/  LEA R6, P2, R211.reuse, R216, 0x1 ;  /* 0x000000d8d3067211 */ /* 0x040fe600078408ff */
[----:B------:R-:W-:Y:S01]  /*41d0*/  @!PT LDS RZ, [RZ] ;  /* 0x00000000fffff984 */ /* 0x000fe20000000800 */
[----:B------:R-:W-:Y:S01]  /*41e0*/  @!PT LDS RZ, [RZ] ;  /* 0x00000000fffff984 */ /* 0x000fe20000000800 */
[----:B------:R-:W-:Y:S01]  /*41f0*/  @!PT LDS RZ, [RZ] ;  /* 0x00000000fffff984 */ /* 0x000fe20000000800 */
[----:B------:R1:W-:Y:S01]  /*4200*/  LDGSTS.E.BYPASS.LTC128B.128 [R233], desc[UR14][R216.64] ;  /* 0x00000000d8e97fae */ /* 0x0003e2000b981a0e */
[----:B------:R-:W-:Y:S05]  /*4210*/  LEA.HI.X R7, R211, R217, R210, 0x1, P2 ;  /* 0x000000d9d3077211 */ /* 0x000fea00010f0cd2 */
[----:B------:R1:W-:Y:S04]  /*4220*/  LDGSTS.E.BYPASS.LTC128B.128 [R233+0x1000], desc[UR14][R6.64] ;  /* 0x0100000006e97fae */ /* 0x0003e8000b981a0e */
[----:B------:R-:W0:Y:S02]  /*4230*/  LDGDEPBAR ;  /* 0x00000000000079af */ /* 0x000e240000000000 */
.L_x_28:
[C---:B-----5:R-:W-:Y:S01]  /*4240*/  FADD.FTZ R8, -R134.reuse, R8 ;  /* 0x0000000886087221 */ /* 0x060fe20000010100 */
[C---:B------:R-:W-:Y:S01]  /*4250*/  FADD.FTZ R9, -R134.reuse, R9 ;  /* 0x0000000986097221 */ /* 0x040fe20000010100 */
[C---:B------:R-:W-:Y:S01]  /*4260*/  FADD.FTZ R11, -R131.reuse, R11 ;  /* 0x0000000b830b7221 */ /* 0x040fe20000010100 */
[----:B------:R-:W-:Y:S01]  /*4270*/  FADD.FTZ R10, -R131, R10 ;  /* 0x0000000a830a7221 */ /* 0x000fe20000010100 */
[----:B------:R-:W-:Y:S01]  /*4280*/  FADD.FTZ R12, -R134, R12 ;  /* 0x0000000c860c7221 */ /* 0x000fe20000010100 */
[----:B------:R-:W-:Y:S01]  /*4290*/  FMUL.FTZ R9, R250, R9 ;  /* 0x00000009fa097220 */ /* 0x000fe20000410000 */
[----:B------:R-:W-:Y:S01]  /*42a0*/  FMUL.FTZ R11, R252, R11 ;  /* 0x0000000bfc0b7220 */ /* 0x000fe20000410000 */
[----:B------:R-:W-:Y:S01]  /*42b0*/  FADD.FTZ R13, -R134, R13 ;  /* 0x0000000d860d7221 */ /* 0x000fe20000010100 */
[----:B------:R-:W-:Y:S01]  /*42c0*/  FMUL.FTZ R8, R247, R8 ;  /* 0x00000008f7087220 */ /* 0x000fe20000410000 */
[----:B------:R-:W-:Y:S01]  /*42d0*/  FADD.FTZ R14, -R131, R14 ;  /* 0x0000000e830e7221 */ /* 0x000fe20000010100 */
[----:B------:R-:W-:Y:S01]  /*42e0*/  FMUL.FTZ R10, R249, R10 ;  /* 0x0000000af90a7220 */ /* 0x000fe20000410000 */
[----:B------:R-:W-:Y:S01]  /*42f0*/  FADD.FTZ R15, -R131, R15 ;  /* 0x0000000f830f7221 */ /* 0x000fe20000010100 */
[----:B------:R-:W-:Y:S01]  /*4300*/  F2FP.F16.F32.PACK_AB R135, R135, R239 ;  /* 0x000000ef8787723e */ /* 0x000fe200000000ff */
[----:B------:R-:W-:Y:S01]  /*4310*/  STS [R205+-0x4000], R244 ;  /* 0xffc000f4cd007388 */ /* 0x000fe20000000800 */
[----:B------:R-:W-:Y:S01]  /*4320*/  FMUL.FTZ R12, R137, R12 ;  /* 0x0000000c890c7220 */ /* 0x000fe20000410000 */
[----:B------:R-:W-:Y:S01]  /*4330*/  FMUL.FTZ R14, R139, R14 ;  /* 0x0000000e8b0e7220 */ /* 0x000fe20000410000 */
[----:B------:R-:W-:Y:S01]  /*4340*/  FMUL.FTZ R13, R138, R13 ;  /* 0x0000000d8a0d7220 */ /* 0x000fe20000410000 */
[----:B------:R-:W-:Y:S01]  /*4350*/  STS [R205+-0x3c00], R248 ;  /* 0xffc400f8cd007388 */ /* 0x000fe20000000800 */
[----:B------:R-:W-:Y:S01]  /*4360*/  FMUL.FTZ R15, R130, R15 ;  /* 0x0000000f820f7220 */ /* 0x000fe20000410000 */
[----:B------:R-:W-:Y:S01]  /*4370*/  F2FP.F16.F32.PACK_AB R8, R9, R8 ;  /* 0x000000080908723e */ /* 0x000fe200000000ff */
[----:B------:R-:W-:Y:S01]  /*4380*/  FADD.FTZ R5, -R131, R26 ;  /* 0x0000001a83057221 */ /* 0x000fe20000010100 */
[----:B------:R-:W-:Y:S01]  /*4390*/  F2FP.F16.F32.PACK_AB R10, R11, R10 ;  /* 0x0000000a0b0a723e */ /* 0x000fe200000000ff */
[----:B------:R-:W-:Y:S01]  /*43a0*/  STS [R238+-0x4000], R129 ;  /* 0xffc00081ee007388 */ /* 0x000fe20000000800 */
[----:B------:R-:W-:Y:S01]  /*43b0*/  F2FP.F16.F32.PACK_AB R13, R13, R12 ;  /* 0x0000000c0d0d723e */ /* 0x000fe200000000ff */
[----:B------:R-:W-:Y:S01]  /*43c0*/  FADD.FTZ R4, -R131, R27 ;  /* 0x0000001b83047221 */ /* 0x000fe20000010100 */
[----:B------:R-:W-:Y:S01]  /*43d0*/  F2FP.F16.F32.PACK_AB R15, R15, R14 ;  /* 0x0000000e0f0f723e */ /* 0x000fe200000000ff */
[----:B------:R-:W-:Y:S01]  /*43e0*/  STS [R238+-0x3c00], R135 ;  /* 0xffc40087ee007388 */ /* 0x000fe20000000800 */
[C---:B------:R-:W-:Y:S01]  /*43f0*/  FADD.FTZ R24, -R134.reuse, R24 ;  /* 0x0000001886187221 */ /* 0x040fe20000010100 */
[C---:B------:R-:W-:Y:S01]  /*4400*/  FADD.FTZ R25, -R134.reuse, R25 ;  /* 0x0000001986197221 */ /* 0x040fe20000010100 */
[----:B------:R-:W-:Y:S01]  /*4410*/  F2FP.F16.F32.PACK_AB R22, R23, R22 ;  /* 0x000000161716723e */ /* 0x000fe200000000ff */
[----:B------:R-:W-:Y:S01]  /*4420*/  STS [R205+-0x3000], R8 ;  /* 0xffd00008cd007388 */ /* 0x000fe20000000800 */
[C---:B------:R-:W-:Y:S01]  /*4430*/  FADD.FTZ R28, -R134.reuse, R28 ;  /* 0x0000001c861c7221 */ /* 0x040fe20000010100 */
[----:B------:R-:W-:Y:S01]  /*4440*/  FADD.FTZ R134, -R134, R29 ;  /* 0x0000001d86867221 */ /* 0x000fe20000010100 */
[----:B------:R-:W-:Y:S01]  /*4450*/  FMUL.FTZ R24, R117, R24 ;  /* 0x0000001875187220 */ /* 0x000fe20000410000 */
[----:B------:R-:W-:Y:S01]  /*4460*/  STS [R205+-0x2c00], R10 ;  /* 0xffd4000acd007388 */ /* 0x000fe20000000800 */
[----:B------:R-:W-:Y:S01]  /*4470*/  FMUL.FTZ R25, R126, R25 ;  /* 0x000000197e197220 */ /* 0x000fe20000410000 */
[C---:B-1----:R-:W-:Y:S01]  /*4480*/  FADD.FTZ R7, -R131.reuse, R30 ;  /* 0x0000001e83077221 */ /* 0x042fe20000010100 */
[----:B------:R-:W-:Y:S01]  /*4490*/  FADD.FTZ R31, -R131, R31 ;  /* 0x0000001f831f7221 */ /* 0x000fe20000010100 */
[----:B------:R-:W-:Y:S01]  /*44a0*/  STS [R238+-0x3000], R13 ;  /* 0xffd0000dee007388 */ /* 0x000fe20000000800 */
[----:B------:R-:W-:Y:S01]  /*44b0*/  FMUL.FTZ R5, R118, R5 ;  /* 0x0000000576057220 */ /* 0x000fe20000410000 */
[----:B------:R-:W-:Y:S01]  /*44c0*/  FMUL.FTZ R4, R119, R4 ;  /* 0x0000000477047220 */ /* 0x000fe20000410000 */
        /* <DEDUP_REMOVED lines=8> */
[----:B------:R-:W-:Y:S01]  /*4550*/  IMAD R116, R206, UR6, RZ ;  /* 0x00000006ce747c24 */ /* 0x000fe2000f8e02ff */
[----:B------:R-:W-:Y:S01]  /*4560*/  STS [R237+-0x3c00], R22 ;  /* 0xffc40016ed007388 */ /* 0x000fe20000000800 */
[----:B------:R-:W-:Y:S02]  /*4570*/  F2FP.F16.F32.PACK_AB R102, R4, R5 ;  /* 0x000000050466723e */ /* 0x000fe400000000ff */
[----:B------:R-:W-:Y:S01]  /*4580*/  F2FP.F16.F32.PACK_AB R100, R127, R28 ;  /* 0x0000001c7f64723e */ /* 0x000fe200000000ff */
[----:B------:R-:W-:Y:S01]  /*4590*/  STS [R209+-0x4000], R246 ;  /* 0xffc000f6d1007388 */ /* 0x000fe20000000800 */
[----:B------:R-:W-:Y:S03]  /*45a0*/  F2FP.F16.F32.PACK_AB R132, R132, R7 ;  /* 0x000000078484723e */ /* 0x000fe600000000ff */
[----:B------:R-:W-:Y:S04]  /*45b0*/  STS [R209+-0x3c00], R32 ;  /* 0xffc40020d1007388 */ /* 0x000fe80000000800 */
[----:B------:R-:W-:Y:S04]  /*45c0*/  STS [R237+-0x3000], R34 ;  /* 0xffd00022ed007388 */ /* 0x000fe80000000800 */
[----:B------:R-:W-:Y:S04]  /*45d0*/  STS [R237+-0x2c00], R102 ;  /* 0xffd40066ed007388 */ /* 0x000fe80000000800 */
[----:B------:R-:W-:Y:S04]  /*45e0*/  STS [R209+-0x3000], R100 ;  /* 0xffd00064d1007388 */ /* 0x000fe80000000800 */
[----:B------:R-:W-:Y:S01]  /*45f0*/  STS [R209+-0x2c00], R132 ;  /* 0xffd40084d1007388 */ /* 0x000fe20000000800 */
[----:B------:R-:W-:Y:S06]  /*4600*/  BAR.SYNC.DEFER_BLOCKING 0x0 ;  /* 0x0000000000007b1d */ /* 0x000fec0000010000 */
[----:B------:R-:W-:Y:S04]  /*4610*/  LDSM.16.MT88.4 R4, [R178] ;  /* 0x00000000b204783b */ /* 0x000fe80000004200 */
[----:B------:R-:W1:Y:S04]  /*4620*/  LDSM.16.MT88.4 R8, [R188+0x4000] ;  /* 0x00400000bc08783b */ /* 0x000e680000004200 */
[----:B------:R-:W2:Y:S04]  /*4630*/  LDSM.16.MT88.4 R12, [R178+0x2000] ;  /* 0x00200000b20c783b */ /* 0x000ea80000004200 */
[----:B------:R-:W3:Y:S04]  /*4640*/  LDSM.16.MT88.4 R16, [R0+0x4000] ;  /* 0x004000000010783b */ /* 0x000ee80000004200 */
[----:B------:R-:W-:Y:S04]  /*4650*/  LDSM.16.MT88.4 R20, [R178+0x800] ;  /* 0x00080000b214783b */ /* 0x000fe80000004200 */
[----:B------:R-:W4:Y:S04]  /*4660*/  LDSM.16.MT88.4 R24, [R188+0x4800] ;  /* 0x00480000bc18783b */ /* 0x000f280000004200 */
[----:B------:R-:W4:Y:S04]  /*4670*/  LDSM.16.MT88.4 R28, [R178+0x2800] ;  /* 0x00280000b21c783b */ /* 0x000f280000004200 */
[----:B------:R-:W4:Y:S04]  /*4680*/  LDSM.16.MT88.4 R32, [R0+0x4800] ;  /* 0x004800000020783b */ /* 0x000f280000004200 */
[----:B------:R-:W-:Y:S04]  /*4690*/  LDSM.16.MT88.4 R100, [R188+0x5000] ;  /* 0x00500000bc64783b */ /* 0x000fe80000004200 */
[----:B------:R-:W-:Y:S01]  /*46a0*/  LDSM.16.MT88.4 R104, [R178+0x3000] ;  /* 0x00300000b268783b */ /* 0x000fe20000004200 */
[-C--:B-1----:R-:W-:Y:S08]  /*46b0*/  HMMA.16816.F32 R36, R4, R8.reuse, R36 ;  /* 0x000000080424723c */ /* 0x082ff00000001824 */
[C---:B--2---:R-:W-:Y:S08]  /*46c0*/  HMMA.16816.F32 R40, R12.reuse, R8, R40 ;  /* 0x000000080c28723c */ /* 0x044ff00000001828 */
[-C--:B------:R-:W-:Y:S08]  /*46d0*/  HMMA.16816.F32 R44, R12, R10.reuse, R44 ;  /* 0x0000000a0c2c723c */ /* 0x080ff0000000182c */
[C---:B------:R-:W-:Y:S01]  /*46e0*/  HMMA.16816.F32 R48, R4.reuse, R10, R48 ;  /* 0x0000000a0430723c */ /* 0x040fe20000001830 */
[----:B------:R-:W1:Y:S07]  /*46f0*/  LDSM.16.MT88.4 R8, [R178+0x1000] ;  /* 0x00100000b208783b */ /* 0x000e6e0000004200 */
[-C--:B---3--:R-:W-:Y:S08]  /*4700*/  HMMA.16816.F32 R52, R4, R16.reuse, R52 ;  /* 0x000000100434723c */ /* 0x088ff00000001834 */
[C---:B------:R-:W-:Y:S08]  /*4710*/  HMMA.16816.F32 R56, R12.reuse, R16, R56 ;  /* 0x000000100c38723c */ /* 0x040ff00000001838 */
[-C--:B------:R-:W-:Y:S01]  /*4720*/  HMMA.16816.F32 R60, R12, R18.reuse, R60 ;  /* 0x000000120c3c723c */ /* 0x080fe2000000183c */
[----:B------:R-:W2:Y:S07]  /*4730*/  LDSM.16.MT88.4 R12, [R0+0x5000] ;  /* 0x00500000000c783b */ /* 0x000eae0000004200 */
[----:B------:R-:W-:Y:S01]  /*4740*/  HMMA.16816.F32 R64, R4, R18, R64 ;  /* 0x000000120440723c */ /* 0x000fe20000001840 */
[----:B------:R-:W-:Y:S04]  /*4750*/  LDSM.16.MT88.4 R4, [R178+0x1800] ;  /* 0x00180000b204783b */ /* 0x000fe80000004200 */
[----:B------:R-:W3:Y:S03]  /*4760*/  LDSM.16.MT88.4 R16, [R188+0x5800] ;  /* 0x00580000bc10783b */ /* 0x000ee60000004200 */
[-C--:B----4-:R-:W-:Y:S08]  /*4770*/  HMMA.16816.F32 R36, R20, R24.reuse, R36 ;  /* 0x000000181424723c */ /* 0x090ff00000001824 */
[C---:B------:R-:W-:Y:S08]  /*4780*/  HMMA.16816.F32 R40, R28.reuse, R24, R40 ;  /* 0x000000181c28723c */ /* 0x040ff00000001828 */
[-C--:B------:R-:W-:Y:S08]  /*4790*/  HMMA.16816.F32 R44, R28, R26.reuse, R44 ;  /* 0x0000001a1c2c723c */ /* 0x080ff0000000182c */
[C---:B------:R-:W-:Y:S01]  /*47a0*/  HMMA.16816.F32 R48, R20.reuse, R26, R48 ;  /* 0x0000001a1430723c */ /* 0x040fe20000001830 */
[----:B------:R-:W4:Y:S07]  /*47b0*/  LDSM.16.MT88.4 R24, [R178+0x3800] ;  /* 0x00380000b218783b */ /* 0x000f2e0000004200 */
[-C--:B------:R-:W-:Y:S08]  /*47c0*/  HMMA.16816.F32 R52, R20, R32.reuse, R52 ;  /* 0x000000201434723c */ /* 0x080ff00000001834 */
[C---:B------:R-:W-:Y:S08]  /*47d0*/  HMMA.16816.F32 R56, R28.reuse, R32, R56 ;  /* 0x000000201c38723c */ /* 0x040ff00000001838 */
[-C--:B------:R-:W-:Y:S01]  /*47e0*/  HMMA.16816.F32 R60, R28, R34.reuse, R60 ;  /* 0x000000221c3c723c */ /* 0x080fe2000000183c */
[----:B------:R-:W4:Y:S01]  /*47f0*/  LDSM.16.MT88.4 R28, [R0+0x5800] ;  /* 0x00580000001c783b */ /* 0x000f220000004200 */
[----:B------:R-:W-:Y:S06]  /*4800*/  BAR.SYNC.DEFER_BLOCKING 0x0 ;  /* 0x0000000000007b1d */ /* 0x000fec0000010000 */
[----:B------:R-:W-:Y:S08]  /*4810*/  HMMA.16816.F32 R64, R20, R34, R64 ;  /* 0x000000221440723c */ /* 0x000ff00000001840 */
[-C--:B-1----:R-:W-:Y:S08]  /*4820*/  HMMA.16816.F32 R36, R8, R100.reuse, R36 ;  /* 0x000000640824723c */ /* 0x082ff00000001824 */
[C---:B------:R-:W-:Y:S08]  /*4830*/  HMMA.16816.F32 R40, R104.reuse, R100, R40 ;  /* 0x000000646828723c */ /* 0x040ff00000001828 */
[-C--:B------:R-:W-:Y:S08]  /*4840*/  HMMA.16816.F32 R44, R104, R102.reuse, R44 ;  /* 0x00000066682c723c */ /* 0x080ff0000000182c */
[C---:B------:R-:W-:Y:S08]  /*4850*/  HMMA.16816.F32 R48, R8.reuse, R102, R48 ;  /* 0x000000660830723c */ /* 0x040ff00000001830 */
[-C--:B--2---:R-:W-:Y:S08]  /*4860*/  HMMA.16816.F32 R52, R8, R12.reuse, R52 ;  /* 0x0000000c0834723c */ /* 0x084ff00000001834 */
[C---:B------:R-:W-:Y:S08]  /*4870*/  HMMA.16816.F32 R56, R104.reuse, R12, R56 ;  /* 0x0000000c6838723c */ /* 0x040ff00000001838 */
[-C--:B------:R-:W-:Y:S08]  /*4880*/  HMMA.16816.F32 R60, R104, R14.reuse, R60 ;  /* 0x0000000e683c723c */ /* 0x080ff0000000183c */
[----:B------:R-:W-:Y:S08]  /*4890*/  HMMA.16816.F32 R64, R8, R14, R64 ;  /* 0x0000000e0840723c */ /* 0x000ff00000001840 */
[-C--:B---3--:R-:W-:Y:S08]  /*48a0*/  HMMA.16816.F32 R36, R4, R16.reuse, R36 ;  /* 0x000000100424723c */ /* 0x088ff00000001824 */
[C---:B----4-:R-:W-:Y:S08]  /*48b0*/  HMMA.16816.F32 R40, R24.reuse, R16, R40 ;  /* 0x000000101828723c */ /* 0x050ff00000001828 */
[-C--:B------:R-:W-:Y:S08]  /*48c0*/  HMMA.16816.F32 R44, R24, R18.reuse, R44 ;  /* 0x00000012182c723c */ /* 0x080ff0000000182c */
[C---:B------:R-:W-:Y:S08]  /*48d0*/  HMMA.16816.F32 R48, R4.reuse, R18, R48 ;  /* 0x000000120430723c */ /* 0x040ff00000001830 */
[-C--:B------:R-:W-:Y:S08]  /*48e0*/  HMMA.16816.F32 R52, R4, R28.reuse, R52 ;  /* 0x0000001c0434723c */ /* 0x080ff00000001834 */
[C---:B------:R-:W-:Y:S08]  /*48f0*/  HMMA.16816.F32 R56, R24.reuse, R28, R56 ;  /* 0x0000001c1838723c */ /* 0x040ff00000001838 */
[-C--:B------:R-:W-:Y:S08]  /*4900*/  HMMA.16816.F32 R60, R24, R30.reuse, R60 ;  /* 0x0000001e183c723c */ /* 0x080ff0000000183c */
[----:B------:R-:W-:Y:S04]  /*4910*/  HMMA.16816.F32 R64, R4, R30, R64 ;  /* 0x0000001e0440723c */ /* 0x000fe80000001840 */
[----:B------:R-:W-:Y:S04]  /*4920*/  LEA R5, -R116, RZ, 0x6 ;  /* 0x000000ff74057211 */ /* 0x000fe800078e31ff */
[C---:B------:R-:W-:Y:S04]  /*4930*/  LEA R240, P2, R5.reuse, R240, 0x2 ;  /* 0x000000f005f07211 */ /* 0x040fe800078410ff */
[----:B------:R-:W-:Y:S01]  /*4940*/  LEA.HI.X.SX32 R241, R5, R241, 0x2, P2 ;  /* 0x000000f105f17211 */ /* 0x000fe200010f16ff */
[----:B------:R-:W-:Y:S08]  /*4950*/  @!P0 BRA `(.L_x_29) ;  /* 0x0000000000348947 */ /* 0x000ff00003800000 */
[----:B------:R-:W-:Y:S05]  /*4960*/  IADD3 R5, P0, PT, RZ, -UR19, RZ ;  /* 0x80000013ff057c10 */ /* 0x000fea000ff1e0ff */
[----:B------:R-:W-:Y:S05]  /*4970*/  IMAD.X R4, RZ, RZ, ~UR4, P0 ;  /* 0x80000004ff047e24 */ /* 0x000fea00080e06ff */
[----:B------:R-:W-:Y:S04]  /*4980*/  SHF.R.S64 R5, R5, 0x1f, R4 ;  /* 0x0000001f05057819 */ /* 0x000fe80000001004 */
[----:B------:R-:W-:Y:S04]  /*4990*/  IADD3 R218, P0, PT, R5, R218, RZ ;  /* 0x000000da05da7210 */ /* 0x000fe80007f1e0ff */
[----:B------:R-:W-:Y:S02]  /*49a0*/  LEA.HI.X.SX32 R219, R4, R219, 0x1, P0 ;  /* 0x000000db04db7211 */ /* 0x000fe400000f0eff */
[C---:B------:R-:W-:Y:S03]  /*49b0*/  LEA R6, P0, R213.reuse, R218, 0x1 ;  /* 0x000000dad5067211 */ /* 0x040fe600078008ff */
[----:B------:R-:W-:Y:S01]  /*49c0*/  @!PT LDS RZ, [RZ] ;  /* 0x00000000fffff984 */ /* 0x000fe20000000800 */
[----:B------:R-:W-:Y:S01]  /*49d0*/  @!PT LDS RZ, [RZ] ;  /* 0x00000000fffff984 */ /* 0x000fe20000000800 */
[----:B------:R-:W-:Y:S01]  /*49e0*/  @!PT LDS RZ, [RZ] ;  /* 0x00000000fffff984 */ /* 0x000fe20000000800 */
[----:B------:R1:W-:Y:S01]  /*49f0*/  LDGSTS.E.BYPASS.LTC128B.128 [R204+0x4000], desc[UR14][R218.64] ;  /* 0x04000000dacc7fae */ /* 0x0003e2000b981a0e */
[----:B------:R-:W-:Y:S05]  /*4a00*/  LEA.HI.X R7, R213, R219, R212, 0x1, P0 ;  /* 0x000000dbd5077211 */ /* 0x000fea00000f0cd4 */
[----:B------:R1:W-:Y:S04]  /*4a10*/  LDGSTS.E.BYPASS.LTC128B.128 [R204+0x5000], desc[UR14][R6.64] ;  /* 0x0500000006cc7fae */ /* 0x0003e8000b981a0e */
[----:B------:R-:W0:Y:S02]  /*4a20*/  LDGDEPBAR ;  /* 0x00000000000079af */ /* 0x000e240000000000 */
.L_x_29:
[----:B------:R-:W-:Y:S01]  /*4a30*/  LDSM.16.M88.4 R20, [R186] ;  /* 0x00000000ba14783b */ /* 0x000fe20000000200 */
[C---:B------:R-:W-:Y:S02]  /*4a40*/  ISETP.NE.AND P5, PT, R232.reuse, RZ, PT ;  /* 0x000000ffe800720c */ /* 0x040fe40003fa5270 */
[----:B------:R-:W-:Y:S01]  /*4a50*/  ISETP.GT.AND P4, PT, R232, RZ, PT ;  /* 0x000000ffe800720c */ /* 0x000fe20003f84270 */
[----:B------:R-:W1:Y:S04]  /*4a60*/  LDSM.16.MT88.4 R8, [R188+0x6000] ;  /* 0x00600000bc08783b */ /* 0x000e680000004200 */
[----:B------:R-:W2:Y:S04]  /*4a70*/  LDSM.16.MT88.4 R16, [R0+0x6000] ;  /* 0x006000000010783b */ /* 0x000ea80000004200 */
[----:B------:R-:W-:Y:S02]  /*4a80*/  LDSM.16.M88.4 R24, [R177] ;  /* 0x00000000b118783b */ /* 0x000fe40000000200 */
[----:B------:R-:W-:Y:S02]  /*4a90*/  @P5 IADD3 R214, P2, PT, R214, -0x100, RZ ;  /* 0xffffff00d6d65810 */ /* 0x000fe40007f5e0ff */
[----:B------:R-:W3:Y:S02]  /*4aa0*/  LDSM.16.MT88.4 R28, [R188+0x6800] ;  /* 0x00680000bc1c783b */ /* 0x000ee40000004200 */
[----:B------:R-:W-:Y:S02]  /*4ab0*/  @P5 IADD3.X R215, PT, PT, R215, -0x1, RZ, P2, !PT ;  /* 0xffffffffd7d75810 */ /* 0x000fe400017fe4ff */
[----:B------:R-:W4:Y:S04]  /*4ac0*/  LDSM.16.MT88.4 R32, [R0+0x6800] ;  /* 0x006800000020783b */ /* 0x000f280000004200 */
[----:B------:R-:W-:Y:S04]  /*4ad0*/  LDSM.16.M88.4 R100, [R176] ;  /* 0x00000000b064783b */ /* 0x000fe80000000200 */
[----:B------:R-:W4:Y:S04]  /*4ae0*/  LDSM.16.MT88.4 R104, [R188+0x7000] ;  /* 0x00700000bc68783b */ /* 0x000f280000004200 */
[----:B------:R-:W4:Y:S04]  /*4af0*/  LDSM.16.MT88.4 R108, [R0+0x7000] ;  /* 0x00700000006c783b */ /* 0x000f280000004200 */
[----:B------:R-:W-:Y:S01]  /*4b00*/  LDSM.16.MT88.4 R112, [R0+0x7800] ;  /* 0x007800000070783b */ /* 0x000fe20000004200 */
[C---:B-1----:R-:W-:Y:S08]  /*4b10*/  HMMA.16816.F32 R4, R20.reuse, R8, RZ ;  /* 0x000000081404723c */ /* 0x042ff000000018ff */
[C---:B------:R-:W-:Y:S08]  /*4b20*/  HMMA.16816.F32 R8, R20.reuse, R10, RZ ;  /* 0x0000000a1408723c */ /* 0x040ff000000018ff */
[C---:B--2---:R-:W-:Y:S08]  /*4b30*/  HMMA.16816.F32 R12, R20.reuse, R16, RZ ;  /* 0x00000010140c723c */ /* 0x044ff000000018ff */
[----:B------:R-:W-:Y:S01]  /*4b40*/  HMMA.16816.F32 R16, R20, R18, RZ ;  /* 0x000000121410723c */ /* 0x000fe200000018ff */
[----:B------:R-:W-:Y:S07]  /*4b50*/  LDSM.16.M88.4 R20, [R175] ;  /* 0x00000000af14783b */ /* 0x000fee0000000200 */
[C---:B---3--:R-:W-:Y:S08]  /*4b60*/  HMMA.16816.F32 R4, R24.reuse, R28, R4 ;  /* 0x0000001c1804723c */ /* 0x048ff00000001804 */
[C---:B------:R-:W-:Y:S01]  /*4b70*/  HMMA.16816.F32 R8, R24.reuse, R30, R8 ;  /* 0x0000001e1808723c */ /* 0x040fe20000001808 */
[----:B------:R-:W1:Y:S07]  /*4b80*/  LDSM.16.MT88.4 R28, [R188+0x7800] ;  /* 0x00780000bc1c783b */ /* 0x000e6e0000004200 */
[C---:B----4-:R-:W-:Y:S08]  /*4b90*/  HMMA.16816.F32 R12, R24.reuse, R32, R12 ;  /* 0x00000020180c723c */ /* 0x050ff0000000180c */
[----:B------:R-:W-:Y:S01]  /*4ba0*/  HMMA.16816.F32 R16, R24, R34, R16 ;  /* 0x000000221810723c */ /* 0x000fe20000001810 */
[----:B------:R-:W-:Y:S04]  /*4bb0*/  LDSM.16.M88.4 R24, [R186+0x2000] ;  /* 0x00200000ba18783b */ /* 0x000fe80000000200 */
[----:B------:R-:W2:Y:S03]  /*4bc0*/  LDSM.16.MT88.4 R32, [R188+0x8000] ;  /* 0x00800000bc20783b */ /* 0x000ea60000004200 */
[C---:B------:R-:W-:Y:S08]  /*4bd0*/  HMMA.16816.F32 R4, R100.reuse, R104, R4 ;  /* 0x000000686404723c */ /* 0x040ff00000001804 */
[C---:B------:R-:W-:Y:S01]  /*4be0*/  HMMA.16816.F32 R8, R100.reuse, R106, R8 ;  /* 0x0000006a6408723c */ /* 0x040fe20000001808 */
[----:B------:R-:W3:Y:S07]  /*4bf0*/  LDSM.16.MT88.4 R104, [R0+0x8000] ;  /* 0x008000000068783b */ /* 0x000eee0000004200 */
[C---:B------:R-:W-:Y:S08]  /*4c00*/  HMMA.16816.F32 R12, R100.reuse, R108, R12 ;  /* 0x0000006c640c723c */ /* 0x040ff0000000180c */
[----:B------:R-:W-:Y:S01]  /*4c10*/  HMMA.16816.F32 R16, R100, R110, R16 ;  /* 0x0000006e6410723c */ /* 0x000fe20000001810 */
[----:B------:R-:W-:Y:S07]  /*4c20*/  LDSM.16.MT88.4 R100, [R188+0x8800] ;  /* 0x00880000bc64783b */ /* 0x000fee0000004200 */
[C---:B-1----:R-:W-:Y:S08]  /*4c30*/  HMMA.16816.F32 R4, R20.reuse, R28, R4 ;  /* 0x0000001c1404723c */ /* 0x042ff00000001804 */
[C---:B------:R-:W-:Y:S01]  /*4c40*/  HMMA.16816.F32 R8, R20.reuse, R30, R8 ;  /* 0x0000001e1408723c */ /* 0x040fe20000001808 */
[----:B------:R-:W1:Y:S07]  /*4c50*/  LDSM.16.M88.4 R28, [R177+0x2000] ;  /* 0x00200000b11c783b */ /* 0x000e6e0000000200 */
[C---:B------:R-:W-:Y:S08]  /*4c60*/  HMMA.16816.F32 R12, R20.reuse, R112, R12 ;  /* 0x00000070140c723c */ /* 0x040ff0000000180c */
[----:B------:R-:W-:Y:S01]  /*4c70*/  HMMA.16816.F32 R16, R20, R114, R16 ;  /* 0x000000721410723c */ /* 0x000fe20000001810 */
[----:B------:R-:W4:Y:S07]  /*4c80*/  LDSM.16.MT88.4 R20, [R0+0x8800] ;  /* 0x008800000014783b */ /* 0x000f2e0000004200 */
[C---:B--2---:R-:W-:Y:S08]  /*4c90*/  HMMA.16816.F32 R4, R24.reuse, R32, R4 ;  /* 0x000000201804723c */ /* 0x044ff00000001804 */
[C---:B------:R-:W-:Y:S01]  /*4ca0*/  HMMA.16816.F32 R8, R24.reuse, R34, R8 ;  /* 0x000000221808723c */ /* 0x040fe20000001808 */
[----:B------:R-:W-:Y:S07]  /*4cb0*/  LDSM.16.MT88.4 R32, [R188+0x9000] ;  /* 0x00900000bc20783b */ /* 0x000fee0000004200 */
[C---:B---3--:R-:W-:Y:S03]  /*4cc0*/  HMMA.16816.F32 R12, R24.reuse, R104, R12 ;  /* 0x00000068180c723c */ /* 0x048fe6000000180c */
[C---:B------:R-:W-:Y:S04]  /*4cd0*/  LEA R104, P0, R220.reuse, R240, 0x2 ;  /* 0x000000f0dc687211 */ /* 0x040fe800078010ff */
[----:B------:R-:W-:Y:S01]  /*4ce0*/  LEA.HI.X.SX32 R105, R220, R241, 0x2, P0 ;  /* 0x000000f1dc697211 */ /* 0x000fe200000f16ff */
[----:B------:R-:W-:Y:S01]  /*4cf0*/  HMMA.16816.F32 R16, R24, R106, R16 ;  /* 0x0000006a1810723c */ /* 0x000fe20000001810 */
[----:B------:R-:W2:Y:S02]  /*4d00*/  LDSM.16.M88.4 R24, [R176+0x2000] ;  /* 0x00200000b018783b */ /* 0x000ea40000000200 */
[C---:B------:R-:W-:Y:S04]  /*4d10*/  LEA R106, P0, R116.reuse, R104, 0x5 ;  /* 0x00000068746a7211 */ /* 0x040fe800078028ff */
[C---:B------:R-:W-:Y:S01]  /*4d20*/  LEA.HI.X.SX32 R107, R116.reuse, R105, 0x5, P0 ;  /* 0x00000069746b7211 */ /* 0x040fe200000f2eff */
[C---:B-1----:R-:W-:Y:S05]  /*4d30*/  HMMA.16816.F32 R4, R28.reuse, R100, R4 ;  /* 0x000000641c04723c */ /* 0x042fea0000001804 */
[C---:B------:R-:W-:Y:S03]  /*4d40*/  LEA R108, P0, R116.reuse, R106, 0x5 ;  /* 0x0000006a746c7211 */ /* 0x040fe600078028ff */
[C---:B------:R-:W-:Y:S01]  /*4d50*/  HMMA.16816.F32 R8, R28.reuse, R102, R8 ;  /* 0x000000661c08723c */ /* 0x040fe20000001808 */
[----:B------:R-:W1:Y:S02]  /*4d60*/  LDSM.16.MT88.4 R100, [R0+0x9000] ;  /* 0x009000000064783b */ /* 0x000e640000004200 */
[C---:B------:R-:W-:Y:S02]  /*4d70*/  LEA.HI.X.SX32 R109, R116.reuse, R107, 0x5, P0 ;  /* 0x0000006b746d7211 */ /* 0x040fe400000f2eff */
[C---:B------:R-:W-:Y:S03]  /*4d80*/  LEA R110, P0, R116.reuse, R108, 0x5 ;  /* 0x0000006c746e7211 */ /* 0x040fe600078028ff */
[C---:B----4-:R-:W-:Y:S03]  /*4d90*/  HMMA.16816.F32 R12, R28.reuse, R20, R12 ;  /* 0x000000141c0c723c */ /* 0x050fe6000000180c */
[C---:B------:R-:W-:Y:S02]  /*4da0*/  LEA.HI.X.SX32 R111, R116.reuse, R109, 0x5, P0 ;  /* 0x0000006d746f7211 */ /* 0x040fe400000f2eff */
[C---:B------:R-:W-:Y:S03]  /*4db0*/  LEA R112, P0, R116.reuse, R110, 0x5 ;  /* 0x0000006e74707211 */ /* 0x040fe600078028ff */
[----:B------:R-:W-:Y:S01]  /*4dc0*/  HMMA.16816.F32 R16, R28, R22, R16 ;  /* 0x000000161c10723c */ /* 0x000fe20000001810 */
[----:B------:R-:W-:Y:S02]  /*4dd0*/  LDSM.16.M88.4 R20, [R175+0x2000] ;  /* 0x00200000af14783b */ /* 0x000fe40000000200 */
[C---:B------:R-:W-:Y:S02]  /*4de0*/  LEA.HI.X.SX32 R113, R116.reuse, R111, 0x5, P0 ;  /* 0x0000006f74717211 */ /* 0x040fe400000f2eff */
[----:B------:R-:W3:Y:S01]  /*4df0*/  LDSM.16.MT88.4 R28, [R188+0x9800] ;  /* 0x00980000bc1c783b */ /* 0x000ee20000004200 */
[C---:B------:R-:W-:Y:S02]  /*4e00*/  LEA R114, P0, R116.reuse, R112, 0x5 ;  /* 0x0000007074727211 */ /* 0x040fe400078028ff */
[C---:B--2---:R-:W-:Y:S05]  /*4e10*/  HMMA.16816.F32 R4, R24.reuse, R32, R4 ;  /* 0x000000201804723c */ /* 0x044fea0000001804 */
[C---:B------:R-:W-:Y:S02]  /*4e20*/  LEA.HI.X.SX32 R115, R116.reuse, R113, 0x5, P0 ;  /* 0x0000007174737211 */ /* 0x040fe400000f2eff */
[C---:B------:R-:W-:Y:S01]  /*4e30*/  LEA R118, P0, R116.reuse, R114, 0x5 ;  /* 0x0000007274767211 */ /* 0x040fe200078028ff */
[C---:B------:R-:W-:Y:S01]  /*4e40*/  HMMA.16816.F32 R8, R24.reuse, R34, R8 ;  /* 0x000000221808723c */ /* 0x040fe20000001808 */
[----:B------:R-:W2:Y:S02]  /*4e50*/  LDSM.16.MT88.4 R32, [R0+0x9800] ;  /* 0x009800000020783b */ /* 0x000ea40000004200 */
[C---:B------:R-:W-:Y:S05]  /*4e60*/  LEA.HI.X.SX32 R119, R116.reuse, R115, 0x5, P0 ;  /* 0x0000007374777211 */ /* 0x040fea00000f2eff */
[C---:B-1----:R-:W-:Y:S03]  /*4e70*/  HMMA.16816.F32 R12, R24.reuse, R100, R12 ;  /* 0x00000064180c723c */ /* 0x042fe6000000180c */
[C---:B------:R-:W-:Y:S05]  /*4e80*/  IMAD.WIDE R120, R116.reuse, -0xc0, R118 ;  /* 0xffffff4074787825 */ /* 0x040fea00078e0276 */
[----:B------:R-:W-:Y:S03]  /*4e90*/  HMMA.16816.F32 R16, R24, R102, R16 ;  /* 0x000000661810723c */ /* 0x000fe60000001810 */
[----:B------:R-:W-:Y:S01]  /*4ea0*/  @P5 IMAD.WIDE.U32 R24, R195, 0x4, R242 ;  /* 0x00000004c3185825 */ /* 0x000fe200078e00f2 */
[C---:B------:R-:W-:Y:S04]  /*4eb0*/  LEA R100, P0, R116.reuse, R120, 0x5 ;  /* 0x0000007874647211 */ /* 0x040fe800078028ff */
[----:B------:R-:W5:Y:S01]  /*4ec0*/  @P5 LDG.E R231, desc[UR14][R24.64+-0x100] ;  /* 0xffff000e18e75981 */ /* 0x000f62000c1e1900 */
[C---:B------:R-:W-:Y:S02]  /*4ed0*/  LEA.HI.X.SX32 R101, R116.reuse, R121, 0x5, P0 ;  /* 0x0000007974657211 */ /* 0x040fe400000f2eff */
[C---:B------:R-:W-:Y:S01]  /*4ee0*/  LEA R102, P0, R116.reuse, R100, 0x5 ;  /* 0x0000006474667211 */ /* 0x040fe200078028ff */
[C---:B---3--:R-:W-:Y:S01]  /*4ef0*/  HMMA.16816.F32 R4, R20.reuse, R28, R4 ;  /* 0x0000001c1404723c */ /* 0x048fe20000001804 */
[----:B------:R-:W5:Y:S04]  /*4f00*/  @P5 LDG.E R230, desc[UR14][R24.64+-0xe0] ;  /* 0xffff200e18e65981 */ /* 0x000f68000c1e1900 */
[----:B------:R-:W5:Y:S01]  /*4f10*/  @P5 LDG.E R229, desc[UR14][R24.64+-0x80] ;  /* 0xffff800e18e55981 */ /* 0x000f62000c1e1900 */
[C---:B------:R-:W-:Y:S02]  /*4f20*/  LEA.HI.X.SX32 R103, R116.reuse, R101, 0x5, P0 ;  /* 0x0000006574677211 */ /* 0x040fe400000f2eff */
[C---:B------:R-:W-:Y:S01]  /*4f30*/  HMMA.16816.F32 R8, R20.reuse, R30, R8 ;  /* 0x0000001e1408723c */ /* 0x040fe20000001808 */
[----:B------:R1:W5:Y:S02]  /*4f40*/  @P5 LDG.E R228, desc[UR14][R24.64+-0x60] ;  /* 0xffffa00e18e45981 */ /* 0x000364000c1e1900 */
[C---:B------:R-:W-:Y:S02]  /*4f50*/  LEA R122, P0, R116.reuse, R102, 0x5 ;  /* 0x00000066747a7211 */ /* 0x040fe400078028ff */
[----:B------:R-:W-:Y:S02]  /*4f60*/  LDSM.16.MT88.4 R28, [R178+-0x3800] ;  /* 0xffc80000b21c783b */ /* 0x000fe40000004200 */
[C---:B------:R-:W-:Y:S01]  /*4f70*/  LEA.HI.X.SX32 R123, R116.reuse, R103, 0x5, P0 ;  /* 0x00000067747b7211 */ /* 0x040fe200000f2eff */
[C---:B--2---:R-:W-:Y:S03]  /*4f80*/  HMMA.16816.F32 R12, R20.reuse, R32, R12 ;  /* 0x00000020140c723c */ /* 0x044fe6000000180c */
[----:B------:R-:W-:Y:S01]  /*4f90*/  REDG.E.ADD.F32.FTZ.RN.STRONG.GPU desc[UR14][R240.64], R4 ;  /* 0x00000004f00079a6 */ /* 0x000fe2000c12f30e */
[C---:B------:R-:W-:Y:S03]  /*4fa0*/  LEA R124, P0, R116.reuse, R122, 0x5 ;  /* 0x0000007a747c7211 */ /* 0x040fe600078028ff */
[----:B------:R-:W-:Y:S01]  /*4fb0*/  REDG.E.ADD.F32.FTZ.RN.STRONG.GPU desc[UR14][R104.64], R5 ;  /* 0x00000005680079a6 */ /* 0x000fe2000c12f30e */
[----:B------:R-:W-:Y:S03]  /*4fc0*/  HMMA.16816.F32 R16, R20, R34, R16 ;  /* 0x000000221410723c */ /* 0x000fe60000001810 */
[----:B------:R-:W-:Y:S01]  /*4fd0*/  REDG.E.ADD.F32.FTZ.RN.STRONG.GPU desc[UR14][R106.64], R6 ;  /* 0x000000066a0079a6 */ /* 0x000fe2000c12f30e */
[C---:B------:R-:W-:Y:S02]  /*4fe0*/  LEA.HI.X.SX32 R125, R116.reuse, R123, 0x5, P0 ;  /* 0x0000007b747d7211 */ /* 0x040fe400000f2eff */
[C---:B------:R-:W-:Y:S01]  /*4ff0*/  LEA R126, P0, R116.reuse, R124, 0x5 ;  /* 0x0000007c747e7211 */ /* 0x040fe200078028ff */
[----:B------:R2:W-:Y:S03]  /*5000*/  REDG.E.ADD.F32.FTZ.RN.STRONG.GPU desc[UR14][R108.64], R7 ;  /* 0x000000076c0079a6 */ /* 0x0005e6000c12f30e */
[C---:B------:R-:W-:Y:S01]  /*5010*/  LEA.HI.X.SX32 R127, R116.reuse, R125, 0x5, P0 ;  /* 0x0000007d747f7211 */ /* 0x040fe200000f2eff */
[----:B------:R-:W-:Y:S01]  /*5020*/  REDG.E.ADD.F32.FTZ.RN.STRONG.GPU desc[UR14][R110.64], R8 ;  /* 0x000000086e0079a6 */ /* 0x000fe2000c12f30e */
[C---:B------:R-:W-:Y:S03]  /*5030*/  LEA R128, P0, R116.reuse, R126, 0x5 ;  /* 0x0000007e74807211 */ /* 0x040fe600078028ff */
[----:B------:R-:W-:Y:S01]  /*5040*/  REDG.E.ADD.F32.FTZ.RN.STRONG.GPU desc[UR14][R112.64], R9 ;  /* 0x00000009700079a6 */ /* 0x000fe2000c12f30e */
[----:B------:R-:W-:Y:S03]  /*5050*/  LEA.HI.X.SX32 R129, R116, R127, 0x5, P0 ;  /* 0x0000007f74817211 */ /* 0x000fe600000f2eff */
[----:B------:R-:W-:Y:S04]  /*5060*/  REDG.E.ADD.F32.FTZ.RN.STRONG.GPU desc[UR14][R114.64], R10 ;  /* 0x0000000a720079a6 */ /* 0x000fe8000c12f30e */
[----:B------:R-:W-:Y:S04]  /*5070*/  REDG.E.ADD.F32.FTZ.RN.STRONG.GPU desc[UR14][R118.64], R11 ;  /* 0x0000000b760079a6 */ /* 0x000fe8000c12f30e */
[----:B------:R-:W-:Y:S04]  /*5080*/  REDG.E.ADD.F32.FTZ.RN.STRONG.GPU desc[UR14][R240.64+0x80], R12 ;  /* 0x0000800cf00079a6 */ /* 0x000fe8000c12f30e */
[----:B------:R-:W-:Y:S01]  /*5090*/  REDG.E.ADD.F32.FTZ.RN.STRONG.GPU desc[UR14][R120.64+0x80], R13 ;  /* 0x0000800d780079a6 */ /* 0x000fe2000c12f30e */
[----:B--2---:R-:W-:Y:S03]  /*50a0*/  IMAD.IADD R108, R181, 0x1, R173 ;  /* 0x00000001b56c7824 */ /* 0x004fe600078e02ad */
[----:B------:R-:W-:Y:S04]  /*50b0*/  REDG.E.ADD.F32.FTZ.RN.STRONG.GPU desc[UR14][R100.64+0x80], R14 ;  /* 0x0000800e640079a6 */ /* 0x000fe8000c12f30e */
[----:B------:R-:W-:Y:S04]  /*50c0*/  REDG.E.ADD.F32.FTZ.RN.STRONG.GPU desc[UR14][R102.64+0x80], R15 ;  /* 0x0000800f660079a6 */ /* 0x000fe8000c12f30e */
[----:B------:R-:W-:Y:S04]  /*50d0*/  REDG.E.ADD.F32.FTZ.RN.STRONG.GPU desc[UR14][R122.64+0x80], R16 ;  /* 0x000080107a0079a6 */ /* 0x000fe8000c12f30e */
[----:B------:R-:W-:Y:S04]  /*50e0*/  LDSM.16.MT88.4 R4, [R178+-0x4000] ;  /* 0xffc00000b204783b */ /* 0x000fe80000004200 */
[----:B------:R-:W2:Y:S04]  /*50f0*/  LDSM.16.MT88.4 R8, [R173] ;  /* 0x00000000ad08783b */ /* 0x000ea80000004200 */
[----:B------:R-:W-:Y:S04]  /*5100*/  REDG.E.ADD.F32.FTZ.RN.STRONG.GPU desc[UR14][R124.64+0x80], R17 ;  /* 0x000080117c0079a6 */ /* 0x000fe8000c12f30e */
[----:B------:R-:W-:Y:S04]  /*5110*/  REDG.E.ADD.F32.FTZ.RN.STRONG.GPU desc[UR14][R126.64+0x80], R18 ;  /* 0x000080127e0079a6 */ /* 0x000fe8000c12f30e */
[----:B------:R-:W3:Y:S04]  /*5120*/  LDSM.16.MT88.4 R20, [R178+-0x2000] ;  /* 0xffe00000b214783b */ /* 0x000ee80000004200 */
[----:B------:R-:W-:Y:S04]  /*5130*/  REDG.E.ADD.F32.FTZ.RN.STRONG.GPU desc[UR14][R128.64+0x80], R19 ;  /* 0x00008013800079a6 */ /* 0x000fe8000c12f30e */
[----:B-1----:R-:W1:Y:S04]  /*5140*/  LDSM.16.MT88.4 R24, [R108] ;  /* 0x000000006c18783b */ /* 0x002e680000004200 */
[----:B------:R-:W4:Y:S04]  /*5150*/  LDSM.16.MT88.4 R12, [R173+0x800] ;  /* 0x00080000ad0c783b */ /* 0x000f280000004200 */
[----:B------:R-:W4:Y:S04]  /*5160*/  LDSM.16.MT88.4 R32, [R178+-0x1800] ;  /* 0xffe80000b220783b */ /* 0x000f280000004200 */
[----:B------:R-:W4:Y:S04]  /*5170*/  LDSM.16.MT88.4 R100, [R108+0x800] ;  /* 0x000800006c64783b */ /* 0x000f280000004200 */
[----:B------:R-:W-:Y:S01]  /*5180*/  LDSM.16.MT88.4 R16, [R173+0x1000] ;  /* 0x00100000ad10783b */ /* 0x000fe20000004200 */
[-C--:B--2---:R-:W-:Y:S03]  /*5190*/  HMMA.16816.F32 R68, R4, R8.reuse, R68 ;  /* 0x000000080444723c */ /* 0x084fe60000001844 */
[----:B------:R-:W-:Y:S05]  /*51a0*/  LDSM.16.MT88.4 R104, [R178+-0x1000] ;  /* 0xfff00000b268783b */ /* 0x000fea0000004200 */
[C---:B---3--:R-:W-:Y:S08]  /*51b0*/  HMMA.16816.F32 R72, R20.reuse, R8, R72 ;  /* 0x000000081448723c */ /* 0x048ff00000001848 */
[-C--:B------:R-:W-:Y:S08]  /*51c0*/  HMMA.16816.F32 R76, R20, R10.reuse, R76 ;  /* 0x0000000a144c723c */ /* 0x080ff0000000184c */
[C---:B------:R-:W-:Y:S01]  /*51d0*/  HMMA.16816.F32 R80, R4.reuse, R10, R80 ;  /* 0x0000000a0450723c */ /* 0x040fe20000001850 */
[----:B------:R-:W2:Y:S07]  /*51e0*/  LDSM.16.MT88.4 R8, [R178+-0x3000] ;  /* 0xffd00000b208783b */ /* 0x000eae0000004200 */
[-C--:B-1----:R-:W-:Y:S08]  /*51f0*/  HMMA.16816.F32 R84, R4, R24.reuse, R84 ;  /* 0x000000180454723c */ /* 0x082ff00000001854 */
[C---:B------:R-:W-:Y:S08]  /*5200*/  HMMA.16816.F32 R88, R20.reuse, R24, R88 ;  /* 0x000000181458723c */ /* 0x040ff00000001858 */
[-C--:B------:R-:W-:Y:S01]  /*5210*/  HMMA.16816.F32 R92, R20, R26.reuse, R92 ;  /* 0x0000001a145c723c */ /* 0x080fe2000000185c */
[----:B------:R-:W1:Y:S04]  /*5220*/  LDSM.16.MT88.4 R20, [R108+0x1000] ;  /* 0x001000006c14783b */ /* 0x000e680000004200 */
[----:B------:R-:W-:Y:S03]  /*5230*/  LDSM.16.MT88.4 R108, [R108+0x1800] ;  /* 0x001800006c6c783b */ /* 0x000fe60000004200 */
[----:B------:R-:W-:Y:S01]  /*5240*/  HMMA.16816.F32 R96, R4, R26, R96 ;  /* 0x0000001a0460723c */ /* 0x000fe20000001860 */
[----:B------:R-:W-:Y:S04]  /*5250*/  LDSM.16.MT88.4 R4, [R178+-0x2800] ;  /* 0xffd80000b204783b */ /* 0x000fe80000004200 */
[----:B------:R-:W-:Y:S03]  /*5260*/  LDSM.16.MT88.4 R24, [R178+-0x800] ;  /* 0xfff80000b218783b */ /* 0x000fe60000004200 */
[-C--:B----4-:R-:W-:Y:S08]  /*5270*/  HMMA.16816.F32 R68, R28, R12.reuse, R68 ;  /* 0x0000000c1c44723c */ /* 0x090ff00000001844 */
[C---:B------:R-:W-:Y:S08]  /*5280*/  HMMA.16816.F32 R72, R32.reuse, R12, R72 ;  /* 0x0000000c2048723c */ /* 0x040ff00000001848 */
[-C--:B------:R-:W-:Y:S08]  /*5290*/  HMMA.16816.F32 R76, R32, R14.reuse, R76 ;  /* 0x0000000e204c723c */ /* 0x080ff0000000184c */
[C---:B------:R-:W-:Y:S01]  /*52a0*/  HMMA.16816.F32 R80, R28.reuse, R14, R80 ;  /* 0x0000000e1c50723c */ /* 0x040fe20000001850 */
[----:B------:R-:W3:Y:S07]  /*52b0*/  LDSM.16.MT88.4 R12, [R173+0x1800] ;  /* 0x00180000ad0c783b */ /* 0x000eee0000004200 */
[-C--:B------:R-:W-:Y:S08]  /*52c0*/  HMMA.16816.F32 R84, R28, R100.reuse, R84 ;  /* 0x000000641c54723c */ /* 0x080ff00000001854 */
[C---:B------:R-:W-:Y:S08]  /*52d0*/  HMMA.16816.F32 R88, R32.reuse, R100, R88 ;  /* 0x000000642058723c */ /* 0x040ff00000001858 */
[-C--:B------:R-:W-:Y:S08]  /*52e0*/  HMMA.16816.F32 R92, R32, R102.reuse, R92 ;  /* 0x00000066205c723c */ /* 0x080ff0000000185c */
[----:B------:R-:W-:Y:S08]  /*52f0*/  HMMA.16816.F32 R96, R28, R102, R96 ;  /* 0x000000661c60723c */ /* 0x000ff00000001860 */
[-C--:B--2---:R-:W-:Y:S08]  /*5300*/  HMMA.16816.F32 R68, R8, R16.reuse, R68 ;  /* 0x000000100844723c */ /* 0x084ff00000001844 */
[C---:B------:R-:W-:Y:S08]  /*5310*/  HMMA.16816.F32 R72, R104.reuse, R16, R72 ;  /* 0x000000106848723c */ /* 0x040ff00000001848 */
[-C--:B------:R-:W-:Y:S08]  /*5320*/  HMMA.16816.F32 R76, R104, R18.reuse, R76 ;  /* 0x00000012684c723c */ /* 0x080ff0000000184c */
[C---:B------:R-:W-:Y:S08]  /*5330*/  HMMA.16816.F32 R80, R8.reuse, R18, R80 ;  /* 0x000000120850723c */ /* 0x040ff00000001850 */
[-C--:B-1----:R-:W-:Y:S08]  /*5340*/  HMMA.16816.F32 R84, R8, R20.reuse, R84 ;  /* 0x000000140854723c */ /* 0x082ff00000001854 */
[C---:B------:R-:W-:Y:S08]  /*5350*/  HMMA.16816.F32 R88, R104.reuse, R20, R88 ;  /* 0x000000146858723c */ /* 0x040ff00000001858 */
[-C--:B------:R-:W-:Y:S08]  /*5360*/  HMMA.16816.F32 R92, R104, R22.reuse, R92 ;  /* 0x00000016685c723c */ /* 0x080ff0000000185c */
[----:B------:R-:W-:Y:S04]  /*5370*/  HMMA.16816.F32 R96, R8, R22, R96 ;  /* 0x000000160860723c */ /* 0x000fe80000001860 */
[C---:B------:R-:W-:Y:S01]  /*5380*/  LOP3.LUT R8, R232.reuse, 0x1, RZ, 0xc0, !PT ;  /* 0x00000001e8087812 */ /* 0x040fe200078ec0ff */
[----:B------:R-:W-:Y:S03]  /*5390*/  VIADD R232, R232, 0xffffffff ;  /* 0xffffffffe8e87836 */ /* 0x000fe60000000000 */
[-C--:B---3--:R-:W-:Y:S05]  /*53a0*/  HMMA.16816.F32 R68, R4, R12.reuse, R68 ;  /* 0x0000000c0444723c */ /* 0x088fea0000001844 */
[----:B------:R-:W-:Y:S03]  /*53b0*/  ISETP.NE.U32.AND P0, PT, R8, 0x1, PT ;  /* 0x000000010800780c */ /* 0x000fe60003f05070 */
[C---:B------:R-:W-:Y:S08]  /*53c0*/  HMMA.16816.F32 R72, R24.reuse, R12, R72 ;  /* 0x0000000c1848723c */ /* 0x040ff00000001848 */
[-C--:B------:R-:W-:Y:S08]  /*53d0*/  HMMA.16816.F32 R76, R24, R14.reuse, R76 ;  /* 0x0000000e184c723c */ /* 0x080ff0000000184c */
[C---:B------:R-:W-:Y:S08]  /*53e0*/  HMMA.16816.F32 R80, R4.reuse, R14, R80 ;  /* 0x0000000e0450723c */ /* 0x040ff00000001850 */
[-C--:B------:R-:W-:Y:S08]  /*53f0*/  HMMA.16816.F32 R84, R4, R108.reuse, R84 ;  /* 0x0000006c0454723c */ /* 0x080ff00000001854 */
[C---:B------:R-:W-:Y:S08]  /*5400*/  HMMA.16816.F32 R88, R24.reuse, R108, R88 ;  /* 0x0000006c1858723c */ /* 0x040ff00000001858 */
[-C--:B------:R-:W-:Y:S08]  /*5410*/  HMMA.16816.F32 R92, R24, R110.reuse, R92 ;  /* 0x0000006e185c723c */ /* 0x080ff0000000185c */
[----:B------:R-:W-:Y:S04]  /*5420*/  HMMA.16816.F32 R96, R4, R110, R96 ;  /* 0x0000006e0460723c */ /* 0x000fe80000001860 */
[C---:B------:R-:W-:Y:S01]  /*5430*/  VIADD R6, R173.reuse, 0xffffe000 ;  /* 0xffffe000ad067836 */ /* 0x040fe20000000000 */
[----:B------:R-:W-:Y:S01]  /*5440*/  @P5 IADD3 R5, P3, PT, R242, -0x100, RZ ;  /* 0xffffff00f2055810 */ /* 0x000fe20007f7e0ff */
[----:B------:R-:W-:Y:S03]  /*5450*/  @P0 VIADD R6, R173, 0x2000 ;  /* 0x00002000ad060836 */ /* 0x000fe60000000000 */
[----:B------:R-:W-:Y:S01]  /*5460*/  @P5 IADD3.X R4, PT, PT, R243, -0x1, RZ, P3, !PT ;  /* 0xfffffffff3045810 */ /* 0x000fe20001ffe4ff */
[----:B------:R-:W-:Y:S02]  /*5470*/  IMAD.MOV.U32 R173, RZ, RZ, R6 ;  /* 0x000000ffffad7224 */ /* 0x000fe400078e0006 */
[----:B------:R-:W-:Y:S02]  /*5480*/  @P5 IMAD.MOV.U32 R242, RZ, RZ, R5 ;  /* 0x000000fffff25224 */ /* 0x000fe400078e0005 */
[----:B------:R-:W-:Y:S01]  /*5490*/  @P5 IMAD.MOV.U32 R243, RZ, RZ, R4 ;  /* 0x000000fffff35224 */ /* 0x000fe200078e0004 */
[----:B------:R-:W-:Y:S06]  /*54a0*/  @P4 BRA `(.L_x_30) ;  /* 0xffffffd800984947 */ /* 0x000fec000383ffff */
[----:B------:R-:W1:Y:S01]  /*54b0*/  S2R R4, SR_TID.X ;  /* 0x0000000000047919 */ /* 0x000e620000002100 */
[----:B------:R-:W2:Y:S01]  /*54c0*/  LDCU UR4, c[0x0][0x500] ;  /* 0x0000a000ff0477ac */ /* 0x000ea20008000800 */
[----:B------:R-:W-:Y:S02]  /*54d0*/  F2FP.F16.F32.PACK_AB R36, R37, R36 ;  /* 0x000000242524723e */ /* 0x000fe400000000ff */
[----:B------:R-:W-:Y:S02]  /*54e0*/  F2FP.F16.F32.PACK_AB R38, R39, R38 ;  /* 0x000000262726723e */ /* 0x000fe400000000ff */
[----:B------:R-:W-:Y:S02]  /*54f0*/  F2FP.F16.F32.PACK_AB R48, R49, R48 ;  /* 0x000000303130723e */ /* 0x000fe400000000ff */
[----:B------:R-:W-:Y:S02]  /*5500*/  F2FP.F16.F32.PACK_AB R50, R51, R50 ;  /* 0x000000323332723e */ /* 0x000fe400000000ff */
[----:B------:R-:W-:-:S02]  /*5510*/  F2FP.F16.F32.PACK_AB R40, R41, R40 ;  /* 0x000000282928723e */ /* 0x000fc400000000ff */
[----:B------:R-:W-:Y:S02]  /*5520*/  F2FP.F16.F32.PACK_AB R42, R43, R42 ;  /* 0x0000002a2b2a723e */ /* 0x000fe400000000ff */
[----:B------:R-:W-:Y:S02]  /*5530*/  F2FP.F16.F32.PACK_AB R44, R45, R44 ;  /* 0x0000002c2d2c723e */ /* 0x000fe400000000ff */
[----:B------:R-:W-:Y:S02]  /*5540*/  F2FP.F16.F32.PACK_AB R46, R47, R46 ;  /* 0x0000002e2f2e723e */ /* 0x000fe400000000ff */
[----:B------:R-:W-:Y:S01]  /*5550*/  F2FP.F16.F32.PACK_AB R52, R53, R52 ;  /* 0x000000343534723e */ /* 0x000fe200000000ff */
[----:B--2---:R-:W-:Y:S01]  /*5560*/  FMUL.FTZ R68, R68, UR4 ;  /* 0x0000000444447c20 */ /* 0x004fe20008410000 */
[----:B------:R-:W-:Y:S01]  /*5570*/  FMUL.FTZ R69, R69, UR4 ;  /* 0x0000000445457c20 */ /* 0x000fe20008410000 */
        /* <DEDUP_REMOVED lines=11> */
[----:B-1----:R-:W-:Y:S01]  /*5630*/  LOP3.LUT P0, RZ, R4, 0x8, RZ, 0xc0, !PT ;  /* 0x0000000804ff7812 */ /* 0x002fe2000780c0ff */
[----:B------:R-:W-:-:S02]  /*5640*/  IMAD.MOV.U32 R4, RZ, RZ, 0x20 ;  /* 0x00000020ff047424 */ /* 0x000fc400078e00ff */
[----:B------:R-:W-:Y:S01]  /*5650*/  FMUL.FTZ R77, R77, UR4 ;  /* 0x000000044d4d7c20 */ /* 0x000fe20008410000 */
[----:B------:R-:W-:Y:S01]  /*5660*/  FMUL.FTZ R78, R78, UR4 ;  /* 0x000000044e4e7c20 */ /* 0x000fe20008410000 */
[----:B------:R-:W-:Y:S01]  /*5670*/  FMUL.FTZ R79, R79, UR4 ;  /* 0x000000044f4f7c20 */ /* 0x000fe20008410000 */
[----:B------:R-:W-:Y:S01]  /*5680*/  FMUL.FTZ R84, R84, UR4 ;  /* 0x0000000454547c20 */ /* 0x000fe20008410000 */
[----:B------:R-:W-:Y:S01]  /*5690*/  SEL R4, R4, 0xffffffe0, !P0 ;  /* 0xffffffe004047807 */ /* 0x000fe20004000000 */
[----:B------:R-:W-:Y:S01]  /*56a0*/  FMUL.FTZ R85, R85, UR4 ;  /* 0x0000000455557c20 */ /* 0x000fe20008410000 */
[----:B------:R-:W-:Y:S01]  /*56b0*/  FMUL.FTZ R86, R86, UR4 ;  /* 0x0000000456567c20 */ /* 0x000fe20008410000 */
[----:B------:R-:W-:Y:S01]  /*56c0*/  FMUL.FTZ R87, R87, UR4 ;  /* 0x0000000457577c20 */ /* 0x000fe20008410000 */
[----:B------:R-:W-:Y:S01]  /*56d0*/  FMUL.FTZ R96, R96, UR4 ;  /* 0x0000000460607c20 */ /* 0x000fe20008410000 */
[----:B------:R-:W-:Y:S01]  /*56e0*/  FMUL.FTZ R97, R97, UR4 ;  /* 0x0000000461617c20 */ /* 0x000fe20008410000 */
[----:B------:R-:W-:Y:S01]  /*56f0*/  FMUL.FTZ R98, R98, UR4 ;  /* 0x0000000462627c20 */ /* 0x000fe20008410000 */
[----:B------:R-:W-:Y:S01]  /*5700*/  FMUL.FTZ R99, R99, UR4 ;  /* 0x0000000463637c20 */ /* 0x000fe20008410000 */
[----:B------:R-:W-:Y:S01]  /*5710*/  F2FP.F16.F32.PACK_AB R68, R69, R68 ;  /* 0x000000444544723e */ /* 0x000fe200000000ff */
[----:B------:R-:W-:Y:S01]  /*5720*/  BAR.SYNC.DEFER_BLOCKING 0x0 ;  /* 0x0000000000007b1d */ /* 0x000fe20000010000 */
[----:B------:R-:W-:Y:S01]  /*5730*/  F2FP.F16.F32.PACK_AB R70, R71, R70 ;  /* 0x000000464746723e */ /* 0x000fe200000000ff */
[----:B------:R-:W-:Y:S01]  /*5740*/  FMUL.FTZ R88, R88, UR4 ;  /* 0x0000000458587c20 */ /* 0x000fe20008410000 */
[----:B------:R-:W-:Y:S01]  /*5750*/  FMUL.FTZ R89, R89, UR4 ;  /* 0x0000000459597c20 */ /* 0x000fe20008410000 */
[----:B------:R-:W-:Y:S01]  /*5760*/  FMUL.FTZ R90, R90, UR4 ;  /* 0x000000045a5a7c20 */ /* 0x000fe20008410000 */
[----:B------:R-:W-:Y:S01]  /*5770*/  FMUL.FTZ R91, R91, UR4 ;  /* 0x000000045b5b7c20 */ /* 0x000fe20008410000 */
[----:B------:R-:W-:Y:S01]  /*5780*/  F2FP.F16.F32.PACK_AB R80, R81, R80 ;  /* 0x000000505150723e */ /* 0x000fe200000000ff */
[--C-:B------:R-:W-:Y:S01]  /*5790*/  IMAD.IADD R5, R193, 0x1, R4.reuse ;  /* 0x00000001c1057824 */ /* 0x100fe200078e0204 */
[----:B------:R-:W-:Y:S01]  /*57a0*/  F2FP.F16.F32.PACK_AB R82, R83, R82 ;  /* 0x000000525352723e */ /* 0x000fe200000000ff */
[----:B------:R-:W-:Y:S01]  /*57b0*/  FMUL.FTZ R92, R92, UR4 ;  /* 0x000000045c5c7c20 */ /* 0x000fe20008410000 */
[----:B------:R-:W-:Y:S01]  /*57c0*/  FMUL.FTZ R93, R93, UR4 ;  /* 0x000000045d5d7c20 */ /* 0x000fe20008410000 */
[----:B------:R-:W-:Y:S01]  /*57d0*/  FMUL.FTZ R94, R94, UR4 ;  /* 0x000000045e5e7c20 */ /* 0x000fe20008410000 */
[----:B------:R-:W-:Y:S01]  /*57e0*/  FMUL.FTZ R95, R95, UR4 ;  /* 0x000000045f5f7c20 */ /* 0x000fe20008410000 */
[----:B------:R-:W-:Y:S01]  /*57f0*/  F2FP.F16.F32.PACK_AB R72, R73, R72 ;  /* 0x000000484948723e */ /* 0x000fe200000000ff */
[----:B------:R-:W-:Y:S01]  /*5800*/  IMAD.IADD R7, R191, 0x1, R4 ;  /* 0x00000001bf077824 */ /* 0x000fe200078e0204 */
[----:B------:R-:W-:-:S02]  /*5810*/  F2FP.F16.F32.PACK_AB R74, R75, R74 ;  /* 0x0000004a4b4a723e */ /* 0x000fc400000000ff */
[----:B------:R-:W-:Y:S02]  /*5820*/  F2FP.F16.F32.PACK_AB R76, R77, R76 ;  /* 0x0000004c4d4c723e */ /* 0x000fe400000000ff */
[----:B------:R-:W-:Y:S02]  /*5830*/  F2FP.F16.F32.PACK_AB R78, R79, R78 ;  /* 0x0000004e4f4e723e */ /* 0x000fe400000000ff */
[----:B------:R-:W-:Y:S02]  /*5840*/  F2FP.F16.F32.PACK_AB R84, R85, R84 ;  /* 0x000000545554723e */ /* 0x000fe400000000ff */
[----:B------:R-:W-:Y:S01]  /*5850*/  F2FP.F16.F32.PACK_AB R86, R87, R86 ;  /* 0x000000565756723e */ /* 0x000fe200000000ff */
[----:B------:R1:W-:Y:S01]  /*5860*/  STS [R193+0x6000], R68 ;  /* 0x00600044c1007388 */ /* 0x0003e20000000800 */
[----:B------:R-:W-:Y:S02]  /*5870*/  F2FP.F16.F32.PACK_AB R96, R97, R96 ;  /* 0x000000606160723e */ /* 0x000fe400000000ff */
[----:B------:R-:W-:Y:S01]  /*5880*/  F2FP.F16.F32.PACK_AB R98, R99, R98 ;  /* 0x000000626362723e */ /* 0x000fe200000000ff */
[----:B------:R1:W-:Y:S01]  /*5890*/  STS [R193+0x6400], R70 ;  /* 0x00640046c1007388 */ /* 0x0003e20000000800 */
[----:B------:R-:W-:-:S02]  /*58a0*/  F2FP.F16.F32.PACK_AB R88, R89, R88 ;  /* 0x000000585958723e */ /* 0x000fc400000000ff */
[----:B------:R-:W-:Y:S01]  /*58b0*/  F2FP.F16.F32.PACK_AB R90, R91, R90 ;  /* 0x0000005a5b5a723e */ /* 0x000fe200000000ff */
[----:B------:R1:W-:Y:S01]  /*58c0*/  STS [R5+0x6000], R80 ;  /* 0x0060005005007388 */ /* 0x0003e20000000800 */
        /* <DEDUP_REMOVED lines=13> */
[----:B------:R-:W-:Y:S01]  /*59a0*/  ISETP.NE.AND P0, PT, R236, -0x1, PT ;  /* 0xffffffffec00780c */ /* 0x000fe20003f05270 */
[----:B------:R1:W-:Y:S04]  /*59b0*/  STS [R5+0x8400], R78 ;  /* 0x0084004e05007388 */ /* 0x0003e80000000800 */
[----:B------:R1:W-:Y:S04]  /*59c0*/  STS [R191], R84 ;  /* 0x00000054bf007388 */ /* 0x0003e80000000800 */
[----:B------:R1:W-:Y:S04]  /*59d0*/  STS [R191+0x400], R86 ;  /* 0x00040056bf007388 */ /* 0x0003e80000000800 */
[----:B------:R1:W-:Y:S04]  /*59e0*/  STS [R7], R96 ;  /* 0x0000006007007388 */ /* 0x0003e80000000800 */
[----:B------:R1:W-:Y:S04]  /*59f0*/  STS [R7+0x400], R98 ;  /* 0x0004006207007388 */ /* 0x0003e80000000800 */
        /* <DEDUP_REMOVED lines=19> */
[----:B------:R1:W-:Y:S01]  /*5b30*/  STS [R7+0x6400], R62 ;  /* 0x0064003e07007388 */ /* 0x0003e20000000800 */
[----:B------:R-:W-:Y:S05]  /*5b40*/  @P0 BRA `(.L_x_31) ;  /* 0x0000000000300947 */ /* 0x000fea0003800000 */
[----:B------:R-:W2:Y:S01]  /*5b50*/  LDCU.64 UR4, c[0x0][0x5c0] ;  /* 0x0000b800ff0477ac */ /* 0x000ea20008000a00 */
[----:B-1----:R-:W-:Y:S01]  /*5b60*/  SHF.R.S32.HI R5, RZ, 0x1f, R235 ;  /* 0x0000001fff057819 */ /* 0x002fe200000114eb */
[----:B------:R-:W1:Y:S01]  /*5b70*/  LDCU.64 UR6, c[0x0][0x5a8] ;  /* 0x0000b500ff0677ac */ /* 0x000e620008000a00 */
[----:B--2---:R-:W-:Y:S02]  /*5b80*/  MOV R6, UR4 ;  /* 0x0000000400067c02 */ /* 0x004fe40008000f00 */
[----:B------:R-:W-:-:S03]  /*5b90*/  MOV R7, UR5 ;  /* 0x0000000500077c02 */ /* 0x000fc60008000f00 */
[-C--:B------:R-:W-:Y:S02]  /*5ba0*/  IMAD R4, R5, R6.reuse, RZ ;  /* 0x0000000605047224 */ /* 0x080fe400078e02ff */
[----:B------:R-:W-:-:S04]  /*5bb0*/  IMAD.WIDE.U32 R8, R235, R6, RZ ;  /* 0x00000006eb087225 */ /* 0x000fc800078e00ff */
[----:B------:R-:W-:-:S05]  /*5bc0*/  IMAD R4, R235, R7, R4 ;  /* 0x00000007eb047224 */ /* 0x000fca00078e0204 */
[----:B------:R-:W-:-:S03]  /*5bd0*/  IADD3 R9, PT, PT, R9, R4, RZ ;  /* 0x0000000409097210 */ /* 0x000fc60007ffe0ff */
[----:B-1----:R-:W-:-:S04]  /*5be0*/  IMAD.WIDE.U32 R14, R194, UR6, R8 ;  /* 0x00000006c20e7c25 */ /* 0x002fc8000f8e0008 */
[----:B------:R-:W-:Y:S01]  /*5bf0*/  IMAD R12, R194, UR7, R15 ;  /* 0x00000007c20c7c24 */ /* 0x000fe2000f8e020f */
[----:B------:R-:W-:Y:S05]  /*5c00*/  BRA `(.L_x_32) ;  /* 0x0000000000147947 */ /* 0x000fea0003800000 */
.L_x_31:
[----:B-1----:R-:W1:Y:S01]  /*5c10*/  LDC.64 R6, c[0x0][0x5c0] ;  /* 0x00017000ff067b82 */ /* 0x002e620000000a00 */
[----:B------:R-:W-:-:S05]  /*5c20*/  IADD3 R14, PT, PT, R235, R236, RZ ;  /* 0x000000eceb0e7210 */ /* 0x000fca0007ffe0ff */
[C---:B-1----:R-:W-:Y:S02]  /*5c30*/  IMAD R12, R14.reuse, R7, RZ ;  /* 0x000000070e0c7224 */ /* 0x042fe400078e02ff */
[----:B------:R-:W-:-:S05]  /*5c40*/  IMAD.WIDE.U32 R14, R14, R6, RZ ;  /* 0x000000060e0e7225 */ /* 0x000fca00078e00ff */
[----:B------:R-:W-:Y:S02]  /*5c50*/  IADD3 R12, PT, PT, R15, R12, RZ ;  /* 0x0000000c0f0c7210 */ /* 0x000fe40007ffe0ff */
.L_x_32:
        /* <DEDUP_REMOVED lines=13> */
.L_x_33:
[----:B------:R-:W1:Y:S01]  /*5d30*/  LDC.64 R4, c[0x0][0x5c8] ;  /* 0x00017200ff047b82 */ /* 0x000e620000000a00 */
[----:B------:R-:W-:-:S05]  /*5d40*/  IADD3 R18, PT, PT, R235, R236, RZ ;  /* 0x000000eceb127210 */ /* 0x000fca0007ffe0ff */
[C---:B-1----:R-:W-:Y:S02]  /*5d50*/  IMAD R16, R18.reuse, R5, RZ ;  /* 0x0000000512107224 */ /* 0x042fe400078e02ff */
[----:B------:R-:W-:-:S05]  /*5d60*/  IMAD.WIDE.U32 R18, R18, R4, RZ ;  /* 0x0000000412127225 */ /* 0x000fca00078e00ff */
[----:B------:R-:W-:Y:S02]  /*5d70*/  IADD3 R16, PT, PT, R19, R16, RZ ;  /* 0x0000001013107210 */ /* 0x000fe40007ffe0ff */
.L_x_34:
[----:B------:R-:W-:Y:S01]  /*5d80*/  BAR.SYNC.DEFER_BLOCKING 0x0 ;  /* 0x0000000000007b1d */ /* 0x000fe20000010000 */
[----:B------:R-:W-:Y:S01]  /*5d90*/  IMAD.MOV.U32 R20, RZ, RZ, R198 ;  /* 0x000000ffff147224 */ /* 0x000fe200078e00c6 */
[CC--:B------:R-:W-:Y:S01]  /*5da0*/  ISETP.GE.AND P3, PT, R197.reuse, R208.reuse, PT ;  /* 0x000000d0c500720c */ /* 0x0c0fe20003f66270 */
[----:B------:R-:W-:Y:S01]  /*5db0*/  IMAD.MOV.U32 R21, RZ, RZ, RZ ;  /* 0x000000ffff157224 */ /* 0x000fe200078e00ff */
[----:B------:R-:W-:Y:S01]  /*5dc0*/  IADD3 R26, P2, PT, R197, 0x20, RZ ;  /* 0x00000020c51a7810 */ /* 0x000fe20007f5e0ff */
[C---:B------:R-:W-:Y:S01]  /*5dd0*/  IMAD R22, R6.reuse, UR16, RZ ;  /* 0x0000001006167c24 */ /* 0x040fe2000f8e02ff */
[----:B------:R-:W1:Y:S01]  /*5de0*/  LDCU.64 UR4, c[0x0][0x5d8] ;  /* 0x0000bb00ff0477ac */ /* 0x000e620008000a00 */
[----:B------:R-:W-:Y:S01]  /*5df0*/  IMAD.WIDE.U32 R24, R6, UR17, R20 ;  /* 0x0000001106187c25 */ /* 0x000fe2000f8e0014 */
[----:B------:R-:W-:Y:S01]  /*5e00*/  BSSY.RECONVERGENT B0, `(.L_x_35) ;  /* 0x0000017000007945 */ /* 0x000fe20003800200 */
[----:B------:R-:W-:Y:S02]  /*5e10*/  ISETP.GE.AND P6, PT, R203, R208, PT ;  /* 0x000000d0cb00720c */ /* 0x000fe40003fc6270 */
[----:B------:R-:W-:Y:S01]  /*5e20*/  IMAD R13, R7, UR17, R22 ;  /* 0x00000011070d7c24 */ /* 0x000fe2000f8e0216 */
[----:B------:R-:W-:Y:S01]  /*5e30*/  IADD3 R22, P0, PT, R14, R24, RZ ;  /* 0x000000180e167210 */ /* 0x000fe20007f1e0ff */
[----:B------:R-:W-:Y:S01]  /*5e40*/  IMAD.X R27, RZ, RZ, RZ, P2 ;  /* 0x000000ffff1b7224 */ /* 0x000fe200010e06ff */
[----:B------:R-:W-:-:S02]  /*5e50*/  ISETP.GE.AND P5, PT, R202, R208, PT ;  /* 0x000000d0ca00720c */ /* 0x000fc40003fa6270 */
[----:B------:R-:W-:Y:S02]  /*5e60*/  IADD3.X R23, PT, PT, R12, R25, R13, P0, !PT ;  /* 0x000000190c177210 */ /* 0x000fe400007fe40d */
[----:B------:R-:W-:Y:S02]  /*5e70*/  ISETP.GE.AND P4, PT, R199, R208, PT ;  /* 0x000000d0c700720c */ /* 0x000fe40003f86270 */
[C---:B------:R-:W-:Y:S02]  /*5e80*/  IADD3 R25, P1, PT, R197.reuse, 0x40, RZ ;  /* 0x00000040c5197810 */ /* 0x040fe40007f3e0ff */
[----:B------:R-:W-:Y:S01]  /*5e90*/  IADD3 R24, P0, PT, R197, 0x60, RZ ;  /* 0x00000060c5187810 */ /* 0x000fe20007f1e0ff */
[----:B------:R2:W3:Y:S01]  /*5ea0*/  LDS.128 R8, [R204+0x7000] ;  /* 0x00700000cc087984 */ /* 0x0004e20000000c00 */
[----:B-1----:R-:W-:-:S04]  /*5eb0*/  IMAD.WIDE.U32 R22, R189, UR4, R22 ;  /* 0x00000004bd167c25 */ /* 0x002fc8000f8e0016 */
[----:B------:R-:W-:Y:S01]  /*5ec0*/  IMAD R17, R189, UR5, R23 ;  /* 0x00000005bd117c24 */ /* 0x000fe2000f8e0217 */
[----:B------:R-:W-:Y:S06]  /*5ed0*/  @P3 BRA `(.L_x_36) ;  /* 0x0000000000243947 */ /* 0x000fec0003800000 */
[----:B------:R-:W1:Y:S01]  /*5ee0*/  LDS.128 R12, [R204+0x6000] ;  /* 0x00600000cc0c7984 */ /* 0x000e620000000c00 */
[----:B------:R-:W4:Y:S01]  /*5ef0*/  LDCU.64 UR4, c[0x0][0x560] ;  /* 0x0000ac00ff0477ac */ /* 0x000f220008000a00 */
[----:B------:R-:W-:Y:S02]  /*5f00*/  MOV R28, R22 ;  /* 0x00000016001c7202 */ /* 0x000fe40000000f00 */
[----:B------:R-:W-:-:S03]  /*5f10*/  MOV R29, R17 ;  /* 0x00000011001d7202 */ /* 0x000fc60000000f00 */
[----:B------:R-:W-:-:S04]  /*5f20*/  IMAD.WIDE.U32 R30, R197, R6, R28 ;  /* 0x00000006c51e7225 */ /* 0x000fc800078e001c */
[----:B------:R-:W-:Y:S01]  /*5f30*/  IMAD R19, R197, R7, R31 ;  /* 0x00000007c5137224 */ /* 0x000fe200078e021f */
[----:B----4-:R-:W-:-:S04]  /*5f40*/  LEA R28, P2, R30, UR4, 0x1 ;  /* 0x000000041e1c7c11 */ /* 0x010fc8000f8408ff */
[----:B------:R-:W-:-:S05]  /*5f50*/  LEA.HI.X R29, R30, UR5, R19, 0x1, P2 ;  /* 0x000000051e1d7c11 */ /* 0x000fca00090f0c13 */
[----:B-1----:R1:W-:Y:S04]  /*5f60*/  STG.E.128 desc[UR14][R28.64], R12 ;  /* 0x0000000c1c007986 */ /* 0x0023e8000c101d0e */
.L_x_36:
[----:B------:R-:W-:Y:S05]  /*5f70*/  BSYNC.RECONVERGENT B0 ;  /* 0x0000000000007941 */ /* 0x000fea0003800200 */
.L_x_35:
[----:B------:R-:W-:Y:S04]  /*5f80*/  BSSY.RECONVERGENT B0, `(.L_x_37) ;  /* 0x000000c000007945 */ /* 0x000fe80003800200 */
[----:B------:R-:W-:Y:S05]  /*5f90*/  @P6 BRA `(.L_x_38) ;  /* 0x0000000000286947 */ /* 0x000fea0003800000 */
[----:B------:R-:W4:Y:S01]  /*5fa0*/  LDCU.64 UR4, c[0x0][0x560] ;  /* 0x0000ac00ff0477ac */ /* 0x000f220008000a00 */
[----:B-1----:R-:W-:Y:S01]  /*5fb0*/  MOV R14, R22 ;  /* 0x00000016000e7202 */ /* 0x002fe20000000f00 */
[----:B------:R-:W-:Y:S01]  /*5fc0*/  IMAD R12, R27, R6, RZ ;  /* 0x000000061b0c7224 */ /* 0x000fe200078e02ff */
[----:B------:R-:W-:-:S03]  /*5fd0*/  MOV R15, R17 ;  /* 0x00000011000f7202 */ /* 0x000fc60000000f00 */
[C---:B------:R-:W-:Y:S02]  /*5fe0*/  IMAD R12, R26.reuse, R7, R12 ;  /* 0x000000071a0c7224 */ /* 0x040fe400078e020c */
[----:B------:R-:W-:-:S05]  /*5ff0*/  IMAD.WIDE.U32 R14, R26, R6, R14 ;  /* 0x000000061a0e7225 */ /* 0x000fca00078e000e */
[----:B------:R-:W-:Y:S02]  /*6000*/  IADD3 R12, PT, PT, R12, R15, RZ ;  /* 0x0000000f0c0c7210 */ /* 0x000fe40007ffe0ff */
[----:B----4-:R-:W-:-:S04]  /*6010*/  LEA R28, P2, R14, UR4, 0x1 ;  /* 0x000000040e1c7c11 */ /* 0x010fc8000f8408ff */
[----:B------:R-:W-:-:S05]  /*6020*/  LEA.HI.X R29, R14, UR5, R12, 0x1, P2 ;  /* 0x000000050e1d7c11 */ /* 0x000fca00090f0c0c */
[----:B---3--:R4:W-:Y:S04]  /*6030*/  STG.E.128 desc[UR14][R28.64], R8 ;  /* 0x000000081c007986 */ /* 0x0089e8000c101d0e */
.L_x_38:
[----:B------:R-:W-:Y:S05]  /*6040*/  BSYNC.RECONVERGENT B0 ;  /* 0x0000000000007941 */ /* 0x000fea0003800200 */
.L_x_37:
[----:B---34-:R3:W4:Y:S01]  /*6050*/  LDS.128 R8, [R204+0x8000] ;  /* 0x00800000cc087984 */ /* 0x0187220000000c00 */
[----:B------:R-:W-:Y:S01]  /*6060*/  BSSY.RECONVERGENT B0, `(.L_x_39) ;  /* 0x000000d000007945 */ /* 0x000fe20003800200 */
[----:B-1----:R-:W-:-:S03]  /*6070*/  IADD3.X R29, PT, PT, RZ, RZ, RZ, P1, !PT ;  /* 0x000000ffff1d7210 */ /* 0x002fc60000ffe4ff */
[----:B------:R-:W-:Y:S05]  /*6080*/  @P5 BRA `(.L_x_40) ;  /* 0x0000000000285947 */ /* 0x000fea0003800000 */
[----:B------:R-:W1:Y:S01]  /*6090*/  LDCU.64 UR4, c[0x0][0x560] ;  /* 0x0000ac00ff0477ac */ /* 0x000e620008000a00 */
[----:B------:R-:W-:Y:S01]  /*60a0*/  MOV R14, R22 ;  /* 0x00000016000e7202 */ /* 0x000fe20000000f00 */
[----:B------:R-:W-:Y:S01]  /*60b0*/  IMAD R12, R29, R6, RZ ;  /* 0x000000061d0c7224 */ /* 0x000fe200078e02ff */
[----:B------:R-:W-:-:S03]  /*60c0*/  MOV R15, R17 ;  /* 0x00000011000f7202 */ /* 0x000fc60000000f00 */
[C---:B------:R-:W-:Y:S02]  /*60d0*/  IMAD R12, R25.reuse, R7, R12 ;  /* 0x00000007190c7224 */ /* 0x040fe400078e020c */
[----:B------:R-:W-:-:S05]  /*60e0*/  IMAD.WIDE.U32 R14, R25, R6, R14 ;  /* 0x00000006190e7225 */ /* 0x000fca00078e000e */
[----:B------:R-:W-:Y:S02]  /*60f0*/  IADD3 R12, PT, PT, R12, R15, RZ ;  /* 0x0000000f0c0c7210 */ /* 0x000fe40007ffe0ff */
[----:B-1----:R-:W-:-:S04]  /*6100*/  LEA R30, P1, R14, UR4, 0x1 ;  /* 0x000000040e1e7c11 */ /* 0x002fc8000f8208ff */
[----:B------:R-:W-:-:S05]  /*6110*/  LEA.HI.X R31, R14, UR5, R12, 0x1, P1 ;  /* 0x000000050e1f7c11 */ /* 0x000fca00088f0c0c */
[----:B----4-:R1:W-:Y:S04]  /*6120*/  STG.E.128 desc[UR14][R30.64], R8 ;  /* 0x000000081e007986 */ /* 0x0103e8000c101d0e */
.L_x_40:
[----:B------:R-:W-:Y:S05]  /*6130*/  BSYNC.RECONVERGENT B0 ;  /* 0x0000000000007941 */ /* 0x000fea0003800200 */
.L_x_39:
[----:B-1--4-:R1:W4:Y:S01]  /*6140*/  LDS.128 R8, [R204+0x9000] ;  /* 0x00900000cc087984 */ /* 0x0123220000000c00 */
[----:B------:R-:W-:Y:S01]  /*6150*/  BSSY.RECONVERGENT B0, `(.L_x_41) ;  /* 0x000000e000007945 */ /* 0x000fe20003800200 */
[----:B------:R-:W-:Y:S01]  /*6160*/  IMAD R12, R4, UR16, RZ ;  /* 0x00000010040c7c24 */ /* 0x000fe2000f8e02ff */
[----:B------:R-:W-:Y:S02]  /*6170*/  IADD3.X R31, PT, PT, RZ, RZ, RZ, P0, !PT ;  /* 0x000000ffff1f7210 */ /* 0x000fe400007fe4ff */
[----:B------:R-:W-:Y:S05]  /*6180*/  @P4 BRA `(.L_x_42) ;  /* 0x0000000000284947 */ /* 0x000fea0003800000 */
[----:B------:R-:W2:Y:S01]  /*6190*/  LDCU.64 UR4, c[0x0][0x560] ;  /* 0x0000ac00ff0477ac */ /* 0x000ea20008000a00 */
[----:B------:R-:W-:Y:S01]  /*61a0*/  MOV R14, R22 ;  /* 0x00000016000e7202 */ /* 0x000fe20000000f00 */
[----:B------:R-:W-:Y:S01]  /*61b0*/  IMAD R13, R31, R6, RZ ;  /* 0x000000061f0d7224 */ /* 0x000fe200078e02ff */
[----:B------:R-:W-:-:S03]  /*61c0*/  MOV R15, R17 ;  /* 0x00000011000f7202 */ /* 0x000fc60000000f00 */
[C---:B------:R-:W-:Y:S02]  /*61d0*/  IMAD R13, R24.reuse, R7, R13 ;  /* 0x00000007180d7224 */ /* 0x040fe400078e020d */
[----:B------:R-:W-:-:S05]  /*61e0*/  IMAD.WIDE.U32 R14, R24, R6, R14 ;  /* 0x00000006180e7225 */ /* 0x000fca00078e000e */
[----:B------:R-:W-:Y:S02]  /*61f0*/  IADD3 R13, PT, PT, R13, R15, RZ ;  /* 0x0000000f0d0d7210 */ /* 0x000fe40007ffe0ff */
[----:B--2---:R-:W-:-:S04]  /*6200*/  LEA R6, P0, R14, UR4, 0x1 ;  /* 0x000000040e067c11 */ /* 0x004fc8000f8008ff */
[----:B------:R-:W-:-:S05]  /*6210*/  LEA.HI.X R7, R14, UR5, R13, 0x1, P0 ;  /* 0x000000050e077c11 */ /* 0x000fca00080f0c0d */
[----:B----4-:R2:W-:Y:S04]  /*6220*/  STG.E.128 desc[UR14][R6.64], R8 ;  /* 0x0000000806007986 */ /* 0x0105e8000c101d0e */
.L_x_42:
[----:B------:R-:W-:Y:S05]  /*6230*/  BSYNC.RECONVERGENT B0 ;  /* 0x0000000000007941 */ /* 0x000fea0003800200 */
.L_x_41:
[----:B------:R-:W3:Y:S01]  /*6240*/  LDCU.64 UR4, c[0x0][0x5e0] ;  /* 0x0000bc00ff0477ac */ /* 0x000ee20008000a00 */
[----:B--2-4-:R-:W-:Y:S01]  /*6250*/  IMAD.WIDE.U32 R10, R4, UR17, R20 ;  /* 0x00000011040a7c25 */ /* 0x014fe2000f8e0014 */
[----:B------:R-:W2:Y:S01]  /*6260*/  @!P3 LDC.64 R6, c[0x0][0x568] ;  /* 0x00015a00ff06bb82 */ /* 0x000ea20000000a00 */
[----:B------:R-:W4:Y:S01]  /*6270*/  LDS.128 R20, [R204+0xa000] ;  /* 0x00a00000cc147984 */ /* 0x000f220000000c00 */
[----:B------:R-:W-:Y:S01]  /*6280*/  BSSY.RECONVERGENT B0, `(.L_x_43) ;  /* 0x000001a000007945 */ /* 0x000fe20003800200 */
[----:B------:R-:W-:Y:S01]  /*6290*/  IMAD R9, R5, UR17, R12 ;  /* 0x0000001105097c24 */ /* 0x000fe2000f8e020c */
[----:B------:R-:W-:Y:S01]  /*62a0*/  IADD3 R32, P0, PT, R18, R10, RZ ;  /* 0x0000000a12207210 */ /* 0x000fe20007f1e0ff */
[----:B------:R1:W1:Y:S03]  /*62b0*/  LDS.128 R12, [R204+0xc000] ;  /* 0x00c00000cc0c7984 */ /* 0x0002660000000c00 */
[----:B------:R-:W-:-:S02]  /*62c0*/  IADD3.X R33, PT, PT, R16, R11, R9, P0, !PT ;  /* 0x0000000b10217210 */ /* 0x000fc400007fe409 */
[----:B------:R1:W1:Y:S04]  /*62d0*/  LDS.128 R8, [R204+0xd000] ;  /* 0x00d00000cc087984 */ /* 0x0002680000000c00 */
[----:B------:R1:W1:Y:S01]  /*62e0*/  LDS.128 R16, [R204+0xb000] ;  /* 0x00b00000cc107984 */ /* 0x0002620000000c00 */
[----:B---3--:R-:W-:-:S04]  /*62f0*/  IMAD.WIDE.U32 R32, R189, UR4, R32 ;  /* 0x00000004bd207c25 */ /* 0x008fc8000f8e0020 */
[----:B------:R-:W-:Y:S01]  /*6300*/  IMAD R35, R189, UR5, R33 ;  /* 0x00000005bd237c24 */ /* 0x000fe2000f8e0221 */
[----:B------:R-:W-:-:S05]  /*6310*/  @!P3 MOV R34, R32 ;  /* 0x000000200022b202 */ /* 0x000fca0000000f00 */
[----:B------:R-:W-:-:S04]  /*6320*/  @!P3 IMAD.WIDE.U32 R36, R197, R4, R34 ;  /* 0x00000004c524b225 */ /* 0x000fc800078e0022 */
[----:B------:R-:W-:Y:S01]  /*6330*/  @!P3 IMAD R28, R197, R5, R37 ;  /* 0x00000005c51cb224 */ /* 0x000fe200078e0225 */
[----:B--2---:R-:W-:-:S04]  /*6340*/  @!P3 LEA R6, P0, R36, R6, 0x1 ;  /* 0x000000062406b211 */ /* 0x004fc800078008ff */
[----:B------:R-:W-:-:S05]  /*6350*/  @!P3 LEA.HI.X R7, R36, R7, R28, 0x1, P0 ;  /* 0x000000072407b211 */ /* 0x000fca00000f0c1c */
[----:B----4-:R2:W-:Y:S01]  /*6360*/  @!P3 STG.E.128 desc[UR14][R6.64], R20 ;  /* 0x000000140600b986 */ /* 0x0105e2000c101d0e */
[----:B-1----:R-:W-:Y:S05]  /*6370*/  @P6 BRA `(.L_x_44) ;  /* 0x0000000000286947 */ /* 0x002fea0003800000 */
[----:B------:R-:W1:Y:S01]  /*6380*/  LDCU.64 UR4, c[0x0][0x568] ;  /* 0x0000ad00ff0477ac */ /* 0x000e620008000a00 */
[----:B--2---:R-:W-:Y:S01]  /*6390*/  MOV R20, R32 ;  /* 0x0000002000147202 */ /* 0x004fe20000000f00 */
[----:B------:R-:W-:Y:S01]  /*63a0*/  IMAD R6, R27, R4, RZ ;  /* 0x000000041b067224 */ /* 0x000fe200078e02ff */
[----:B------:R-:W-:-:S03]  /*63b0*/  MOV R21, R35 ;  /* 0x0000002300157202 */ /* 0x000fc60000000f00 */
[C---:B------:R-:W-:Y:S02]  /*63c0*/  IMAD R6, R26.reuse, R5, R6 ;  /* 0x000000051a067224 */ /* 0x040fe400078e0206 */
[----:B------:R-:W-:-:S05]  /*63d0*/  IMAD.WIDE.U32 R20, R26, R4, R20 ;  /* 0x000000041a147225 */ /* 0x000fca00078e0014 */
[----:B------:R-:W-:Y:S02]  /*63e0*/  IADD3 R6, PT, PT, R6, R21, RZ ;  /* 0x0000001506067210 */ /* 0x000fe40007ffe0ff */
[----:B-1----:R-:W-:-:S04]  /*63f0*/  LEA R22, P0, R20, UR4, 0x1 ;  /* 0x0000000414167c11 */ /* 0x002fc8000f8008ff */
[----:B------:R-:W-:-:S05]  /*6400*/  LEA.HI.X R23, R20, UR5, R6, 0x1, P0 ;  /* 0x0000000514177c11 */ /* 0x000fca00080f0c06 */
[----:B------:R1:W-:Y:S04]  /*6410*/  STG.E.128 desc[UR14][R22.64], R16 ;  /* 0x0000001016007986 */ /* 0x0003e8000c101d0e */
.L_x_44:
[----:B------:R-:W-:Y:S05]  /*6420*/  BSYNC.RECONVERGENT B0 ;  /* 0x0000000000007941 */ /* 0x000fea0003800200 */
.L_x_43:
[----:B------:R-:W-:Y:S04]  /*6430*/  BSSY.RECONVERGENT B0, `(.L_x_45) ;  /* 0x000000c000007945 */ /* 0x000fe80003800200 */
[----:B------:R-:W-:Y:S05]  /*6440*/  @P5 BRA `(.L_x_46) ;  /* 0x0000000000285947 */ /* 0x000fea0003800000 */
[----:B------:R-:W3:Y:S01]  /*6450*/  LDCU.64 UR4, c[0x0][0x568] ;  /* 0x0000ad00ff0477ac */ /* 0x000ee20008000a00 */
[----:B-1----:R-:W-:Y:S01]  /*6460*/  MOV R16, R32 ;  /* 0x0000002000107202 */ /* 0x002fe20000000f00 */
[----:B--2---:R-:W-:Y:S01]  /*6470*/  IMAD R6, R29, R4, RZ ;  /* 0x000000041d067224 */ /* 0x004fe200078e02ff */
[----:B------:R-:W-:-:S03]  /*6480*/  MOV R17, R35 ;  /* 0x0000002300117202 */ /* 0x000fc60000000f00 */
[C---:B------:R-:W-:Y:S02]  /*6490*/  IMAD R6, R25.reuse, R5, R6 ;  /* 0x0000000519067224 */ /* 0x040fe400078e0206 */
[----:B------:R-:W-:-:S05]  /*64a0*/  IMAD.WIDE.U32 R16, R25, R4, R16 ;  /* 0x0000000419107225 */ /* 0x000fca00078e0010 */
[----:B------:R-:W-:Y:S02]  /*64b0*/  IADD3 R6, PT, PT, R6, R17, RZ ;  /* 0x0000001106067210 */ /* 0x000fe40007ffe0ff */
[----:B---3--:R-:W-:-:S04]  /*64c0*/  LEA R18, P0, R16, UR4, 0x1 ;  /* 0x0000000410127c11 */ /* 0x008fc8000f8008ff */
[----:B------:R-:W-:-:S05]  /*64d0*/  LEA.HI.X R19, R16, UR5, R6, 0x1, P0 ;  /* 0x0000000510137c11 */ /* 0x000fca00080f0c06 */
[----:B------:R3:W-:Y:S04]  /*64e0*/  STG.E.128 desc[UR14][R18.64], R12 ;  /* 0x0000000c12007986 */ /* 0x0007e8000c101d0e */
.L_x_46:
[----:B------:R-:W-:Y:S05]  /*64f0*/  BSYNC.RECONVERGENT B0 ;  /* 0x0000000000007941 */ /* 0x000fea0003800200 */
.L_x_45:
[----:B------:R-:W-:Y:S05]  /*6500*/  @P4 BRA `(.L_x_27) ;  /* 0x0000000000284947 */ /* 0x000fea0003800000 */
[----:B------:R-:W4:Y:S01]  /*6510*/  LDCU.64 UR4, c[0x0][0x568] ;  /* 0x0000ad00ff0477ac */ /* 0x000f220008000a00 */
[----:B--2---:R-:W-:Y:S01]  /*6520*/  MOV R6, R32 ;  /* 0x0000002000067202 */ /* 0x004fe20000000f00 */
[----:B------:R-:W-:Y:S01]  /*6530*/  IMAD R31, R31, R4, RZ ;  /* 0x000000041f1f7224 */ /* 0x000fe200078e02ff */
[----:B------:R-:W-:-:S03]  /*6540*/  MOV R7, R35 ;  /* 0x0000002300077202 */ /* 0x000fc60000000f00 */
[C---:B------:R-:W-:Y:S02]  /*6550*/  IMAD R31, R24.reuse, R5, R31 ;  /* 0x00000005181f7224 */ /* 0x040fe400078e021f */
[----:B------:R-:W-:-:S05]  /*6560*/  IMAD.WIDE.U32 R6, R24, R4, R6 ;  /* 0x0000000418067225 */ /* 0x000fca00078e0006 */
[----:B------:R-:W-:Y:S02]  /*6570*/  IADD3 R31, PT, PT, R31, R7, RZ ;  /* 0x000000071f1f7210 */ /* 0x000fe40007ffe0ff */
[----:B----4-:R-:W-:-:S04]  /*6580*/  LEA R4, P0, R6, UR4, 0x1 ;  /* 0x0000000406047c11 */ /* 0x010fc8000f8008ff */
[----:B------:R-:W-:-:S05]  /*6590*/  LEA.HI.X R5, R6, UR5, R31, 0x1, P0 ;  /* 0x0000000506057c11 */ /* 0x000fca00080f0c1f */
[----:B------:R4:W-:Y:S04]  /*65a0*/  STG.E.128 desc[UR14][R4.64], R8 ;  /* 0x0000000804007986 */ /* 0x0009e8000c101d0e */
.L_x_27:
[----:B------:R-:W-:Y:S05]  /*65b0*/  BSYNC.RECONVERGENT B1 ;  /* 0x0000000000017941 */ /* 0x000fea0003800200 */
.L_x_1:
[----:B------:R-:W2:Y:S01]  /*65c0*/  LDCU UR5, c[0x0][0x438] ;  /* 0x00008700ff0577ac */ /* 0x000ea20008000800 */
[----:B----4-:R-:W4:Y:S01]  /*65d0*/  LDC R10, c[0x0][0x438] ;  /* 0x00010e00ff0a7b82 */ /* 0x010f220000000800 */
[----:B------:R-:W1:Y:S01]  /*65e0*/  LDCU UR6, c[0x0][0x370] ;  /* 0x00006e00ff0677ac */ /* 0x000e620008000800 */
[----:B--2---:R-:W-:-:S04]  /*65f0*/  UIADD3 UR5, UPT, UPT, UR5, 0x7f, URZ ;  /* 0x0000007f05057890 */ /* 0x004fc8000fffe0ff */
[----:B------:R-:W-:Y:S02]  /*6600*/  USHF.R.S32.HI UR4, URZ, 0x1f, UR5 ;  /* 0x0000001fff047899 */ /* 0x000fe40008011405 */
[----:B-1----:R-:W-:Y:S02]  /*6610*/  UIADD3 UR13, UPT, UPT, UR6, UR13, URZ ;  /* 0x0000000d060d7290 */ /* 0x002fe4000fffe0ff */
[----:B------:R-:W-:-:S04]  /*6620*/  ULEA.HI UR4, UR4, UR5, URZ, 0x7 ;  /* 0x0000000504047291 */ /* 0x000fc8000f8f38ff */
[----:B------:R-:W-:-:S04]  /*6630*/  USHF.R.S32.HI UR4, URZ, 0x7, UR4 ;  /* 0x00000007ff047899 */ /* 0x000fc80008011404 */
[----:B------:R-:W-:-:S09]  /*6640*/  UISETP.GE.AND UP0, UPT, UR13, UR4, UPT ;  /* 0x000000040d00728c */ /* 0x000fd2000bf06270 */
[----:B------:R-:W-:Y:S05]  /*6650*/  BRA.U !UP0, `(.L_x_47) ;  /* 0xffffffa108187547 */ /* 0x000fea000b83ffff */
[----:B------:R-:W-:Y:S05]  /*6660*/  EXIT ;  /* 0x000000000000794d */ /* 0x000fea0003800000 */
.L_x_48:
[----:B------:R-:W-:-:S00]  /*6670*/  BRA `(.L_x_48) ;  /* 0xfffffffc00fc7947 */ /* 0x000fc0000383ffff */
[----:B------:R-:W-:-:S00]  /*6680*/  NOP ;  /* 0x0000000000007918 */ /* 0x000fc00000000000 */
[----:B------:R-:W-:-:S00]  /*6690*/  NOP ;  /* 0x0000000000007918 */ /* 0x000fc00000000000 */
[----:B------:R-:W-:-:S00]  /*66a0*/  NOP ;  /* 0x0000000000007918 */ /* 0x000fc00000000000 */
[----:B------:R-:W-:-:S00]  /*66b0*/  NOP ;  /* 0x0000000000007918 */ /* 0x000fc00000000000 */
[----:B------:R-:W-:-:S00]  /*66c0*/  NOP ;  /* 0x0000000000007918 */ /* 0x000fc00000000000 */
[----:B------:R-:W-:-:S00]  /*66d0*/  NOP ;  /* 0x0000000000007918 */ /* 0x000fc00000000000 */
[----:B------:R-:W-:-:S00]  /*66e0*/  NOP ;  /* 0x0000000000007918 */ /* 0x000fc00000000000 */
[----:B------:R-:W-:-:S00]  /*66f0*/  NOP ;  /* 0x0000000000007918 */ /* 0x000fc00000000000 */
.L_x_2753:


//--------------------- .text._ZN5flash44flash_bwd_dq_dk_dv_loop_seqk_parallel_kernelI23Flash_bwd_kernel_traitsILi64ELi64ELi128ELi8ELi2ELi4ELi4ELb1ELb0EN7cutlass6half_tE19Flash_kernel_traitsILi64ELi64ELi128ELi8ES3_EELb0ELb0ELb0ELb0ELb0ELb0ELb0EEEvNS_16Flash_bwd_paramsE --------------------------
	.section	.text._ZN5flash44flash_bwd_dq_dk_dv_loop_seqk_parallel_kernelI23Flash_bwd_kernel_traitsILi64ELi64ELi128ELi8ELi2ELi4ELi4ELb1ELb0EN7cutlass6half_tE19Flash_kernel_traitsILi64ELi64ELi128ELi8ES3_EELb0ELb0ELb0ELb0ELb0ELb0ELb0EEEvNS_16Flash_bwd_paramsE,"ax",@progbits
	.align	128
        .global         _ZN5flash44flash_bwd_dq_dk_dv_loop_seqk_parallel_kernelI23Flash_bwd_kernel_traitsILi64ELi64ELi128ELi8ELi2ELi4ELi4ELb1ELb0EN7cutlass6half_tE19Flash_kernel_traitsILi64ELi64ELi128ELi8ES3_EELb0ELb0ELb0ELb0ELb0ELb0ELb0EEEvNS_16Flash_bwd_paramsE
        .type           _ZN5flash44flash_bwd_dq_dk_dv_loop_seqk_parallel_kernelI23Flash_bwd_kernel_traitsILi64ELi64ELi128ELi8ELi2ELi4ELi4ELb1ELb0EN7cutlass6half_tE19Flash_kernel_traitsILi64ELi64ELi128ELi8ES3_EELb0ELb0ELb0ELb0ELb0ELb0ELb0EEEvNS_16Flash_bwd_paramsE,@function
        .size           _ZN5flash44flash_bwd_dq_dk_dv_loop_seqk_parallel_kernelI23Flash_bwd_kernel_traitsILi64ELi64ELi128ELi8ELi2ELi4ELi4ELb1ELb0EN7cutlass6half_tE19Flash_kernel_traitsILi64ELi64ELi128ELi8ES3_EELb0ELb0ELb0ELb0ELb0ELb0ELb0EEEvNS_16Flash_bwd_paramsE,(.L_x_2754 - _ZN5flash44flash_bwd_dq_dk_dv_loop_seqk_parallel_kernelI23Flash_bwd_kernel_traitsILi64ELi64ELi128ELi8ELi2ELi4ELi4ELb1ELb0EN7cutlass6half_tE19Flash_kernel_traitsILi64ELi64ELi128ELi8ES3_EELb0ELb0ELb0ELb0ELb0ELb0ELb0EEEvNS_16Flash_bwd_paramsE)
        .other          _ZN5flash44flash_bwd_dq_dk_dv_loop_seqk_parallel_kernelI23Flash_bwd_kernel_traitsILi64ELi64ELi128ELi8ELi2ELi4ELi4ELb1ELb0EN7cutlass6half_tE19Flash_kernel_traitsILi64ELi64ELi128ELi8ES3_EELb0ELb0ELb0ELb0ELb0ELb0ELb0EEEvNS_16Flash_bwd_paramsE,@"STO_CUDA_ENTRY STV_DEFAULT"
_ZN5flash44flash_bwd_dq_dk_dv_loop_seqk_parallel_kernelI23Flash_bwd_kernel_traitsILi64ELi64ELi128ELi8ELi2ELi4ELi4ELb1ELb0EN7cutlass6half_tE19Flash_kernel_traitsILi64ELi64ELi128ELi8ES3_EELb0ELb0ELb0ELb0ELb0ELb0ELb0EEEvNS_16Flash_bwd_paramsE:
.text._ZN5flash44flash_bwd_dq_dk_dv_loop_seqk_parallel_kernelI23Flash_bwd_kernel_traitsILi64ELi64ELi128ELi8ELi2ELi4ELi4ELb1ELb0EN7cutlass6half_tE19Flash_kernel_traitsILi64ELi64ELi128ELi8ES3_EELb0ELb0ELb0ELb0ELb0ELb0ELb0EEEvNS_16Flash_bwd_paramsE:
        /* <DEDUP_REMOVED lines=36> */
[----:B------:R-:W-:Y:S02]  /*0240*/  LOP3.LUT R5, R4, 0x30, RZ, 0xc0, !PT ;  /* 0x0000003004057812 */ /* 0x000fe400078ec0ff */
[----:B------:R-:W-:Y:S02]  /*0250*/  LOP3.LUT R195, R195, 0x7, R0, 0xf8, !PT ;  /* 0x00000007c3c37812 */ /* 0x000fe400078ef800 */
        /* <DEDUP_REMOVED lines=19> */
[C---:B------:R-:W-:Y:S01]  /*0390*/  LOP3.LUT R188, R7.reuse, R8, R188, 0x1e, !PT ;  /* 0x0000000807bc7212 */ /* 0x040fe200078e1ebc */
[----:B-----5:R-:W-:Y:S01]  /*03a0*/  IMAD.U32 R8, RZ, RZ, UR4 ;  /* 0x00000004ff087e24 */ /* 0x020fe2000f8e00ff */
[----:B------:R-:W-:Y:S01]  /*03b0*/  LOP3.LUT R9, R7, 0x8, R4, 0x78, !PT ;  /* 0x0000000807097812 */ /* 0x000fe200078e7804 */
[----:B------:R-:W-:Y:S01]  /*03c0*/  UIADD3 UR4, UPT, UPT, UR6, 0xa000, URZ ;  /* 0x0000a00006047890 */ /* 0x000fe2000fffe0ff */
[----:B------:R-:W-:Y:S01]  /*03d0*/  LOP3.LUT R186, R186, 0xc00, R3, 0xf8, !PT ;  /* 0x00000c00baba7812 */ /* 0x000fe200078ef803 */
[----:B------:R-:W-:Y:S01]  /*03e0*/  IMAD.MOV.U32 R4, RZ, RZ, 0x10 ;  /* 0x00000010ff047424 */ /* 0x000fe200078e00ff */
[----:B------:R-:W-:-:S02]  /*03f0*/  LOP3.LUT P2, RZ, R196, 0x8, RZ, 0xc0, !PT ;  /* 0x00000008c4ff7812 */ /* 0x000fc4000784c0ff */
[----:B------:R-:W-:Y:S01]  /*0400*/  LOP3.LUT R205, R205, R0, RZ, 0xfc, !PT ;  /* 0x00000000cdcd7212 */ /* 0x000fe200078efcff */
[----:B------:R-:W-:Y:S01]  /*0410*/  VIADD R0, R193, 0x6000 ;  /* 0x00006000c1007836 */ /* 0x000fe20000000000 */
[--C-:B------:R-:W-:Y:S02]  /*0420*/  LOP3.LUT R184, R184, 0x7a00, R3.reuse, 0xf8, !PT ;  /* 0x00007a00b8b87812 */ /* 0x100fe400078ef803 */
[----:B------:R-:W-:Y:S01]  /*0430*/  LOP3.LUT R178, R178, 0x200, R3, 0xf8, !PT ;  /* 0x00000200b2b27812 */ /* 0x000fe200078ef803 */
[----:B------:R-:W-:Y:S01]  /*0440*/  @P1 VIADD R191, R0, 0xffffffc0 ;  /* 0xffffffc000bf1836 */ /* 0x000fe20000000000 */
[----:B------:R-:W-:Y:S02]  /*0450*/  LEA.HI.X R201, R194, R201, RZ, 0x2, P0 ;  /* 0x000000c9c2c97211 */ /* 0x000fe400000f14ff */
[-C--:B------:R-:W-:Y:S02]  /*0460*/  LOP3.LUT R190, R190, R9.reuse, RZ, 0xfc, !PT ;  /* 0x00000009bebe7212 */ /* 0x080fe400078efcff */
[----:B------:R-:W-:-:S02]  /*0470*/  LOP3.LUT R186, R186, R9, RZ, 0xfc, !PT ;  /* 0x00000009baba7212 */ /* 0x000fc400078efcff */
        /* <DEDUP_REMOVED lines=36> */
.L_x_128:
        /* <DEDUP_REMOVED lines=15> */
[C---:B------:R-:W-:Y:S02]  /*07b0*/  @P5 IADD3 R16, P2, PT, R15.reuse, UR6, RZ ;  /* 0x000000060f105c10 */ /* 0x040fe4000ff5e0ff */
[----:B------:R-:W-:Y:S02]  /*07c0*/  @P4 IADD3 R10, P1, PT, R15, UR4, RZ ;  /* 0x000000040f0a4c10 */ /* 0x000fe4000ff3e0ff */
[----:B------:R-:W-:-:S02]  /*07d0*/  @P5 IADD3.X R17, PT, PT, R4, UR7, RZ, P2, !PT ;  /* 0x0000000704115c10 */ /* 0x000fc400097fe4ff */
[----:B------:R-:W-:Y:S01]  /*07e0*/  @P4 IADD3.X R11, PT, PT, R4, UR5, RZ, P1, !PT ;  /* 0x00000005040b4c10 */ /* 0x000fe20008ffe4ff */
[----:B------:R-:W-:Y:S02]  /*07f0*/  IMAD.MOV.U32 R12, RZ, RZ, -0x1 ;  /* 0xffffffffff0c7424 */ /* 0x000fe400078e00ff */
[----:B------:R1:W2:Y:S04]  /*0800*/  @P5 LDG.E R233, desc[UR14][R16.64] ;  /* 0x0000000e10e95981 */ /* 0x0002a8000c1e1900 */
[----:B------:R-:W2:Y:S04]  /*0810*/  @P4 LDG.E R234, desc[UR14][R10.64] ;  /* 0x0000000e0aea4981 */ /* 0x000ea8000c1e1900 */
[----:B-----5:R3:W5:Y:S01]  /*0820*/  @P3 LDG.E R9, desc[UR14][R200.64+0x4] ;  /* 0x0000040ec8093981 */ /* 0x020762000c1e1900 */
[----:B----4-:R-:W-:-:S02]  /*0830*/  IADD3 R14, P1, PT, R15, R6, RZ ;  /* 0x000000060f0e7210 */ /* 0x010fc40007f3e0ff */
[----:B------:R-:W-:Y:S01]  /*0840*/  ISETP.NE.AND P5, PT, R187, RZ, PT ;  /* 0x000000ffbb00720c */ /* 0x000fe20003fa5270 */
[----:B------:R3:W5:Y:S01]  /*0850*/  @P0 LDG.E R12, desc[UR14][R200.64] ;  /* 0x0000000ec80c0981 */ /* 0x000762000c1e1900 */
[----:B------:R-:W-:Y:S01]  /*0860*/  ISETP.EQ.U32.AND P2, PT, R6, RZ, PT ;  /* 0x000000ff0600720c */ /* 0x000fe20003f42070 */
[----:B------:R-:W-:Y:S02]  /*0870*/  IMAD.X R15, R4, 0x1, R7, P1 ;  /* 0x00000001040f7824 */ /* 0x000fe400008e0607 */
[----:B------:R-:W4:Y:S01]  /*0880*/  @!P4 LDC.64 R4, c[0x0][0x488] ;  /* 0x00012200ff04cb82 */ /* 0x000f220000000a00 */
[----:B------:R-:W-:Y:S01]  /*0890*/  ISETP.EQ.OR.EX P2, PT, R7, RZ, !P5, P2 ;  /* 0x000000ff0700720c */ /* 0x000fe20006f42720 */
[----:B------:R-:W-:-:S06]  /*08a0*/  IMAD.MOV.U32 R236, RZ, RZ, -0x1 ;  /* 0xffffffffffec7424 */ /* 0x000fcc00078e00ff */
[----:B-1----:R-:W1:Y:S06]  /*08b0*/  @!P3 LDC R16, c[0x0][0x434] ;  /* 0x00010d00ff10bb82 */ /* 0x002e6c0000000800 */
[----:B------:R3:W5:Y:S02]  /*08c0*/  @!P2 LDG.E R236, desc[UR14][R14.64] ;  /* 0x0000000e0eeca981 */ /* 0x000764000c1e1900 */
[----:B------:R-:W3:Y:S01]  /*08d0*/  @!P4 LDC R10, c[0x0][0x43c] ;  /* 0x00010f00ff0acb82 */ /* 0x000ee20000000800 */
[----:B------:R-:W-:-:S04]  /*08e0*/  ISETP.NE.U32.AND P2, PT, R6, RZ, PT ;  /* 0x000000ff0600720c */ /* 0x000fc80003f45070 */
[----:B------:R-:W-:Y:S02]  /*08f0*/  ISETP.NE.AND.EX P2, PT, R7, RZ, PT, P2 ;  /* 0x000000ff0700720c */ /* 0x000fe40003f45320 */
[----:B----4-:R-:W-:Y:S01]  /*0900*/  @!P4 ISETP.NE.U32.AND P1, PT, R4, RZ, PT ;  /* 0x000000ff0400c20c */ /* 0x010fe20003f25070 */
[----:B------:R-:W-:-:S03]  /*0910*/  USHF.L.U32 UR17, UR13, 0x7, URZ ;  /* 0x000000070d117899 */ /* 0x000fc600080006ff */
[----:B------:R-:W-:-:S04]  /*0920*/  @!P4 ISETP.NE.AND.EX P1, PT, R5, RZ, PT, P1 ;  /* 0x000000ff0500c20c */ /* 0x000fc80003f25310 */
[----:B---3--:R-:W-:Y:S01]  /*0930*/  @!P4 SEL R10, R10, RZ, P1 ;  /* 0x000000ff0a0ac207 */ /* 0x008fe20000800000 */
[----:B--2---:R-:W-:Y:S02]  /*0940*/  @P4 IMAD.IADD R234, R234, 0x1, -R233 ;  /* 0x00000001eaea4824 */ /* 0x004fe400078e0ae9 */
[----:B-1----:R-:W-:Y:S06]  /*0950*/  @!P2 BRA `(.L_x_49) ;  /* 0x00000000000ca947 */ /* 0x002fec0003800000 */
[----:B------:R-:W2:Y:S02]  /*0960*/  @P5 LDG.E R5, desc[UR14][R14.64+0x4] ;  /* 0x0000040e0e055981 */ /* 0x000ea4000c1e1900 */
[----:B--2--5:R-:W-:-:S06]  /*0970*/  @P5 IADD3 R8, PT, PT, R5, -R236, RZ ;  /* 0x800000ec05085210 */ /* 0x024fcc0007ffe0ff */
[----:B------:R1:W5:Y:S02]  /*0980*/  @!P5 LDG.E R8, desc[UR14][R14.64] ;  /* 0x0000000e0e08d981 */ /* 0x000364000c1e1900 */
.L_x_49:
        /* <DEDUP_REMOVED lines=13> */
[----:B------:R-:W-:Y:S01]  /*0a60*/  SHF.R.S32.HI R29, RZ, 0x1f, R27 ;  /* 0x0000001fff1d7819 */ /* 0x000fe2000001141b */
[----:B--2---:R-:W-:-:S04]  /*0a70*/  @!P3 IMAD.WIDE.U32 R30, R194, R6, RZ ;  /* 0x00000006c21eb225 */ /* 0x004fc800078e00ff */
[----:B------:R-:W-:Y:S02]  /*0a80*/  @!P3 IMAD R25, R194, R7, R31 ;  /* 0x00000007c219b224 */ /* 0x000fe400078e021f */
[----:B---3--:R-:W-:-:S04]  /*0a90*/  @P3 IMAD.WIDE.U32 R6, R12, R4, RZ ;  /* 0x000000040c063225 */ /* 0x008fc800078e00ff */
[----:B------:R-:W-:Y:S02]  /*0aa0*/  @P3 IMAD R25, R12, R5, R7 ;  /* 0x000000050c193224 */ /* 0x000fe400078e0207 */
[----:B------:R-:W-:Y:S01]  /*0ab0*/  @P3 IMAD.MOV.U32 R30, RZ, RZ, R6 ;  /* 0x000000ffff1e3224 */ /* 0x000fe200078e0006 */
[----:B------:R-:W-:Y:S06]  /*0ac0*/  @P5 BRA `(.L_x_51) ;  /* 0x0000000000305947 */ /* 0x000fec0003800000 */
[----:B------:R-:W2:Y:S01]  /*0ad0*/  LDCU.64 UR4, c[0x0][0x3b8] ;  /* 0x00007700ff0477ac */ /* 0x000ea20008000a00 */
[----:B------:R-:W-:Y:S01]  /*0ae0*/  SHF.R.S32.HI R7, RZ, 0x1f, R233 ;  /* 0x0000001fff077819 */ /* 0x000fe200000114e9 */
[----:B------:R-:W3:Y:S01]  /*0af0*/  LDCU.64 UR6, c[0x0][0x3a0] ;  /* 0x00007400ff0677ac */ /* 0x000ee20008000a00 */
[----:B--2---:R-:W-:Y:S02]  /*0b00*/  MOV R4, UR4 ;  /* 0x0000000400047c02 */ /* 0x004fe40008000f00 */
[----:B------:R-:W-:-:S03]  /*0b10*/  MOV R5, UR5 ;  /* 0x0000000500057c02 */ /* 0x000fc60008000f00 */
[-C--:B------:R-:W-:Y:S02]  /*0b20*/  IMAD R6, R7, R4.reuse, RZ ;  /* 0x0000000407067224 */ /* 0x080fe400078e02ff */
[----:B------:R-:W-:-:S04]  /*0b30*/  IMAD.WIDE.U32 R8, R233, R4, RZ ;  /* 0x00000004e9087225 */ /* 0x000fc800078e00ff */
[----:B------:R-:W-:-:S05]  /*0b40*/  IMAD R6, R233, R5, R6 ;  /* 0x00000005e9067224 */ /* 0x000fca00078e0206 */
[----:B------:R-:W-:-:S03]  /*0b50*/  IADD3 R9, PT, PT, R9, R6, RZ ;  /* 0x0000000609097210 */ /* 0x000fc60007ffe0ff */
[----:B---3--:R-:W-:-:S04]  /*0b60*/  IMAD.WIDE.U32 R20, R194, UR6, R8 ;  /* 0x00000006c2147c25 */ /* 0x008fc8000f8e0008 */
[----:B------:R-:W-:Y:S01]  /*0b70*/  IMAD R19, R194, UR7, R21 ;  /* 0x00000007c2137c24 */ /* 0x000fe2000f8e0215 */
[----:B------:R-:W-:Y:S06]  /*0b80*/  BRA `(.L_x_52) ;  /* 0x0000000000147947 */ /* 0x000fec0003800000 */
.L_x_51:
[----:B------:R-:W2:Y:S01]  /*0b90*/  LDC.64 R4, c[0x0][0x3b8] ;  /* 0x0000ee00ff047b82 */ /* 0x000ea20000000a00 */
[----:B------:R-:W-:-:S05]  /*0ba0*/  IADD3 R20, PT, PT, R233, R236, RZ ;  /* 0x000000ece9147210 */ /* 0x000fca0007ffe0ff */
[C---:B--2---:R-:W-:Y:S02]  /*0bb0*/  IMAD R19, R20.reuse, R5, RZ ;  /* 0x0000000514137224 */ /* 0x044fe400078e02ff */
[----:B------:R-:W-:-:S05]  /*0bc0*/  IMAD.WIDE.U32 R20, R20, R4, RZ ;  /* 0x0000000414147225 */ /* 0x000fca00078e00ff */
[----:B------:R-:W-:Y:S02]  /*0bd0*/  IADD3 R19, PT, PT, R21, R19, RZ ;  /* 0x0000001315137210 */ /* 0x000fe40007ffe0ff */
.L_x_52:
[----:B------:R-:W2:Y:S01]  /*0be0*/  LDC R6, c[0x0][0x3e8] ;  /* 0x0000fa00ff067b82 */ /* 0x000ea20000000800 */
[----:B------:R-:W-:Y:S01]  /*0bf0*/  USHF.R.S32.HI UR16, URZ, 0x1f, UR17 ;  /* 0x0000001fff107899 */ /* 0x000fe20008011411 */
[----:B--2---:R-:W-:-:S04]  /*0c00*/  IABS R9, R6 ;  /* 0x0000000600097213 */ /* 0x004fc80000000000 */
[----:B------:R-:W2:Y:S08]  /*0c10*/  I2F.RP R13, R9 ;  /* 0x00000009000d7306 */ /* 0x000eb00000209400 */
[----:B--2---:R-:W2:Y:S02]  /*0c20*/  MUFU.RCP R10, R13 ;  /* 0x0000000d000a7308 */ /* 0x004ea40000001000 */
[----:B--2---:R-:W-:-:S06]  /*0c30*/  VIADD R10, R10, 0xffffffe ;  /* 0x0ffffffe0a0a7836 */ /* 0x004fcc0000000000 */
[----:B------:R-:W2:Y:S02]  /*0c40*/  F2I.FTZ.U32.TRUNC.NTZ R11, R10 ;  /* 0x0000000a000b7305 */ /* 0x000ea4000021f000 */
[----:B--2---:R-:W-:Y:S01]  /*0c50*/  IMAD.MOV R7, RZ, RZ, -R11 ;  /* 0x000000ffff077224 */ /* 0x004fe200078e0a0b */
        /* <DEDUP_REMOVED lines=30> */
[----:B------:R-:W-:Y:S01]  /*0e40*/  MOV R28, R8 ;  /* 0x00000008001c7202 */ /* 0x000fe20000000f00 */
[----:B------:R-:W-:Y:S06]  /*0e50*/  BRA `(.L_x_54) ;  /* 0x0000000000187947 */ /* 0x000fec0003800000 */
.L_x_53:
[----:B------:R-:W2:Y:S01]  /*0e60*/  LDC.64 R6, c[0x0][0x3c0] ;  /* 0x0000f000ff067b82 */ /* 0x000ea20000000a00 */
[----:B------:R-:W-:-:S05]  /*0e70*/  IADD3 R8, PT, PT, R233, R236, RZ ;  /* 0x000000ece9087210 */ /* 0x000fca0007ffe0ff */
[C---:B--2---:R-:W-:Y:S02]  /*0e80*/  IMAD R26, R8.reuse, R7, RZ ;  /* 0x00000007081a7224 */ /* 0x044fe400078e02ff */
[----:B------:R-:W-:-:S05]  /*0e90*/  IMAD.WIDE.U32 R8, R8, R6, RZ ;  /* 0x0000000608087225 */ /* 0x000fca00078e00ff */
[----:B------:R-:W-:Y:S02]  /*0ea0*/  IADD3 R26, PT, PT, R9, R26, RZ ;  /* 0x0000001a091a7210 */ /* 0x000fe40007ffe0ff */
[----:B------:R-:W-:-:S07]  /*0eb0*/  MOV R28, R8 ;  /* 0x00000008001c7202 */ /* 0x000fce0000000f00 */
.L_x_54:
[----:B------:R-:W2:Y:S01]  /*0ec0*/  @!P3 LDC.64 R10, c[0x0][0x588] ;  /* 0x00016200ff0abb82 */ /* 0x000ea20000000a00 */
[----:B------:R-:W3:Y:S07]  /*0ed0*/  LDCU UR6, c[0x0][0x3e0] ;  /* 0x00007c00ff0677ac */ /* 0x000eee0008000800 */
[----:B------:R-:W4:Y:S08]  /*0ee0*/  @P3 LDC.64 R8, c[0x0][0x590] ;  /* 0x00016400ff083b82 */ /* 0x000f300000000a00 */
[----:B-1----:R-:W3:Y:S01]  /*0ef0*/  LDC R14, c[0x0][0x44c] ;  /* 0x00011300ff0e7b82 */ /* 0x002ee20000000800 */
[----:B--2---:R-:W-:-:S04]  /*0f00*/  @!P3 IMAD.WIDE.U32 R40, R194, R10, RZ ;  /* 0x0000000ac228b225 */ /* 0x004fc800078e00ff */
[----:B------:R-:W-:Y:S02]  /*0f10*/  @!P3 IMAD R32, R194, R11, R41 ;  /* 0x0000000bc220b224 */ /* 0x000fe400078e0229 */
[----:B----4-:R-:W-:-:S04]  /*0f20*/  @P3 IMAD.WIDE.U32 R22, R12, R8, RZ ;  /* 0x000000080c163225 */ /* 0x010fc800078e00ff */
[----:B------:R-:W-:Y:S01]  /*0f30*/  @P3 IMAD R32, R12, R9, R23 ;  /* 0x000000090c203224 */ /* 0x000fe200078e0217 */
[----:B------:R-:W-:Y:S01]  /*0f40*/  @P3 MOV R40, R22 ;  /* 0x0000001600283202 */ /* 0x000fe20000000f00 */
[----:B---3--:R-:W-:Y:S01]  /*0f50*/  IMAD.WIDE R10, R14, UR6, RZ ;  /* 0x000000060e0a7c25 */ /* 0x008fe2000f8e02ff */
        /* <DEDUP_REMOVED lines=17> */
.L_x_55:
[-C--:B------:R-:W-:Y:S02]  /*1070*/  IMAD R22, R11, R12.reuse, RZ ;  /* 0x0000000c0b167224 */ /* 0x080fe400078e02ff */
[----:B------:R-:W-:-:S05]  /*1080*/  IMAD.WIDE.U32 R34, R10, R12, RZ ;  /* 0x0000000c0a227225 */ /* 0x000fca00078e00ff */
[----:B------:R-:W-:Y:S02]  /*1090*/  IADD3 R22, PT, PT, R35, R22, RZ ;  /* 0x0000001623167210 */ /* 0x000fe40007ffe0ff */
.L_x_56:
        /* <DEDUP_REMOVED lines=20> */
.L_x_57:
[----:B------:R-:W1:Y:S01]  /*11e0*/  LDC R31, c[0x0][0x434] ;  /* 0x00010d00ff1f7b82 */ /* 0x000e620000000800 */
[----:B------:R-:W-:-:S04]  /*11f0*/  IMAD R8, R194, UR6, R189 ;  /* 0x00000006c2087c24 */ /* 0x000fc8000f8e02bd */
[----:B-1----:R-:W-:-:S03]  /*1200*/  IMAD R31, R8, R31, RZ ;  /* 0x0000001f081f7224 */ /* 0x002fc600078e02ff */
.L_x_58:
        /* <DEDUP_REMOVED lines=11> */
.L_x_59:
[----:B------:R-:W1:Y:S01]  /*12c0*/  LDC R35, c[0x0][0x444] ;  /* 0x00011100ff237b82 */ /* 0x000e620000000800 */
[----:B------:R-:W-:-:S04]  /*12d0*/  IMAD R8, R194, UR6, R189 ;  /* 0x00000006c2087c24 */ /* 0x000fc8000f8e02bd */
[----:B-1----:R-:W-:-:S07]  /*12e0*/  IMAD R35, R8, R35, RZ ;  /* 0x0000002308237224 */ /* 0x002fce00078e02ff */
.L_x_60:
        /* <DEDUP_REMOVED lines=22> */
[----:B--2---:R-:W-:-:S02]  /*1450*/  IMAD R32, R29, R10, RZ ;  /* 0x0000000a1d207224 */ /* 0x004fc400078e02ff */
[----:B------:R-:W-:-:S04]  /*1460*/  IMAD.WIDE.U32 R46, R27, R10, R22 ;  /* 0x0000000a1b2e7225 */ /* 0x000fc800078e0016 */
[----:B------:R-:W-:Y:S01]  /*1470*/  IMAD R32, R27, R11, R32 ;  /* 0x0000000b1b207224 */ /* 0x000fe200078e0220 */
[----:B-1----:R-:W-:Y:S01]  /*1480*/  LOP3.LUT R36, R24, 0x1f, RZ, 0xc0, !PT ;  /* 0x0000001f18247812 */ /* 0x002fe200078ec0ff */
[-C--:B----4-:R-:W-:Y:S01]  /*1490*/  IMAD R38, R29, R8.reuse, RZ ;  /* 0x000000081d267224 */ /* 0x090fe200078e02ff */
[----:B------:R-:W1:Y:S01]  /*14a0*/  LDC.64 R44, c[0x0][0x5e8] ;  /* 0x00017a00ff2c7b82 */ /* 0x000e620000000a00 */
[----:B------:R-:W-:Y:S01]  /*14b0*/  IMAD.WIDE.U32 R40, R27, R8, R40 ;  /* 0x000000081b287225 */ /* 0x000fe200078e0028 */
[----:B------:R-:W-:-:S03]  /*14c0*/  SHF.L.U64.HI R210, R8, 0x5, R9 ;  /* 0x0000000508d27819 */ /* 0x000fc60000010209 */
[----:B------:R-:W-:Y:S02]  /*14d0*/  IMAD R38, R27, R9, R38 ;  /* 0x000000091b267224 */ /* 0x000fe400078e0226 */
[----:B---3--:R-:W-:Y:S01]  /*14e0*/  IMAD.WIDE.U32 R42, R12, UR12, RZ ;  /* 0x0000000c0c2a7c25 */ /* 0x008fe2000f8e00ff */
[----:B------:R-:W2:Y:S02]  /*14f0*/  LDC.64 R240, c[0x0][0x420] ;  /* 0x00010800fff07b82 */ /* 0x000ea40000000a00 */
[----:B------:R-:W-:Y:S01]  /*1500*/  IADD3 R41, PT, PT, R41, R38, RZ ;  /* 0x0000002629297210 */ /* 0x000fe20007ffe0ff */
[----:B------:R-:W-:Y:S01]  /*1510*/  IMAD R13, R13, UR12, R43 ;  /* 0x0000000c0d0d7c24 */ /* 0x000fe2000f8e022b */
[----:B------:R-:W-:Y:S01]  /*1520*/  SEL R27, R42, RZ, P4 ;  /* 0x000000ff2a1b7207 */ /* 0x000fe20002000000 */
[----:B------:R-:W-:Y:S01]  /*1530*/  IMAD R36, R196, R21, R36 ;  /* 0x00000015c4247224 */ /* 0x000fe200078e0224 */
[----:B------:R-:W-:Y:S01]  /*1540*/  IADD3 R42, P2, PT, R30, R46, RZ ;  /* 0x0000002e1e2a7210 */ /* 0x000fe20007f5e0ff */
[----:B-----5:R-:W-:Y:S01]  /*1550*/  IMAD.WIDE.U32 R40, R189, R14, R40 ;  /* 0x0000000ebd287225 */ /* 0x020fe200078e0028 */
[----:B------:R-:W-:-:S02]  /*1560*/  SEL R13, R13, RZ, P4 ;  /* 0x000000ff0d0d7207 */ /* 0x000fc40002000000 */
[----:B------:R-:W-:Y:S01]  /*1570*/  IADD3.X R43, PT, PT, R25, R47, R32, P2, !PT ;  /* 0x0000002f192b7210 */ /* 0x000fe200017fe420 */
[----:B------:R-:W-:Y:S01]  /*1580*/  IMAD.SHL.U32 R12, R21, 0x40, RZ ;  /* 0x00000040150c7824 */ /* 0x000fe200078e00ff */
[----:B------:R-:W-:Y:S01]  /*1590*/  IADD3 R27, P1, P0, R36, R34, R27 ;  /* 0x00000022241b7210 */ /* 0x000fe2000783e01b */
[C---:B------:R-:W-:Y:S01]  /*15a0*/  IMAD R41, R189.reuse, R15, R41 ;  /* 0x0000000fbd297224 */ /* 0x040fe200078e0229 */
[----:B------:R-:W-:Y:S01]  /*15b0*/  SHF.R.S32.HI R36, RZ, 0x1f, R36 ;  /* 0x0000001fff247819 */ /* 0x000fe20000011424 */
[C---:B------:R-:W-:Y:S01]  /*15c0*/  IMAD.WIDE.U32 R42, R189.reuse, UR10, R42 ;  /* 0x0000000abd2a7c25 */ /* 0x040fe2000f8e002a */
[----:B------:R-:W-:Y:S02]  /*15d0*/  SHF.L.U64.HI R30, R10, 0x5, R11 ;  /* 0x000000050a1e7819 */ /* 0x000fe4000001020b */
[----:B------:R-:W-:Y:S01]  /*15e0*/  IADD3.X R13, PT, PT, R36, R33, R13, P1, P0 ;  /* 0x00000021240d7210 */ /* 0x000fe20000fe040d */
[----:B------:R-:W-:Y:S01]  /*15f0*/  IMAD R43, R189, UR11, R43 ;  /* 0x0000000bbd2b7c24 */ /* 0x000fe2000f8e022b */
[----:B------:R-:W-:Y:S01]  /*1600*/  IADD3 R27, P0, PT, R12, R27, RZ ;  /* 0x0000001b0c1b7210 */ /* 0x000fe20007f1e0ff */
[----:B------:R-:W-:-:S03]  /*1610*/  IMAD.WIDE.U32 R32, R197, R8, R40 ;  /* 0x00000008c5207225 */ /* 0x000fc600078e0028 */
[----:B------:R-:W-:Y:S01]  /*1620*/  LEA.HI.X.SX32 R12, R12, R13, 0x1, P0 ;  /* 0x0000000d0c0c7211 */ /* 0x000fe200000f0eff */
[----:B------:R-:W-:Y:S01]  /*1630*/  IMAD.WIDE.U32 R14, R197, R10, R42 ;  /* 0x0000000ac50e7225 */ /* 0x000fe200078e002a */
[----:B------:R-:W-:Y:S02]  /*1640*/  LEA R216, P1, R32, UR6, 0x1 ;  /* 0x0000000620d87c11 */ /* 0x000fe4000f8208ff */
[----:B------:R-:W-:Y:S01]  /*1650*/  LEA R238, P0, R27, UR4, 0x2 ;  /* 0x000000041bee7c11 */ /* 0x000fe2000f8010ff */
[C---:B------:R-:W-:Y:S01]  /*1660*/  IMAD R215, R197.reuse, R11, R15 ;  /* 0x0000000bc5d77224 */ /* 0x040fe200078e020f */
[C---:B------:R-:W-:Y:S01]  /*1670*/  LEA R214, P2, R14.reuse, UR8, 0x1 ;  /* 0x000000080ed67c11 */ /* 0x040fe2000f8408ff */
[----:B------:R-:W-:Y:S01]  /*1680*/  IMAD R217, R197, R9, R33 ;  /* 0x00000009c5d97224 */ /* 0x000fe200078e0221 */
[----:B------:R-:W-:Y:S01]  /*1690*/  LEA.HI.X R239, R27, UR5, R12, 0x2, P0 ;  /* 0x000000051bef7c11 */ /* 0x000fe200080f140c */
[----:B-1----:R-:W-:Y:S01]  /*16a0*/  IMAD.WIDE R212, R35, 0x4, R44 ;  /* 0x0000000423d47825 */ /* 0x002fe200078e022c */
[----:B------:R-:W-:-:S02]  /*16b0*/  LEA.HI.X R215, R14, UR9, R215, 0x1, P2 ;  /* 0x000000090ed77c11 */ /* 0x000fc400090f0cd7 */
[----:B------:R-:W-:Y:S01]  /*16c0*/  LEA.HI.X R217, R32, UR7, R217, 0x1, P1 ;  /* 0x0000000720d97c11 */ /* 0x000fe200088f0cd9 */
[----:B--2---:R-:W-:Y:S01]  /*16d0*/  IMAD.WIDE R240, R31, 0x4, R240 ;  /* 0x000000041ff07825 */ /* 0x004fe200078e02f0 */
[C---:B------:R-:W-:Y:S02]  /*16e0*/  IADD3 R14, P1, PT, R197.reuse, 0x20, RZ ;  /* 0x00000020c50e7810 */ /* 0x040fe40007f3e0ff */
[C---:B------:R-:W-:Y:S01]  /*16f0*/  IADD3 R12, P2, PT, R197.reuse, 0x60, RZ ;  /* 0x00000060c50c7810 */ /* 0x040fe20007f5e0ff */
[----:B------:R-:W-:Y:S01]  /*1700*/  IMAD.SHL.U32 R27, R10, 0x20, RZ ;  /* 0x000000200a1b7824 */ /* 0x000fe200078e00ff */
[----:B------:R-:W-:Y:S01]  /*1710*/  IADD3 R13, P0, PT, R197, 0x40, RZ ;  /* 0x00000040c50d7810 */ /* 0x000fe20007f1e0ff */
[----:B------:R-:W-:Y:S01]  /*1720*/  IMAD.SHL.U32 R211, R8, 0x20, RZ ;  /* 0x0000002008d37824 */ /* 0x000fe200078e00ff */
[----:B------:R-:W-:Y:S01]  /*1730*/  IADD3.X R11, PT, PT, RZ, RZ, RZ, P2, !PT ;  /* 0x000000ffff0b7210 */ /* 0x000fe200017fe4ff */
[----:B------:R-:W-:Y:S01]  /*1740*/  IMAD.X R25, RZ, RZ, RZ, P1 ;  /* 0x000000ffff197224 */ /* 0x000fe200008e06ff */
        /* <DEDUP_REMOVED lines=15> */
.L_x_62:
[----:B------:R-:W1:Y:S01]  /*1840*/  LDC.64 R6, c[0x0][0x5c0] ;  /* 0x00017000ff067b82 */ /* 0x000e620000000a00 */
[----:B------:R-:W-:-:S05]  /*1850*/  IADD3 R4, PT, PT, R233, R236, RZ ;  /* 0x000000ece9047210 */ /* 0x000fca0007ffe0ff */
[C---:B-1----:R-:W-:Y:S02]  /*1860*/  IMAD R10, R4.reuse, R7, RZ ;  /* 0x00000007040a7224 */ /* 0x042fe400078e02ff */
[----:B------:R-:W-:-:S05]  /*1870*/  IMAD.WIDE.U32 R8, R4, R6, RZ ;  /* 0x0000000604087225 */ /* 0x000fca00078e00ff */
[----:B------:R-:W-:Y:S02]  /*1880*/  IADD3 R10, PT, PT, R9, R10, RZ ;  /* 0x0000000a090a7210 */ /* 0x000fe40007ffe0ff */
.L_x_63:
        /* <DEDUP_REMOVED lines=13> */
.L_x_64:
[----:B------:R-:W1:Y:S01]  /*1960*/  LDC.64 R4, c[0x0][0x5c8] ;  /* 0x00017200ff047b82 */ /* 0x000e620000000a00 */
[----:B------:R-:W-:-:S05]  /*1970*/  IADD3 R233, PT, PT, R233, R236, RZ ;  /* 0x000000ece9e97210 */ /* 0x000fca0007ffe0ff */
[C---:B-1----:R-:W-:Y:S02]  /*1980*/  IMAD R16, R233.reuse, R5, RZ ;  /* 0x00000005e9107224 */ /* 0x042fe400078e02ff */
[----:B------:R-:W-:-:S05]  /*1990*/  IMAD.WIDE.U32 R18, R233, R4, RZ ;  /* 0x00000004e9127225 */ /* 0x000fca00078e00ff */
[----:B------:R-:W-:Y:S02]  /*19a0*/  IADD3 R16, PT, PT, R19, R16, RZ ;  /* 0x0000001013107210 */ /* 0x000fe40007ffe0ff */
.L_x_65:
[----:B------:R-:W1:Y:S01]  /*19b0*/  LDCU UR4, c[0x0][0x440] ;  /* 0x00008800ff0477ac */ /* 0x000e620008000800 */
[----:B------:R-:W-:Y:S01]  /*19c0*/  VIADD R234, R234, -UR17 ;  /* 0x80000011eaea7c36 */ /* 0x000fe20008000000 */
[----:B------:R-:W-:Y:S01]  /*19d0*/  BSSY.RECONVERGENT B0, `(.L_x_66) ;  /* 0x0000020000007945 */ /* 0x000fe20003800200 */
[C---:B------:R-:W-:Y:S02]  /*19e0*/  IMAD R20, R6.reuse, UR16, RZ ;  /* 0x0000001006147c24 */ /* 0x040fe4000f8e02ff */
[----:B------:R-:W-:-:S04]  /*19f0*/  IMAD.WIDE.U32 R26, R6, UR17, R22 ;  /* 0x00000011061a7c25 */ /* 0x000fc8000f8e0016 */
[----:B------:R-:W-:Y:S01]  /*1a00*/  IMAD R17, R7, UR17, R20 ;  /* 0x0000001107117c24 */ /* 0x000fe2000f8e0214 */
[----:B------:R-:W-:-:S04]  /*1a10*/  IADD3 R20, P1, PT, R8, R26, RZ ;  /* 0x0000001a08147210 */ /* 0x000fc80007f3e0ff */
[----:B------:R-:W-:Y:S02]  /*1a20*/  IADD3.X R21, PT, PT, R10, R27, R17, P1, !PT ;  /* 0x0000001b0a157210 */ /* 0x000fe40000ffe411 */
[----:B-1----:R-:W-:Y:S01]  /*1a30*/  ISETP.GE.AND P0, PT, R198, UR4, PT ;  /* 0x00000004c6007c0c */ /* 0x002fe2000bf06270 */
[----:B------:R-:W1:Y:S03]  /*1a40*/  LDCU.64 UR4, c[0x0][0x5d8] ;  /* 0x0000bb00ff0477ac */ /* 0x000e660008000a00 */
[-C--:B------:R-:W-:Y:S02]  /*1a50*/  ISETP.GE.OR P3, PT, R197, R234.reuse, P0 ;  /* 0x000000eac500720c */ /* 0x080fe40000766670 */
[-C--:B------:R-:W-:Y:S02]  /*1a60*/  ISETP.GE.OR P2, PT, R203, R234.reuse, P0 ;  /* 0x000000eacb00720c */ /* 0x080fe40000746670 */
[----:B------:R-:W-:-:S02]  /*1a70*/  ISETP.GE.OR P1, PT, R202, R234, P0 ;  /* 0x000000eaca00720c */ /* 0x000fc40000726670 */
[----:B------:R-:W-:-:S07]  /*1a80*/  ISETP.GE.OR P0, PT, R199, R234, P0 ;  /* 0x000000eac700720c */ /* 0x000fce0000706670 */
[----:B------:R-:W2:Y:S01]  /*1a90*/  @!P3 LDC.64 R8, c[0x0][0x560] ;  /* 0x00015800ff08bb82 */ /* 0x000ea20000000a00 */
[----:B-1----:R-:W-:-:S04]  /*1aa0*/  IMAD.WIDE.U32 R20, R189, UR4, R20 ;  /* 0x00000004bd147c25 */ /* 0x002fc8000f8e0014 */
[----:B------:R-:W-:Y:S02]  /*1ab0*/  IMAD R27, R189, UR5, R21 ;  /* 0x00000005bd1b7c24 */ /* 0x000fe4000f8e0215 */
[----:B------:R-:W-:-:S04]  /*1ac0*/  @!P3 IMAD.MOV.U32 R26, RZ, RZ, R20 ;  /* 0x000000ffff1ab224 */ /* 0x000fc800078e0014 */
        /* <DEDUP_REMOVED lines=16> */
.L_x_67:
[----:B------:R-:W-:Y:S05]  /*1bd0*/  BSYNC.RECONVERGENT B0 ;  /* 0x0000000000007941 */ /* 0x000fea0003800200 */
.L_x_66:
        /* <DEDUP_REMOVED lines=12> */
.L_x_69:
[----:B------:R-:W-:Y:S05]  /*1ca0*/  BSYNC.RECONVERGENT B0 ;  /* 0x0000000000007941 */ /* 0x000fea0003800200 */
.L_x_68:
        /* <DEDUP_REMOVED lines=11> */
.L_x_71:
[----:B------:R-:W-:Y:S05]  /*1d60*/  BSYNC.RECONVERGENT B0 ;  /* 0x0000000000007941 */ /* 0x000fea0003800200 */
.L_x_70:
[----:B------:R-:W5:Y:S01]  /*1d70*/  LDCU.64 UR4, c[0x0][0x5e0] ;  /* 0x0000bc00ff0477ac */ /* 0x000f620008000a00 */
[C---:B----4-:R-:W-:Y:S01]  /*1d80*/  IMAD R6, R4.reuse, UR16, RZ ;  /* 0x0000001004067c24 */ /* 0x050fe2000f8e02ff */
[----:B------:R-:W-:Y:S01]  /*1d90*/  BSSY.RECONVERGENT B0, `(.L_x_72) ;  /* 0x0000019000007945 */ /* 0x000fe20003800200 */
[----:B------:R-:W-:-:S04]  /*1da0*/  IMAD.WIDE.U32 R20, R4, UR17, R22 ;  /* 0x0000001104147c25 */ /* 0x000fc8000f8e0016 */
[----:B-1----:R-:W-:Y:S01]  /*1db0*/  IMAD R9, R5, UR17, R6 ;  /* 0x0000001105097c24 */ /* 0x002fe2000f8e0206 */
[----:B------:R-:W-:Y:S01]  /*1dc0*/  IADD3 R18, P4, PT, R18, R20, RZ ;  /* 0x0000001412127210 */ /* 0x000fe20007f9e0ff */
[----:B------:R-:W1:Y:S03]  /*1dd0*/  @!P3 LDC.64 R6, c[0x0][0x568] ;  /* 0x00015a00ff06bb82 */ /* 0x000e660000000a00 */
[----:B------:R-:W-:-:S03]  /*1de0*/  IADD3.X R19, PT, PT, R16, R21, R9, P4, !PT ;  /* 0x0000001510137210 */ /* 0x000fc600027fe409 */
[----:B-----5:R-:W-:-:S04]  /*1df0*/  IMAD.WIDE.U32 R16, R189, UR4, R18 ;  /* 0x00000004bd107c25 */ /* 0x020fc8000f8e0012 */
[----:B------:R-:W-:Y:S01]  /*1e00*/  IMAD R19, R189, UR5, R17 ;  /* 0x00000005bd137c24 */ /* 0x000fe2000f8e0211 */
[----:B------:R-:W-:-:S05]  /*1e10*/  @!P3 MOV R18, R16 ;  /* 0x000000100012b202 */ /* 0x000fca0000000f00 */
[----:B------:R-:W-:-:S04]  /*1e20*/  @!P3 IMAD.WIDE.U32 R20, R197, R4, R18 ;  /* 0x00000004c514b225 */ /* 0x000fc800078e0012 */
[----:B------:R-:W-:Y:S01]  /*1e30*/  @!P3 IMAD R8, R197, R5, R21 ;  /* 0x00000005c508b224 */ /* 0x000fe200078e0215 */
[----:B-1----:R-:W-:-:S04]  /*1e40*/  @!P3 LEA R6, P4, R20, R6, 0x1 ;  /* 0x000000061406b211 */ /* 0x002fc800078808ff */
        /* <DEDUP_REMOVED lines=13> */
.L_x_73:
[----:B------:R-:W-:Y:S05]  /*1f20*/  BSYNC.RECONVERGENT B0 ;  /* 0x0000000000007941 */ /* 0x000fea0003800200 */
.L_x_72:
[----:B------:R-:W-:Y:S04]  /*1f30*/  BSSY.RECONVERGENT B0, `(.L_x_74) ;  /* 0x000000c000007945 */ /* 0x000fe80003800200 */
[----:B------:R-:W-:Y:S05]  /*1f40*/  @P1 BRA `(.L_x_75) ;  /* 0x0000000000281947 */ /* 0x000fea0003800000 */
[----:B------:R-:W5:Y:S01]  /*1f50*/  LDCU.64 UR4, c[0x0][0x568] ;  /* 0x0000ad00ff0477ac */ /* 0x000f620008000a00 */
[----:B------:R-:W-:Y:S01]  /*1f60*/  MOV R8, R16 ;  /* 0x0000001000087202 */ /* 0x000fe20000000f00 */
[----:B-1----:R-:W-:Y:S01]  /*1f70*/  IMAD R6, R15, R4, RZ ;  /* 0x000000040f067224 */ /* 0x002fe200078e02ff */
[----:B------:R-:W-:-:S03]  /*1f80*/  MOV R9, R19 ;  /* 0x0000001300097202 */ /* 0x000fc60000000f00 */
[C---:B------:R-:W-:Y:S02]  /*1f90*/  IMAD R6, R13.reuse, R5, R6 ;  /* 0x000000050d067224 */ /* 0x040fe400078e0206 */
[----:B------:R-:W-:-:S05]  /*1fa0*/  IMAD.WIDE.U32 R8, R13, R4, R8 ;  /* 0x000000040d087225 */ /* 0x000fca00078e0008 */
[----:B------:R-:W-:Y:S02]  /*1fb0*/  IADD3 R6, PT, PT, R9, R6, RZ ;  /* 0x0000000609067210 */ /* 0x000fe40007ffe0ff */
[----:B-----5:R-:W-:-:S04]  /*1fc0*/  LEA R14, P1, R8, UR4, 0x1 ;  /* 0x00000004080e7c11 */ /* 0x020fc8000f8208ff */
[----:B------:R-:W-:-:S05]  /*1fd0*/  LEA.HI.X R15, R8, UR5, R6, 0x1, P1 ;  /* 0x00000005080f7c11 */ /* 0x000fca00088f0c06 */
[----:B------:R1:W-:Y:S04]  /*1fe0*/  STG.E.128 desc[UR14][R14.64], RZ ;  /* 0x000000ff0e007986 */ /* 0x0003e8000c101d0e */
.L_x_75:
[----:B------:R-:W-:Y:S05]  /*1ff0*/  BSYNC.RECONVERGENT B0 ;  /* 0x0000000000007941 */ /* 0x000fea0003800200 */
.L_x_74:
        /* <DEDUP_REMOVED lines=11> */
.L_x_61:
[----:B------:R-:W1:Y:S01]  /*20b0*/  LDCU.64 UR4, c[0x0][0x3d8] ;  /* 0x00007b00ff0477ac */ /* 0x000e620008000a00 */
[----:B------:R-:W-:Y:S01]  /*20c0*/  IMAD R8, R6, UR16, RZ ;  /* 0x0000001006087c24 */ /* 0x000fe2000f8e02ff */
[----:B------:R-:W-:Y:S01]  /*20d0*/  IADD3 R208, PT, PT, R234, -UR17, RZ ;  /* 0x80000011ead07c10 */ /* 0x000fe2000fffe0ff */
[----:B------:R-:W-:Y:S01]  /*20e0*/  IMAD.WIDE.U32 R32, R6, UR17, R22 ;  /* 0x0000001106207c25 */ /* 0x000fe2000f8e0016 */
[----:B------:R-:W-:Y:S01]  /*20f0*/  BSSY.RECONVERGENT B0, `(.L_x_77) ;  /* 0x000001f000007945 */ /* 0x000fe20003800200 */
[----:B------:R-:W-:Y:S01]  /*2100*/  @P4 BAR.SYNC.DEFER_BLOCKING 0x0 ;  /* 0x0000000000004b1d */ /* 0x000fe20000010000 */
[----:B------:R-:W-:Y:S01]  /*2110*/  ISETP.GE.AND P6, PT, R197, R208, PT ;  /* 0x000000d0c500720c */ /* 0x000fe20003fc6270 */
[----:B------:R-:W-:Y:S01]  /*2120*/  IMAD R9, R7, UR17, R8 ;  /* 0x0000001107097c24 */ /* 0x000fe2000f8e0208 */
[----:B------:R-:W-:Y:S02]  /*2130*/  IADD3 R28, P0, PT, R28, R32, RZ ;  /* 0x000000201c1c7210 */ /* 0x000fe40007f1e0ff */
[----:B------:R-:W-:-:S02]  /*2140*/  LOP3.LUT R8, R232, 0x80000001, RZ, 0xc0, !PT ;  /* 0x80000001e8087812 */ /* 0x000fc400078ec0ff */
[----:B------:R-:W-:Y:S02]  /*2150*/  IADD3.X R29, PT, PT, R26, R33, R9, P0, !PT ;  /* 0x000000211a1d7210 */ /* 0x000fe400007fe409 */
[----:B------:R-:W-:Y:S01]  /*2160*/  ISETP.NE.AND P0, PT, R8, 0x1, PT ;  /* 0x000000010800780c */ /* 0x000fe20003f05270 */
[----:B-1----:R-:W-:-:S03]  /*2170*/  IMAD R9, R17, UR4, RZ ;  /* 0x0000000411097c24 */ /* 0x002fc6000f8e02ff */
[----:B------:R-:W-:Y:S01]  /*2180*/  SEL R173, RZ, 0x2000, P0 ;  /* 0x00002000ffad7807 */ /* 0x000fe20000000000 */
[----:B------:R-:W-:-:S04]  /*2190*/  IMAD.WIDE.U32 R28, R18, UR4, R28 ;  /* 0x00000004121c7c25 */ /* 0x000fc8000f8e001c */
[----:B------:R-:W-:-:S05]  /*21a0*/  IMAD R9, R18, UR5, R9 ;  /* 0x0000000512097c24 */ /* 0x000fca000f8e0209 */
[----:B------:R-:W-:Y:S01]  /*21b0*/  IADD3 R9, PT, PT, R29, R9, RZ ;  /* 0x000000091d097210 */ /* 0x000fe20007ffe0ff */
[----:B------:R-:W-:Y:S06]  /*21c0*/  @P6 BRA `(.L_x_78) ;  /* 0x0000000000406947 */ /* 0x000fec0003800000 */
[----:B------:R-:W1:Y:S02]  /*21d0*/  LDCU UR4, c[0x0][0x440] ;  /* 0x00008800ff0477ac */ /* 0x000e640008000800 */
[----:B-1----:R-:W-:-:S13]  /*21e0*/  ISETP.GE.AND P0, PT, R198, UR4, PT ;  /* 0x00000004c6007c0c */ /* 0x002fda000bf06270 */
[----:B------:R-:W-:Y:S05]  /*21f0*/  @P0 BRA `(.L_x_79) ;  /* 0x00000000002c0947 */ /* 0x000fea0003800000 */
[----:B------:R-:W1:Y:S01]  /*2200*/  LDCU.64 UR4, c[0x0][0x390] ;  /* 0x00007200ff0477ac */ /* 0x000e620008000a00 */
[----:B------:R-:W-:-:S05]  /*2210*/  MOV R8, R28 ;  /* 0x0000001c00087202 */ /* 0x000fca0000000f00 */
[----:B------:R-:W-:-:S04]  /*2220*/  IMAD.WIDE.U32 R34, R197, R6, R8 ;  /* 0x00000006c5227225 */ /* 0x000fc800078e0008 */
[----:B------:R-:W-:Y:S01]  /*2230*/  IMAD R8, R197, R7, R35 ;  /* 0x00000007c5087224 */ /* 0x000fe200078e0223 */
[----:B-1----:R-:W-:-:S04]  /*2240*/  LEA R32, P0, R34, UR4, 0x1 ;  /* 0x0000000422207c11 */ /* 0x002fc8000f8008ff */
[----:B------:R-:W-:-:S05]  /*2250*/  LEA.HI.X R33, R34, UR5, R8, 0x1, P0 ;  /* 0x0000000522217c11 */ /* 0x000fca00080f0c08 */
[----:B------:R-:W-:Y:S01]  /*2260*/  @!PT LDS RZ, [RZ] ;  /* 0x00000000fffff984 */ /* 0x000fe20000000800 */
[----:B------:R-:W-:Y:S01]  /*2270*/  @!PT LDS RZ, [RZ] ;  /* 0x00000000fffff984 */ /* 0x000fe20000000800 */
[----:B------:R-:W-:Y:S01]  /*2280*/  @!PT LDS RZ, [RZ] ;  /* 0x00000000fffff984 */ /* 0x000fe20000000800 */
[----:B------:R2:W-:Y:S01]  /*2290*/  LDGSTS.E.BYPASS.LTC128B.128 [R204+0xa000], desc[UR14][R32.64] ;  /* 0x0a00000020cc7fae */ /* 0x0005e2000b981a0e */
[----:B------:R-:W-:Y:S05]  /*22a0*/  BRA `(.L_x_80) ;  /* 0x00000000000c7947 */ /* 0x000fea0003800000 */
.L_x_79:
[----:B------:R3:W-:Y:S01]  /*22b0*/  STS.128 [R204+0xa000], RZ ;  /* 0x00a000ffcc007388 */ /* 0x0007e20000000c00 */
[----:B------:R-:W-:Y:S05]  /*22c0*/  BRA `(.L_x_80) ;  /* 0x0000000000047947 */ /* 0x000fea0003800000 */
.L_x_78:
[----:B------:R1:W-:Y:S02]  /*22d0*/  STS.128 [R204+0xa000], RZ ;  /* 0x00a000ffcc007388 */ /* 0x0003e40000000c00 */
.L_x_80:
[----:B------:R-:W-:Y:S05]  /*22e0*/  BSYNC.RECONVERGENT B0 ;  /* 0x0000000000007941 */ /* 0x000fea0003800200 */
.L_x_77:
[-C--:B------:R-:W-:Y:S01]  /*22f0*/  ISETP.GE.AND P5, PT, R203, R208.reuse, PT ;  /* 0x000000d0cb00720c */ /* 0x080fe20003fa6270 */
[----:B------:R-:W-:Y:S01]  /*2300*/  BSSY.RECONVERGENT B0, `(.L_x_81) ;  /* 0x0000016000007945 */ /* 0x000fe20003800200 */
[-C--:B------:R-:W-:Y:S02]  /*2310*/  ISETP.GE.AND P4, PT, R202, R208.reuse, PT ;  /* 0x000000d0ca00720c */ /* 0x080fe40003f86270 */
[----:B------:R-:W-:-:S09]  /*2320*/  ISETP.GE.AND P3, PT, R199, R208, PT ;  /* 0x000000d0c700720c */ /* 0x000fd20003f66270 */
[----:B------:R4:W-:Y:S01]  /*2330*/  @P5 STS.128 [R204+0xb000], RZ ;  /* 0x00b000ffcc005388 */ /* 0x0009e20000000c00 */
[----:B------:R-:W-:Y:S05]  /*2340*/  @P5 BRA `(.L_x_82) ;  /* 0x0000000000445947 */ /* 0x000fea0003800000 */
[----:B------:R-:W5:Y:S02]  /*2350*/  LDCU UR4, c[0x0][0x440] ;  /* 0x00008800ff0477ac */ /* 0x000f640008000800 */
[----:B-----5:R-:W-:-:S13]  /*2360*/  ISETP.GE.AND P0, PT, R198, UR4, PT ;  /* 0x00000004c6007c0c */ /* 0x020fda000bf06270 */
[----:B------:R1:W-:Y:S01]  /*2370*/  @P0 STS.128 [R204+0xb000], RZ ;  /* 0x00b000ffcc000388 */ /* 0x0003e20000000c00 */
[----:B------:R-:W-:Y:S05]  /*2380*/  @P0 BRA `(.L_x_82) ;  /* 0x0000000000340947 */ /* 0x000fea0003800000 */
[----:B------:R-:W5:Y:S01]  /*2390*/  LDCU.64 UR4, c[0x0][0x390] ;  /* 0x00007200ff0477ac */ /* 0x000f620008000a00 */
[----:B--2---:R-:W-:Y:S01]  /*23a0*/  MOV R32, R28 ;  /* 0x0000001c00207202 */ /* 0x004fe20000000f00 */
[----:B------:R-:W-:Y:S01]  /*23b0*/  IMAD R8, R25, R6, RZ ;  /* 0x0000000619087224 */ /* 0x000fe200078e02ff */
[----:B------:R-:W-:-:S03]  /*23c0*/  MOV R33, R9 ;  /* 0x0000000900217202 */ /* 0x000fc60000000f00 */
[C---:B------:R-:W-:Y:S02]  /*23d0*/  IMAD R8, R14.reuse, R7, R8 ;  /* 0x000000070e087224 */ /* 0x040fe400078e0208 */
[----:B------:R-:W-:-:S05]  /*23e0*/  IMAD.WIDE.U32 R32, R14, R6, R32 ;  /* 0x000000060e207225 */ /* 0x000fca00078e0020 */
[----:B------:R-:W-:Y:S02]  /*23f0*/  IADD3 R8, PT, PT, R33, R8, RZ ;  /* 0x0000000821087210 */ /* 0x000fe40007ffe0ff */
[----:B-----5:R-:W-:-:S04]  /*2400*/  LEA R34, P0, R32, UR4, 0x1 ;  /* 0x0000000420227c11 */ /* 0x020fc8000f8008ff */
[----:B------:R-:W-:-:S05]  /*2410*/  LEA.HI.X R35, R32, UR5, R8, 0x1, P0 ;  /* 0x0000000520237c11 */ /* 0x000fca00080f0c08 */
[----:B------:R-:W-:Y:S01]  /*2420*/  @!PT LDS RZ, [RZ] ;  /* 0x00000000fffff984 */ /* 0x000fe20000000800 */
[----:B------:R-:W-:Y:S01]  /*2430*/  @!PT LDS RZ, [RZ] ;  /* 0x00000000fffff984 */ /* 0x000fe20000000800 */
[----:B------:R-:W-:Y:S01]  /*2440*/  @!PT LDS RZ, [RZ] ;  /* 0x00000000fffff984 */ /* 0x000fe20000000800 */
[----:B------:R2:W-:Y:S04]  /*2450*/  LDGSTS.E.BYPASS.LTC128B.128 [R204+0xb000], desc[UR14][R34.64] ;  /* 0x0b00000022cc7fae */ /* 0x0005e8000b981a0e */
.L_x_82:
[----:B------:R-:W-:Y:S05]  /*2460*/  BSYNC.RECONVERGENT B0 ;  /* 0x0000000000007941 */ /* 0x000fea0003800200 */
.L_x_81:
[----:B------:R1:W-:Y:S01]  /*2470*/  @P4 STS.128 [R204+0xc000], RZ ;  /* 0x00c000ffcc004388 */ /* 0x0003e20000000c00 */
[----:B------:R-:W-:Y:S04]  /*2480*/  BSSY.RECONVERGENT B0, `(.L_x_83) ;  /* 0x0000013000007945 */ /* 0x000fe80003800200 */
        /* <DEDUP_REMOVED lines=18> */
.L_x_84:
[----:B------:R-:W-:Y:S05]  /*25b0*/  BSYNC.RECONVERGENT B0 ;  /* 0x0000000000007941 */ /* 0x000fea0003800200 */
.L_x_83:
        /* <DEDUP_REMOVED lines=15> */
[----:B------:R-:W-:Y:S01]  /*26b0*/  @!PT LDS RZ, [RZ] ;  /* 0x00000000fffff984 */ /* 0x000fe20000000800 */
[----:B------:R-:W-:Y:S01]  /*26c0*/  @!PT LDS RZ, [RZ] ;  /* 0x00000000fffff984 */ /* 0x000fe20000000800 */
[----:B------:R-:W-:Y:S01]  /*26d0*/  @!PT LDS RZ, [RZ] ;  /* 0x00000000fffff984 */ /* 0x000fe20000000800 */
[----:B------:R1:W-:Y:S04]  /*26e0*/  LDGSTS.E.BYPASS.LTC128B.128 [R204+0xd000], desc[UR14][R6.64] ;  /* 0x0d00000006cc7fae */ /* 0x0003e8000b981a0e */
.L_x_86:
[----:B------:R-:W-:Y:S05]  /*26f0*/  BSYNC.RECONVERGENT B0 ;  /* 0x0000000000007941 */ /* 0x000fea0003800200 */
.L_x_85:
[----:B------:R-:W-:Y:S01]  /*2700*/  IMAD R16, R232, -0x40, R16 ;  /* 0xffffffc0e8107824 */ /* 0x000fe200078e0210 */
[----:B------:R-:W0:Y:S01]  /*2710*/  LDGDEPBAR ;  /* 0x00000000000079af */ /* 0x000e220000000000 */
[----:B------:R-:W-:Y:S03]  /*2720*/  BSSY.RECONVERGENT B0, `(.L_x_87) ;  /* 0x000000e000007945 */ /* 0x000fe60003800200 */
[----:B------:R-:W-:-:S13]  /*2730*/  ISETP.GE.AND P2, PT, R197, R16, PT ;  /* 0x00000010c500720c */ /* 0x000fda0003f46270 */
[----:B------:R-:W-:Y:S05]  /*2740*/  @P2 BRA `(.L_x_88) ;  /* 0x0000000000282947 */ /* 0x000fea0003800000 */
[----:B------:R-:W5:Y:S02]  /*2750*/  LDCU UR4, c[0x0][0x440] ;  /* 0x00008800ff0477ac */ /* 0x000f640008000800 */
[----:B-----5:R-:W-:-:S13]  /*2760*/  ISETP.GE.AND P0, PT, R198, UR4, PT ;  /* 0x00000004c6007c0c */ /* 0x020fda000bf06270 */
[----:B------:R-:W-:Y:S05]  /*2770*/  @P0 BRA `(.L_x_89) ;  /* 0x0000000000140947 */ /* 0x000fea0003800000 */
[----:B------:R-:W-:Y:S01]  /*2780*/  @!PT LDS RZ, [RZ] ;  /* 0x00000000fffff984 */ /* 0x000fe20000000800 */
[----:B------:R-:W-:Y:S01]  /*2790*/  @!PT LDS RZ, [RZ] ;  /* 0x00000000fffff984 */ /* 0x000fe20000000800 */
[----:B------:R-:W-:Y:S01]  /*27a0*/  @!PT LDS RZ, [RZ] ;  /* 0x00000000fffff984 */ /* 0x000fe20000000800 */
[----:B------:R1:W-:Y:S01]  /*27b0*/  LDGSTS.E.BYPASS.LTC128B.128 [R204+0x4000], desc[UR14][R216.64] ;  /* 0x04000000d8cc7fae */ /* 0x0003e2000b981a0e */
[----:B------:R-:W-:Y:S05]  /*27c0*/  BRA `(.L_x_90) ;  /* 0x00000000000c7947 */ /* 0x000fea0003800000 */
.L_x_89:
[----:B------:R1:W-:Y:S01]  /*27d0*/  STS.128 [R204+0x4000], RZ ;  /* 0x004000ffcc007388 */ /* 0x0003e20000000c00 */
[----:B------:R-:W-:Y:S05]  /*27e0*/  BRA `(.L_x_90) ;  /* 0x0000000000047947 */ /* 0x000fea0003800000 */
.L_x_88:
[----:B------:R1:W-:Y:S02]  /*27f0*/  STS.128 [R204+0x4000], RZ ;  /* 0x004000ffcc007388 */ /* 0x0003e40000000c00 */
.L_x_90:
[----:B------:R-:W-:Y:S05]  /*2800*/  BSYNC.RECONVERGENT B0 ;  /* 0x0000000000007941 */ /* 0x000fea0003800200 */
.L_x_87:
[----:B------:R-:W-:Y:S01]  /*2810*/  ISETP.GE.AND P1, PT, R203, R16, PT ;  /* 0x00000010cb00720c */ /* 0x000fe20003f26270 */
[----:B------:R-:W-:-:S12]  /*2820*/  BSSY.RECONVERGENT B0, `(.L_x_91) ;  /* 0x000000d000007945 */ /* 0x000fd80003800200 */
[----:B------:R1:W-:Y:S01]  /*2830*/  @P1 STS.128 [R204+0x5000], RZ ;  /* 0x005000ffcc001388 */ /* 0x0003e20000000c00 */
[----:B------:R-:W-:Y:S05]  /*2840*/  @P1 BRA `(.L_x_92) ;  /* 0x0000000000281947 */ /* 0x000fea0003800000 */
[----:B------:R-:W5:Y:S02]  /*2850*/  LDCU UR4, c[0x0][0x440] ;  /* 0x00008800ff0477ac */ /* 0x000f640008000800 */
[----:B-----5:R-:W-:-:S13]  /*2860*/  ISETP.GE.AND P0, PT, R198, UR4, PT ;  /* 0x00000004c6007c0c */ /* 0x020fda000bf06270 */
[----:B------:R1:W-:Y:S01]  /*2870*/  @P0 STS.128 [R204+0x5000], RZ ;  /* 0x005000ffcc000388 */ /* 0x0003e20000000c00 */
[----:B------:R-:W-:Y:S05]  /*2880*/  @P0 BRA `(.L_x_92) ;  /* 0x0000000000180947 */ /* 0x000fea0003800000 */
[----:B-1----:R-:W-:-:S04]  /*2890*/  LEA R6, P0, R211, R216, 0x1 ;  /* 0x000000d8d3067211 */ /* 0x002fc800078008ff */
[----:B------:R-:W-:-:S05]  /*28a0*/  LEA.HI.X R7, R211, R217, R210, 0x1, P0 ;  /* 0x000000d9d3077211 */ /* 0x000fca00000f0cd2 */
[----:B------:R-:W-:Y:S01]  /*28b0*/  @!PT LDS RZ, [RZ] ;  /* 0x00000000fffff984 */ /* 0x000fe20000000800 */
[----:B------:R-:W-:Y:S01]  /*28c0*/  @!PT LDS RZ, [RZ] ;  /* 0x00000000fffff984 */ /* 0x000fe20000000800 */
[----:B------:R-:W-:Y:S01]  /*28d0*/  @!PT LDS RZ, [RZ] ;  /* 0x00000000fffff984 */ /* 0x000fe20000000800 */
[----:B------:R1:W-:Y:S04]  /*28e0*/  LDGSTS.E.BYPASS.LTC128B.128 [R204+0x5000], desc[UR14][R6.64] ;  /* 0x0500000006cc7fae */ /* 0x0003e8000b981a0e */
.L_x_92:
[----:B------:R-:W-:Y:S05]  /*28f0*/  BSYNC.RECONVERGENT B0 ;  /* 0x0000000000007941 */ /* 0x000fea0003800200 */
.L_x_91:
[----:B------:R-:W-:Y:S01]  /*2900*/  BSSY.RECONVERGENT B0, `(.L_x_93) ;  /* 0x000000e000007945 */ /* 0x000fe20003800200 */
[----:B------:R-:W-:-:S03]  /*2910*/  IADD3 R231, PT, PT, R204, R173, RZ ;  /* 0x000000adcce77210 */ /* 0x000fc60007ffe0ff */
[----:B------:R-:W-:Y:S05]  /*2920*/  @P2 BRA `(.L_x_94) ;  /* 0x0000000000282947 */ /* 0x000fea0003800000 */
[----:B------:R-:W5:Y:S02]  /*2930*/  LDCU UR4, c[0x0][0x440] ;  /* 0x00008800ff0477ac */ /* 0x000f640008000800 */
[----:B-----5:R-:W-:-:S13]  /*2940*/  ISETP.GE.AND P0, PT, R198, UR4, PT ;  /* 0x00000004c6007c0c */ /* 0x020fda000bf06270 */
[----:B------:R-:W-:Y:S05]  /*2950*/  @P0 BRA `(.L_x_95) ;  /* 0x0000000000140947 */ /* 0x000fea0003800000 */
[----:B------:R-:W-:Y:S01]  /*2960*/  @!PT LDS RZ, [RZ] ;  /* 0x00000000fffff984 */ /* 0x000fe20000000800 */
[----:B------:R-:W-:Y:S01]  /*2970*/  @!PT LDS RZ, [RZ] ;  /* 0x00000000fffff984 */ /* 0x000fe20000000800 */
[----:B------:R-:W-:Y:S01]  /*2980*/  @!PT LDS RZ, [RZ] ;  /* 0x00000000fffff984 */ /* 0x000fe20000000800 */
[----:B------:R1:W-:Y:S01]  /*2990*/  LDGSTS.E.BYPASS.LTC128B.128 [R231], desc[UR14][R214.64] ;  /* 0x00000000d6e77fae */ /* 0x0003e2000b981a0e */
[----:B------:R-:W-:Y:S05]  /*29a0*/  BRA `(.L_x_96) ;  /* 0x00000000000c7947 */ /* 0x000fea0003800000 */
.L_x_95:
[----:B------:R1:W-:Y:S01]  /*29b0*/  STS.128 [R231], RZ ;  /* 0x000000ffe7007388 */ /* 0x0003e20000000c00 */
[----:B------:R-:W-:Y:S05]  /*29c0*/  BRA `(.L_x_96) ;  /* 0x0000000000047947 */ /* 0x000fea0003800000 */
.L_x_94:
[----:B------:R1:W-:Y:S02]  /*29d0*/  STS.128 [R231], RZ ;  /* 0x000000ffe7007388 */ /* 0x0003e40000000c00 */
.L_x_96:
[----:B------:R-:W-:Y:S05]  /*29e0*/  BSYNC.RECONVERGENT B0 ;  /* 0x0000000000007941 */ /* 0x000fea0003800200 */
.L_x_93:
[C---:B-1----:R-:W-:Y:S01]  /*29f0*/  VIADD R7, R195.reuse, 0x8 ;  /* 0x00000008c3077836 */ /* 0x042fe20000000000 */
[CC--:B------:R-:W-:Y:S01]  /*2a00*/  ISETP.GE.AND P2, PT, R195.reuse, R16.reuse, PT ;  /* 0x00000010c300720c */ /* 0x0c0fe20003f46270 */
[----:B------:R-:W-:Y:S01]  /*2a10*/  IMAD.MOV.U32 R230, RZ, RZ, 0x7f800000 ;  /* 0x7f800000ffe67424 */ /* 0x000fe200078e00ff */
[----:B------:R-:W-:Y:S01]  /*2a20*/  LOP3.LUT R9, R195, 0x20, RZ, 0xfc, !PT ;  /* 0x00000020c3097812 */ /* 0x000fe200078efcff */
[----:B------:R-:W-:Y:S01]  /*2a30*/  IMAD.MOV.U32 R229, RZ, RZ, 0x7f800000 ;  /* 0x7f800000ffe57424 */ /* 0x000fe200078e00ff */
[----:B------:R-:W-:Y:S01]  /*2a40*/  ISETP.GE.AND P0, PT, R7, R16, PT ;  /* 0x000000100700720c */ /* 0x000fe20003f06270 */
[C---:B------:R-:W-:Y:S01]  /*2a50*/  IMAD.WIDE.U32 R28, R195.reuse, 0x4, R240 ;  /* 0x00000004c31c7825 */ /* 0x040fe200078e00f0 */
[----:B------:R-:W-:-:S07]  /*2a60*/  IADD3 R7, PT, PT, R195, 0x28, RZ ;  /* 0x00000028c3077810 */ /* 0x000fce0007ffe0ff */
[----:B------:R1:W5:Y:S01]  /*2a70*/  @!P2 LDG.E R230, desc[UR14][R28.64] ;  /* 0x0000000e1ce6a981 */ /* 0x000362000c1e1900 */
[----:B------:R-:W-:-:S03]  /*2a80*/  ISETP.GE.AND P2, PT, R9, R16, PT ;  /* 0x000000100900720c */ /* 0x000fc60003f46270 */
[----:B------:R1:W5:Y:S01]  /*2a90*/  @!P0 LDG.E R229, desc[UR14][R28.64+0x20] ;  /* 0x0000200e1ce58981 */ /* 0x000362000c1e1900 */
[----:B------:R-:W-:Y:S01]  /*2aa0*/  ISETP.GE.AND P0, PT, R7, R16, PT ;  /* 0x000000100700720c */ /* 0x000fe20003f06270 */
[----:B------:R-:W-:Y:S01]  /*2ab0*/  IMAD.MOV.U32 R228, RZ, RZ, 0x7f800000 ;  /* 0x7f800000ffe47424 */ /* 0x000fe200078e00ff */
[----:B------:R-:W-:-:S07]  /*2ac0*/  MOV R226, 0x7f800000 ;  /* 0x7f80000000e27802 */ /* 0x000fce0000000f00 */
[----:B------:R1:W5:Y:S04]  /*2ad0*/  @!P2 LDG.E R228, desc[UR14][R28.64+0x80] ;  /* 0x0000800e1ce4a981 */ /* 0x000368000c1e1900 */
[----:B------:R1:W5:Y:S01]  /*2ae0*/  @!P0 LDG.E R226, desc[UR14][R28.64+0xa0] ;  /* 0x0000a00e1ce28981 */ /* 0x000362000c1e1900 */
[----:B------:R-:W-:Y:S03]  /*2af0*/  BSSY.RECONVERGENT B0, `(.L_x_97) ;  /* 0x000000d000007945 */ /* 0x000fe60003800200 */
[----:B------:R1:W-:Y:S01]  /*2b00*/  @P1 STS.128 [R231+0x1000], RZ ;  /* 0x001000ffe7001388 */ /* 0x0003e20000000c00 */
[----:B------:R-:W-:Y:S05]  /*2b10*/  @P1 BRA `(.L_x_98) ;  /* 0x0000000000281947 */ /* 0x000fea0003800000 */
[----:B------:R-:W2:Y:S02]  /*2b20*/  LDCU UR4, c[0x0][0x440] ;  /* 0x00008800ff0477ac */ /* 0x000ea40008000800 */
[----:B--2---:R-:W-:-:S13]  /*2b30*/  ISETP.GE.AND P0, PT, R198, UR4, PT ;  /* 0x00000004c6007c0c */ /* 0x004fda000bf06270 */
[----:B------:R2:W-:Y:S01]  /*2b40*/  @P0 STS.128 [R231+0x1000], RZ ;  /* 0x001000ffe7000388 */ /* 0x0005e20000000c00 */
[----:B------:R-:W-:Y:S05]  /*2b50*/  @P0 BRA `(.L_x_98) ;  /* 0x0000000000180947 */ /* 0x000fea0003800000 */
[----:B------:R-:W-:-:S04]  /*2b60*/  LEA R6, P0, R27, R214, 0x1 ;  /* 0x000000d61b067211 */ /* 0x000fc800078008ff */
[----:B------:R-:W-:-:S05]  /*2b70*/  LEA.HI.X R7, R27, R215, R30, 0x1, P0 ;  /* 0x000000d71b077211 */ /* 0x000fca00000f0c1e */
[----:B------:R-:W-:Y:S01]  /*2b80*/  @!PT LDS RZ, [RZ] ;  /* 0x00000000fffff984 */ /* 0x000fe20000000800 */
[----:B------:R-:W-:Y:S01]  /*2b90*/  @!PT LDS RZ, [RZ] ;  /* 0x00000000fffff984 */ /* 0x000fe20000000800 */
[----:B------:R-:W-:Y:S01]  /*2ba0*/  @!PT LDS RZ, [RZ] ;  /* 0x00000000fffff984 */ /* 0x000fe20000000800 */
[----:B------:R1:W-:Y:S04]  /*2bb0*/  LDGSTS.E.BYPASS.LTC128B.128 [R231+0x1000], desc[UR14][R6.64] ;  /* 0x0100000006e77fae */ /* 0x0003e8000b981a0e */
.L_x_98:
[----:B------:R-:W-:Y:S05]  /*2bc0*/  BSYNC.RECONVERGENT B0 ;  /* 0x0000000000007941 */ /* 0x000fea0003800200 */
.L_x_97:
[----:B------:R-:W3:Y:S01]  /*2bd0*/  LDCU.64 UR4, c[0x0][0x3d0] ;  /* 0x00007a00ff0477ac */ /* 0x000ee20008000a00 */
[C---:B------:R-:W-:Y:S01]  /*2be0*/  IMAD.WIDE.U32 R8, R4.reuse, UR17, R22 ;  /* 0x0000001104087c25 */ /* 0x040fe2000f8e0016 */
[----:B------:R-:W-:Y:S03]  /*2bf0*/  BSSY.RECONVERGENT B0, `(.L_x_99) ;  /* 0x000001b000007945 */ /* 0x000fe60003800200 */
[----:B-1----:R-:W-:Y:S01]  /*2c00*/  IMAD R6, R4, UR16, RZ ;  /* 0x0000001004067c24 */ /* 0x002fe2000f8e02ff */
[----:B------:R-:W-:-:S03]  /*2c10*/  IADD3 R8, P0, PT, R20, R8, RZ ;  /* 0x0000000814087210 */ /* 0x000fc60007f1e0ff */
[----:B------:R-:W-:-:S05]  /*2c20*/  IMAD R6, R5, UR17, R6 ;  /* 0x0000001105067c24 */ /* 0x000fca000f8e0206 */
[----:B------:R-:W-:Y:S01]  /*2c30*/  IADD3.X R9, PT, PT, R19, R9, R6, P0, !PT ;  /* 0x0000000913097210 */ /* 0x000fe200007fe406 */
[----:B---3--:R-:W-:Y:S02]  /*2c40*/  IMAD R17, R17, UR4, RZ ;  /* 0x0000000411117c24 */ /* 0x008fe4000f8e02ff */
        /* <DEDUP_REMOVED lines=18> */
.L_x_101:
[----:B------:R3:W-:Y:S01]  /*2d70*/  STS.128 [R204+0x6000], RZ ;  /* 0x006000ffcc007388 */ /* 0x0007e20000000c00 */
[----:B------:R-:W-:Y:S05]  /*2d80*/  BRA `(.L_x_102) ;  /* 0x0000000000047947 */ /* 0x000fea0003800000 */
.L_x_100:
[----:B------:R1:W-:Y:S02]  /*2d90*/  STS.128 [R204+0x6000], RZ ;  /* 0x006000ffcc007388 */ /* 0x0003e40000000c00 */
.L_x_102:
[----:B------:R-:W-:Y:S05]  /*2da0*/  BSYNC.RECONVERGENT B0 ;  /* 0x0000000000007941 */ /* 0x000fea0003800200 */
.L_x_99:
[----:B------:R1:W-:Y:S01]  /*2db0*/  @P5 STS.128 [R204+0x7000], RZ ;  /* 0x007000ffcc005388 */ /* 0x0003e20000000c00 */
[----:B------:R-:W-:Y:S01]  /*2dc0*/  IMAD.SHL.U32 R6, R24, 0x2, RZ ;  /* 0x0000000218067824 */ /* 0x000fe200078e00ff */
[----:B------:R-:W1:Y:S01]  /*2dd0*/  LDCU UR6, c[0x0][0x440] ;  /* 0x00008800ff0677ac */ /* 0x000e620008000800 */
[----:B------:R-:W-:Y:S01]  /*2de0*/  BSSY.RECONVERGENT B0, `(.L_x_103) ;  /* 0x0000017000007945 */ /* 0x000fe20003800200 */
[----:B------:R-:W-:Y:S01]  /*2df0*/  SHF.R.U32.HI R207, RZ, 0x1, R24 ;  /* 0x00000001ffcf7819 */ /* 0x000fe20000011618 */
[----:B------:R-:W1:Y:S01]  /*2e00*/  LDCU UR7, c[0x0][0x3e0] ;  /* 0x00007c00ff0777ac */ /* 0x000e620008000800 */
[----:B------:R-:W-:Y:S01]  /*2e10*/  LOP3.LUT R6, R6, 0x6, RZ, 0xc0, !PT ;  /* 0x0000000606067812 */ /* 0x000fe200078ec0ff */
[----:B------:R-:W1:Y:S01]  /*2e20*/  LDCU UR8, c[0x0][0x45c] ;  /* 0x00008b80ff0877ac */ /* 0x000e620008000800 */
[----:B------:R-:W-:Y:S05]  /*2e30*/  @P5 BRA `(.L_x_104) ;  /* 0x0000000000445947 */ /* 0x000fea0003800000 */
[----:B------:R-:W2:Y:S02]  /*2e40*/  LDCU UR4, c[0x0][0x440] ;  /* 0x00008800ff0477ac */ /* 0x000ea40008000800 */
[----:B--2---:R-:W-:-:S13]  /*2e50*/  ISETP.GE.AND P0, PT, R198, UR4, PT ;  /* 0x00000004c6007c0c */ /* 0x004fda000bf06270 */
[----:B------:R2:W-:Y:S01]  /*2e60*/  @P0 STS.128 [R204+0x7000], RZ ;  /* 0x007000ffcc000388 */ /* 0x0005e20000000c00 */
[----:B------:R-:W-:Y:S05]  /*2e70*/  @P0 BRA `(.L_x_104) ;  /* 0x0000000000340947 */ /* 0x000fea0003800000 */
[----:B------:R-:W3:Y:S01]  /*2e80*/  LDCU.64 UR4, c[0x0][0x388] ;  /* 0x00007100ff0477ac */ /* 0x000ee20008000a00 */
[----:B-1----:R-:W-:Y:S01]  /*2e90*/  MOV R16, R8 ;  /* 0x0000000800107202 */ /* 0x002fe20000000f00 */
[----:B------:R-:W-:Y:S01]  /*2ea0*/  IMAD R10, R25, R4, RZ ;  /* 0x00000004190a7224 */ /* 0x000fe200078e02ff */
[----:B------:R-:W-:-:S03]  /*2eb0*/  MOV R17, R7 ;  /* 0x0000000700117202 */ /* 0x000fc60000000f00 */
[C---:B------:R-:W-:Y:S02]  /*2ec0*/  IMAD R10, R14.reuse, R5, R10 ;  /* 0x000000050e0a7224 */ /* 0x040fe400078e020a */
[----:B------:R-:W-:-:S05]  /*2ed0*/  IMAD.WIDE.U32 R16, R14, R4, R16 ;  /* 0x000000040e107225 */ /* 0x000fca00078e0010 */
[----:B------:R-:W-:Y:S02]  /*2ee0*/  IADD3 R10, PT, PT, R17, R10, RZ ;  /* 0x0000000a110a7210 */ /* 0x000fe40007ffe0ff */
[----:B---3--:R-:W-:-:S04]  /*2ef0*/  LEA R18, P0, R16, UR4, 0x1 ;  /* 0x0000000410127c11 */ /* 0x008fc8000f8008ff */
[----:B------:R-:W-:-:S05]  /*2f00*/  LEA.HI.X R19, R16, UR5, R10, 0x1, P0 ;  /* 0x0000000510137c11 */ /* 0x000fca00080f0c0a */
[----:B------:R-:W-:Y:S01]  /*2f10*/  @!PT LDS RZ, [RZ] ;  /* 0x00000000fffff984 */ /* 0x000fe20000000800 */
[----:B------:R-:W-:Y:S01]  /*2f20*/  @!PT LDS RZ, [RZ] ;  /* 0x00000000fffff984 */ /* 0x000fe20000000800 */
[----:B------:R-:W-:Y:S01]  /*2f30*/  @!PT LDS RZ, [RZ] ;  /* 0x00000000fffff984 */ /* 0x000fe20000000800 */
[----:B------:R1:W-:Y:S04]  /*2f40*/  LDGSTS.E.BYPASS.LTC128B.128 [R204+0x7000], desc[UR14][R18.64] ;  /* 0x0700000012cc7fae */ /* 0x0003e8000b981a0e */
.L_x_104:
[----:B-1----:R-:W-:Y:S05]  /*2f50*/  BSYNC.RECONVERGENT B0 ;  /* 0x0000000000007941 */ /* 0x002fea0003800200 */
.L_x_103:
[----:B------:R1:W-:Y:S01]  /*2f60*/  @P4 STS.128 [R204+0x8000], RZ ;  /* 0x008000ffcc004388 */ /* 0x0003e20000000c00 */
[----:B------:R-:W-:Y:S01]  /*2f70*/  BSSY.RECONVERGENT B0, `(.L_x_105) ;  /* 0x0000014000007945 */ /* 0x000fe20003800200 */
[----:B------:R-:W-:-:S03]  /*2f80*/  LOP3.LUT R207, R6, 0x1e0, R207, 0xf8, !PT ;  /* 0x000001e006cf7812 */ /* 0x000fc600078ef8cf */
[----:B------:R-:W-:Y:S05]  /*2f90*/  @P4 BRA `(.L_x_106) ;  /* 0x0000000000444947 */ /* 0x000fea0003800000 */
[----:B------:R-:W3:Y:S02]  /*2fa0*/  LDCU UR4, c[0x0][0x440] ;  /* 0x00008800ff0477ac */ /* 0x000ee40008000800 */
[----:B---3--:R-:W-:-:S13]  /*2fb0*/  ISETP.GE.AND P0, PT, R198, UR4, PT ;  /* 0x00000004c6007c0c */ /* 0x008fda000bf06270 */
[----:B------:R3:W-:Y:S01]  /*2fc0*/  @P0 STS.128 [R204+0x8000], RZ ;  /* 0x008000ffcc000388 */ /* 0x0007e20000000c00 */
[----:B------:R-:W-:Y:S05]  /*2fd0*/  @P0 BRA `(.L_x_106) ;  /* 0x0000000000340947 */ /* 0x000fea0003800000 */
[----:B------:R-:W1:Y:S01]  /*2fe0*/  LDCU.64 UR4, c[0x0][0x388] ;  /* 0x00007100ff0477ac */ /* 0x000e620008000a00 */
[----:B------:R-:W-:Y:S01]  /*2ff0*/  IMAD R6, R15, R4, RZ ;  /* 0x000000040f067224 */ /* 0x000fe200078e02ff */
[----:B------:R-:W-:Y:S02]  /*3000*/  MOV R14, R8 ;  /* 0x00000008000e7202 */ /* 0x000fe40000000f00 */
[----:B------:R-:W-:Y:S01]  /*3010*/  MOV R15, R7 ;  /* 0x00000007000f7202 */ /* 0x000fe20000000f00 */
[C---:B------:R-:W-:Y:S02]  /*3020*/  IMAD R6, R13.reuse, R5, R6 ;  /* 0x000000050d067224 */ /* 0x040fe400078e0206 */
[----:B------:R-:W-:-:S05]  /*3030*/  IMAD.WIDE.U32 R14, R13, R4, R14 ;  /* 0x000000040d0e7225 */ /* 0x000fca00078e000e */
[----:B------:R-:W-:Y:S02]  /*3040*/  IADD3 R6, PT, PT, R15, R6, RZ ;  /* 0x000000060f067210 */ /* 0x000fe40007ffe0ff */
[----:B-1----:R-:W-:-:S04]  /*3050*/  LEA R16, P0, R14, UR4, 0x1 ;  /* 0x000000040e107c11 */ /* 0x002fc8000f8008ff */
[----:B------:R-:W-:-:S05]  /*3060*/  LEA.HI.X R17, R14, UR5, R6, 0x1, P0 ;  /* 0x000000050e117c11 */ /* 0x000fca00080f0c06 */
[----:B------:R-:W-:Y:S01]  /*3070*/  @!PT LDS RZ, [RZ] ;  /* 0x00000000fffff984 */ /* 0x000fe20000000800 */
[----:B------:R-:W-:Y:S01]  /*3080*/  @!PT LDS RZ, [RZ] ;  /* 0x00000000fffff984 */ /* 0x000fe20000000800 */
[----:B------:R-:W-:Y:S01]  /*3090*/  @!PT LDS RZ, [RZ] ;  /* 0x00000000fffff984 */ /* 0x000fe20000000800 */
[----:B------:R1:W-:Y:S04]  /*30a0*/  LDGSTS.E.BYPASS.LTC128B.128 [R204+0x8000], desc[UR14][R16.64] ;  /* 0x0800000010cc7fae */ /* 0x0003e8000b981a0e */
.L_x_106:
[----:B------:R-:W-:Y:S05]  /*30b0*/  BSYNC.RECONVERGENT B0 ;  /* 0x0000000000007941 */ /* 0x000fea0003800200 */
.L_x_105:
[----:B------:R1:W-:Y:S01]  /*30c0*/  @P3 STS.128 [R204+0x9000], RZ ;  /* 0x009000ffcc003388 */ /* 0x0003e20000000c00 */
[----:B------:R-:W-:Y:S04]  /*30d0*/  BSSY.RECONVERGENT B0, `(.L_x_107) ;  /* 0x0000012000007945 */ /* 0x000fe80003800200 */
[----:B------:R-:W-:Y:S05]  /*30e0*/  @P3 BRA `(.L_x_108) ;  /* 0x0000000000403947 */ /* 0x000fea0003800000 */
[----:B------:R-:W2:Y:S02]  /*30f0*/  LDCU UR4, c[0x0][0x440] ;  /* 0x00008800ff0477ac */ /* 0x000ea40008000800 */
[----:B--2---:R-:W-:-:S13]  /*3100*/  ISETP.GE.AND P0, PT, R198, UR4, PT ;  /* 0x00000004c6007c0c */ /* 0x004fda000bf06270 */
[----:B------:R2:W-:Y:S01]  /*3110*/  @P0 STS.128 [R204+0x9000], RZ ;  /* 0x009000ffcc000388 */ /* 0x0005e20000000c00 */
[----:B------:R-:W-:Y:S05]  /*3120*/  @P0 BRA `(.L_x_108) ;  /* 0x0000000000300947 */ /* 0x000fea0003800000 */
[----:B------:R-:W1:Y:S01]  /*3130*/  LDCU.64 UR4, c[0x0][0x388] ;  /* 0x00007100ff0477ac */ /* 0x000e620008000a00 */
[----:B------:R-:W-:Y:S01]  /*3140*/  MOV R6, R8 ;  /* 0x0000000800067202 */ /* 0x000fe20000000f00 */
[----:B------:R-:W-:-:S04]  /*3150*/  IMAD R11, R11, R4, RZ ;  /* 0x000000040b0b7224 */ /* 0x000fc800078e02ff */
[----:B------:R-:W-:-:S04]  /*3160*/  IMAD.WIDE.U32 R6, R12, R4, R6 ;  /* 0x000000040c067225 */ /* 0x000fc800078e0006 */
[----:B------:R-:W-:-:S05]  /*3170*/  IMAD R11, R12, R5, R11 ;  /* 0x000000050c0b7224 */ /* 0x000fca00078e020b */
[----:B------:R-:W-:Y:S02]  /*3180*/  IADD3 R11, PT, PT, R7, R11, RZ ;  /* 0x0000000b070b7210 */ /* 0x000fe40007ffe0ff */
[----:B-1----:R-:W-:-:S04]  /*3190*/  LEA R4, P0, R6, UR4, 0x1 ;  /* 0x0000000406047c11 */ /* 0x002fc8000f8008ff */
[----:B------:R-:W-:-:S05]  /*31a0*/  LEA.HI.X R5, R6, UR5, R11, 0x1, P0 ;  /* 0x0000000506057c11 */ /* 0x000fca00080f0c0b */
[----:B------:R-:W-:Y:S01]  /*31b0*/  @!PT LDS RZ, [RZ] ;  /* 0x00000000fffff984 */ /* 0x000fe20000000800 */
[----:B------:R-:W-:Y:S01]  /*31c0*/  @!PT LDS RZ, [RZ] ;  /* 0x00000000fffff984 */ /* 0x000fe20000000800 */
[----:B------:R-:W-:Y:S01]  /*31d0*/  @!PT LDS RZ, [RZ] ;  /* 0x00000000fffff984 */ /* 0x000fe20000000800 */
[----:B------:R1:W-:Y:S04]  /*31e0*/  LDGSTS.E.BYPASS.LTC128B.128 [R204+0x9000], desc[UR14][R4.64] ;  /* 0x0900000004cc7fae */ /* 0x0003e8000b981a0e */
.L_x_108:
[----:B------:R-:W-:Y:S05]  /*31f0*/  BSYNC.RECONVERGENT B0 ;  /* 0x0000000000007941 */ /* 0x000fea0003800200 */
.L_x_107:
[----:B------:R-:W0:Y:S01]  /*3200*/  LDGDEPBAR ;  /* 0x00000000000079af */ /* 0x000e220000000000 */
[----:B------:R-:W1:Y:S01]  /*3210*/  LDC R206, c[0x0][0x44c] ;  /* 0x00011300ffce7b82 */ /* 0x000e620000000800 */
[----:B------:R-:W-:Y:S01]  /*3220*/  UIADD3 UR5, UPT, UPT, UR17, 0x80, URZ ;  /* 0x0000008011057890 */ /* 0x000fe2000fffe0ff */
[----:B------:R-:W-:Y:S01]  /*3230*/  VIADD R207, R207, UR17 ;  /* 0x00000011cfcf7c36 */ /* 0x000fe20008000000 */
[----:B------:R-:W3:Y:S01]  /*3240*/  LDCU UR4, c[0x0][0x590] ;  /* 0x0000b200ff0477ac */ /* 0x000ee20008000800 */
[--C-:B------:R-:W-:Y:S01]  /*3250*/  IMAD.IADD R174, R190, 0x1, R173.reuse ;  /* 0x00000001beae7824 */ /* 0x100fe200078e02ad */
[----:B------:R-:W-:Y:S01]  /*3260*/  CS2R R94, SRZ ;  /* 0x00000000005e7805 */ /* 0x000fe2000001ff00 */
[----:B------:R-:W-:Y:S01]  /*3270*/  IMAD.SHL.U32 R218, R21, 0x8, RZ ;  /* 0x0000000815da7824 */ /* 0x000fe200078e00ff */
[----:B------:R-:W-:Y:S01]  /*3280*/  ISETP.LE.AND P2, PT, R234, UR5, PT ;  /* 0x00000005ea007c0c */ /* 0x000fe2000bf43270 */
[----:B------:R-:W-:Y:S01]  /*3290*/  IMAD.IADD R173, R188, 0x1, R173 ;  /* 0x00000001bcad7824 */ /* 0x000fe200078e02ad */
[----:B------:R-:W-:Y:S01]  /*32a0*/  CS2R R92, SRZ ;  /* 0x00000000005c7805 */ /* 0x000fe2000001ff00 */
[----:B------:R-:W-:Y:S01]  /*32b0*/  IMAD.MOV.U32 R227, RZ, RZ, R231 ;  /* 0x000000ffffe37224 */ /* 0x000fe200078e00e7 */
        /* <DEDUP_REMOVED lines=10> */
[----:B------:R-:W-:Y:S02]  /*3360*/  CS2R R74, SRZ ;  /* 0x00000000004a7805 */ /* 0x000fe4000001ff00 */
[----:B------:R-:W-:Y:S01]  /*3370*/  CS2R R72, SRZ ;  /* 0x0000000000487805 */ /* 0x000fe2000001ff00 */
[----:B------:R-:W-:-:S04]  /*3380*/  DEPBAR.LE SB0, 0x1 ;  /* 0x000080400000791a */ /* 0x000fc80000000000 */
[----:B------:R-:W-:Y:S01]  /*3390*/  BAR.SYNC.DEFER_BLOCKING 0x0 ;  /* 0x0000000000007b1d */ /* 0x000fe20000010000 */
        /* <DEDUP_REMOVED lines=17> */
[----:B------:R-:W-:Y:S01]  /*34b0*/  CS2R R36, SRZ ;  /* 0x0000000000247805 */ /* 0x000fe2000001ff00 */
[C---:B------:R-:W-:Y:S01]  /*34c0*/  @P2 VIADD R225, R207.reuse, 0x19 ;  /* 0x00000019cfe12836 */ /* 0x040fe20000000000 */
[----:B---3--:R-:W-:Y:S01]  /*34d0*/  USHF.L.U32 UR4, UR4, 0x6, URZ ;  /* 0x0000000604047899 */ /* 0x008fe200080006ff */
[----:B------:R-:W-:-:S02]  /*34e0*/  @P2 VIADD R224, R207, 0x18 ;  /* 0x00000018cfe02836 */ /* 0x000fc40000000000 */
[C---:B------:R-:W-:Y:S01]  /*34f0*/  @P2 VIADD R223, R207.reuse, 0x11 ;  /* 0x00000011cfdf2836 */ /* 0x040fe20000000000 */
[----:B------:R3:W1:Y:S01]  /*3500*/  LDSM.16.M88.4 R140, [R184] ;  /* 0x00000000b88c783b */ /* 0x0006620000000200 */
[C---:B------:R-:W-:Y:S02]  /*3510*/  @P2 VIADD R222, R207.reuse, 0x10 ;  /* 0x00000010cfde2836 */ /* 0x040fe40000000000 */
[C---:B------:R-:W-:Y:S01]  /*3520*/  @P2 VIADD R221, R207.reuse, 0x9 ;  /* 0x00000009cfdd2836 */ /* 0x040fe20000000000 */
[----:B------:R3:W1:Y:S01]  /*3530*/  LDSM.16.M88.4 R144, [R184+0x800] ;  /* 0x00080000b890783b */ /* 0x0006620000000200 */
[C---:B------:R-:W-:Y:S02]  /*3540*/  @P2 VIADD R220, R207.reuse, 0x8 ;  /* 0x00000008cfdc2836 */ /* 0x040fe40000000000 */
[----:B------:R-:W-:Y:S01]  /*3550*/  @P2 VIADD R219, R207, 0x1 ;  /* 0x00000001cfdb2836 */ /* 0x000fe20000000000 */
[----:B------:R3:W1:Y:S04]  /*3560*/  LDSM.16.M88.4 R148, [R182] ;  /* 0x00000000b694783b */ /* 0x0006680000000200 */
[----:B------:R3:W1:Y:S04]  /*3570*/  LDSM.16.M88.4 R152, [R182+0x800] ;  /* 0x00080000b698783b */ /* 0x0006680000000200 */
[----:B------:R3:W1:Y:S04]  /*3580*/  LDSM.16.M88.4 R156, [R180] ;  /* 0x00000000b49c783b */ /* 0x0006680000000200 */
[----:B------:R3:W1:Y:S04]  /*3590*/  LDSM.16.M88.4 R160, [R180+0x800] ;  /* 0x00080000b4a0783b */ /* 0x0006680000000200 */
[----:B------:R3:W1:Y:S04]  /*35a0*/  LDSM.16.M88.4 R164, [R179] ;  /* 0x00000000b3a4783b */ /* 0x0006680000000200 */
[----:B------:R3:W1:Y:S02]  /*35b0*/  LDSM.16.M88.4 R168, [R179+0x800] ;  /* 0x00080000b3a8783b */ /* 0x0006640000000200 */
.L_x_111:
        /* <DEDUP_REMOVED lines=8> */
[C---:B------:R-:W-:Y:S01]  /*3640*/  FSETP.NEU.FTZ.AND P1, PT, R230.reuse, -INF , PT ;  /* 0xff800000e600780b */ /* 0x040fe20003f3d000 */
[----:B------:R-:W-:Y:S01]  /*3650*/  FMUL.FTZ R243, R230, 1.4426950216293334961 ;  /* 0x3fb8aa3be6f37820 */ /* 0x000fe20000410000 */
[-C--:B------:R-:W-:Y:S02]  /*3660*/  @P2 ISETP.GE.AND P4, PT, R219, R234.reuse, PT ;  /* 0x000000eadb00220c */ /* 0x080fe40003f86270 */
[----:B------:R-:W-:Y:S01]  /*3670*/  @P2 ISETP.GE.AND P3, PT, R207, R234, PT ;  /* 0x000000eacf00220c */ /* 0x000fe20003f66270 */
[----:B------:R-:W-:Y:S04]  /*3680*/  DEPBAR.LE SB0, 0x0 ;  /* 0x000080000000791a */ /* 0x000fe80000000000 */
[----:B------:R-:W-:Y:S06]  /*3690*/  BAR.SYNC.DEFER_BLOCKING 0x0 ;  /* 0x0000000000007b1d */ /* 0x000fec0000010000 */
[----:B------:R-:W-:Y:S08]  /*36a0*/  LDSM.16.M88.4 R100, [R174] ;  /* 0x00000000ae64783b */ /* 0x000ff00000000200 */
[----:B------:R-:W1:Y:S08]  /*36b0*/  LDSM.16.M88.4 R104, [R184+-0x4000] ;  /* 0xffc00000b868783b */ /* 0x000e700000000200 */
[----:B------:R-:W2:Y:S08]  /*36c0*/  LDSM.16.M88.4 R108, [R174+0x1000] ;  /* 0x00100000ae6c783b */ /* 0x000eb00000000200 */
[----:B------:R-:W4:Y:S08]  /*36d0*/  LDSM.16.M88.4 R112, [R184+-0x3800] ;  /* 0xffc80000b870783b */ /* 0x000f300000000200 */
[----:B------:R-:W-:Y:S08]  /*36e0*/  LDSM.16.M88.4 R116, [R136] ;  /* 0x000000008874783b */ /* 0x000ff00000000200 */
[----:B------:R-:W3:Y:S01]  /*36f0*/  LDSM.16.M88.4 R120, [R182+-0x4000] ;  /* 0xffc00000b678783b */ /* 0x000ee20000000200 */
[-C--:B-1----:R-:W-:Y:S07]  /*3700*/  HMMA.16816.F32 R4, R100, R104.reuse, RZ ;  /* 0x000000686404723c */ /* 0x082fee00000018ff */
[----:B------:R-:W1:Y:S01]  /*3710*/  LDSM.16.M88.4 R124, [R136+0x1000] ;  /* 0x00100000887c783b */ /* 0x000e620000000200 */
[C---:B--2---:R-:W-:Y:S07]  /*3720*/  HMMA.16816.F32 R8, R108.reuse, R104, RZ ;  /* 0x000000686c08723c */ /* 0x044fee00000018ff */
[----:B------:R-:W-:Y:S01]  /*3730*/  LDSM.16.M88.4 R128, [R192] ;  /* 0x00000000c080783b */ /* 0x000fe20000000200 */
[-C--:B------:R-:W-:Y:S07]  /*3740*/  HMMA.16816.F32 R12, R108, R106.reuse, RZ ;  /* 0x0000006a6c0c723c */ /* 0x080fee00000018ff */
[----:B------:R-:W-:Y:S01]  /*3750*/  LDSM.16.M88.4 R132, [R180+-0x4000] ;  /* 0xffc00000b484783b */ /* 0x000fe20000000200 */
[C---:B------:R-:W-:Y:S07]  /*3760*/  HMMA.16816.F32 R16, R100.reuse, R106, RZ ;  /* 0x0000006a6410723c */ /* 0x040fee00000018ff */
[----:B------:R-:W2:Y:S01]  /*3770*/  LDSM.16.M88.4 R104, [R182+-0x3800] ;  /* 0xffc80000b668783b */ /* 0x000ea20000000200 */
[-C--:B----4-:R-:W-:Y:S07]  /*3780*/  HMMA.16816.F32 R20, R100, R112.reuse, RZ ;  /* 0x000000706414723c */ /* 0x090fee00000018ff */
[----:B------:R-:W-:Y:S01]  /*3790*/  LDSM.16.M88.4 R136, [R179+-0x4000] ;  /* 0xffc00000b388783b */ /* 0x000fe20000000200 */
[C---:B------:R-:W-:Y:S08]  /*37a0*/  HMMA.16816.F32 R24, R108.reuse, R112, RZ ;  /* 0x000000706c18723c */ /* 0x040ff000000018ff */
[-C--:B------:R-:W-:Y:S01]  /*37b0*/  HMMA.16816.F32 R28, R108, R114.reuse, RZ ;  /* 0x000000726c1c723c */ /* 0x080fe200000018ff */
[----:B------:R-:W-:Y:S07]  /*37c0*/  LDSM.16.M88.4 R108, [R180+-0x3800] ;  /* 0xffc80000b46c783b */ /* 0x000fee0000000200 */
[----:B------:R-:W-:Y:S01]  /*37d0*/  HMMA.16816.F32 R32, R100, R114, RZ ;  /* 0x000000726420723c */ /* 0x000fe200000018ff */
[----:B------:R-:W4:Y:S07]  /*37e0*/  LDSM.16.M88.4 R100, [R192+0x1000] ;  /* 0x00100000c064783b */ /* 0x000f2e0000000200 */
[-C--:B---3--:R-:W-:Y:S01]  /*37f0*/  HMMA.16816.F32 R4, R116, R120.reuse, R4 ;  /* 0x000000787404723c */ /* 0x088fe20000001804 */
[----:B------:R-:W3:Y:S07]  /*3800*/  LDSM.16.M88.4 R112, [R185] ;  /* 0x00000000b970783b */ /* 0x000eee0000000200 */
[C---:B-1----:R-:W-:Y:S08]  /*3810*/  HMMA.16816.F32 R8, R124.reuse, R120, R8 ;  /* 0x000000787c08723c */ /* 0x042ff00000001808 */
[-C--:B------:R-:W-:Y:S08]  /*3820*/  HMMA.16816.F32 R12, R124, R122.reuse, R12 ;  /* 0x0000007a7c0c723c */ /* 0x080ff0000000180c */
[C---:B------:R-:W-:Y:S01]  /*3830*/  HMMA.16816.F32 R16, R116.reuse, R122, R16 ;  /* 0x0000007a7410723c */ /* 0x040fe20000001810 */
[----:B------:R-:W1:Y:S07]  /*3840*/  LDSM.16.M88.4 R120, [R185+0x1000] ;  /* 0x00100000b978783b */ /* 0x000e6e0000000200 */
[-C--:B--2---:R-:W-:Y:S08]  /*3850*/  HMMA.16816.F32 R20, R116, R104.reuse, R20 ;  /* 0x000000687414723c */ /* 0x084ff00000001814 */
[C---:B------:R-:W-:Y:S04]  /*3860*/  HMMA.16816.F32 R24, R124.reuse, R104, R24 ;  /* 0x000000687c18723c */ /* 0x040fe80000001818 */
[----:B------:R-:W-:Y:S04]  /*3870*/  FSEL R105, R242, RZ, P0 ;  /* 0x000000fff2697208 */ /* 0x000fe80000000000 */
[-C--:B------:R-:W-:Y:S08]  /*3880*/  HMMA.16816.F32 R28, R124, R106.reuse, R28 ;  /* 0x0000006a7c1c723c */ /* 0x080ff0000000181c */
[----:B------:R-:W-:Y:S04]  /*3890*/  HMMA.16816.F32 R32, R116, R106, R32 ;  /* 0x0000006a7420723c */ /* 0x000fe80000001820 */
[----:B------:R-:W-:Y:S02]  /*38a0*/  LEA R118, P0, R195, R212, 0x2 ;  /* 0x000000d4c3767211 */ /* 0x000fe400078010ff */
[----:B------:R-:W-:Y:S02]  /*38b0*/  FSEL R106, R243, RZ, P1 ;  /* 0x000000fff36a7208 */ /* 0x000fe40000800000 */
[-C--:B------:R-:W-:Y:S05]  /*38c0*/  HMMA.16816.F32 R4, R128, R132.reuse, R4 ;  /* 0x000000848004723c */ /* 0x080fea0000001804 */
[----:B------:R-:W-:Y:S02]  /*38d0*/  LEA.HI.X R119, R195, R213, RZ, 0x2, P0 ;  /* 0x000000d5c3777211 */ /* 0x000fe400000f14ff */
[----:B------:R-:W-:Y:S01]  /*38e0*/  FSETP.NEU.FTZ.AND P0, PT, R226, -INF , PT ;  /* 0xff800000e200780b */ /* 0x000fe20003f1d000 */
[C---:B----4-:R-:W-:Y:S02]  /*38f0*/  HMMA.16816.F32 R8, R100.reuse, R132, R8 ;  /* 0x000000846408723c */ /* 0x050fe40000001808 */
[----:B------:R-:W2:Y:S02]  /*3900*/  LDG.E R248, desc[UR14][R118.64+0x20] ;  /* 0x0000200e76f87981 */ /* 0x000ea4000c1e1900 */
[----:B------:R-:W-:Y:S04]  /*3910*/  FSETP.NEU.FTZ.AND P1, PT, R228, -INF , PT ;  /* 0xff800000e400780b */ /* 0x000fe80003f3d000 */
[-C--:B------:R-:W-:Y:S08]  /*3920*/  HMMA.16816.F32 R12, R100, R134.reuse, R12 ;  /* 0x00000086640c723c */ /* 0x080ff0000000180c */
[C---:B------:R-:W-:Y:S08]  /*3930*/  HMMA.16816.F32 R16, R128.reuse, R134, R16 ;  /* 0x000000868010723c */ /* 0x040ff00000001810 */
[-C--:B------:R-:W-:Y:S08]  /*3940*/  HMMA.16816.F32 R20, R128, R108.reuse, R20 ;  /* 0x0000006c8014723c */ /* 0x080ff00000001814 */
[C---:B------:R-:W-:Y:S08]  /*3950*/  HMMA.16816.F32 R24, R100.reuse, R108, R24 ;  /* 0x0000006c6418723c */ /* 0x040ff00000001818 */
[-C--:B------:R-:W-:Y:S01]  /*3960*/  HMMA.16816.F32 R28, R100, R110.reuse, R28 ;  /* 0x0000006e641c723c */ /* 0x080fe2000000181c */
[----:B------:R-:W4:Y:S07]  /*3970*/  LDSM.16.M88.4 R100, [R179+-0x3800] ;  /* 0xffc80000b364783b */ /* 0x000f2e0000000200 */
[----:B------:R-:W-:Y:S01]  /*3980*/  HMMA.16816.F32 R32, R128, R110, R32 ;  /* 0x0000006e8020723c */ /* 0x000fe20000001820 */
[----:B------:R-:W5:Y:S04]  /*3990*/  LDG.E R131, desc[UR14][R118.64+0x80] ;  /* 0x0000800e76837981 */ /* 0x000f68000c1e1900 */
[----:B------:R-:W5:Y:S03]  /*39a0*/  LDG.E R130, desc[UR14][R118.64+0xa0] ;  /* 0x0000a00e76827981 */ /* 0x000f66000c1e1900 */
[-C--:B---3--:R-:W-:Y:S08]  /*39b0*/  HMMA.16816.F32 R4, R112, R136.reuse, R4 ;  /* 0x000000887004723c */ /* 0x088ff00000001804 */
[C---:B-1----:R-:W-:Y:S08]  /*39c0*/  HMMA.16816.F32 R8, R120.reuse, R136, R8 ;  /* 0x000000887808723c */ /* 0x042ff00000001808 */
        /* <DEDUP_REMOVED lines=9> */
[-C--:B----4-:R-:W-:Y:S01]  /*3a60*/  HMMA.16816.F32 R20, R112, R100.reuse, R20 ;  /* 0x000000647014723c */ /* 0x090fe20000001814 */
[----:B------:R1:W3:Y:S01]  /*3a70*/  LDG.E R245, desc[UR14][R118.64] ;  /* 0x0000000e76f57981 */ /* 0x0002e2000c1e1900 */
[----:B------:R-:W-:Y:S01]  /*3a80*/  MUFU.EX2 R247, R247 ;  /* 0x000000f700f77308 */ /* 0x000fe20000000800 */
[-C--:B------:R-:W-:Y:S02]  /*3a90*/  @P2 ISETP.GE.AND P0, PT, R220, R234.reuse, PT ;  /* 0x000000eadc00220c */ /* 0x080fe40003f06270 */
[----:B------:R-:W-:Y:S07]  /*3aa0*/  @P2 FSEL R6, R6, -INF , !P3 ;  /* 0xff80000006062808 */ /* 0x000fee0005800000 */
[----:B------:R-:W-:Y:S01]  /*3ab0*/  MUFU.EX2 R244, R244 ;  /* 0x000000f400f47308 */ /* 0x000fe20000000800 */
[----:B------:R-:W-:Y:S01]  /*3ac0*/  @P2 FSEL R12, R12, -INF , !P0 ;  /* 0xff8000000c0c2808 */ /* 0x000fe20004000000 */
[C---:B------:R-:W-:Y:S08]  /*3ad0*/  HMMA.16816.F32 R24, R120.reuse, R100, R24 ;  /* 0x000000647818723c */ /* 0x040ff00000001818 */
[----:B------:R-:W4:Y:S01]  /*3ae0*/  MUFU.EX2 R243, R243 ;  /* 0x000000f300f37308 */ /* 0x000f220000000800 */
[----:B------:R-:W-:Y:S01]  /*3af0*/  @P2 FSEL R14, R14, -INF , !P0 ;  /* 0xff8000000e0e2808 */ /* 0x000fe20004000000 */
[--C-:B------:R-:W-:Y:S01]  /*3b00*/  FFMA.FTZ R242, R6, UR8, -R105.reuse ;  /* 0x0000000806f27c23 */ /* 0x100fe20008010869 */
[----:B------:R-:W-:Y:S01]  /*3b10*/  @P2 FSEL R16, R16, -INF , !P0 ;  /* 0xff80000010102808 */ /* 0x000fe20004000000 */
[-C--:B------:R-:W-:Y:S03]  /*3b20*/  HMMA.16816.F32 R28, R120, R102.reuse, R28 ;  /* 0x00000066781c723c */ /* 0x080fe6000000181c */
[----:B------:R-:W-:Y:S03]  /*3b30*/  @P2 FSEL R18, R18, -INF , !P0 ;  /* 0xff80000012122808 */ /* 0x000fe60004000000 */
[----:B------:R-:W1:Y:S01]  /*3b40*/  MUFU.EX2 R242, R242 ;  /* 0x000000f200f27308 */ /* 0x000e620000000800 */
[-C--:B------:R-:W-:Y:S01]  /*3b50*/  @P2 ISETP.GE.AND P0, PT, R222, R234.reuse, PT ;  /* 0x000000eade00220c */ /* 0x080fe20003f06270 */
[----:B------:R-:W-:Y:S01]  /*3b60*/  FFMA.FTZ R129, R16, UR8, -R106 ;  /* 0x0000000810817c23 */ /* 0x000fe2000801086a */
[----:B------:R-:W-:Y:S01]  /*3b70*/  FSEL R6, R246, RZ, P1 ;  /* 0x000000fff6067208 */ /* 0x000fe20000800000 */
[----:B------:R-:W-:Y:S04]  /*3b80*/  HMMA.16816.F32 R32, R112, R102, R32 ;  /* 0x000000667020723c */ /* 0x000fe80000001820 */
[----:B------:R-:W-:Y:S01]  /*3b90*/  @P2 FSEL R22, R22, -INF , !P0 ;  /* 0xff80000016162808 */ /* 0x000fe20004000000 */
[--C-:B------:R-:W-:Y:S01]  /*3ba0*/  FFMA.FTZ R134, R18, UR8, -R105.reuse ;  /* 0x0000000812867c23 */ /* 0x100fe20008010869 */
[-C--:B------:R-:W-:Y:S01]  /*3bb0*/  @P2 ISETP.GE.AND P1, PT, R221, R234.reuse, PT ;  /* 0x000000eadd00220c */ /* 0x080fe20003f26270 */
[----:B------:R-:W-:Y:S01]  /*3bc0*/  MUFU.EX2 R129, R129 ;  /* 0x0000008100817308 */ /* 0x000fe20000000800 */
[----:B------:R-:W-:Y:S01]  /*3bd0*/  @P2 FSEL R26, R26, -INF , !P0 ;  /* 0xff8000001a1a2808 */ /* 0x000fe20004000000 */
[----:B------:R-:W-:Y:S01]  /*3be0*/  FFMA.FTZ R18, R22, UR8, -R105 ;  /* 0x0000000816127c23 */ /* 0x000fe20008010869 */
[----:B------:R-:W-:Y:S07]  /*3bf0*/  @P2 FSEL R13, R13, -INF , !P1 ;  /* 0xff8000000d0d2808 */ /* 0x000fee0004800000 */
[----:B------:R-:W-:Y:S01]  /*3c00*/  MUFU.EX2 R134, R134 ;  /* 0x0000008600867308 */ /* 0x000fe20000000800 */
[----:B------:R-:W-:Y:S01]  /*3c10*/  @P2 FSEL R15, R15, -INF , !P1 ;  /* 0xff8000000f0f2808 */ /* 0x000fe20004800000 */
[----:B------:R-:W-:Y:S01]  /*3c20*/  FFMA.FTZ R26, R26, UR8, -R5 ;  /* 0x000000081a1a7c23 */ /* 0x000fe20008010805 */
[----:B------:R-:W-:Y:S07]  /*3c30*/  @P2 FSEL R17, R17, -INF , !P1 ;  /* 0xff80000011112808 */ /* 0x000fee0004800000 */
[----:B------:R1:W-:Y:S01]  /*3c40*/  MUFU.EX2 R121, R18 ;  /* 0x0000001200797308 */ /* 0x0003e20000000800 */
[----:B------:R-:W-:Y:S01]  /*3c50*/  @P2 FSEL R19, R19, -INF , !P1 ;  /* 0xff80000013132808 */ /* 0x000fe20004800000 */
[----:B------:R-:W-:Y:S01]  /*3c60*/  FFMA.FTZ R252, R12, UR8, -R6 ;  /* 0x000000080cfc7c23 */ /* 0x000fe20008010806 */
[----:B------:R-:W-:Y:S01]  /*3c70*/  @P2 ISETP.GE.AND P1, PT, R223, R234, PT ;  /* 0x000000eadf00220c */ /* 0x000fe20003f26270 */
[--C-:B------:R-:W-:Y:S01]  /*3c80*/  FFMA.FTZ R135, R17, UR8, -R106.reuse ;  /* 0x0000000811877c23 */ /* 0x100fe2000801086a */
[----:B----4-:R-:W-:Y:S01]  /*3c90*/  F2FP.F16.F32.PACK_AB R22, R243, R244 ;  /* 0x000000f4f316723e */ /* 0x010fe200000000ff */
[----:B------:R-:W-:Y:S01]  /*3ca0*/  FFMA.FTZ R133, R19, UR8, -R105 ;  /* 0x0000000813857c23 */ /* 0x000fe20008010869 */
[----:B------:R-:W-:Y:S03]  /*3cb0*/  @P2 FSEL R21, R21, -INF , !P1 ;  /* 0xff80000015152808 */ /* 0x000fe60004800000 */
[----:B------:R-:W-:Y:S01]  /*3cc0*/  MUFU.EX2 R117, R26 ;  /* 0x0000001a00757308 */ /* 0x000fe20000000800 */
[----:B------:R-:W-:Y:S01]  /*3cd0*/  @P2 FSEL R10, R10, -INF , !P3 ;  /* 0xff8000000a0a2808 */ /* 0x000fe20005800000 */
[----:B------:R-:W-:Y:S01]  /*3ce0*/  STS [R205], R22 ;  /* 0x00000016cd007388 */ /* 0x000fe20000000800 */
[----:B------:R-:W-:Y:S01]  /*3cf0*/  @P2 FSEL R11, R11, -INF , !P4 ;  /* 0xff8000000b0b2808 */ /* 0x000fe20006000000 */
[----:B------:R-:W-:Y:S01]  /*3d00*/  FFMA.FTZ R19, R21, UR8, -R106 ;  /* 0x0000000815137c23 */ /* 0x000fe2000801086a */
[----:B------:R-:W-:Y:S01]  /*3d10*/  @P2 FSEL R8, R8, -INF , !P3 ;  /* 0xff80000008082808 */ /* 0x000fe20005800000 */
[--C-:B------:R-:W-:Y:S01]  /*3d20*/  FFMA.FTZ R250, R10, UR8, -R5.reuse ;  /* 0x000000080afa7c23 */ /* 0x100fe20008010805 */
[----:B-1----:R-:W-:Y:S01]  /*3d30*/  F2FP.F16.F32.PACK_AB R18, R247, R242 ;  /* 0x000000f2f712723e */ /* 0x002fe200000000ff */
[--C-:B------:R-:W-:Y:S01]  /*3d40*/  FFMA.FTZ R251, R11, UR8, -R5.reuse ;  /* 0x000000080bfb7c23 */ /* 0x100fe20008010805 */
[----:B------:R-:W-:Y:S01]  /*3d50*/  @P2 FSEL R9, R9, -INF , !P4 ;  /* 0xff80000009092808 */ /* 0x000fe20006000000 */
[----:B------:R1:W-:Y:S01]  /*3d60*/  MUFU.EX2 R122, R19 ;  /* 0x00000013007a7308 */ /* 0x0003e20000000800 */
[--C-:B------:R-:W-:Y:S01]  /*3d70*/  FFMA.FTZ R246, R8, UR8, -R6.reuse ;  /* 0x0000000808f67c23 */ /* 0x100fe20008010806 */
[----:B------:R4:W-:Y:S01]  /*3d80*/  STS [R205+0x400], R18 ;  /* 0x00040012cd007388 */ /* 0x0009e20000000800 */
[----:B------:R-:W-:Y:S07]  /*3d90*/  @P2 FSEL R20, R20, -INF , !P0 ;  /* 0xff80000014142808 */ /* 0x000fee0004000000 */
[----:B------:R-:W1:Y:S01]  /*3da0*/  MUFU.EX2 R135, R135 ;  /* 0x0000008700877308 */ /* 0x000e620000000800 */
[--C-:B------:R-:W-:Y:S01]  /*3db0*/  FFMA.FTZ R249, R9, UR8, -R6.reuse ;  /* 0x0000000809f97c23 */ /* 0x100fe20008010806 */
[----:B------:R-:W-:Y:S01]  /*3dc0*/  @P2 FSEL R24, R24, -INF , !P0 ;  /* 0xff80000018182808 */ /* 0x000fe20004000000 */
[--C-:B------:R-:W-:Y:S07]  /*3dd0*/  FFMA.FTZ R137, R13, UR8, -R6.reuse ;  /* 0x000000080d897c23 */ /* 0x100fee0008010806 */
[----:B------:R-:W4:Y:S01]  /*3de0*/  MUFU.EX2 R133, R133 ;  /* 0x0000008500857308 */ /* 0x000f220000000800 */
[----:B------:R-:W-:Y:S01]  /*3df0*/  @P2 FSEL R25, R25, -INF , !P1 ;  /* 0xff80000019192808 */ /* 0x000fe20004800000 */
[--C-:B------:R-:W-:Y:S01]  /*3e00*/  FFMA.FTZ R138, R14, UR8, -R5.reuse ;  /* 0x000000080e8a7c23 */ /* 0x100fe20008010805 */
[----:B------:R-:W-:Y:S07]  /*3e10*/  @P2 ISETP.GE.AND P0, PT, R224, R234, PT ;  /* 0x000000eae000220c */ /* 0x000fee0003f06270 */
[----:B------:R-:W-:Y:S01]  /*3e20*/  MUFU.EX2 R250, R250 ;  /* 0x000000fa00fa7308 */ /* 0x000fe20000000800 */
[----:B------:R-:W-:Y:S01]  /*3e30*/  @P2 FSEL R23, R23, -INF , !P1 ;  /* 0xff80000017172808 */ /* 0x000fe20004800000 */
[--C-:B------:R-:W-:Y:S01]  /*3e40*/  FFMA.FTZ R21, R25, UR8, -R6.reuse ;  /* 0x0000000819157c23 */ /* 0x100fe20008010806 */
[----:B------:R-:W-:Y:S07]  /*3e50*/  @P2 FSEL R30, R30, -INF , !P0 ;  /* 0xff8000001e1e2808 */ /* 0x000fee0004000000 */
[----:B------:R-:W4:Y:S01]  /*3e60*/  MUFU.EX2 R251, R251 ;  /* 0x000000fb00fb7308 */ /* 0x000f220000000800 */
[----:B------:R-:W-:Y:S01]  /*3e70*/  FFMA.FTZ R139, R15, UR8, -R5 ;  /* 0x000000080f8b7c23 */ /* 0x000fe20008010805 */
[----:B------:R-:W-:Y:S01]  /*3e80*/  FFMA.FTZ R17, R23, UR8, -R105 ;  /* 0x0000000817117c23 */ /* 0x000fe20008010869 */
[----:B------:R-:W-:Y:S07]  /*3e90*/  @P2 FSEL R27, R27, -INF , !P1 ;  /* 0xff8000001b1b2808 */ /* 0x000fee0004800000 */
[----:B------:R-:W-:Y:S01]  /*3ea0*/  MUFU.EX2 R246, R246 ;  /* 0x000000f600f67308 */ /* 0x000fe20000000800 */
[--C-:B-1----:R-:W-:Y:S01]  /*3eb0*/  FFMA.FTZ R19, R30, UR8, -R5.reuse ;  /* 0x000000081e137c23 */ /* 0x102fe20008010805 */
[----:B------:R-:W-:Y:S01]  /*3ec0*/  F2FP.F16.F32.PACK_AB R30, R135, R129 ;  /* 0x00000081871e723e */ /* 0x000fe200000000ff */
[----:B------:R-:W-:Y:S07]  /*3ed0*/  FFMA.FTZ R23, R24, UR8, -R6 ;  /* 0x0000000818177c23 */ /* 0x000fee0008010806 */
[----:B------:R-:W1:Y:S01]  /*3ee0*/  MUFU.EX2 R249, R249 ;  /* 0x000000f900f97308 */ /* 0x000e620000000800 */
[----:B----4-:R-:W-:Y:S01]  /*3ef0*/  F2FP.F16.F32.PACK_AB R26, R133, R134 ;  /* 0x00000086851a723e */ /* 0x010fe200000000ff */
[--C-:B------:R-:W-:Y:S01]  /*3f00*/  FFMA.FTZ R185, R20, UR8, -R106.reuse ;  /* 0x0000000814b97c23 */ /* 0x100fe2000801086a */
[----:B------:R-:W-:Y:S07]  /*3f10*/  STS [R237], R30 ;  /* 0x0000001eed007388 */ /* 0x000fee0000000800 */
[----:B------:R4:W-:Y:S01]  /*3f20*/  MUFU.EX2 R118, R21 ;  /* 0x0000001500767308 */ /* 0x0009e20000000800 */
[----:B------:R-:W-:Y:S01]  /*3f30*/  @P2 FSEL R32, R32, -INF , !P0 ;  /* 0xff80000020202808 */ /* 0x000fe20004000000 */
[----:B------:R-:W-:Y:S01]  /*3f40*/  FFMA.FTZ R27, R27, UR8, -R5 ;  /* 0x000000081b1b7c23 */ /* 0x000fe20008010805 */
[----:B------:R-:W-:Y:S07]  /*3f50*/  F2FP.F16.F32.PACK_AB R18, R251, R250 ;  /* 0x000000fafb12723e */ /* 0x000fee00000000ff */
[----:B------:R4:W-:Y:S01]  /*3f60*/  MUFU.EX2 R192, R17 ;  /* 0x0000001100c07308 */ /* 0x0009e20000000800 */
[----:B------:R-:W-:Y:S01]  /*3f70*/  STS [R237+0x400], R26 ;  /* 0x0004001aed007388 */ /* 0x000fe20000000800 */
[----:B------:R-:W-:Y:S02]  /*3f80*/  @P2 ISETP.GE.AND P1, PT, R225, R234, PT ;  /* 0x000000eae100220c */ /* 0x000fe40003f26270 */
[----:B------:R-:W-:Y:S01]  /*3f90*/  @P2 FSEL R34, R34, -INF , !P0 ;  /* 0xff80000022222808 */ /* 0x000fe20004000000 */
[----:B------:R2:W-:Y:S01]  /*3fa0*/  STS [R205+0x1400], R18 ;  /* 0x00140012cd007388 */ /* 0x0005e20000000800 */
[----:B-1----:R-:W-:Y:S04]  /*3fb0*/  F2FP.F16.F32.PACK_AB R22, R249, R246 ;  /* 0x000000f6f916723e */ /* 0x002fe800000000ff */
[----:B------:R-:W-:Y:S01]  /*3fc0*/  MUFU.EX2 R252, R252 ;  /* 0x000000fc00fc7308 */ /* 0x000fe20000000800 */
[----:B------:R-:W-:Y:S01]  /*3fd0*/  @P2 FSEL R28, R28, -INF , !P0 ;  /* 0xff8000001c1c2808 */ /* 0x000fe20004000000 */
[--C-:B------:R-:W-:Y:S01]  /*3fe0*/  FFMA.FTZ R34, R34, UR8, -R105.reuse ;  /* 0x0000000822227c23 */ /* 0x100fe20008010869 */
[----:B------:R-:W-:Y:S07]  /*3ff0*/  @P2 FSEL R33, R33, -INF , !P1 ;  /* 0xff80000021212808 */ /* 0x000fee0004800000 */
[----:B------:R-:W1:Y:S01]  /*4000*/  MUFU.EX2 R137, R137 ;  /* 0x0000008900897308 */ /* 0x000e620000000800 */
[----:B------:R-:W-:Y:S01]  /*4010*/  @P2 FSEL R35, R35, -INF , !P1 ;  /* 0xff80000023232808 */ /* 0x000fe20004800000 */
[--C-:B----4-:R-:W-:Y:S01]  /*4020*/  FFMA.FTZ R21, R32, UR8, -R106.reuse ;  /* 0x0000000820157c23 */ /* 0x110fe2000801086a */
[----:B------:R4:W-:Y:S07]  /*4030*/  STS [R205+0x1000], R22 ;  /* 0x00100016cd007388 */ /* 0x0009ee0000000800 */
[----:B------:R-:W-:Y:S01]  /*4040*/  MUFU.EX2 R138, R138 ;  /* 0x0000008a008a7308 */ /* 0x000fe20000000800 */
[----:B------:R-:W-:Y:S01]  /*4050*/  FFMA.FTZ R106, R33, UR8, -R106 ;  /* 0x00000008216a7c23 */ /* 0x000fe2000801086a */
[----:B------:R-:W-:Y:S01]  /*4060*/  FFMA.FTZ R105, R35, UR8, -R105 ;  /* 0x0000000823697c23 */ /* 0x000fe20008010869 */
[--C-:B------:R-:W-:Y:S07]  /*4070*/  FFMA.FTZ R17, R28, UR8, -R6.reuse ;  /* 0x000000081c117c23 */ /* 0x100fee0008010806 */
[----:B------:R-:W4:Y:S01]  /*4080*/  MUFU.EX2 R139, R139 ;  /* 0x0000008b008b7308 */ /* 0x000f220000000800 */
[----:B------:R-:W-:Y:S02]  /*4090*/  @P2 FSEL R29, R29, -INF , !P1 ;  /* 0xff8000001d1d2808 */ /* 0x000fe40004800000 */
[----:B------:R-:W-:Y:S07]  /*40a0*/  @P2 FSEL R31, R31, -INF , !P1 ;  /* 0xff8000001f1f2808 */ /* 0x000fee0004800000 */
[----:B------:R4:W-:Y:S01]  /*40b0*/  MUFU.EX2 R123, R23 ;  /* 0x00000017007b7308 */ /* 0x0009e20000000800 */
[----:B------:R-:W-:Y:S01]  /*40c0*/  ISETP.NE.AND P1, PT, R232, RZ, PT ;  /* 0x000000ffe800720c */ /* 0x000fe20003f25270 */
[----:B------:R-:W-:Y:S01]  /*40d0*/  FFMA.FTZ R6, R29, UR8, -R6 ;  /* 0x000000081d067c23 */ /* 0x000fe20008010806 */
[----:B-1----:R-:W-:Y:S07]  /*40e0*/  F2FP.F16.F32.PACK_AB R25, R137, R252 ;  /* 0x000000fc8919723e */ /* 0x002fee00000000ff */
[----:B------:R-:W1:Y:S01]  /*40f0*/  MUFU.EX2 R185, R185 ;  /* 0x000000b900b97308 */ /* 0x000e620000000800 */
[----:B------:R-:W-:Y:S09]  /*4100*/  FFMA.FTZ R5, R31, UR8, -R5 ;  /* 0x000000081f057c23 */ /* 0x000ff20008010805 */
[----:B------:R2:W-:Y:S01]  /*4110*/  MUFU.EX2 R127, R19 ;  /* 0x00000013007f7308 */ /* 0x0005e20000000800 */
[----:B------:R-:W-:Y:S09]  /*4120*/  STS [R237+0x1000], R25 ;  /* 0x00100019ed007388 */ /* 0x000ff20000000800 */
[----:B------:R1:W-:Y:S01]  /*4130*/  MUFU.EX2 R136, R21 ;  /* 0x0000001500887308 */ /* 0x0003e20000000800 */
[----:B----4-:R-:W-:Y:S09]  /*4140*/  F2FP.F16.F32.PACK_AB R23, R139, R138 ;  /* 0x0000008a8b17723e */ /* 0x010ff200000000ff */
[----:B------:R-:W4:Y:S01]  /*4150*/  MUFU.EX2 R116, R106 ;  /* 0x0000006a00747308 */ /* 0x000f220000000800 */
[----:B------:R-:W-:Y:S09]  /*4160*/  STS [R237+0x1400], R23 ;  /* 0x00140017ed007388 */ /* 0x000ff20000000800 */
[----:B------:R-:W-:Y:S01]  /*4170*/  MUFU.EX2 R132, R105 ;  /* 0x0000006900847308 */ /* 0x000fe20000000800 */
[----:B--2---:R-:W-:Y:S09]  /*4180*/  F2FP.F16.F32.PACK_AB R19, R192, R121 ;  /* 0x00000079c013723e */ /* 0x004ff200000000ff */
[----:B------:R4:W-:Y:S01]  /*4190*/  MUFU.EX2 R119, R17 ;  /* 0x0000001100777308 */ /* 0x0009e20000000800 */
[----:B-1----:R-:W-:Y:S01]  /*41a0*/  F2FP.F16.F32.PACK_AB R21, R122, R185 ;  /* 0x000000b97a15723e */ /* 0x002fe200000000ff */
[----:B------:R-:W-:Y:S08]  /*41b0*/  STS [R235+0x400], R19 ;  /* 0x00040013eb007388 */ /* 0x000ff00000000800 */
[----:B------:R-:W1:Y:S01]  /*41c0*/  MUFU.EX2 R120, R34 ;  /* 0x0000002200787308 */ /* 0x000e620000000800 */
[----:B------:R-:W-:Y:S09]  /*41d0*/  STS [R235], R21 ;  /* 0x00000015eb007388 */ /* 0x000ff20000000800 */
[----:B------:R-:W2:Y:S10]  /*41e0*/  MUFU.EX2 R126, R27 ;  /* 0x0000001b007e7308 */ /* 0x000eb40000000800 */
[----:B------:R-:W3:Y:S01]  /*41f0*/  MUFU.EX2 R125, R6 ;  /* 0x00000006007d7308 */ /* 0x000ee20000000800 */
[----:B----4-:R-:W-:Y:S09]  /*4200*/  F2FP.F16.F32.PACK_AB R17, R116, R136 ;  /* 0x000000887411723e */ /* 0x010ff200000000ff */
[----:B------:R-:W4:Y:S01]  /*4210*/  MUFU.EX2 R128, R5 ;  /* 0x0000000500807308 */ /* 0x000f220000000800 */
[----:B-1----:R-:W-:Y:S01]  /*4220*/  F2FP.F16.F32.PACK_AB R18, R132, R120 ;  /* 0x000000788412723e */ /* 0x002fe200000000ff */
[----:B------:R-:W-:Y:S01]  /*4230*/  STS [R209], R17 ;  /* 0x00000011d1007388 */ /* 0x000fe20000000800 */
[----:B------:R-:W-:Y:S02]  /*4240*/  F2FP.F16.F32.PACK_AB R34, R118, R123 ;  /* 0x0000007b7622723e */ /* 0x000fe400000000ff */
[----:B--2---:R-:W-:Y:S01]  /*4250*/  F2FP.F16.F32.PACK_AB R22, R126, R117 ;  /* 0x000000757e16723e */ /* 0x004fe200000000ff */
[----:B------:R-:W-:Y:S01]  /*4260*/  STS [R209+0x400], R18 ;  /* 0x00040012d1007388 */ /* 0x000fe20000000800 */
[----:B---3--:R-:W-:Y:S03]  /*4270*/  F2FP.F16.F32.PACK_AB R26, R125, R119 ;  /* 0x000000777d1a723e */ /* 0x008fe600000000ff */
[----:B------:R-:W-:Y:S01]  /*4280*/  STS [R235+0x1000], R34 ;  /* 0x00100022eb007388 */ /* 0x000fe20000000800 */
[----:B----4-:R-:W-:Y:S03]  /*4290*/  F2FP.F16.F32.PACK_AB R30, R128, R127 ;  /* 0x0000007f801e723e */ /* 0x010fe600000000ff */
        /* <DEDUP_REMOVED lines=42> */
[----:B------:R-:W-:Y:S04]  /*4540*/  FMUL.FTZ R243, R243, R114 ;  /* 0x00000072f3f37220 */ /* 0x000fe80000410000 */
[-C--:B------:R-:W-:Y:S03]  /*4550*/  HMMA.16816.F32 R20, R104, R168.reuse, R20 ;  /* 0x000000a86814723c */ /* 0x080fe60000001814 */
[----:B------:R-:W-:Y:S05]  /*4560*/  F2FP.F16.F32.PACK_AB R244, R243, R244 ;  /* 0x000000f4f3f4723e */ /* 0x000fea00000000ff */
[C---:B------:R-:W-:Y:S04]  /*4570*/  HMMA.16816.F32 R24, R108.reuse, R168, R24 ;  /* 0x000000a86c18723c */ /* 0x040fe80000001818 */
[C---:B------:R-:W-:Y:S01]  /*4580*/  FADD.FTZ R115, -R245.reuse, R16 ;  /* 0x00000010f5737221 */ /* 0x040fe20000010100 */
[----:B------:R-:W-:Y:S03]  /*4590*/  FADD.FTZ R17, -R245, R17 ;  /* 0x00000011f5117221 */ /* 0x000fe60000010100 */
[-C--:B------:R-:W-:Y:S03]  /*45a0*/  HMMA.16816.F32 R28, R108, R170.reuse, R28 ;  /* 0x000000aa6c1c723c */ /* 0x080fe6000000181c */
[----:B------:R-:W-:Y:S01]  /*45b0*/  FMUL.FTZ R129, R129, R115 ;  /* 0x0000007381817220 */ /* 0x000fe20000410000 */
[----:B------:R-:W-:Y:S01]  /*45c0*/  FMUL.FTZ R135, R135, R17 ;  /* 0x0000001187877220 */ /* 0x000fe20000410000 */
[C---:B------:R-:W-:Y:S01]  /*45d0*/  FADD.FTZ R17, -R245.reuse, R20 ;  /* 0x00000014f5117221 */ /* 0x040fe20000010100 */
[----:B------:R-:W-:Y:S01]  /*45e0*/  FADD.FTZ R21, -R245, R21 ;  /* 0x00000015f5157221 */ /* 0x000fe20000010100 */
[C---:B------:R-:W-:Y:S01]  /*45f0*/  FADD.FTZ R23, -R248.reuse, R23 ;  /* 0x00000017f8177221 */ /* 0x040fe20000010100 */
[----:B------:R-:W-:Y:S04]  /*4600*/  HMMA.16816.F32 R32, R104, R170, R32 ;  /* 0x000000aa6820723c */ /* 0x000fe80000001820 */
[----:B------:R-:W-:Y:S01]  /*4610*/  F2FP.F16.F32.PACK_AB R129, R135, R129 ;  /* 0x000000818781723e */ /* 0x000fe200000000ff */
[----:B------:R-:W-:Y:S01]  /*4620*/  FMUL.FTZ R243, R185, R17 ;  /* 0x00000011b9f37220 */ /* 0x000fe20000410000 */
[----:B------:R-:W-:Y:S01]  /*4630*/  FADD.FTZ R17, -R248, R6 ;  /* 0x00000006f8117221 */ /* 0x000fe20000010100 */
[----:B------:R-:W-:Y:S03]  /*4640*/  FMUL.FTZ R21, R122, R21 ;  /* 0x000000157a157220 */ /* 0x000fe60000410000 */
[----:B------:R-:W-:Y:S01]  /*4650*/  FMUL.FTZ R242, R242, R17 ;  /* 0x00000011f2f27220 */ /* 0x000fe20000410000 */
[C---:B------:R-:W-:Y:S01]  /*4660*/  FADD.FTZ R17, -R248.reuse, R18 ;  /* 0x00000012f8117221 */ /* 0x040fe20000010100 */
[C---:B------:R-:W-:Y:S01]  /*4670*/  FADD.FTZ R18, -R248.reuse, R19 ;  /* 0x00000013f8127221 */ /* 0x040fe20000010100 */
[----:B------:R-:W-:Y:S06]  /*4680*/  F2FP.F16.F32.PACK_AB R243, R21, R243 ;  /* 0x000000f315f3723e */ /* 0x000fec00000000ff */
[C---:B------:R-:W-:Y:S01]  /*4690*/  FADD.FTZ R135, -R245.reuse, R32 ;  /* 0x00000020f5877221 */ /* 0x040fe20000010100 */
[----:B------:R-:W-:Y:S01]  /*46a0*/  FADD.FTZ R245, -R245, R33 ;  /* 0x00000021f5f57221 */ /* 0x000fe20000010100 */
[----:B------:R-:W-:Y:S02]  /*46b0*/  FADD.FTZ R33, -R248, R7 ;  /* 0x00000007f8217221 */ /* 0x000fe40000010100 */
[----:B------:R-:W-:Y:S01]  /*46c0*/  FMUL.FTZ R135, R136, R135 ;  /* 0x0000008788877220 */ /* 0x000fe20000410000 */
[----:B------:R-:W-:Y:S01]  /*46d0*/  FMUL.FTZ R245, R116, R245 ;  /* 0x000000f574f57220 */ /* 0x000fe20000410000 */
[----:B------:R-:W-:Y:S04]  /*46e0*/  FMUL.FTZ R247, R247, R33 ;  /* 0x00000021f7f77220 */ /* 0x000fe80000410000 */
[----:B------:R-:W-:Y:S01]  /*46f0*/  F2FP.F16.F32.PACK_AB R245, R245, R135 ;  /* 0x00000087f5f5723e */ /* 0x000fe200000000ff */
[----:B------:R-:W-:Y:S01]  /*4700*/  FADD.FTZ R135, -R248, R22 ;  /* 0x00000016f8877221 */ /* 0x000fe20000010100 */
[----:B------:R-:W-:Y:S01]  /*4710*/  F2FP.F16.F32.PACK_AB R242, R247, R242 ;  /* 0x000000f2f7f2723e */ /* 0x000fe200000000ff */
[----:B------:R-:W-:Y:S01]  /*4720*/  FMUL.FTZ R247, R134, R17 ;  /* 0x0000001186f77220 */ /* 0x000fe20000410000 */
[C---:B------:R-:W-:Y:S01]  /*4730*/  FADD.FTZ R17, -R248.reuse, R34 ;  /* 0x00000022f8117221 */ /* 0x040fe20000010100 */
[----:B------:R-:W-:Y:S01]  /*4740*/  FADD.FTZ R248, -R248, R35 ;  /* 0x00000023f8f87221 */ /* 0x000fe20000010100 */
[----:B------:R-:W-:Y:S01]  /*4750*/  FMUL.FTZ R134, R133, R18 ;  /* 0x0000001285867220 */ /* 0x000fe20000410000 */
[----:B------:R-:W-:Y:S01]  /*4760*/  FMUL.FTZ R135, R121, R135 ;  /* 0x0000008779877220 */ /* 0x000fe20000410000 */
[----:B------:R-:W-:Y:S01]  /*4770*/  FMUL.FTZ R18, R192, R23 ;  /* 0x00000017c0127220 */ /* 0x000fe20000410000 */
[----:B------:R-:W-:Y:S01]  /*4780*/  FMUL.FTZ R17, R120, R17 ;  /* 0x0000001178117220 */ /* 0x000fe20000410000 */
[----:B------:R-:W-:Y:S01]  /*4790*/  FMUL.FTZ R248, R132, R248 ;  /* 0x000000f884f87220 */ /* 0x000fe20000410000 */
[----:B------:R-:W-:Y:S06]  /*47a0*/  @!P1 BRA `(.L_x_109) ;  /* 0x0000000000809947 */ /* 0x000fec0003800000 */
[----:B------:R-:W1:Y:S01]  /*47b0*/  LDC R5, c[0x0][0x3b0] ;  /* 0x0000ec00ff057b82 */ /* 0x000e620000000800 */
[----:B------:R-:W-:Y:S02]  /*47c0*/  ISETP.GE.AND P0, PT, R198, UR6, PT ;  /* 0x00000006c6007c0c */ /* 0x000fe4000bf06270 */
[----:B------:R-:W-:Y:S02]  /*47d0*/  IADD3 R7, P3, PT, RZ, -UR18, RZ ;  /* 0x80000012ff077c10 */ /* 0x000fe4000ff7e0ff */
[----:B------:R-:W-:Y:S04]  /*47e0*/  LOP3.LUT R16, R232, 0x1, RZ, 0xc0, !PT ;  /* 0x00000001e8107812 */ /* 0x000fe800078ec0ff */
[----:B------:R-:W-:Y:S05]  /*47f0*/  ISETP.NE.U32.AND P5, PT, R16, 0x1, PT ;  /* 0x000000011000780c */ /* 0x000fea0003fa5070 */
[----:B------:R-:W2:Y:S01]  /*4800*/  @!P0 LDC R4, c[0x0][0x3b4] ;  /* 0x0000ed00ff048b82 */ /* 0x000ea20000000800 */
[----:B-1----:R-:W-:Y:S04]  /*4810*/  IMAD.SHL.U32 R6, R5, 0x40, RZ ;  /* 0x0000004005067824 */ /* 0x002fe800078e00ff */
[----:B------:R-:W-:Y:S01]  /*4820*/  IMAD.X R6, RZ, RZ, ~R6, P3 ;  /* 0x000000ffff067224 */ /* 0x000fe200018e0e06 */
[----:B------:R-:W-:Y:S04]  /*4830*/  ISETP.GE.AND P3, PT, R198, UR6, PT ;  /* 0x00000006c6007c0c */ /* 0x000fe8000bf66270 */
[----:B------:R-:W-:Y:S04]  /*4840*/  SHF.R.S64 R7, R7, 0x1f, R6 ;  /* 0x0000001f07077819 */ /* 0x000fe80000001006 */
[----:B------:R-:W-:Y:S01]  /*4850*/  IADD3 R214, P4, PT, R7, R214, RZ ;  /* 0x000000d607d67210 */ /* 0x000fe20007f9e0ff */
[----:B------:R-:W-:Y:S03]  /*4860*/  IMAD.MOV.U32 R7, RZ, RZ, -0x2000 ;  /* 0xffffe000ff077424 */ /* 0x000fe600078e00ff */
[----:B------:R-:W-:Y:S02]  /*4870*/  LEA.HI.X.SX32 R215, R6, R215, 0x1, P4 ;  /* 0x000000d706d77211 */ /* 0x000fe400020f0eff */
[----:B------:R-:W-:Y:S02]  /*4880*/  SEL R6, R7, 0x2000, !P5 ;  /* 0x0000200007067807 */ /* 0x000fe40006800000 */
[----:B------:R-:W-:Y:S03]  /*4890*/  @!P0 LEA R20, P4, R5, R214, 0x6 ;  /* 0x000000d605148211 */ /* 0x000fe600078830ff */
[----:B------:R-:W-:Y:S01]  /*48a0*/  IMAD.IADD R227, R227, 0x1, R6 ;  /* 0x00000001e3e37824 */ /* 0x000fe200078e0206 */
[----:B--2---:R-:W-:Y:S01]  /*48b0*/  @!P0 LEA.HI.X R21, R5, R215, R4, 0x6, P4 ;  /* 0x000000d705158211 */ /* 0x004fe200020f3404 */
[--C-:B------:R-:W-:Y:S02]  /*48c0*/  IMAD.IADD R231, R231, 0x1, R6.reuse ;  /* 0x00000001e7e77824 */ /* 0x100fe400078e0206 */
[----:B------:R-:W-:Y:S01]  /*48d0*/  IMAD.IADD R174, R174, 0x1, R6 ;  /* 0x00000001aeae7824 */ /* 0x000fe200078e0206 */
[----:B------:R-:W-:Y:S01]  /*48e0*/  @!PT LDS RZ, [RZ] ;  /* 0x00000000fffff984 */ /* 0x000fe20000000800 */
[----:B------:R-:W-:Y:S01]  /*48f0*/  @!PT LDS RZ, [RZ] ;  /* 0x00000000fffff984 */ /* 0x000fe20000000800 */
[----:B------:R-:W-:Y:S01]  /*4900*/  @!PT LDS RZ, [RZ] ;  /* 0x00000000fffff984 */ /* 0x000fe20000000800 */
[----:B------:R1:W-:Y:S04]  /*4910*/  @!P3 LDGSTS.E.BYPASS.LTC128B.128 [R227], desc[UR14][R214.64] ;  /* 0x00000000d6e3bfae */ /* 0x0003e8000b981a0e */
[----:B------:R1:W-:Y:S04]  /*4920*/  @P3 STS.64 [R231], RZ ;  /* 0x000000ffe7003388 */ /* 0x0003e80000000a00 */
[----:B------:R1:W-:Y:S04]  /*4930*/  @P3 STS.64 [R231+0x8], RZ ;  /* 0x000008ffe7003388 */ /* 0x0003e80000000a00 */
[----:B------:R1:W-:Y:S04]  /*4940*/  @P0 STS.64 [R231+0x1000], RZ ;  /* 0x001000ffe7000388 */ /* 0x0003e80000000a00 */
[----:B------:R1:W-:Y:S04]  /*4950*/  @P0 STS.64 [R231+0x1008], RZ ;  /* 0x001008ffe7000388 */ /* 0x0003e80000000a00 */
[----:B------:R-:W-:Y:S01]  /*4960*/  @!PT LDS RZ, [RZ] ;  /* 0x00000000fffff984 */ /* 0x000fe20000000800 */
[----:B------:R-:W-:Y:S01]  /*4970*/  @!PT LDS RZ, [RZ] ;  /* 0x00000000fffff984 */ /* 0x000fe20000000800 */
[----:B------:R-:W-:Y:S01]  /*4980*/  @!PT LDS RZ, [RZ] ;  /* 0x00000000fffff984 */ /* 0x000fe20000000800 */
[----:B------:R1:W-:Y:S04]  /*4990*/  @!P0 LDGSTS.E.BYPASS.LTC128B.128 [R227+0x1000], desc[UR14][R20.64] ;  /* 0x0100000014e38fae */ /* 0x0003e8000b981a0e */
[----:B------:R-:W0:Y:S02]  /*49a0*/  LDGDEPBAR ;  /* 0x00000000000079af */ /* 0x000e240000000000 */
.L_x_109:
[C---:B-----5:R-:W-:Y:S01]  /*49b0*/  FADD.FTZ R4, -R131.reuse, R9 ;  /* 0x0000000983047221 */ /* 0x060fe20000010100 */
[C---:B------:R-:W-:Y:S01]  /*49c0*/  FADD.FTZ R5, -R131.reuse, R8 ;  /* 0x0000000883057221 */ /* 0x040fe20000010100 */
[C---:B------:R-:W-:Y:S01]  /*49d0*/  FADD.FTZ R7, -R131.reuse, R12 ;  /* 0x0000000c83077221 */ /* 0x040fe20000010100 */
[----:B------:R-:W-:Y:S01]  /*49e0*/  FADD.FTZ R6, -R131, R13 ;  /* 0x0000000d83067221 */ /* 0x000fe20000010100 */
[----:B------:R-:W-:Y:S01]  /*49f0*/  FMUL.FTZ R4, R249, R4 ;  /* 0x00000004f9047220 */ /* 0x000fe20000410000 */
[----:B------:R-:W-:Y:S01]  /*4a00*/  FMUL.FTZ R5, R246, R5 ;  /* 0x00000005f6057220 */ /* 0x000fe20000410000 */
[----:B------:R-:W-:Y:S01]  /*4a10*/  FADD.FTZ R8, -R131, R29 ;  /* 0x0000001d83087221 */ /* 0x000fe20000010100 */
[----:B------:R-:W-:Y:S01]  /*4a20*/  FMUL.FTZ R7, R252, R7 ;  /* 0x00000007fc077220 */ /* 0x000fe20000410000 */
[----:B------:R-:W-:Y:S01]  /*4a30*/  FMUL.FTZ R6, R137, R6 ;  /* 0x0000000689067220 */ /* 0x000fe20000410000 */
[----:B------:R-:W-:Y:S01]  /*4a40*/  F2FP.F16.F32.PACK_AB R134, R134, R247 ;  /* 0x000000f78686723e */ /* 0x000fe200000000ff */
[----:B------:R-:W-:Y:S01]  /*4a50*/  FMUL.FTZ R125, R125, R8 ;  /* 0x000000087d7d7220 */ /* 0x000fe20000410000 */
[----:B------:R-:W-:Y:S01]  /*4a60*/  F2FP.F16.F32.PACK_AB R4, R4, R5 ;  /* 0x000000050404723e */ /* 0x000fe200000000ff */
[C---:B------:R-:W-:Y:S01]  /*4a70*/  FADD.FTZ R8, -R130.reuse, R11 ;  /* 0x0000000b82087221 */ /* 0x040fe20000010100 */
[----:B------:R-:W-:Y:S01]  /*4a80*/  FADD.FTZ R5, -R130, R10 ;  /* 0x0000000a82057221 */ /* 0x000fe20000010100 */
[----:B------:R-:W-:Y:S01]  /*4a90*/  F2FP.F16.F32.PACK_AB R6, R6, R7 ;  /* 0x000000070606723e */ /* 0x000fe200000000ff */
[C---:B------:R-:W-:Y:S01]  /*4aa0*/  FADD.FTZ R7, -R130.reuse, R14 ;  /* 0x0000000e82077221 */ /* 0x040fe20000010100 */
[----:B------:R-:W-:Y:S01]  /*4ab0*/  FADD.FTZ R10, -R130, R15 ;  /* 0x0000000f820a7221 */ /* 0x000fe20000010100 */
[----:B------:R-:W-:Y:S01]  /*4ac0*/  FMUL.FTZ R5, R250, R5 ;  /* 0x00000005fa057220 */ /* 0x000fe20000410000 */
[----:B------:R-:W-:Y:S01]  /*4ad0*/  FMUL.FTZ R8, R251, R8 ;  /* 0x00000008fb087220 */ /* 0x000fe20000410000 */
[----:B------:R-:W-:Y:S01]  /*4ae0*/  STS [R205+-0x4000], R244 ;  /* 0xffc000f4cd007388 */ /* 0x000fe20000000800 */
[----:B------:R-:W-:Y:S01]  /*4af0*/  FMUL.FTZ R7, R138, R7 ;  /* 0x000000078a077220 */ /* 0x000fe20000410000 */
[----:B------:R-:W-:Y:S01]  /*4b00*/  FMUL.FTZ R10, R139, R10 ;  /* 0x0000000a8b0a7220 */ /* 0x000fe20000410000 */
[C---:B------:R-:W-:Y:S01]  /*4b10*/  FADD.FTZ R24, -R131.reuse, R24 ;  /* 0x0000001883187221 */ /* 0x040fe20000010100 */
[----:B------:R-:W-:Y:S01]  /*4b20*/  STS [R205+-0x3c00], R242 ;  /* 0xffc400f2cd007388 */ /* 0x000fe20000000800 */
[----:B------:R-:W-:Y:S01]  /*4b30*/  F2FP.F16.F32.PACK_AB R8, R8, R5 ;  /* 0x000000050808723e */ /* 0x000fe200000000ff */
[----:B------:R-:W-:Y:S01]  /*4b40*/  FADD.FTZ R25, -R131, R25 ;  /* 0x0000001983197221 */ /* 0x000fe20000010100 */
[----:B------:R-:W-:Y:S01]  /*4b50*/  F2FP.F16.F32.PACK_AB R10, R10, R7 ;  /* 0x000000070a0a723e */ /* 0x000fe200000000ff */
[----:B------:R-:W-:Y:S01]  /*4b60*/  STS [R237+-0x4000], R129 ;  /* 0xffc00081ed007388 */ /* 0x000fe20000000800 */
[C---:B------:R-:W-:Y:S01]  /*4b70*/  FADD.FTZ R26, -R130.reuse, R26 ;  /* 0x0000001a821a7221 */ /* 0x040fe20000010100 */
        /* <DEDUP_REMOVED lines=8> */
[----:B------:R-:W-:Y:S01]  /*4c00*/  FADD.FTZ R28, -R131, R28 ;  /* 0x0000001c831c7221 */ /* 0x000fe20000010100 */
[C---:B------:R-:W-:Y:S01]  /*4c10*/  FADD.FTZ R30, -R130.reuse, R30 ;  /* 0x0000001e821e7221 */ /* 0x040fe20000010100 */
[----:B------:R-:W-:Y:S01]  /*4c20*/  STS [R205+-0x2c00], R8 ;  /* 0xffd40008cd007388 */ /* 0x000fe20000000800 */
[----:B------:R-:W-:Y:S01]  /*4c30*/  FADD.FTZ R31, -R130, R31 ;  /* 0x0000001f821f7221 */ /* 0x000fe20000010100 */
[----:B------:R-:W-:Y:S01]  /*4c40*/  F2FP.F16.F32.PACK_AB R248, R248, R17 ;  /* 0x00000011f8f8723e */ /* 0x000fe200000000ff */
[----:B------:R-:W-:Y:S01]  /*4c50*/  FMUL.FTZ R28, R119, R28 ;  /* 0x0000001c771c7220 */ /* 0x000fe20000410000 */
[----:B------:R-:W-:Y:S01]  /*4c60*/  STS [R237+-0x3000], R6 ;  /* 0xffd00006ed007388 */ /* 0x000fe20000000800 */
[----:B------:R-:W-:Y:S01]  /*4c70*/  FMUL.FTZ R30, R127, R30 ;  /* 0x0000001e7f1e7220 */ /* 0x000fe20000410000 */
[----:B------:R-:W-:Y:S01]  /*4c80*/  FMUL.FTZ R31, R128, R31 ;  /* 0x0000001f801f7220 */ /* 0x000fe20000410000 */
[----:B------:R-:W-:Y:S01]  /*4c90*/  F2FP.F16.F32.PACK_AB R32, R25, R24 ;  /* 0x000000181920723e */ /* 0x000fe200000000ff */
[----:B------:R-:W-:Y:S01]  /*4ca0*/  STS [R237+-0x2c00], R10 ;  /* 0xffd4000aed007388 */ /* 0x000fe20000000800 */
[----:B------:R-:W-:Y:S01]  /*4cb0*/  F2FP.F16.F32.PACK_AB R34, R27, R26 ;  /* 0x0000001a1b22723e */ /* 0x000fe200000000ff */
[----:B------:R-:W-:Y:S01]  /*4cc0*/  IMAD R116, R206, UR7, RZ ;  /* 0x00000007ce747c24 */ /* 0x000fe2000f8e02ff */
[----:B------:R-:W-:Y:S01]  /*4cd0*/  F2FP.F16.F32.PACK_AB R100, R125, R28 ;  /* 0x0000001c7d64723e */ /* 0x000fe200000000ff */
[----:B------:R-:W-:Y:S01]  /*4ce0*/  STS [R235+-0x4000], R243 ;  /* 0xffc000f3eb007388 */ /* 0x000fe20000000800 */
[----:B------:R-:W-:Y:S03]  /*4cf0*/  F2FP.F16.F32.PACK_AB R102, R31, R30 ;  /* 0x0000001e1f66723e */ /* 0x000fe600000000ff */
[----:B------:R-:W-:Y:S04]  /*4d00*/  STS [R235+-0x3c00], R18 ;  /* 0xffc40012eb007388 */ /* 0x000fe80000000800 */
[----:B------:R-:W-:Y:S04]  /*4d10*/  STS [R209+-0x4000], R245 ;  /* 0xffc000f5d1007388 */ /* 0x000fe80000000800 */
[----:B------:R-:W-:Y:S04]  /*4d20*/  STS [R209+-0x3c00], R248 ;  /* 0xffc400f8d1007388 */ /* 0x000fe80000000800 */
[----:B------:R-:W-:Y:S04]  /*4d30*/  STS [R235+-0x3000], R32 ;  /* 0xffd00020eb007388 */ /* 0x000fe80000000800 */
[----:B------:R-:W-:Y:S04]  /*4d40*/  STS [R235+-0x2c00], R34 ;  /* 0xffd40022eb007388 */ /* 0x000fe80000000800 */
[----:B------:R-:W-:Y:S04]  /*4d50*/  STS [R209+-0x3000], R100 ;  /* 0xffd00064d1007388 */ /* 0x000fe80000000800 */
[----:B------:R-:W-:Y:S01]  /*4d60*/  STS [R209+-0x2c00], R102 ;  /* 0xffd40066d1007388 */ /* 0x000fe20000000800 */
[----:B------:R-:W-:Y:S06]  /*4d70*/  BAR.SYNC.DEFER_BLOCKING 0x0 ;  /* 0x0000000000007b1d */ /* 0x000fec0000010000 */
[----:B------:R-:W-:Y:S04]  /*4d80*/  LDSM.16.MT88.4 R4, [R178] ;  /* 0x00000000b204783b */ /* 0x000fe80000004200 */
[----:B------:R-:W2:Y:S04]  /*4d90*/  LDSM.16.MT88.4 R8, [R188+0x4000] ;  /* 0x00400000bc08783b */ /* 0x000ea80000004200 */
[----:B------:R-:W3:Y:S04]  /*4da0*/  LDSM.16.MT88.4 R12, [R178+0x2000] ;  /* 0x00200000b20c783b */ /* 0x000ee80000004200 */
[----:B------:R-:W4:Y:S04]  /*4db0*/  LDSM.16.MT88.4 R16, [R0+0x4000] ;  /* 0x004000000010783b */ /* 0x000f280000004200 */
[----:B-1----:R-:W-:Y:S04]  /*4dc0*/  LDSM.16.MT88.4 R20, [R178+0x800] ;  /* 0x00080000b214783b */ /* 0x002fe80000004200 */
[----:B------:R-:W1:Y:S04]  /*4dd0*/  LDSM.16.MT88.4 R24, [R188+0x4800] ;  /* 0x00480000bc18783b */ /* 0x000e680000004200 */
[----:B------:R-:W1:Y:S04]  /*4de0*/  LDSM.16.MT88.4 R28, [R178+0x2800] ;  /* 0x00280000b21c783b */ /* 0x000e680000004200 */
[----:B------:R-:W1:Y:S04]  /*4df0*/  LDSM.16.MT88.4 R32, [R0+0x4800] ;  /* 0x004800000020783b */ /* 0x000e680000004200 */
[----:B------:R-:W-:Y:S04]  /*4e00*/  LDSM.16.MT88.4 R100, [R188+0x5000] ;  /* 0x00500000bc64783b */ /* 0x000fe80000004200 */
[----:B------:R-:W-:Y:S01]  /*4e10*/  LDSM.16.MT88.4 R104, [R178+0x3000] ;  /* 0x00300000b268783b */ /* 0x000fe20000004200 */
[-C--:B--2---:R-:W-:Y:S08]  /*4e20*/  HMMA.16816.F32 R36, R4, R8.reuse, R36 ;  /* 0x000000080424723c */ /* 0x084ff00000001824 */
[C---:B---3--:R-:W-:Y:S08]  /*4e30*/  HMMA.16816.F32 R40, R12.reuse, R8, R40 ;  /* 0x000000080c28723c */ /* 0x048ff00000001828 */
[-C--:B------:R-:W-:Y:S08]  /*4e40*/  HMMA.16816.F32 R44, R12, R10.reuse, R44 ;  /* 0x0000000a0c2c723c */ /* 0x080ff0000000182c */
[C---:B------:R-:W-:Y:S01]  /*4e50*/  HMMA.16816.F32 R48, R4.reuse, R10, R48 ;  /* 0x0000000a0430723c */ /* 0x040fe20000001830 */
[----:B------:R-:W2:Y:S07]  /*4e60*/  LDSM.16.MT88.4 R8, [R178+0x1000] ;  /* 0x00100000b208783b */ /* 0x000eae0000004200 */
[-C--:B----4-:R-:W-:Y:S08]  /*4e70*/  HMMA.16816.F32 R52, R4, R16.reuse, R52 ;  /* 0x000000100434723c */ /* 0x090ff00000001834 */
[C---:B------:R-:W-:Y:S08]  /*4e80*/  HMMA.16816.F32 R56, R12.reuse, R16, R56 ;  /* 0x000000100c38723c */ /* 0x040ff00000001838 */
[-C--:B------:R-:W-:Y:S01]  /*4e90*/  HMMA.16816.F32 R60, R12, R18.reuse, R60 ;  /* 0x000000120c3c723c */ /* 0x080fe2000000183c */
[----:B------:R-:W3:Y:S07]  /*4ea0*/  LDSM.16.MT88.4 R12, [R0+0x5000] ;  /* 0x00500000000c783b */ /* 0x000eee0000004200 */
[----:B------:R-:W-:Y:S01]  /*4eb0*/  HMMA.16816.F32 R64, R4, R18, R64 ;  /* 0x000000120440723c */ /* 0x000fe20000001840 */
[----:B------:R-:W-:Y:S04]  /*4ec0*/  LDSM.16.MT88.4 R4, [R178+0x1800] ;  /* 0x00180000b204783b */ /* 0x000fe80000004200 */
[----:B------:R-:W4:Y:S03]  /*4ed0*/  LDSM.16.MT88.4 R16, [R188+0x5800] ;  /* 0x00580000bc10783b */ /* 0x000f260000004200 */
[-C--:B-1----:R-:W-:Y:S08]  /*4ee0*/  HMMA.16816.F32 R36, R20, R24.reuse, R36 ;  /* 0x000000181424723c */ /* 0x082ff00000001824 */
[C---:B------:R-:W-:Y:S08]  /*4ef0*/  HMMA.16816.F32 R40, R28.reuse, R24, R40 ;  /* 0x000000181c28723c */ /* 0x040ff00000001828 */
[-C--:B------:R-:W-:Y:S08]  /*4f00*/  HMMA.16816.F32 R44, R28, R26.reuse, R44 ;  /* 0x0000001a1c2c723c */ /* 0x080ff0000000182c */
[C---:B------:R-:W-:Y:S01]  /*4f10*/  HMMA.16816.F32 R48, R20.reuse, R26, R48 ;  /* 0x0000001a1430723c */ /* 0x040fe20000001830 */
[----:B------:R-:W1:Y:S07]  /*4f20*/  LDSM.16.MT88.4 R24, [R178+0x3800] ;  /* 0x00380000b218783b */ /* 0x000e6e0000004200 */
[-C--:B------:R-:W-:Y:S08]  /*4f30*/  HMMA.16816.F32 R52, R20, R32.reuse, R52 ;  /* 0x000000201434723c */ /* 0x080ff00000001834 */
[C---:B------:R-:W-:Y:S08]  /*4f40*/  HMMA.16816.F32 R56, R28.reuse, R32, R56 ;  /* 0x000000201c38723c */ /* 0x040ff00000001838 */
[-C--:B------:R-:W-:Y:S01]  /*4f50*/  HMMA.16816.F32 R60, R28, R34.reuse, R60 ;  /* 0x000000221c3c723c */ /* 0x080fe2000000183c */
[----:B------:R-:W1:Y:S01]  /*4f60*/  LDSM.16.MT88.4 R28, [R0+0x5800] ;  /* 0x00580000001c783b */ /* 0x000e620000004200 */
[----:B------:R-:W-:Y:S06]  /*4f70*/  BAR.SYNC.DEFER_BLOCKING 0x0 ;  /* 0x0000000000007b1d */ /* 0x000fec0000010000 */
[----:B------:R-:W-:Y:S08]  /*4f80*/  HMMA.16816.F32 R64, R20, R34, R64 ;  /* 0x000000221440723c */ /* 0x000ff00000001840 */
[-C--:B--2---:R-:W-:Y:S08]  /*4f90*/  HMMA.16816.F32 R36, R8, R100.reuse, R36 ;  /* 0x000000640824723c */ /* 0x084ff00000001824 */
[C---:B------:R-:W-:Y:S08]  /*4fa0*/  HMMA.16816.F32 R40, R104.reuse, R100, R40 ;  /* 0x000000646828723c */ /* 0x040ff00000001828 */
[-C--:B------:R-:W-:Y:S08]  /*4fb0*/  HMMA.16816.F32 R44, R104, R102.reuse, R44 ;  /* 0x00000066682c723c */ /* 0x080ff0000000182c */
[C---:B------:R-:W-:Y:S08]  /*4fc0*/  HMMA.16816.F32 R48, R8.reuse, R102, R48 ;  /* 0x000000660830723c */ /* 0x040ff00000001830 */
[-C--:B---3--:R-:W-:Y:S08]  /*4fd0*/  HMMA.16816.F32 R52, R8, R12.reuse, R52 ;  /* 0x0000000c0834723c */ /* 0x088ff00000001834 */
[C---:B------:R-:W-:Y:S08]  /*4fe0*/  HMMA.16816.F32 R56, R104.reuse, R12, R56 ;  /* 0x0000000c6838723c */ /* 0x040ff00000001838 */
[-C--:B------:R-:W-:Y:S08]  /*4ff0*/  HMMA.16816.F32 R60, R104, R14.reuse, R60 ;  /* 0x0000000e683c723c */ /* 0x080ff0000000183c */
[----:B------:R-:W-:Y:S08]  /*5000*/  HMMA.16816.F32 R64, R8, R14, R64 ;  /* 0x0000000e0840723c */ /* 0x000ff00000001840 */
[-C--:B----4-:R-:W-:Y:S08]  /*5010*/  HMMA.16816.F32 R36, R4, R16.reuse, R36 ;  /* 0x000000100424723c */ /* 0x090ff00000001824 */
[C---:B-1----:R-:W-:Y:S08]  /*5020*/  HMMA.16816.F32 R40, R24.reuse, R16, R40 ;  /* 0x000000101828723c */ /* 0x042ff00000001828 */
        /* <DEDUP_REMOVED lines=10> */
[----:B------:R-:W-:Y:S02]  /*50d0*/  IADD3 R5, P0, PT, RZ, -UR19, RZ ;  /* 0x80000013ff057c10 */ /* 0x000fe4000ff1e0ff */
[C---:B------:R-:W-:Y:S02]  /*50e0*/  ISETP.GE.AND P3, PT, R198.reuse, UR6, PT ;  /* 0x00000006c6007c0c */ /* 0x040fe4000bf66270 */
[----:B------:R-:W-:Y:S01]  /*50f0*/  ISETP.GE.AND P4, PT, R198, UR6, PT ;  /* 0x00000006c6007c0c */ /* 0x000fe2000bf86270 */
[----:B------:R-:W-:Y:S05]  /*5100*/  IMAD.X R4, RZ, RZ, ~UR4, P0 ;  /* 0x80000004ff047e24 */ /* 0x000fea00080e06ff */
[----:B------:R-:W-:Y:S04]  /*5110*/  SHF.R.S64 R5, R5, 0x1f, R4 ;  /* 0x0000001f05057819 */ /* 0x000fe80000001004 */
[----:B------:R-:W-:Y:S04]  /*5120*/  IADD3 R216, P0, PT, R5, R216, RZ ;  /* 0x000000d805d87210 */ /* 0x000fe80007f1e0ff */
[----:B------:R-:W-:Y:S02]  /*5130*/  LEA.HI.X.SX32 R217, R4, R217, 0x1, P0 ;  /* 0x000000d904d97211 */ /* 0x000fe400000f0eff */
[C---:B------:R-:W-:Y:S03]  /*5140*/  @!P3 LEA R6, P0, R211.reuse, R216, 0x1 ;  /* 0x000000d8d306b211 */ /* 0x040fe600078008ff */
[----:B------:R-:W-:Y:S01]  /*5150*/  @!PT LDS RZ, [RZ] ;  /* 0x00000000fffff984 */ /* 0x000fe20000000800 */
[----:B------:R-:W-:Y:S01]  /*5160*/  @!PT LDS RZ, [RZ] ;  /* 0x00000000fffff984 */ /* 0x000fe20000000800 */
[----:B------:R-:W-:Y:S01]  /*5170*/  @!PT LDS RZ, [RZ] ;  /* 0x00000000fffff984 */ /* 0x000fe20000000800 */
[----:B------:R1:W-:Y:S01]  /*5180*/  @!P4 LDGSTS.E.BYPASS.LTC128B.128 [R204+0x4000], desc[UR14][R216.64] ;  /* 0x04000000d8cccfae */ /* 0x0003e2000b981a0e */
[----:B------:R-:W-:Y:S03]  /*5190*/  @!P3 LEA.HI.X R7, R211, R217, R210, 0x1, P0 ;  /* 0x000000d9d307b211 */ /* 0x000fe600000f0cd2 */
[----:B------:R1:W-:Y:S04]  /*51a0*/  @P4 STS.128 [R204+0x4000], RZ ;  /* 0x004000ffcc004388 */ /* 0x0003e80000000c00 */
[----:B------:R1:W-:Y:S04]  /*51b0*/  @P3 STS.128 [R204+0x5000], RZ ;  /* 0x005000ffcc003388 */ /* 0x0003e80000000c00 */
[----:B------:R-:W-:Y:S01]  /*51c0*/  @!PT LDS RZ, [RZ] ;  /* 0x00000000fffff984 */ /* 0x000fe20000000800 */
[----:B------:R-:W-:Y:S01]  /*51d0*/  @!PT LDS RZ, [RZ] ;  /* 0x00000000fffff984 */ /* 0x000fe20000000800 */
[----:B------:R-:W-:Y:S01]  /*51e0*/  @!PT LDS RZ, [RZ] ;  /* 0x00000000fffff984 */ /* 0x000fe20000000800 */
[----:B------:R1:W-:Y:S04]  /*51f0*/  @!P3 LDGSTS.E.BYPASS.LTC128B.128 [R204+0x5000], desc[UR14][R6.64] ;  /* 0x0500000006ccbfae */ /* 0x0003e8000b981a0e */
[----:B------:R-:W0:Y:S02]  /*5200*/  LDGDEPBAR ;  /* 0x00000000000079af */ /* 0x000e240000000000 */
.L_x_110:
[----:B------:R-:W-:Y:S01]  /*5210*/  LDSM.16.M88.4 R20, [R186] ;  /* 0x00000000ba14783b */ /* 0x000fe20000000200 */
[----:B------:R-:W-:Y:S02]  /*5220*/  ISETP.GT.AND P5, PT, R232, RZ, PT ;  /* 0x000000ffe800720c */ /* 0x000fe40003fa4270 */
[----:B------:R-:W-:Y:S01]  /*5230*/  @P1 IADD3 R212, P3, PT, R212, -0x100, RZ ;  /* 0xffffff00d4d41810 */ /* 0x000fe20007f7e0ff */
[----:B------:R-:W1:Y:S03]  /*5240*/  LDSM.16.MT88.4 R8, [R188+0x6000] ;  /* 0x00600000bc08783b */ /* 0x000e660000004200 */
[----:B------:R-:W-:Y:S01]  /*5250*/  @P1 IADD3.X R213, PT, PT, R213, -0x1, RZ, P3, !PT ;  /* 0xffffffffd5d51810 */ /* 0x000fe20001ffe4ff */
[----:B------:R-:W2:Y:S04]  /*5260*/  LDSM.16.MT88.4 R16, [R0+0x6000] ;  /* 0x006000000010783b */ /* 0x000ea80000004200 */
[----:B------:R-:W-:Y:S04]  /*5270*/  LDSM.16.M88.4 R24, [R177] ;  /* 0x00000000b118783b */ /* 0x000fe80000000200 */
[----:B------:R-:W3:Y:S04]  /*5280*/  LDSM.16.MT88.4 R28, [R188+0x6800] ;  /* 0x00680000bc1c783b */ /* 0x000ee80000004200 */
        /* <DEDUP_REMOVED lines=20> */
[C---:B------:R-:W-:Y:S03]  /*53d0*/  HMMA.16816.F32 R12, R100.reuse, R108, R12 ;  /* 0x0000006c640c723c */ /* 0x040fe6000000180c */
[C---:B------:R-:W-:Y:S04]  /*53e0*/  LEA R108, P0, R218.reuse, R238, 0x2 ;  /* 0x000000eeda6c7211 */ /* 0x040fe800078010ff */
[----:B------:R-:W-:Y:S01]  /*53f0*/  LEA.HI.X.SX32 R109, R218, R239, 0x2, P0 ;  /* 0x000000efda6d7211 */ /* 0x000fe200000f16ff */
[----:B------:R-:W-:Y:S01]  /*5400*/  HMMA.16816.F32 R16, R100, R110, R16 ;  /* 0x0000006e6410723c */ /* 0x000fe20000001810 */
[----:B------:R-:W-:Y:S02]  /*5410*/  LDSM.16.MT88.4 R100, [R188+0x8800] ;  /* 0x00880000bc64783b */ /* 0x000fe40000004200 */
[C---:B------:R-:W-:Y:S04]  /*5420*/  LEA R110, P0, R116.reuse, R108, 0x5 ;  /* 0x0000006c746e7211 */ /* 0x040fe800078028ff */
[C---:B------:R-:W-:Y:S01]  /*5430*/  LEA.HI.X.SX32 R111, R116.reuse, R109, 0x5, P0 ;  /* 0x0000006d746f7211 */ /* 0x040fe200000f2eff */
[C---:B-1----:R-:W-:Y:S08]  /*5440*/  HMMA.16816.F32 R4, R20.reuse, R28, R4 ;  /* 0x0000001c1404723c */ /* 0x042ff00000001804 */
[C---:B------:R-:W-:Y:S01]  /*5450*/  HMMA.16816.F32 R8, R20.reuse, R30, R8 ;  /* 0x0000001e1408723c */ /* 0x040fe20000001808 */
[----:B------:R-:W1:Y:S07]  /*5460*/  LDSM.16.M88.4 R28, [R177+0x2000] ;  /* 0x00200000b11c783b */ /* 0x000e6e0000000200 */
[C---:B------:R-:W-:Y:S03]  /*5470*/  HMMA.16816.F32 R12, R20.reuse, R112, R12 ;  /* 0x00000070140c723c */ /* 0x040fe6000000180c */
[C---:B------:R-:W-:Y:S04]  /*5480*/  LEA R112, P0, R116.reuse, R110, 0x5 ;  /* 0x0000006e74707211 */ /* 0x040fe800078028ff */
[C---:B------:R-:W-:Y:S01]  /*5490*/  LEA.HI.X.SX32 R113, R116.reuse, R111, 0x5, P0 ;  /* 0x0000006f74717211 */ /* 0x040fe200000f2eff */
[----:B------:R-:W-:Y:S01]  /*54a0*/  HMMA.16816.F32 R16, R20, R114, R16 ;  /* 0x000000721410723c */ /* 0x000fe20000001810 */
[----:B------:R-:W4:Y:S02]  /*54b0*/  LDSM.16.MT88.4 R20, [R0+0x8800] ;  /* 0x008800000014783b */ /* 0x000f240000004200 */
[C---:B------:R-:W-:Y:S04]  /*54c0*/  LEA R114, P0, R116.reuse, R112, 0x5 ;  /* 0x0000007074727211 */ /* 0x040fe800078028ff */
[C---:B------:R-:W-:Y:S01]  /*54d0*/  LEA.HI.X.SX32 R115, R116.reuse, R113, 0x5, P0 ;  /* 0x0000007174737211 */ /* 0x040fe200000f2eff */
[C---:B--2---:R-:W-:Y:S05]  /*54e0*/  HMMA.16816.F32 R4, R24.reuse, R32, R4 ;  /* 0x000000201804723c */ /* 0x044fea0000001804 */
[C---:B------:R-:W-:Y:S03]  /*54f0*/  LEA R118, P0, R116.reuse, R114, 0x5 ;  /* 0x0000007274767211 */ /* 0x040fe600078028ff */
[C---:B------:R-:W-:Y:S01]  /*5500*/  HMMA.16816.F32 R8, R24.reuse, R34, R8 ;  /* 0x000000221808723c */ /* 0x040fe20000001808 */
[----:B------:R-:W-:Y:S02]  /*5510*/  LDSM.16.MT88.4 R32, [R188+0x9000] ;  /* 0x00900000bc20783b */ /* 0x000fe40000004200 */
[C---:B------:R-:W-:Y:S02]  /*5520*/  LEA.HI.X.SX32 R119, R116.reuse, R115, 0x5, P0 ;  /* 0x0000007374777211 */ /* 0x040fe400000f2eff */
[C---:B------:R-:W-:Y:S03]  /*5530*/  LEA R120, P0, R116.reuse, R118, 0x5 ;  /* 0x0000007674787211 */ /* 0x040fe600078028ff */
[C---:B---3--:R-:W-:Y:S03]  /*5540*/  HMMA.16816.F32 R12, R24.reuse, R104, R12 ;  /* 0x00000068180c723c */ /* 0x048fe6000000180c */
[C---:B------:R-:W-:Y:S02]  /*5550*/  LEA.HI.X.SX32 R121, R116.reuse, R119, 0x5, P0 ;  /* 0x0000007774797211 */ /* 0x040fe400000f2eff */
[C---:B------:R-:W-:Y:S03]  /*5560*/  LEA R122, P0, R116.reuse, R120, 0x5 ;  /* 0x00000078747a7211 */ /* 0x040fe600078028ff */
[----:B------:R-:W-:Y:S01]  /*5570*/  HMMA.16816.F32 R16, R24, R106, R16 ;  /* 0x0000006a1810723c */ /* 0x000fe20000001810 */
[----:B------:R-:W2:Y:S02]  /*5580*/  LDSM.16.M88.4 R24, [R176+0x2000] ;  /* 0x00200000b018783b */ /* 0x000ea40000000200 */
[C---:B------:R-:W-:Y:S02]  /*5590*/  LEA.HI.X.SX32 R123, R116.reuse, R121, 0x5, P0 ;  /* 0x00000079747b7211 */ /* 0x040fe400000f2eff */
[----:B------:R-:W-:Y:S03]  /*55a0*/  LDSM.16.MT88.4 R104, [R0+0x9800] ;  /* 0x009800000068783b */ /* 0x000fe60000004200 */
[C---:B-1----:R-:W-:Y:S08]  /*55b0*/  HMMA.16816.F32 R4, R28.reuse, R100, R4 ;  /* 0x000000641c04723c */ /* 0x042ff00000001804 */
[C---:B------:R-:W-:Y:S01]  /*55c0*/  HMMA.16816.F32 R8, R28.reuse, R102, R8 ;  /* 0x000000661c08723c */ /* 0x040fe20000001808 */
[----:B------:R-:W1:Y:S07]  /*55d0*/  LDSM.16.MT88.4 R100, [R0+0x9000] ;  /* 0x009000000064783b */ /* 0x000e6e0000004200 */
[C---:B----4-:R-:W-:Y:S08]  /*55e0*/  HMMA.16816.F32 R12, R28.reuse, R20, R12 ;  /* 0x000000141c0c723c */ /* 0x050ff0000000180c */
[----:B------:R-:W-:Y:S01]  /*55f0*/  HMMA.16816.F32 R16, R28, R22, R16 ;  /* 0x000000161c10723c */ /* 0x000fe20000001810 */
[----:B------:R-:W-:Y:S04]  /*5600*/  LDSM.16.M88.4 R20, [R175+0x2000] ;  /* 0x00200000af14783b */ /* 0x000fe80000000200 */
[----:B------:R-:W3:Y:S03]  /*5610*/  LDSM.16.MT88.4 R28, [R188+0x9800] ;  /* 0x00980000bc1c783b */ /* 0x000ee60000004200 */
[C---:B--2---:R-:W-:Y:S05]  /*5620*/  HMMA.16816.F32 R4, R24.reuse, R32, R4 ;  /* 0x000000201804723c */ /* 0x044fea0000001804 */
[C---:B------:R-:W-:Y:S03]  /*5630*/  IMAD.WIDE R32, R116.reuse, -0xc0, R122 ;  /* 0xffffff4074207825 */ /* 0x040fe600078e027a */
[C---:B------:R-:W-:Y:S03]  /*5640*/  HMMA.16816.F32 R8, R24.reuse, R34, R8 ;  /* 0x000000221808723c */ /* 0x040fe60000001808 */
[C---:B------:R-:W-:Y:S04]  /*5650*/  LEA R34, P0, R116.reuse, R32, 0x5 ;  /* 0x0000002074227211 */ /* 0x040fe800078028ff */
[C---:B------:R-:W-:Y:S01]  /*5660*/  LEA.HI.X.SX32 R35, R116.reuse, R33, 0x5, P0 ;  /* 0x0000002174237211 */ /* 0x040fe200000f2eff */
[C---:B-1----:R-:W-:Y:S03]  /*5670*/  HMMA.16816.F32 R12, R24.reuse, R100, R12 ;  /* 0x00000064180c723c */ /* 0x042fe6000000180c */
[C---:B------:R-:W-:Y:S04]  /*5680*/  LEA R100, P0, R116.reuse, R34, 0x5 ;  /* 0x0000002274647211 */ /* 0x040fe800078028ff */
[C---:B------:R-:W-:Y:S01]  /*5690*/  LEA.HI.X.SX32 R101, R116.reuse, R35, 0x5, P0 ;  /* 0x0000002374657211 */ /* 0x040fe200000f2eff */
        /* <DEDUP_REMOVED lines=11> */
[----:B------:R1:W5:Y:S04]  /*5750*/  @P1 LDG.E R226, desc[UR14][R24.64+-0x60] ;  /* 0xffffa00e18e21981 */ /* 0x000368000c1e1900 */
[----:B------:R-:W-:Y:S03]  /*5760*/  LDSM.16.MT88.4 R28, [R178+-0x3800] ;  /* 0xffc80000b21c783b */ /* 0x000fe60000004200 */
[C---:B------:R-:W-:Y:S03]  /*5770*/  HMMA.16816.F32 R12, R20.reuse, R104, R12 ;  /* 0x00000068140c723c */ /* 0x040fe6000000180c */
[----:B------:R-:W-:Y:S01]  /*5780*/  REDG.E.ADD.F32.FTZ.RN.STRONG.GPU desc[UR14][R238.64], R4 ;  /* 0x00000004ee0079a6 */ /* 0x000fe2000c12f30e */
[C---:B------:R-:W-:Y:S03]  /*5790*/  LEA R104, P0, R116.reuse, R124, 0x5 ;  /* 0x0000007c74687211 */ /* 0x040fe600078028ff */
[----:B------:R2:W-:Y:S01]  /*57a0*/  REDG.E.ADD.F32.FTZ.RN.STRONG.GPU desc[UR14][R108.64], R5 ;  /* 0x000000056c0079a6 */ /* 0x0005e2000c12f30e */
[----:B------:R-:W-:Y:S03]  /*57b0*/  HMMA.16816.F32 R16, R20, R106, R16 ;  /* 0x0000006a1410723c */ /* 0x000fe60000001810 */
[----:B------:R-:W-:Y:S01]  /*57c0*/  REDG.E.ADD.F32.FTZ.RN.STRONG.GPU desc[UR14][R110.64], R6 ;  /* 0x000000066e0079a6 */ /* 0x000fe2000c12f30e */
[C---:B------:R-:W-:Y:S02]  /*57d0*/  LEA.HI.X.SX32 R105, R116.reuse, R125, 0x5, P0 ;  /* 0x0000007d74697211 */ /* 0x040fe400000f2eff */
[C---:B------:R-:W-:Y:S01]  /*57e0*/  LEA R106, P0, R116.reuse, R104, 0x5 ;  /* 0x00000068746a7211 */ /* 0x040fe200078028ff */
[----:B------:R-:W-:Y:S03]  /*57f0*/  REDG.E.ADD.F32.FTZ.RN.STRONG.GPU desc[UR14][R112.64], R7 ;  /* 0x00000007700079a6 */ /* 0x000fe6000c12f30e */
[----:B------:R-:W-:Y:S01]  /*5800*/  LEA.HI.X.SX32 R107, R116, R105, 0x5, P0 ;  /* 0x00000069746b7211 */ /* 0x000fe200000f2eff */
        /* <DEDUP_REMOVED lines=189> */
.L_x_112:
[----:B-1----:R-:W1:Y:S01]  /*63e0*/  LDC.64 R6, c[0x0][0x5c0] ;  /* 0x00017000ff067b82 */ /* 0x002e620000000a00 */
[----:B------:R-:W-:-:S05]  /*63f0*/  IADD3 R14, PT, PT, R233, R236, RZ ;  /* 0x000000ece90e7210 */ /* 0x000fca0007ffe0ff */
[C---:B-1----:R-:W-:Y:S02]  /*6400*/  IMAD R12, R14.reuse, R7, RZ ;  /* 0x000000070e0c7224 */ /* 0x042fe400078e02ff */
[----:B------:R-:W-:-:S05]  /*6410*/  IMAD.WIDE.U32 R14, R14, R6, RZ ;  /* 0x000000060e0e7225 */ /* 0x000fca00078e00ff */
[----:B------:R-:W-:Y:S02]  /*6420*/  IADD3 R12, PT, PT, R15, R12, RZ ;  /* 0x0000000c0f0c7210 */ /* 0x000fe40007ffe0ff */
.L_x_113:
        /* <DEDUP_REMOVED lines=13> */
.L_x_114:
[----:B------:R-:W1:Y:S01]  /*6500*/  LDC.64 R4, c[0x0][0x5c8] ;  /* 0x00017200ff047b82 */ /* 0x000e620000000a00 */
[----:B------:R-:W-:-:S05]  /*6510*/  IADD3 R18, PT, PT, R233, R236, RZ ;  /* 0x000000ece9127210 */ /* 0x000fca0007ffe0ff */
[C---:B-1----:R-:W-:Y:S02]  /*6520*/  IMAD R16, R18.reuse, R5, RZ ;  /* 0x0000000512107224 */ /* 0x042fe400078e02ff */
[----:B------:R-:W-:-:S05]  /*6530*/  IMAD.WIDE.U32 R18, R18, R4, RZ ;  /* 0x0000000412127225 */ /* 0x000fca00078e00ff */
[----:B------:R-:W-:Y:S02]  /*6540*/  IADD3 R16, PT, PT, R19, R16, RZ ;  /* 0x0000001013107210 */ /* 0x000fe40007ffe0ff */
.L_x_115:
[----:B------:R-:W-:Y:S01]  /*6550*/  BAR.SYNC.DEFER_BLOCKING 0x0 ;  /* 0x0000000000007b1d */ /* 0x000fe20000010000 */
[----:B------:R-:W-:Y:S01]  /*6560*/  IMAD.MOV.U32 R20, RZ, RZ, R198 ;  /* 0x000000ffff147224 */ /* 0x000fe200078e00c6 */
[----:B------:R-:W-:Y:S01]  /*6570*/  IADD3 R26, P2, PT, R197, 0x20, RZ ;  /* 0x00000020c51a7810 */ /* 0x000fe20007f5e0ff */
[----:B------:R-:W-:Y:S02]  /*6580*/  IMAD.MOV.U32 R21, RZ, RZ, RZ ;  /* 0x000000ffff157224 */ /* 0x000fe400078e00ff */
[C---:B------:R-:W-:Y:S01]  /*6590*/  IMAD R22, R6.reuse, UR16, RZ ;  /* 0x0000001006167c24 */ /* 0x040fe2000f8e02ff */
[----:B------:R-:W1:Y:S01]  /*65a0*/  LDCU UR6, c[0x0][0x440] ;  /* 0x00008800ff0677ac */ /* 0x000e620008000800 */
[----:B------:R-:W-:Y:S01]  /*65b0*/  IMAD.WIDE.U32 R24, R6, UR17, R20 ;  /* 0x0000001106187c25 */ /* 0x000fe2000f8e0014 */
[----:B------:R-:W-:Y:S01]  /*65c0*/  BSSY.RECONVERGENT B0, `(.L_x_116) ;  /* 0x000001a000007945 */ /* 0x000fe20003800200 */
[----:B------:R-:W2:Y:S02]  /*65d0*/  LDCU.64 UR4, c[0x0][0x5d8] ;  /* 0x0000bb00ff0477ac */ /* 0x000ea40008000a00 */
[----:B------:R-:W-:Y:S01]  /*65e0*/  IMAD R13, R7, UR17, R22 ;  /* 0x00000011070d7c24 */ /* 0x000fe2000f8e0216 */
[----:B------:R-:W-:Y:S01]  /*65f0*/  IADD3 R22, P0, PT, R14, R24, RZ ;  /* 0x000000180e167210 */ /* 0x000fe20007f1e0ff */
[----:B------:R-:W-:-:S03]  /*6600*/  IMAD.X R27, RZ, RZ, RZ, P2 ;  /* 0x000000ffff1b7224 */ /* 0x000fc600010e06ff */
[----:B------:R-:W-:Y:S02]  /*6610*/  IADD3.X R23, PT, PT, R12, R25, R13, P0, !PT ;  /* 0x000000190c177210 */ /* 0x000fe400007fe40d */
[C---:B------:R-:W-:Y:S02]  /*6620*/  IADD3 R25, P1, PT, R197.reuse, 0x40, RZ ;  /* 0x00000040c5197810 */ /* 0x040fe40007f3e0ff */
[----:B------:R-:W-:Y:S01]  /*6630*/  IADD3 R24, P0, PT, R197, 0x60, RZ ;  /* 0x00000060c5187810 */ /* 0x000fe20007f1e0ff */
[----:B------:R3:W4:Y:S01]  /*6640*/  LDS.128 R8, [R204+0x7000] ;  /* 0x00700000cc087984 */ /* 0x0007220000000c00 */
[----:B-1----:R-:W-:Y:S01]  /*6650*/  ISETP.GE.AND P3, PT, R198, UR6, PT ;  /* 0x00000006c6007c0c */ /* 0x002fe2000bf66270 */
[----:B--2---:R-:W-:-:S03]  /*6660*/  IMAD.WIDE.U32 R22, R189, UR4, R22 ;  /* 0x00000004bd167c25 */ /* 0x004fc6000f8e0016 */
[-C--:B------:R-:W-:Y:S02]  /*6670*/  ISETP.GE.OR P6, PT, R197, R208.reuse, P3 ;  /* 0x000000d0c500720c */ /* 0x080fe40001fc6670 */
[-C--:B------:R-:W-:Y:S01]  /*6680*/  ISETP.GE.OR P5, PT, R203, R208.reuse, P3 ;  /* 0x000000d0cb00720c */ /* 0x080fe20001fa6670 */
[----:B------:R-:W-:Y:S01]  /*6690*/  IMAD R17, R189, UR5, R23 ;  /* 0x00000005bd117c24 */ /* 0x000fe2000f8e0217 */
[-C--:B------:R-:W-:Y:S02]  /*66a0*/  ISETP.GE.OR P4, PT, R202, R208.reuse, P3 ;  /* 0x000000d0ca00720c */ /* 0x080fe40001f86670 */
[----:B------:R-:W-:-:S07]  /*66b0*/  ISETP.GE.OR P3, PT, R199, R208, P3 ;  /* 0x000000d0c700720c */ /* 0x000fce0001f66670 */
[----:B------:R-:W-:Y:S06]  /*66c0*/  @P6 BRA `(.L_x_117) ;  /* 0x0000000000246947 */ /* 0x000fec0003800000 */
[----:B------:R-:W1:Y:S01]  /*66d0*/  LDS.128 R12, [R204+0x6000] ;  /* 0x00600000cc0c7984 */ /* 0x000e620000000c00 */
[----:B------:R-:W2:Y:S01]  /*66e0*/  LDCU.64 UR4, c[0x0][0x560] ;  /* 0x0000ac00ff0477ac */ /* 0x000ea20008000a00 */
[----:B------:R-:W-:Y:S02]  /*66f0*/  MOV R28, R22 ;  /* 0x00000016001c7202 */ /* 0x000fe40000000f00 */
[----:B------:R-:W-:-:S03]  /*6700*/  MOV R29, R17 ;  /* 0x00000011001d7202 */ /* 0x000fc60000000f00 */
[----:B------:R-:W-:-:S04]  /*6710*/  IMAD.WIDE.U32 R30, R197, R6, R28 ;  /* 0x00000006c51e7225 */ /* 0x000fc800078e001c */
[----:B------:R-:W-:Y:S01]  /*6720*/  IMAD R19, R197, R7, R31 ;  /* 0x00000007c5137224 */ /* 0x000fe200078e021f */
[----:B--2---:R-:W-:-:S04]  /*6730*/  LEA R28, P2, R30, UR4, 0x1 ;  /* 0x000000041e1c7c11 */ /* 0x004fc8000f8408ff */
[----:B------:R-:W-:-:S05]  /*6740*/  LEA.HI.X R29, R30, UR5, R19, 0x1, P2 ;  /* 0x000000051e1d7c11 */ /* 0x000fca00090f0c13 */
[----:B-1----:R1:W-:Y:S04]  /*6750*/  STG.E.128 desc[UR14][R28.64], R12 ;  /* 0x0000000c1c007986 */ /* 0x0023e8000c101d0e */
.L_x_117:
[----:B------:R-:W-:Y:S05]  /*6760*/  BSYNC.RECONVERGENT B0 ;  /* 0x0000000000007941 */ /* 0x000fea0003800200 */
.L_x_116:
[----:B------:R-:W-:Y:S04]  /*6770*/  BSSY.RECONVERGENT B0, `(.L_x_118) ;  /* 0x000000c000007945 */ /* 0x000fe80003800200 */
[----:B------:R-:W-:Y:S05]  /*6780*/  @P5 BRA `(.L_x_119) ;  /* 0x0000000000285947 */ /* 0x000fea0003800000 */
[----:B------:R-:W2:Y:S01]  /*6790*/  LDCU.64 UR4, c[0x0][0x560] ;  /* 0x0000ac00ff0477ac */ /* 0x000ea20008000a00 */
[----:B-1----:R-:W-:Y:S01]  /*67a0*/  MOV R14, R22 ;  /* 0x00000016000e7202 */ /* 0x002fe20000000f00 */
        /* <DEDUP_REMOVED lines=8> */
.L_x_119:
[----:B------:R-:W-:Y:S05]  /*6830*/  BSYNC.RECONVERGENT B0 ;  /* 0x0000000000007941 */ /* 0x000fea0003800200 */
.L_x_118:
[----:B--2-4-:R2:W4:Y:S01]  /*6840*/  LDS.128 R8, [R204+0x8000] ;  /* 0x00800000cc087984 */ /* 0x0145220000000c00 */
        /* <DEDUP_REMOVED lines=13> */
.L_x_121:
[----:B------:R-:W-:Y:S05]  /*6920*/  BSYNC.RECONVERGENT B0 ;  /* 0x0000000000007941 */ /* 0x000fea0003800200 */
.L_x_120:
        /* <DEDUP_REMOVED lines=15> */
.L_x_123:
[----:B------:R-:W-:Y:S05]  /*6a20*/  BSYNC.RECONVERGENT B0 ;  /* 0x0000000000007941 */ /* 0x000fea0003800200 */
.L_x_122:
        /* <DEDUP_REMOVED lines=30> */
.L_x_125:
[----:B------:R-:W-:Y:S05]  /*6c10*/  BSYNC.RECONVERGENT B0 ;  /* 0x0000000000007941 */ /* 0x000fea0003800200 */
.L_x_124:
        /* <DEDUP_REMOVED lines=12> */
.L_x_127:
[----:B------:R-:W-:Y:S05]  /*6ce0*/  BSYNC.RECONVERGENT B0 ;  /* 0x0000000000007941 */ /* 0x000fea0003800200 */
.L_x_126:
        /* <DEDUP_REMOVED lines=11> */
.L_x_76:
[----:B------:R-:W-:Y:S05]  /*6da0*/  BSYNC.RECONVERGENT B1 ;  /* 0x0000000000017941 */ /* 0x000fea0003800200 */
.L_x_50:
        /* <DEDUP_REMOVED lines=11> */
.L_x_129:
        /* <DEDUP_REMOVED lines=10> */
.L_x_2754:


//--------------------- .text._ZN5flash44flash_bwd_dq_dk_dv_loop_seqk_parallel_kernelI23Flash_bwd_kernel_traitsILi64ELi64ELi128ELi8ELi2ELi4ELi4ELb1ELb0EN7cutlass6half_tE19Flash_kernel_traitsILi64ELi64ELi128ELi8ES3_EELb0ELb0ELb1ELb0ELb0ELb0ELb0EEEvNS_16Flash_bwd_paramsE --------------------------
	.section	.text._ZN5flash44flash_bwd_dq_dk_dv_loop_seqk_parallel_kernelI23Flash_bwd_kernel_traitsILi64ELi64ELi128ELi8ELi2ELi4ELi4ELb1ELb0EN7cutlass6half_tE19Flash_kernel_traitsILi64ELi64ELi128ELi8ES3_EELb0ELb0ELb1ELb0ELb0ELb0ELb0EEEvNS_16Flash_bwd_paramsE,"ax",@progbits
	.align	128
        .global         _ZN5flash44flash_bwd_dq_dk_dv_loop_seqk_parallel_kernelI23Flash_bwd_kernel_traitsILi64ELi64ELi128ELi8ELi2ELi4ELi4ELb1ELb0EN7cutlass6half_tE19Flash_kernel_traitsILi64ELi64ELi128ELi8ES3_EELb0ELb0ELb1ELb0ELb0ELb0ELb0EEEvNS_16Flash_bwd_paramsE
        .type           _ZN5flash44flash_bwd_dq_dk_dv_loop_seqk_parallel_kernelI23Flash_bwd_kernel_traitsILi64ELi64ELi128ELi8ELi2ELi4ELi4ELb1ELb0EN7cutlass6half_tE19Flash_kernel_traitsILi64ELi64ELi128ELi8ES3_EELb0ELb0ELb1ELb0ELb0ELb0ELb0EEEvNS_16Flash_bwd_paramsE,@function
        .size           _ZN5flash44flash_bwd_dq_dk_dv_loop_seqk_parallel_kernelI23Flash_bwd_kernel_traitsILi64ELi64ELi128ELi8ELi2ELi4ELi4ELb1ELb0EN7cutlass6half_tE19Flash_kernel_traitsILi64ELi64ELi128ELi8ES3_EELb0ELb0ELb1ELb0ELb0ELb0ELb0EEEvNS_16Flash_bwd_paramsE,(.L_x_2755 - _ZN5flash44flash_bwd_dq_dk_dv_loop_seqk_parallel_kernelI23Flash_bwd_kernel_traitsILi64ELi64ELi128ELi8ELi2ELi4ELi4ELb1ELb0EN7cutlass6half_tE19Flash_kernel_traitsILi64ELi64ELi128ELi8ES3_EELb0ELb0ELb1ELb0ELb0ELb0ELb0EEEvNS_16Flash_bwd_paramsE)
        .other          _ZN5flash44flash_bwd_dq_dk_dv_loop_seqk_parallel_kernelI23Flash_bwd_kernel_traitsILi64ELi64ELi128ELi8ELi2ELi4ELi4ELb1ELb0EN7cutlass6half_tE19Flash_kernel_traitsILi64ELi64ELi128ELi8ES3_EELb0ELb0ELb1ELb0ELb0ELb0ELb0EEEvNS_16Flash_bwd_paramsE,@"STO_CUDA_ENTRY STV_DEFAULT"
_ZN5flash44flash_bwd_dq_dk_dv_loop_seqk_parallel_kernelI23Flash_bwd_kernel_traitsILi64ELi64ELi128ELi8ELi2ELi4ELi4ELb1ELb0EN7cutlass6half_tE19Flash_kernel_traitsILi64ELi64ELi128ELi8ES3_EELb0ELb0ELb1ELb0ELb0ELb0ELb0EEEvNS_16Flash_bwd_paramsE:
.text._ZN5flash44flash_bwd_dq_dk_dv_loop_seqk_parallel_kernelI23Flash_bwd_kernel_traitsILi64ELi64ELi128ELi8ELi2ELi4ELi4ELb1ELb0EN7cutlass6half_tE19Flash_kernel_traitsILi64ELi64ELi128ELi8ES3_EELb0ELb0ELb1ELb0ELb0ELb0ELb0EEEvNS_16Flash_bwd_paramsE:
        /* <DEDUP_REMOVED lines=12> */
[----:B------:R-:W-:Y:S01]  /*00c0*/  IMAD.U32 R197, RZ, RZ, UR4 ;  /* 0x00000004ffc57e24 */ /* 0x000fe2000f8e00ff */
[----:B------:R-:W3:Y:S01]  /*00d0*/  S2R R190, SR_CTAID.Y ;  /* 0x0000000000be7919 */ /* 0x000ee20000002600 */
[----:B------:R-:W-:Y:S01]  /*00e0*/  IMAD.MOV.U32 R181, RZ, RZ, 0x40 ;  /* 0x00000040ffb57424 */ /* 0x000fe200078e00ff */
[----:B------:R-:W4:Y:S01]  /*00f0*/  LDCU.64 UR18, c[0x0][0x358] ;  /* 0x00006b00ff1277ac */ /* 0x000f220008000a00 */
[----:B------:R-:W-:Y:S01]  /*0100*/  IMAD.MOV.U32 R211, RZ, RZ, 0x10 ;  /* 0x00000010ffd37424 */ /* 0x000fe200078e00ff */
[----:B------:R-:W3:Y:S01]  /*0110*/  S2R R189, SR_CTAID.Z ;  /* 0x0000000000bd7919 */ /* 0x000ee20000002700 */
[----:B------:R-:W3:Y:S01]  /*0120*/  LDC.64 R198, c[0x0][0x460] ;  /* 0x00011800ffc67b82 */ /* 0x000ee20000000a00 */
[----:B------:R-:W-:Y:S01]  /*0130*/  IMAD.MOV.U32 R183, RZ, RZ, 0x20 ;  /* 0x00000020ffb77424 */ /* 0x000fe200078e00ff */
[----:B------:R-:W-:Y:S01]  /*0140*/  UMOV UR17, URZ ;  /* 0x000000ff00117c82 */ /* 0x000fe20008000000 */
[----:B------:R-:W-:-:S05]  /*0150*/  UMOV UR20, URZ ;  /* 0x000000ff00147c82 */ /* 0x000fca0008000000 */
[----:B------:R-:W3:Y:S01]  /*0160*/  S2UR UR16, SR_CTAID.X ;  /* 0x00000000001079c3 */ /* 0x000ee20000002500 */
[----:B--2---:R-:W-:-:S07]  /*0170*/  ULEA UR6, UR6, UR5, 0x18 ;  /* 0x0000000506067291 */ /* 0x004fce000f8ec0ff */
[----:B------:R-:W2:Y:S01]  /*0180*/  LDC R10, c[0x0][0x438] ;  /* 0x00010e00ff0a7b82 */ /* 0x000ea20000000800 */
[----:B------:R-:W-:Y:S02]  /*0190*/  UIADD3 UR5, UPT, UPT, UR6, 0xe000, URZ ;  /* 0x0000e00006057890 */ /* 0x000fe4000fffe0ff */
[----:B------:R-:W-:Y:S01]  /*01a0*/  UIADD3 UR4, UPT, UPT, UR6, 0xa000, URZ ;  /* 0x0000a00006047890 */ /* 0x000fe2000fffe0ff */
[C---:B-1----:R-:W-:Y:S01]  /*01b0*/  IMAD.SHL.U32 R5, R194.reuse, 0x10, RZ ;  /* 0x00000010c2057824 */ /* 0x042fe200078e00ff */
[--C-:B------:R-:W-:Y:S01]  /*01c0*/  SHF.R.U32.HI R6, RZ, 0x4, R194.reuse ;  /* 0x00000004ff067819 */ /* 0x100fe200000116c2 */
[C---:B------:R-:W-:Y:S01]  /*01d0*/  IMAD.SHL.U32 R2, R194.reuse, 0x20, RZ ;  /* 0x00000020c2027824 */ /* 0x040fe200078e00ff */
[----:B------:R-:W-:Y:S01]  /*01e0*/  SHF.R.U32.HI R0, RZ, 0x1, R194 ;  /* 0x00000001ff007819 */ /* 0x000fe200000116c2 */
[C---:B------:R-:W-:Y:S01]  /*01f0*/  IMAD.SHL.U32 R4, R194.reuse, 0x2, RZ ;  /* 0x00000002c2047824 */ /* 0x040fe200078e00ff */
[----:B------:R-:W-:Y:S01]  /*0200*/  LOP3.LUT R5, R5, 0x1c0, RZ, 0xc0, !PT ;  /* 0x000001c005057812 */ /* 0x000fe200078ec0ff */
[----:B------:R-:W-:Y:S01]  /*0210*/  IMAD.SHL.U32 R3, R194, 0x40, RZ ;  /* 0x00000040c2037824 */ /* 0x000fe200078e00ff */
[----:B------:R-:W-:Y:S01]  /*0220*/  LOP3.LUT R192, R2, 0xc00, RZ, 0xc0, !PT ;  /* 0x00000c0002c07812 */ /* 0x000fe200078ec0ff */
[----:B------:R-:W-:Y:S01]  /*0230*/  IMAD.SHL.U32 R195, R194, 0x8, RZ ;  /* 0x00000008c2c37824 */ /* 0x000fe200078e00ff */
[----:B------:R-:W-:Y:S01]  /*0240*/  LOP3.LUT R6, R6, 0x8, RZ, 0xc0, !PT ;  /* 0x0000000806067812 */ /* 0x000fe200078ec0ff */
[----:B------:R-:W1:Y:S01]  /*0250*/  LDC.U8 R188, c[0x0][0x532] ;  /* 0x00014c80ffbc7b82 */ /* 0x000e620000000000 */
[----:B------:R-:W-:-:S02]  /*0260*/  LOP3.LUT R184, R3, 0x1c0, RZ, 0xc0, !PT ;  /* 0x000001c003b87812 */ /* 0x000fc400078ec0ff */
[--C-:B------:R-:W-:Y:S02]  /*0270*/  LOP3.LUT R5, R5, 0x38, R4.reuse, 0xf8, !PT ;  /* 0x0000003805057812 */ /* 0x100fe400078ef804 */
[----:B------:R-:W-:Y:S02]  /*0280*/  LOP3.LUT R192, R192, 0x6, R4, 0xf8, !PT ;  /* 0x00000006c0c07812 */ /* 0x000fe400078ef804 */
[----:B------:R-:W-:Y:S02]  /*0290*/  LOP3.LUT R185, R3, 0x200, RZ, 0xc0, !PT ;  /* 0x0000020003b97812 */ /* 0x000fe400078ec0ff */
[----:B------:R-:W-:Y:S02]  /*02a0*/  LOP3.LUT P1, R186, R194, 0x10, RZ, 0xc0, !PT ;  /* 0x00000010c2ba7812 */ /* 0x000fe4000782c0ff */
[----:B------:R-:W-:Y:S02]  /*02b0*/  LOP3.LUT R184, R184, 0x38, R195, 0xf8, !PT ;  /* 0x00000038b8b87812 */ /* 0x000fe400078ef8c3 */
[----:B------:R-:W-:-:S02]  /*02c0*/  LOP3.LUT R192, R192, R5, R6, 0xf6, !PT ;  /* 0x00000005c0c07212 */ /* 0x000fc400078ef606 */
[----:B------:R-:W-:Y:S02]  /*02d0*/  LOP3.LUT R4, R4, 0x7006, R2, 0xc8, !PT ;  /* 0x0000700604047812 */ /* 0x000fe400078ec802 */
[C---:B------:R-:W-:Y:S02]  /*02e0*/  LOP3.LUT R193, R0.reuse, 0x10, RZ, 0xc0, !PT ;  /* 0x0000001000c17812 */ /* 0x040fe400078ec0ff */
[----:B------:R-:W-:Y:S02]  /*02f0*/  LOP3.LUT R203, R5, 0x20, R0, 0x78, !PT ;  /* 0x0000002005cb7812 */ /* 0x000fe400078e7800 */
[----:B------:R-:W-:Y:S02]  /*0300*/  LOP3.LUT R178, R0, 0x30, RZ, 0xc0, !PT ;  /* 0x0000003000b27812 */ /* 0x000fe400078ec0ff */
[----:B------:R-:W-:Y:S02]  /*0310*/  LOP3.LUT R187, R185, 0x400, R2, 0xf8, !PT ;  /* 0x00000400b9bb7812 */ /* 0x000fe400078ef802 */
[----:B------:R-:W-:-:S02]  /*0320*/  LOP3.LUT R0, R184, 0x8, R0, 0x78, !PT ;  /* 0x00000008b8007812 */ /* 0x000fc400078e7800 */
[----:B------:R-:W-:Y:S02]  /*0330*/  LOP3.LUT R185, R185, 0xc00, R2, 0xf8, !PT ;  /* 0x00000c00b9b97812 */ /* 0x000fe400078ef802 */
[----:B------:R-:W-:Y:S02]  /*0340*/  LEA R192, R192, UR6, 0x1 ;  /* 0x00000006c0c07c11 */ /* 0x000fe4000f8e08ff */
[----:B------:R-:W-:Y:S02]  /*0350*/  LOP3.LUT R186, R184, R6, R186, 0x1e, !PT ;  /* 0x00000006b8ba7212 */ /* 0x000fe400078e1eba */
[----:B------:R-:W-:Y:S01]  /*0360*/  LOP3.LUT R4, R4, 0x400, R2, 0xf8, !PT ;  /* 0x0000040004047812 */ /* 0x000fe200078ef802 */
[----:B------:R-:W-:Y:S01]  /*0370*/  VIADD R191, R192, 0x6040 ;  /* 0x00006040c0bf7836 */ /* 0x000fe20000000000 */
[----:B---3--:R-:W-:Y:S02]  /*0380*/  LEA R198, P0, R190, R198, 0x2 ;  /* 0x000000c6bec67211 */ /* 0x008fe400078010ff */
[----:B------:R-:W-:-:S02]  /*0390*/  LOP3.LUT R184, R184, 0x8, R194, 0x78, !PT ;  /* 0x00000008b8b87812 */ /* 0x000fc400078e78c2 */
[----:B------:R-:W-:Y:S02]  /*03a0*/  LOP3.LUT P2, RZ, R194, 0x8, RZ, 0xc0, !PT ;  /* 0x00000008c2ff7812 */ /* 0x000fe4000784c0ff */
[----:B------:R-:W-:Y:S02]  /*03b0*/  LOP3.LUT R178, R178, 0x8, R194, 0xf8, !PT ;  /* 0x00000008b2b27812 */ /* 0x000fe400078ef8c2 */
[-C--:B------:R-:W-:Y:S02]  /*03c0*/  LOP3.LUT R187, R187, R0.reuse, RZ, 0xfc, !PT ;  /* 0x00000000bbbb7212 */ /* 0x080fe400078efcff */
[----:B------:R-:W-:Y:S01]  /*03d0*/  LOP3.LUT R185, R185, R0, RZ, 0xfc, !PT ;  /* 0x00000000b9b97212 */ /* 0x000fe200078efcff */
[----:B------:R-:W-:Y:S01]  /*03e0*/  VIADD R0, R192, 0x6000 ;  /* 0x00006000c0007836 */ /* 0x000fe20000000000 */
[----:B------:R-:W-:Y:S02]  /*03f0*/  LOP3.LUT R203, R4, R203, RZ, 0xfc, !PT ;  /* 0x000000cb04cb7212 */ /* 0x000fe400078efcff */
[----:B------:R-:W-:Y:S01]  /*0400*/  LEA.HI.X R199, R190, R199, RZ, 0x2, P0 ;  /* 0x000000c7bec77211 */ /* 0x000fe200000f14ff */
[----:B------:R-:W-:Y:S01]  /*0410*/  @P1 VIADD R191, R0, 0xffffffc0 ;  /* 0xffffffc000bf1836 */ /* 0x000fe20000000000 */
[----:B------:R-:W-:-:S02]  /*0420*/  LOP3.LUT R184, R184, 0x7a00, R2, 0xf8, !PT ;  /* 0x00007a00b8b87812 */ /* 0x000fc400078ef802 */
[----:B------:R-:W-:Y:S02]  /*0430*/  LOP3.LUT P0, RZ, R194, 0x4, RZ, 0xc0, !PT ;  /* 0x00000004c2ff7812 */ /* 0x000fe4000780c0ff */
[--C-:B------:R-:W-:Y:S02]  /*0440*/  LOP3.LUT R178, R178, 0x1c0, R3.reuse, 0xf8, !PT ;  /* 0x000001c0b2b27812 */ /* 0x100fe400078ef803 */
[----:B------:R-:W-:Y:S02]  /*0450*/  LOP3.LUT R204, R195, 0x1f8, RZ, 0xc0, !PT ;  /* 0x000001f8c3cc7812 */ /* 0x000fe400078ec0ff */
[----:B------:R-:W-:Y:S02]  /*0460*/  LEA R203, R203, UR5, 0x1 ;  /* 0x00000005cbcb7c11 */ /* 0x000fe4000f8e08ff */
[----:B------:R-:W-:Y:S02]  /*0470*/  LOP3.LUT R186, R186, 0x200, R3, 0xf8, !PT ;  /* 0x00000200baba7812 */ /* 0x000fe400078ef803 */
[----:B------:R-:W-:Y:S01]  /*0480*/  LOP3.LUT P1, RZ, R194, 0x2, RZ, 0xc0, !PT ;  /* 0x00000002c2ff7812 */ /* 0x000fe2000782c0ff */
[----:B------:R-:W-:Y:S01]  /*0490*/  VIADD R233, R203, 0x20 ;  /* 0x00000020cbe97836 */ /* 0x000fe20000000000 */
[----:B------:R-:W-:Y:S01]  /*04a0*/  SEL R181, R181, 0xffffffc0, !P0 ;  /* 0xffffffc0b5b57807 */ /* 0x000fe20004000000 */
[----:B------:R-:W-:Y:S01]  /*04b0*/  @P2 VIADD R233, R203, 0xffffffe0 ;  /* 0xffffffe0cbe92836 */ /* 0x000fe20000000000 */
[----:B------:R-:W-:-:S02]  /*04c0*/  LEA R187, R187, UR6, 0x1 ;  /* 0x00000006bbbb7c11 */ /* 0x000fc4000f8e08ff */
[----:B------:R-:W-:Y:S02]  /*04d0*/  LEA R185, R185, UR4, 0x1 ;  /* 0x00000004b9b97c11 */ /* 0x000fe4000f8e08ff */
[----:B------:R-:W-:Y:S01]  /*04e0*/  LEA R184, R184, UR4, 0x1 ;  /* 0x00000004b8b87c11 */ /* 0x000fe2000f8e08ff */
[----:B------:R-:W-:Y:S01]  /*04f0*/  IMAD.IADD R3, R187, 0x1, R181 ;  /* 0x00000001bb037824 */ /* 0x000fe200078e02b5 */
[----:B------:R-:W-:Y:S01]  /*0500*/  LOP3.LUT R178, R178, 0x38, R195, 0x78, !PT ;  /* 0x00000038b2b27812 */ /* 0x000fe200078e78c3 */
[--C-:B------:R-:W-:Y:S01]  /*0510*/  IMAD.IADD R176, R185, 0x1, R181.reuse ;  /* 0x00000001b9b07824 */ /* 0x100fe200078e02b5 */
[--C-:B------:R-:W-:Y:S01]  /*0520*/  LOP3.LUT R204, R204, 0x38, R194.reuse, 0x78, !PT ;  /* 0x00000038cccc7812 */ /* 0x100fe200078e78c2 */
[----:B------:R-:W-:Y:S01]  /*0530*/  IMAD.IADD R180, R184, 0x1, R181 ;  /* 0x00000001b8b47824 */ /* 0x000fe200078e02b5 */
[----:B------:R-:W-:Y:S02]  /*0540*/  SEL R211, R211, 0xfffffff0, !P0 ;  /* 0xfffffff0d3d37807 */ /* 0x000fe40004000000 */
[----:B------:R-:W-:-:S02]  /*0550*/  SHF.R.U32.HI R196, RZ, 0x3, R194 ;  /* 0x00000003ffc47819 */ /* 0x000fc400000116c2 */
[----:B------:R-:W-:Y:S01]  /*0560*/  SEL R183, R183, 0xffffffe0, !P1 ;  /* 0xffffffe0b7b77807 */ /* 0x000fe20004800000 */
[----:B------:R-:W-:Y:S01]  /*0570*/  IMAD.IADD R234, R203, 0x1, R211 ;  /* 0x00000001cbea7824 */ /* 0x000fe200078e02d3 */
[----:B------:R-:W-:Y:S01]  /*0580*/  LEA R186, R186, UR6, 0x1 ;  /* 0x00000006baba7c11 */ /* 0x000fe2000f8e08ff */
[C---:B------:R-:W-:Y:S01]  /*0590*/  VIADD R202, R196.reuse, 0x20 ;  /* 0x00000020c4ca7836 */ /* 0x040fe20000000000 */
[----:B------:R-:W-:Y:S01]  /*05a0*/  SHF.R.U32.HI R7, RZ, 0x2, R194 ;  /* 0x00000002ff077819 */ /* 0x000fe200000116c2 */
[----:B------:R-:W-:Y:S01]  /*05b0*/  VIADD R201, R196, 0x40 ;  /* 0x00000040c4c97836 */ /* 0x000fe20000000000 */
[----:B------:R-:W-:Y:S01]  /*05c0*/  LOP3.LUT R178, R178, 0x200, R2, 0xf8, !PT ;  /* 0x00000200b2b27812 */ /* 0x000fe200078ef802 */
[----:B------:R-:W-:Y:S01]  /*05d0*/  VIADD R200, R196, 0x60 ;  /* 0x00000060c4c87836 */ /* 0x000fe20000000000 */
[----:B------:R-:W-:Y:S01]  /*05e0*/  LOP3.LUT R204, R204, 0x1e00, R195, 0xf8, !PT ;  /* 0x00001e00cccc7812 */ /* 0x000fe200078ef8c3 */
[----:B------:R-:W-:Y:S01]  /*05f0*/  IMAD.IADD R182, R184, 0x1, R183 ;  /* 0x00000001b8b67824 */ /* 0x000fe200078e02b7 */
[----:B------:R-:W-:Y:S01]  /*0600*/  LOP3.LUT R193, R193, 0x7, R7, 0xf8, !PT ;  /* 0x00000007c1c17812 */ /* 0x000fe200078ef807 */
[----:B------:R-:W-:Y:S01]  /*0610*/  IMAD.IADD R172, R187, 0x1, R183 ;  /* 0x00000001bbac7824 */ /* 0x000fe200078e02b7 */
[----:B------:R-:W-:Y:S01]  /*0620*/  SHF.R.U32.HI R194, RZ, 0x5, R194 ;  /* 0x00000005ffc27819 */ /* 0x000fe200000116c2 */
[----:B------:R-:W-:Y:S01]  /*0630*/  IMAD.IADD R0, R186, 0x1, R181 ;  /* 0x00000001ba007824 */ /* 0x000fe200078e02b5 */
[----:B------:R-:W-:Y:S01]  /*0640*/  LOP3.LUT R205, R195, 0x38, RZ, 0xc0, !PT ;  /* 0x00000038c3cd7812 */ /* 0x000fe200078ec0ff */
[----:B------:R-:W-:Y:S01]  /*0650*/  IMAD.IADD R177, R185, 0x1, R183 ;  /* 0x00000001b9b17824 */ /* 0x000fe200078e02b7 */
[----:B------:R-:W-:Y:S01]  /*0660*/  LEA R204, R204, UR6, 0x1 ;  /* 0x00000006cccc7c11 */ /* 0x000fe2000f8e08ff */
[C---:B------:R-:W-:Y:S01]  /*0670*/  IMAD.IADD R179, R183.reuse, 0x1, R180 ;  /* 0x00000001b7b37824 */ /* 0x040fe200078e02b4 */
[----:B------:R-:W-:Y:S01]  /*0680*/  LEA R178, R178, UR5, 0x1 ;  /* 0x00000005b2b27c11 */ /* 0x000fe2000f8e08ff */
[----:B------:R-:W-:-:S02]  /*0690*/  IMAD.IADD R2, R183, 0x1, R3 ;  /* 0x00000001b7027824 */ /* 0x000fc400078e0203 */
[----:B------:R-:W-:Y:S02]  /*06a0*/  IMAD.IADD R175, R183, 0x1, R176 ;  /* 0x00000001b7af7824 */ /* 0x000fe400078e02b0 */
[----:B-12-4-:R-:W-:-:S07]  /*06b0*/  IMAD.IADD R211, R211, 0x1, R233 ;  /* 0x00000001d3d37824 */ /* 0x016fce00078e02e9 */
.L_x_211:
[----:B------:R-:W1:Y:S01]  /*06c0*/  LDC.64 R4, c[0x0][0x478] ;  /* 0x00011e00ff047b82 */ /* 0x000e620000000a00 */
[----:B------:R-:W2:Y:S01]  /*06d0*/  LDCU.64 UR4, c[0x0][0x470] ;  /* 0x00008e00ff0477ac */ /* 0x000ea20008000a00 */
[----:B------:R-:W-:Y:S01]  /*06e0*/  IMAD.SHL.U32 R12, R190, 0x4, RZ ;  /* 0x00000004be0c7824 */ /* 0x000fe200078e00ff */
[----:B------:R-:W-:Y:S01]  /*06f0*/  SHF.R.U32.HI R11, RZ, 0x1e, R190 ;  /* 0x0000001eff0b7819 */ /* 0x000fe200000116be */
[----:B------:R-:W-:-:S04]  /*0700*/  IMAD.MOV.U32 R230, RZ, RZ, RZ ;  /* 0x000000ffffe67224 */ /* 0x000fc800078e00ff */
[----:B------:R-:W3:Y:S08]  /*0710*/  LDC.64 R8, c[0x0][0x460] ;  /* 0x00011800ff087b82 */ /* 0x000ef00000000a00 */
[----:B------:R-:W4:Y:S01]  /*0720*/  LDC.64 R6, c[0x0][0x468] ;  /* 0x00011a00ff067b82 */ /* 0x000f220000000a00 */
[----:B--2---:R-:W-:-:S04]  /*0730*/  ISETP.NE.U32.AND P5, PT, RZ, UR4, PT ;  /* 0x00000004ff007c0c */ /* 0x004fc8000bfa5070 */
[----:B------:R-:W-:Y:S02]  /*0740*/  ISETP.NE.AND.EX P5, PT, RZ, UR5, PT, P5 ;  /* 0x00000005ff007c0c */ /* 0x000fe4000bfa5350 */
[----:B-1----:R-:W-:-:S04]  /*0750*/  ISETP.NE.U32.AND P4, PT, R4, RZ, PT ;  /* 0x000000ff0400720c */ /* 0x002fc80003f85070 */
[----:B------:R-:W-:Y:S02]  /*0760*/  ISETP.NE.AND.EX P4, PT, R5, RZ, PT, P4 ;  /* 0x000000ff0500720c */ /* 0x000fe40003f85340 */
[C---:B---3--:R-:W-:Y:S02]  /*0770*/  ISETP.NE.U32.AND P0, PT, R8.reuse, RZ, PT ;  /* 0x000000ff0800720c */ /* 0x048fe40003f05070 */
[----:B------:R-:W-:-:S03]  /*0780*/  ISETP.NE.U32.AND P3, PT, R8, RZ, PT ;  /* 0x000000ff0800720c */ /* 0x000fc60003f65070 */
[C---:B------:R-:W-:Y:S02]  /*0790*/  @P5 IADD3 R8, P2, PT, R12.reuse, UR4, RZ ;  /* 0x000000040c085c10 */ /* 0x040fe4000ff5e0ff */
[C---:B------:R-:W-:Y:S02]  /*07a0*/  ISETP.NE.AND.EX P0, PT, R9.reuse, RZ, PT, P0 ;  /* 0x000000ff0900720c */ /* 0x040fe40003f05300 */
[----:B------:R-:W-:Y:S02]  /*07b0*/  ISETP.NE.AND.EX P3, PT, R9, RZ, PT, P3 ;  /* 0x000000ff0900720c */ /* 0x000fe40003f65330 */
[----:B------:R-:W-:Y:S02]  /*07c0*/  @P4 IADD3 R4, P1, PT, R12, R4, RZ ;  /* 0x000000040c044210 */ /* 0x000fe40007f3e0ff */
[----:B------:R-:W-:-:S03]  /*07d0*/  @P5 IADD3.X R9, PT, PT, R11, UR5, RZ, P2, !PT ;  /* 0x000000050b095c10 */ /* 0x000fc600097fe4ff */
[----:B------:R-:W-:Y:S02]  /*07e0*/  @P4 IMAD.X R5, R11, 0x1, R5, P1 ;  /* 0x000000010b054824 */ /* 0x000fe400008e0605 */
[----:B------:R1:W2:Y:S04]  /*07f0*/  @P5 LDG.E R230, desc[UR18][R8.64] ;  /* 0x0000001208e65981 */ /* 0x0002a8000c1e1900 */
[----:B------:R-:W2:Y:S01]  /*0800*/  @P4 LDG.E R229, desc[UR18][R4.64] ;  /* 0x0000001204e54981 */ /* 0x000ea2000c1e1900 */
[----:B-1----:R-:W-:-:S03]  /*0810*/  IMAD.MOV.U32 R8, RZ, RZ, -0x1 ;  /* 0xffffffffff087424 */ /* 0x002fc600078e00ff */
[----:B-----5:R1:W5:Y:S01]  /*0820*/  @P3 LDG.E R9, desc[UR18][R198.64+0x4] ;  /* 0x00000412c6093981 */ /* 0x020362000c1e1900 */
[----:B------:R-:W-:Y:S02]  /*0830*/  ISETP.NE.AND P5, PT, R188, RZ, PT ;  /* 0x000000ffbc00720c */ /* 0x000fe40003fa5270 */
[----:B----4-:R-:W-:Y:S01]  /*0840*/  ISETP.EQ.U32.AND P2, PT, R6, RZ, PT ;  /* 0x000000ff0600720c */ /* 0x010fe20003f42070 */
[----:B------:R-:W3:Y:S01]  /*0850*/  @!P4 LDC.64 R4, c[0x0][0x488] ;  /* 0x00012200ff04cb82 */ /* 0x000ee20000000a00 */
[----:B------:R1:W5:Y:S02]  /*0860*/  @P0 LDG.E R8, desc[UR18][R198.64] ;  /* 0x00000012c6080981 */ /* 0x000364000c1e1900 */
[----:B------:R-:W-:Y:S02]  /*0870*/  ISETP.EQ.OR.EX P2, PT, R7, RZ, !P5, P2 ;  /* 0x000000ff0700720c */ /* 0x000fe40006f42720 */
[----:B------:R-:W-:Y:S01]  /*0880*/  IADD3 R12, P1, PT, R12, R6, RZ ;  /* 0x000000060c0c7210 */ /* 0x000fe20007f3e0ff */
[----:B------:R-:W-:-:S04]  /*0890*/  IMAD.MOV.U32 R232, RZ, RZ, -0x1 ;  /* 0xffffffffffe87424 */ /* 0x000fc800078e00ff */
[----:B------:R-:W-:Y:S02]  /*08a0*/  IMAD.X R13, R11, 0x1, R7, P1 ;  /* 0x000000010b0d7824 */ /* 0x000fe400008e0607 */
[----:B------:R-:W4:Y:S04]  /*08b0*/  @!P4 LDC R11, c[0x0][0x43c] ;  /* 0x00010f00ff0bcb82 */ /* 0x000f280000000800 */
[----:B------:R1:W5:Y:S01]  /*08c0*/  @!P2 LDG.E R232, desc[UR18][R12.64] ;  /* 0x000000120ce8a981 */ /* 0x000362000c1e1900 */
[----:B------:R-:W-:-:S03]  /*08d0*/  ISETP.NE.U32.AND P2, PT, R6, RZ, PT ;  /* 0x000000ff0600720c */ /* 0x000fc60003f45070 */
[----:B------:R-:W1:Y:S01]  /*08e0*/  @!P3 LDC R231, c[0x0][0x434] ;  /* 0x00010d00ffe7bb82 */ /* 0x000e620000000800 */
[----:B------:R-:W-:Y:S02]  /*08f0*/  ISETP.NE.AND.EX P2, PT, R7, RZ, PT, P2 ;  /* 0x000000ff0700720c */ /* 0x000fe40003f45320 */
[----:B---3--:R-:W-:-:S04]  /*0900*/  @!P4 ISETP.NE.U32.AND P1, PT, R4, RZ, PT ;  /* 0x000000ff0400c20c */ /* 0x008fc80003f25070 */
[----:B------:R-:W-:-:S04]  /*0910*/  @!P4 ISETP.NE.AND.EX P1, PT, R5, RZ, PT, P1 ;  /* 0x000000ff0500c20c */ /* 0x000fc80003f25310 */
[----:B----4-:R-:W-:Y:S01]  /*0920*/  @!P4 SEL R11, R11, RZ, P1 ;  /* 0x000000ff0b0bc207 */ /* 0x010fe20000800000 */
[----:B--2---:R-:W-:Y:S02]  /*0930*/  @P4 IMAD.IADD R229, R229, 0x1, -R230 ;  /* 0x00000001e5e54824 */ /* 0x004fe400078e0ae6 */
[----:B-1----:R-:W-:Y:S06]  /*0940*/  @!P2 BRA `(.L_x_130) ;  /* 0x00000000000ca947 */ /* 0x002fec0003800000 */
[----:B------:R-:W2:Y:S02]  /*0950*/  @P5 LDG.E R10, desc[UR18][R12.64+0x4] ;  /* 0x000004120c0a5981 */ /* 0x000ea4000c1e1900 */
[----:B--2--5:R-:W-:-:S06]  /*0960*/  @P5 IADD3 R10, PT, PT, R10, -R232, RZ ;  /* 0x800000e80a0a5210 */ /* 0x024fcc0007ffe0ff */
[----:B------:R1:W5:Y:S02]  /*0970*/  @!P5 LDG.E R10, desc[UR18][R12.64] ;  /* 0x000000120c0ad981 */ /* 0x000364000c1e1900 */
.L_x_130:
[----:B------:R-:W-:Y:S01]  /*0980*/  IMAD.SHL.U32 R210, R197, 0x80, RZ ;  /* 0x00000080c5d27824 */ /* 0x000fe200078e00ff */
[----:B-----5:R-:W-:Y:S01]  /*0990*/  @!P4 IADD3 R229, PT, PT, R11, R10, -R230 ;  /* 0x0000000a0be5c210 */ /* 0x020fe20007ffe8e6 */
[----:B------:R-:W-:-:S03]  /*09a0*/  @P3 IMAD.IADD R231, R9, 0x1, -R8 ;  /* 0x0000000109e73824 */ /* 0x000fc600078e0a08 */
[----:B------:R-:W-:-:S13]  /*09b0*/  ISETP.GT.AND P1, PT, R229, R210, PT ;  /* 0x000000d2e500720c */ /* 0x000fda0003f24270 */
[----:B------:R-:W-:Y:S05]  /*09c0*/  @!P1 BRA `(.L_x_131) ;  /* 0x0000006c00549947 */ /* 0x000fea0003800000 */
[----:B------:R-:W2:Y:S01]  /*09d0*/  LDC R10, c[0x0][0x504] ;  /* 0x00014100ff0a7b82 */ /* 0x000ea20000000800 */
[----:B------:R-:W-:Y:S01]  /*09e0*/  ISETP.NE.AND P3, PT, R8, -0x1, PT ;  /* 0xffffffff0800780c */ /* 0x000fe20003f65270 */
[----:B------:R-:W-:Y:S01]  /*09f0*/  VIADD R11, R231, 0x3f ;  /* 0x0000003fe70b7836 */ /* 0x000fe20000000000 */
[----:B------:R-:W-:Y:S02]  /*0a00*/  IADD3 R209, PT, PT, R210, 0x80, R231 ;  /* 0x00000080d2d17810 */ /* 0x000fe40007ffe0e7 */
[----:B------:R-:W-:Y:S02]  /*0a10*/  ISETP.NE.AND P5, PT, R232, -0x1, PT ;  /* 0xffffffffe800780c */ /* 0x000fe40003fa5270 */
[----:B------:R-:W-:-:S04]  /*0a20*/  SHF.R.S32.HI R9, RZ, 0x1f, R11 ;  /* 0x0000001fff097819 */ /* 0x000fc8000001140b */
[----:B------:R-:W-:-:S03]  /*0a30*/  LEA.HI R9, R9, R11, RZ, 0x6 ;  /* 0x0000000b09097211 */ /* 0x000fc600078f30ff */
[----:B------:R-:W3:Y:S08]  /*0a40*/  @!P3 LDC.64 R6, c[0x0][0x398] ;  /* 0x0000e600ff06bb82 */ /* 0x000ef00000000a00 */
[----:B------:R-:W4:Y:S01]  /*0a50*/  @P3 LDC.64 R4, c[0x0][0x3b0] ;  /* 0x0000ec00ff043b82 */ /* 0x000f220000000a00 */
[----:B--2---:R-:W-:-:S05]  /*0a60*/  IADD3 R10, PT, PT, R209, R10, -R229 ;  /* 0x0000000ad10a7210 */ /* 0x004fca0007ffe8e5 */
[----:B------:R-:W-:-:S05]  /*0a70*/  VIADD R10, R10, 0x3f ;  /* 0x0000003f0a0a7836 */ /* 0x000fca0000000000 */
[----:B------:R-:W-:-:S04]  /*0a80*/  SHF.R.S32.HI R16, RZ, 0x1f, R10 ;  /* 0x0000001fff107819 */ /* 0x000fc8000001140a */
[----:B------:R-:W-:Y:S01]  /*0a90*/  LEA.HI R16, R16, R10, RZ, 0x6 ;  /* 0x0000000a10107211 */ /* 0x000fe200078f30ff */
[C---:B---3--:R-:W-:Y:S01]  /*0aa0*/  @!P3 IMAD.WIDE.U32 R10, R190.reuse, R6, RZ ;  /* 0x00000006be0ab225 */ /* 0x048fe200078e00ff */
[----:B------:R-:W-:Y:S02]  /*0ab0*/  SHF.R.S32.HI R6, RZ, 0x6, R9 ;  /* 0x00000006ff067819 */ /* 0x000fe40000011409 */
[----:B------:R-:W-:Y:S01]  /*0ac0*/  SHF.R.S32.HI R16, RZ, 0x6, R16 ;  /* 0x00000006ff107819 */ /* 0x000fe20000011410 */
[----:B------:R-:W-:Y:S02]  /*0ad0*/  @!P3 IMAD R22, R190, R7, R11 ;  /* 0x00000007be16b224 */ /* 0x000fe400078e020b */
[----:B------:R-:W-:Y:S01]  /*0ae0*/  @!P3 IMAD.MOV.U32 R25, RZ, RZ, R10 ;  /* 0x000000ffff19b224 */ /* 0x000fe200078e000a */
[----:B------:R-:W-:Y:S01]  /*0af0*/  VIMNMX R16, PT, PT, R6, R16, PT ;  /* 0x0000001006107248 */ /* 0x000fe20003fe0100 */
[----:B----4-:R-:W-:-:S03]  /*0b00*/  @P3 IMAD.WIDE.U32 R6, R8, R4, RZ ;  /* 0x0000000408063225 */ /* 0x010fc600078e00ff */
[----:B------:R-:W-:Y:S01]  /*0b10*/  LEA R24, R16, 0xffffffc0, 0x6 ;  /* 0xffffffc010187811 */ /* 0x000fe200078e30ff */
[----:B------:R-:W-:Y:S02]  /*0b20*/  @P3 IMAD R22, R8, R5, R7 ;  /* 0x0000000508163224 */ /* 0x000fe400078e0207 */
[----:B------:R-:W-:Y:S01]  /*0b30*/  @P3 IMAD.MOV.U32 R25, RZ, RZ, R6 ;  /* 0x000000ffff193224 */ /* 0x000fe200078e0006 */
[----:B------:R-:W-:Y:S01]  /*0b40*/  SHF.R.S32.HI R26, RZ, 0x1f, R24 ;  /* 0x0000001fff1a7819 */ /* 0x000fe20000011418 */
[----:B------:R-:W-:Y:S06]  /*0b50*/  @P5 BRA `(.L_x_132) ;  /* 0x00000000002c5947 */ /* 0x000fec0003800000 */
[----:B------:R-:W2:Y:S01]  /*0b60*/  LDCU.64 UR12, c[0x0][0x3b8] ;  /* 0x00007700ff0c77ac */ /* 0x000ea20008000a00 */
[----:B------:R-:W-:Y:S01]  /*0b70*/  SHF.R.S32.HI R4, RZ, 0x1f, R230 ;  /* 0x0000001fff047819 */ /* 0x000fe200000114e6 */
[----:B------:R-:W3:Y:S04]  /*0b80*/  LDCU.64 UR4, c[0x0][0x3a0] ;  /* 0x00007400ff0477ac */ /* 0x000ee80008000a00 */
[----:B--2---:R-:W-:Y:S02]  /*0b90*/  IMAD R4, R4, UR12, RZ ;  /* 0x0000000c04047c24 */ /* 0x004fe4000f8e02ff */
[----:B------:R-:W-:-:S04]  /*0ba0*/  IMAD.WIDE.U32 R6, R230, UR12, RZ ;  /* 0x0000000ce6067c25 */ /* 0x000fc8000f8e00ff */
[----:B------:R-:W-:-:S05]  /*0bb0*/  IMAD R4, R230, UR13, R4 ;  /* 0x0000000de6047c24 */ /* 0x000fca000f8e0204 */
[----:B------:R-:W-:Y:S02]  /*0bc0*/  IADD3 R5, PT, PT, R7, R4, RZ ;  /* 0x0000000407057210 */ /* 0x000fe40007ffe0ff */
[----:B------:R-:W-:-:S05]  /*0bd0*/  MOV R4, R6 ;  /* 0x0000000600047202 */ /* 0x000fca0000000f00 */
[----:B---3--:R-:W-:-:S04]  /*0be0*/  IMAD.WIDE.U32 R14, R190, UR4, R4 ;  /* 0x00000004be0e7c25 */ /* 0x008fc8000f8e0004 */
[----:B-1----:R-:W-:Y:S01]  /*0bf0*/  IMAD R13, R190, UR5, R15 ;  /* 0x00000005be0d7c24 */ /* 0x002fe2000f8e020f */
[----:B------:R-:W-:Y:S06]  /*0c00*/  BRA `(.L_x_133) ;  /* 0x0000000000147947 */ /* 0x000fec0003800000 */
.L_x_132:
[----:B------:R-:W1:Y:S01]  /*0c10*/  LDCU.64 UR12, c[0x0][0x3b8] ;  /* 0x00007700ff0c77ac */ /* 0x000e620008000a00 */
[----:B------:R-:W-:-:S05]  /*0c20*/  IADD3 R14, PT, PT, R230, R232, RZ ;  /* 0x000000e8e60e7210 */ /* 0x000fca0007ffe0ff */
[C---:B-1----:R-:W-:Y:S02]  /*0c30*/  IMAD R13, R14.reuse, UR13, RZ ;  /* 0x0000000d0e0d7c24 */ /* 0x042fe4000f8e02ff */
[----:B------:R-:W-:-:S05]  /*0c40*/  IMAD.WIDE.U32 R14, R14, UR12, RZ ;  /* 0x0000000c0e0e7c25 */ /* 0x000fca000f8e00ff */
[----:B------:R-:W-:Y:S02]  /*0c50*/  IADD3 R13, PT, PT, R15, R13, RZ ;  /* 0x0000000d0f0d7210 */ /* 0x000fe40007ffe0ff */
.L_x_133:
[----:B------:R-:W1:Y:S02]  /*0c60*/  LDC R4, c[0x0][0x3e8] ;  /* 0x0000fa00ff047b82 */ /* 0x000e640000000800 */
[----:B-1----:R-:W-:-:S04]  /*0c70*/  IABS R7, R4 ;  /* 0x0000000400077213 */ /* 0x002fc80000000000 */
[----:B------:R-:W1:Y:S08]  /*0c80*/  I2F.RP R10, R7 ;  /* 0x00000007000a7306 */ /* 0x000e700000209400 */
[----:B-1----:R-:W1:Y:S02]  /*0c90*/  MUFU.RCP R10, R10 ;  /* 0x0000000a000a7308 */ /* 0x002e640000001000 */
[----:B-1----:R-:W-:-:S06]  /*0ca0*/  VIADD R10, R10, 0xffffffe ;  /* 0x0ffffffe0a0a7836 */ /* 0x002fcc0000000000 */
[----:B------:R-:W1:Y:S02]  /*0cb0*/  F2I.FTZ.U32.TRUNC.NTZ R11, R10 ;  /* 0x0000000a000b7305 */ /* 0x000e64000021f000 */
[----:B-1----:R-:W-:Y:S02]  /*0cc0*/  IMAD.MOV R5, RZ, RZ, -R11 ;  /* 0x000000ffff057224 */ /* 0x002fe400078e0a0b */
[----:B------:R-:W-:Y:S02]  /*0cd0*/  IMAD.MOV.U32 R10, RZ, RZ, RZ ;  /* 0x000000ffff0a7224 */ /* 0x000fe400078e00ff */
[----:B------:R-:W-:Y:S01]  /*0ce0*/  IMAD R6, R5, R7, RZ ;  /* 0x0000000705067224 */ /* 0x000fe200078e02ff */
[----:B------:R-:W-:-:S03]  /*0cf0*/  IABS R5, R189 ;  /* 0x000000bd00057213 */ /* 0x000fc60000000000 */
[----:B------:R-:W-:Y:S01]  /*0d00*/  IMAD.HI.U32 R10, R11, R6, R10 ;  /* 0x000000060b0a7227 */ /* 0x000fe200078e000a */
[----:B------:R-:W-:-:S05]  /*0d10*/  MOV R6, R5 ;  /* 0x0000000500067202 */ /* 0x000fca0000000f00 */
[----:B------:R-:W-:Y:S01]  /*0d20*/  IMAD.HI.U32 R12, R10, R6, RZ ;  /* 0x000000060a0c7227 */ /* 0x000fe200078e00ff */
[----:B------:R-:W-:-:S03]  /*0d30*/  SHF.R.S32.HI R10, RZ, 0x1f, R210 ;  /* 0x0000001fff0a7819 */ /* 0x000fc600000114d2 */
[----:B------:R-:W-:-:S04]  /*0d40*/  IMAD.MOV R5, RZ, RZ, -R12 ;  /* 0x000000ffff057224 */ /* 0x000fc800078e0a0c */
[----:B------:R-:W-:-:S05]  /*0d50*/  IMAD R5, R7, R5, R6 ;  /* 0x0000000507057224 */ /* 0x000fca00078e0206 */
[----:B------:R-:W-:-:S13]  /*0d60*/  ISETP.GT.U32.AND P2, PT, R7, R5, PT ;  /* 0x000000050700720c */ /* 0x000fda0003f44070 */
[----:B------:R-:W-:Y:S01]  /*0d70*/  @!P2 IMAD.IADD R5, R5, 0x1, -R7 ;  /* 0x000000010505a824 */ /* 0x000fe200078e0a07 */
[----:B------:R-:W-:Y:S02]  /*0d80*/  @!P2 IADD3 R12, PT, PT, R12, 0x1, RZ ;  /* 0x000000010c0ca810 */ /* 0x000fe40007ffe0ff */
[----:B------:R-:W-:Y:S02]  /*0d90*/  ISETP.NE.AND P2, PT, R4, RZ, PT ;  /* 0x000000ff0400720c */ /* 0x000fe40003f45270 */
[----:B------:R-:W-:Y:S02]  /*0da0*/  ISETP.GE.U32.AND P4, PT, R5, R7, PT ;  /* 0x000000070500720c */ /* 0x000fe40003f86070 */
[----:B------:R-:W-:-:S04]  /*0db0*/  LOP3.LUT R5, R189, R4, RZ, 0x3c, !PT ;  /* 0x00000004bd057212 */ /* 0x000fc800078e3cff */
[----:B------:R-:W-:-:S07]  /*0dc0*/  ISETP.GE.AND P1, PT, R5, RZ, PT ;  /* 0x000000ff0500720c */ /* 0x000fce0003f26270 */
[----:B------:R-:W-:-:S06]  /*0dd0*/  @P4 VIADD R12, R12, 0x1 ;  /* 0x000000010c0c4836 */ /* 0x000fcc0000000000 */
[----:B------:R-:W-:Y:S02]  /*0de0*/  @!P1 IADD3 R12, PT, PT, -R12, RZ, RZ ;  /* 0x000000ff0c0c9210 */ /* 0x000fe40007ffe1ff */
[----:B------:R-:W-:-:S04]  /*0df0*/  @!P2 LOP3.LUT R12, RZ, R4, RZ, 0x33, !PT ;  /* 0x00000004ff0ca212 */ /* 0x000fc800078e33ff */
[----:B------:R-:W-:Y:S01]  /*0e00*/  SHF.R.S32.HI R11, RZ, 0x1f, R12 ;  /* 0x0000001fff0b7819 */ /* 0x000fe2000001140c */
[----:B------:R-:W-:Y:S06]  /*0e10*/  @P5 BRA `(.L_x_134) ;  /* 0x00000000002c5947 */ /* 0x000fec0003800000 */
[----:B------:R-:W1:Y:S01]  /*0e20*/  LDCU.64 UR10, c[0x0][0x3c0] ;  /* 0x00007800ff0a77ac */ /* 0x000e620008000a00 */
[----:B------:R-:W-:Y:S01]  /*0e30*/  SHF.R.S32.HI R4, RZ, 0x1f, R230 ;  /* 0x0000001fff047819 */ /* 0x000fe200000114e6 */
[----:B------:R-:W2:Y:S04]  /*0e40*/  LDCU.64 UR4, c[0x0][0x3a8] ;  /* 0x00007500ff0477ac */ /* 0x000ea80008000a00 */
[----:B-1----:R-:W-:Y:S02]  /*0e50*/  IMAD R4, R4, UR10, RZ ;  /* 0x0000000a04047c24 */ /* 0x002fe4000f8e02ff */
[----:B------:R-:W-:-:S04]  /*0e60*/  IMAD.WIDE.U32 R6, R230, UR10, RZ ;  /* 0x0000000ae6067c25 */ /* 0x000fc8000f8e00ff */
[----:B------:R-:W-:-:S05]  /*0e70*/  IMAD R4, R230, UR11, R4 ;  /* 0x0000000be6047c24 */ /* 0x000fca000f8e0204 */
[----:B------:R-:W-:Y:S02]  /*0e80*/  IADD3 R5, PT, PT, R7, R4, RZ ;  /* 0x0000000407057210 */ /* 0x000fe40007ffe0ff */
[----:B------:R-:W-:-:S05]  /*0e90*/  MOV R4, R6 ;  /* 0x0000000600047202 */ /* 0x000fca0000000f00 */
[----:B--2---:R-:W-:-:S04]  /*0ea0*/  IMAD.WIDE.U32 R18, R190, UR4, R4 ;  /* 0x00000004be127c25 */ /* 0x004fc8000f8e0004 */
[----:B------:R-:W-:Y:S01]  /*0eb0*/  IMAD R17, R190, UR5, R19 ;  /* 0x00000005be117c24 */ /* 0x000fe2000f8e0213 */
[----:B------:R-:W-:Y:S06]  /*0ec0*/  BRA `(.L_x_135) ;  /* 0x0000000000187947 */ /* 0x000fec0003800000 */
.L_x_134:
[----:B------:R-:W1:Y:S01]  /*0ed0*/  LDCU.64 UR10, c[0x0][0x3c0] ;  /* 0x00007800ff0a77ac */ /* 0x000e620008000a00 */
[----:B------:R-:W-:-:S05]  /*0ee0*/  IADD3 R4, PT, PT, R230, R232, RZ ;  /* 0x000000e8e6047210 */ /* 0x000fca0007ffe0ff */
[C---:B-1----:R-:W-:Y:S02]  /*0ef0*/  IMAD R17, R4.reuse, UR11, RZ ;  /* 0x0000000b04117c24 */ /* 0x042fe4000f8e02ff */
[----:B------:R-:W-:-:S05]  /*0f00*/  IMAD.WIDE.U32 R4, R4, UR10, RZ ;  /* 0x0000000a04047c25 */ /* 0x000fca000f8e00ff */
[----:B------:R-:W-:Y:S02]  /*0f10*/  IADD3 R17, PT, PT, R5, R17, RZ ;  /* 0x0000001105117210 */ /* 0x000fe40007ffe0ff */
[----:B------:R-:W-:-:S07]  /*0f20*/  MOV R18, R4 ;  /* 0x0000000400127202 */ /* 0x000fce0000000f00 */
.L_x_135:
        /* <DEDUP_REMOVED lines=15> */
[----:B------:R-:W-:Y:S02]  /*1020*/  IMAD R4, R190, UR5, RZ ;  /* 0x00000005be047c24 */ /* 0x000fe4000f8e02ff */
[----:B------:R-:W-:-:S03]  /*1030*/  IMAD.WIDE.U32 R20, R6, UR6, RZ ;  /* 0x0000000606147c25 */ /* 0x000fc6000f8e00ff */
[----:B------:R-:W-:-:S05]  /*1040*/  IADD3 R4, PT, PT, R7, R4, RZ ;  /* 0x0000000407047210 */ /* 0x000fca0007ffe0ff */
[----:B------:R-:W-:-:S04]  /*1050*/  IMAD R4, R4, UR6, RZ ;  /* 0x0000000604047c24 */ /* 0x000fc8000f8e02ff */
[----:B------:R-:W-:Y:S02]  /*1060*/  IMAD R4, R6, UR4, R4 ;  /* 0x0000000406047c24 */ /* 0x000fe4000f8e0204 */
[----:B------:R-:W-:-:S03]  /*1070*/  IMAD.WIDE.U32 R6, R20, R220, RZ ;  /* 0x000000dc14067225 */ /* 0x000fc600078e00ff */
[----:B------:R-:W-:Y:S02]  /*1080*/  IADD3 R21, PT, PT, R21, R4, RZ ;  /* 0x0000000415157210 */ /* 0x000fe40007ffe0ff */
[----:B------:R-:W-:Y:S02]  /*1090*/  SHF.R.S32.HI R4, RZ, 0x1f, R220 ;  /* 0x0000001fff047819 */ /* 0x000fe400000114dc */
[----:B------:R-:W-:Y:S01]  /*10a0*/  MOV R28, R6 ;  /* 0x00000006001c7202 */ /* 0x000fe20000000f00 */
[----:B------:R-:W-:-:S04]  /*10b0*/  IMAD R21, R21, R220, RZ ;  /* 0x000000dc15157224 */ /* 0x000fc800078e02ff */
[----:B------:R-:W-:-:S05]  /*10c0*/  IMAD R21, R4, R20, R21 ;  /* 0x0000001404157224 */ /* 0x000fca00078e0215 */
[----:B------:R-:W-:Y:S01]  /*10d0*/  IADD3 R21, PT, PT, R7, R21, RZ ;  /* 0x0000001507157210 */ /* 0x000fe20007ffe0ff */
[----:B------:R-:W-:Y:S06]  /*10e0*/  BRA `(.L_x_137) ;  /* 0x00000000000c7947 */ /* 0x000fec0003800000 */
.L_x_136:
[-C--:B------:R-:W-:Y:S02]  /*10f0*/  IMAD R21, R37, R8.reuse, RZ ;  /* 0x0000000825157224 */ /* 0x080fe400078e02ff */
[----:B------:R-:W-:-:S05]  /*1100*/  IMAD.WIDE.U32 R28, R36, R8, RZ ;  /* 0x00000008241c7225 */ /* 0x000fca00078e00ff */
[----:B------:R-:W-:-:S07]  /*1110*/  IADD3 R21, PT, PT, R29, R21, RZ ;  /* 0x000000151d157210 */ /* 0x000fce0007ffe0ff */
.L_x_137:
        /* <DEDUP_REMOVED lines=14> */
[----:B------:R-:W-:-:S07]  /*1200*/  ISETP.NE.AND P0, PT, R8, -0x1, PT ;  /* 0xffffffff0800780c */ /* 0x000fce0003f05270 */
[----:B------:R-:W2:Y:S01]  /*1210*/  LDC R19, c[0x0][0x454] ;  /* 0x00011500ff137b82 */ /* 0x000ea20000000800 */
[----:B-1----:R-:W-:-:S05]  /*1220*/  IMAD R4, R190, R4, RZ ;  /* 0x00000004be047224 */ /* 0x002fca00078e02ff */
[----:B------:R-:W-:-:S05]  /*1230*/  SEL R4, R4, R8, !P0 ;  /* 0x0000000804047207 */ /* 0x000fca0004000000 */
[----:B--2---:R-:W-:Y:S01]  /*1240*/  IMAD R19, R189, R19, R4 ;  /* 0x00000013bd137224 */ /* 0x004fe200078e0204 */
[----:B------:R-:W-:Y:S05]  /*1250*/  BRA `(.L_x_139) ;  /* 0x00000000000c7947 */ /* 0x000fea0003800000 */
.L_x_138:
[----:B------:R-:W1:Y:S01]  /*1260*/  LDC R19, c[0x0][0x434] ;  /* 0x00010d00ff137b82 */ /* 0x000e620000000800 */
[----:B------:R-:W-:-:S04]  /*1270*/  IMAD R4, R190, UR6, R189 ;  /* 0x00000006be047c24 */ /* 0x000fc8000f8e02bd */
[----:B-1----:R-:W-:-:S03]  /*1280*/  IMAD R19, R4, R19, RZ ;  /* 0x0000001304137224 */ /* 0x002fc600078e02ff */
.L_x_139:
[----:B------:R-:W-:-:S04]  /*1290*/  IADD3 R23, PT, PT, R16, -0x1, RZ ;  /* 0xffffffff10177810 */ /* 0x000fc80007ffe0ff */
[----:B------:R-:W-:Y:S01]  /*12a0*/  MOV R228, R23 ;  /* 0x0000001700e47202 */ /* 0x000fe20000000f00 */
        /* <DEDUP_REMOVED lines=10> */
.L_x_140:
[----:B------:R-:W1:Y:S01]  /*1350*/  LDC R27, c[0x0][0x444] ;  /* 0x00011100ff1b7b82 */ /* 0x000e620000000800 */
[----:B------:R-:W-:-:S04]  /*1360*/  IMAD R4, R190, UR6, R189 ;  /* 0x00000006be047c24 */ /* 0x000fc8000f8e02bd */
[----:B-1----:R-:W-:-:S07]  /*1370*/  IMAD R27, R4, R27, RZ ;  /* 0x0000001b041b7224 */ /* 0x002fce00078e02ff */
.L_x_141:
[----:B------:R-:W1:Y:S01]  /*1380*/  S2R R15, SR_TID.X ;  /* 0x00000000000f7919 */ /* 0x000e620000002100 */
[----:B------:R-:W2:Y:S01]  /*1390*/  LDC.64 R8, c[0x0][0x5f8] ;  /* 0x00017e00ff087b82 */ /* 0x000ea20000000a00 */
[----:B------:R-:W-:Y:S01]  /*13a0*/  IMAD R220, R220, UR6, RZ ;  /* 0x00000006dcdc7c24 */ /* 0x000fe2000f8e02ff */
[----:B------:R-:W-:Y:S01]  /*13b0*/  ISETP.NE.AND P4, PT, RZ, UR5, PT ;  /* 0x00000005ff007c0c */ /* 0x000fe2000bf85270 */
[----:B------:R-:W3:Y:S01]  /*13c0*/  LDCU.64 UR14, c[0x0][0x3c8] ;  /* 0x00007900ff0e77ac */ /* 0x000ee20008000a00 */
[----:B------:R-:W-:Y:S01]  /*13d0*/  IADD3 R28, P1, P0, R32, R28, R29 ;  /* 0x0000001c201c7210 */ /* 0x000fe2000783e01d */
[C---:B------:R-:W-:Y:S01]  /*13e0*/  IMAD R27, R23.reuse, 0x40, R27 ;  /* 0x00000040171b7824 */ /* 0x040fe200078e021b */
[----:B------:R-:W-:Y:S01]  /*13f0*/  SHF.R.S32.HI R29, RZ, 0x1f, R29 ;  /* 0x0000001fff1d7819 */ /* 0x000fe2000001141d */
[----:B------:R-:W4:Y:S01]  /*1400*/  LDCU.64 UR4, c[0x0][0x570] ;  /* 0x0000ae00ff0477ac */ /* 0x000f220008000a00 */
[----:B------:R-:W5:Y:S01]  /*1410*/  LDC.64 R4, c[0x0][0x590] ;  /* 0x00016400ff047b82 */ /* 0x000f620000000a00 */
[----:B------:R-:W-:Y:S01]  /*1420*/  IMAD R19, R23, 0x40, R19 ;  /* 0x0000004017137824 */ /* 0x000fe200078e0213 */
[----:B------:R-:W-:Y:S01]  /*1430*/  IADD3.X R20, PT, PT, R20, R21, R29, P1, P0 ;  /* 0x0000001514147210 */ /* 0x000fe20000fe041d */
[----:B------:R-:W-:Y:S01]  /*1440*/  IMAD.MOV.U32 R21, RZ, RZ, RZ ;  /* 0x000000ffff157224 */ /* 0x000fe200078e00ff */
[----:B------:R-:W3:Y:S01]  /*1450*/  LDCU.64 UR6, c[0x0][0x550] ;  /* 0x0000aa00ff0677ac */ /* 0x000ee20008000a00 */
[----:B------:R-:W-:Y:S03]  /*1460*/  BSSY.RECONVERGENT B1, `(.L_x_131) ;  /* 0x000062b000017945 */ /* 0x000fe60003800200 */
[----:B------:R-:W4:Y:S01]  /*1470*/  LDC.64 R6, c[0x0][0x3b0] ;  /* 0x0000ec00ff067b82 */ /* 0x000f220000000a00 */
[----:B------:R-:W3:Y:S01]  /*1480*/  LDCU.64 UR8, c[0x0][0x380] ;  /* 0x00007000ff0877ac */ /* 0x000ee20008000a00 */
[----:B--2---:R-:W-:-:S06]  /*1490*/  IMAD.WIDE.U32 R36, R8, UR16, RZ ;  /* 0x0000001008247c25 */ /* 0x004fcc000f8e00ff */
[----:B------:R-:W2:Y:S01]  /*14a0*/  LDC R227, c[0x0][0x508] ;  /* 0x00014200ffe37b82 */ /* 0x000ea20000000800 */
[----:B------:R-:W-:Y:S01]  /*14b0*/  IMAD R9, R9, UR16, R37 ;  /* 0x0000001009097c24 */ /* 0x000fe2000f8e0225 */
[----:B------:R-:W-:Y:S02]  /*14c0*/  SEL R8, R36, RZ, P4 ;  /* 0x000000ff24087207 */ /* 0x000fe40002000000 */
[----:B-1----:R-:W-:Y:S01]  /*14d0*/  LOP3.LUT R31, R15, 0x1f, RZ, 0xc0, !PT ;  /* 0x0000001f0f1f7812 */ /* 0x002fe200078ec0ff */
[----:B-----5:R-:W-:Y:S01]  /*14e0*/  IMAD R32, R26, R4, RZ ;  /* 0x000000041a207224 */ /* 0x020fe200078e02ff */
[----:B------:R-:W-:Y:S02]  /*14f0*/  SEL R9, R9, RZ, P4 ;  /* 0x000000ff09097207 */ /* 0x000fe40002000000 */
[----:B------:R-:W1:Y:S01]  /*1500*/  LDC.64 R238, c[0x0][0x420] ;  /* 0x00010800ffee7b82 */ /* 0x000e620000000a00 */
[----:B------:R-:W-:Y:S01]  /*1510*/  SHF.L.U64.HI R212, R4, 0x5, R5 ;  /* 0x0000000504d47819 */ /* 0x000fe20000010205 */
[----:B------:R-:W-:-:S02]  /*1520*/  IMAD R31, R194, R220, R31 ;  /* 0x000000dcc21f7224 */ /* 0x000fc400078e021f */
[----:B------:R-:W-:-:S03]  /*1530*/  IMAD.SHL.U32 R213, R4, 0x20, RZ ;  /* 0x0000002004d57824 */ /* 0x000fc600078e00ff */
[----:B------:R-:W-:Y:S02]  /*1540*/  IADD3 R29, P1, P0, R31, R28, R8 ;  /* 0x0000001c1f1d7210 */ /* 0x000fe4000783e008 */
[----:B------:R-:W-:Y:S01]  /*1550*/  SHF.R.S32.HI R28, RZ, 0x1f, R31 ;  /* 0x0000001fff1c7819 */ /* 0x000fe2000001141f */
[----:B----4-:R-:W-:Y:S02]  /*1560*/  IMAD R31, R26, R6, RZ ;  /* 0x000000061a1f7224 */ /* 0x010fe400078e02ff */
[----:B------:R-:W-:Y:S01]  /*1570*/  IMAD R26, R24, R5, R32 ;  /* 0x00000005181a7224 */ /* 0x000fe200078e0220 */
[----:B------:R-:W-:Y:S01]  /*1580*/  IADD3.X R28, PT, PT, R28, R20, R9, P1, P0 ;  /* 0x000000141c1c7210 */ /* 0x000fe20000fe0409 */
[----:B------:R-:W-:Y:S01]  /*1590*/  IMAD.MOV.U32 R20, RZ, RZ, R205 ;  /* 0x000000ffff147224 */ /* 0x000fe200078e00cd */
[----:B------:R-:W4:Y:S01]  /*15a0*/  LDC.64 R8, c[0x0][0x598] ;  /* 0x00016600ff087b82 */ /* 0x000f220000000a00 */
[----:B------:R-:W-:Y:S02]  /*15b0*/  IADD3 R34, P0, PT, R205, R34, RZ ;  /* 0x00000022cd227210 */ /* 0x000fe40007f1e0ff */
[----:B--2---:R-:W-:Y:S01]  /*15c0*/  IADD3 R227, PT, PT, R209, -R227, -R229 ;  /* 0x800000e3d1e37210 */ /* 0x004fe20007ffe8e5 */
[----:B------:R-:W-:-:S04]  /*15d0*/  IMAD.WIDE.U32 R36, R24, R6, R20 ;  /* 0x0000000618247225 */ /* 0x000fc800078e0014 */
[----:B------:R-:W-:Y:S01]  /*15e0*/  IMAD.X R35, RZ, RZ, R30, P0 ;  /* 0x000000ffff237224 */ /* 0x000fe200000e061e */
[----:B------:R-:W-:Y:S01]  /*15f0*/  IADD3 R36, P1, PT, R25, R36, RZ ;  /* 0x0000002419247210 */ /* 0x000fe20007f3e0ff */
[----:B------:R-:W-:Y:S01]  /*1600*/  IMAD.SHL.U32 R30, R220, 0x40, RZ ;  /* 0x00000040dc1e7824 */ /* 0x000fe200078e00ff */
[----:B------:R-:W2:Y:S01]  /*1610*/  LDC.64 R32, c[0x0][0x5e8] ;  /* 0x00017a00ff207b82 */ /* 0x000ea20000000a00 */
[----:B------:R-:W-:-:S03]  /*1620*/  IMAD.WIDE.U32 R34, R24, R4, R34 ;  /* 0x0000000418227225 */ /* 0x000fc600078e0022 */
[----:B------:R-:W-:Y:S01]  /*1630*/  IADD3 R29, P0, PT, R30, R29, RZ ;  /* 0x0000001d1e1d7210 */ /* 0x000fe20007f1e0ff */
[----:B------:R-:W-:Y:S01]  /*1640*/  IMAD R24, R24, R7, R31 ;  /* 0x0000000718187224 */ /* 0x000fe200078e021f */
[----:B------:R-:W-:Y:S01]  /*1650*/  IADD3 R31, PT, PT, R35, R26, RZ ;  /* 0x0000001a231f7210 */ /* 0x000fe20007ffe0ff */
[----:B------:R-:W-:Y:S01]  /*1660*/  VIADD R208, R227, 0xffffff80 ;  /* 0xffffff80e3d07836 */ /* 0x000fe20000000000 */
[----:B------:R-:W-:Y:S01]  /*1670*/  LEA.HI.X.SX32 R28, R30, R28, 0x1, P0 ;  /* 0x0000001c1e1c7211 */ /* 0x000fe200000f0eff */
[----:B------:R-:W-:Y:S01]  /*1680*/  IMAD.MOV.U32 R30, RZ, RZ, R34 ;  /* 0x000000ffff1e7224 */ /* 0x000fe200078e0022 */
[----:B------:R-:W-:Y:S01]  /*1690*/  IADD3.X R37, PT, PT, R22, R37, R24, P1, !PT ;  /* 0x0000002516257210 */ /* 0x000fe20000ffe418 */
[----:B-1----:R-:W-:Y:S01]  /*16a0*/  IMAD.WIDE R238, R19, 0x4, R238 ;  /* 0x0000000413ee7825 */ /* 0x002fe200078e02ee */
[----:B------:R-:W-:Y:S02]  /*16b0*/  LEA R236, P0, R29, UR4, 0x2 ;  /* 0x000000041dec7c11 */ /* 0x000fe4000f8010ff */
[----:B------:R-:W-:Y:S01]  /*16c0*/  SHF.L.U64.HI R22, R6, 0x5, R7 ;  /* 0x0000000506167819 */ /* 0x000fe20000010207 */
[----:B----4-:R-:W-:Y:S01]  /*16d0*/  IMAD.WIDE.U32 R30, R189, R8, R30 ;  /* 0x00000008bd1e7225 */ /* 0x010fe200078e001e */
[----:B------:R-:W-:-:S02]  /*16e0*/  SHF.R.S32.HI R8, RZ, 0x1f, R208 ;  /* 0x0000001fff087819 */ /* 0x000fc400000114d0 */
[----:B------:R-:W-:Y:S01]  /*16f0*/  LEA.HI.X R237, R29, UR5, R28, 0x2, P0 ;  /* 0x000000051ded7c11 */ /* 0x000fe200080f141c */
[----:B---3--:R-:W-:Y:S01]  /*1700*/  IMAD.WIDE.U32 R36, R189, UR14, R36 ;  /* 0x0000000ebd247c25 */ /* 0x008fe2000f8e0024 */
[----:B------:R-:W-:-:S03]  /*1710*/  LEA.HI R208, R8, R208, RZ, 0x6 ;  /* 0x000000d008d07211 */ /* 0x000fc600078f30ff */
[C---:B------:R-:W-:Y:S01]  /*1720*/  IMAD R31, R189.reuse, R9, R31 ;  /* 0x00000009bd1f7224 */ /* 0x040fe200078e021f */
[----:B------:R-:W-:Y:S01]  /*1730*/  SHF.R.S32.HI R208, RZ, 0x6, R208 ;  /* 0x00000006ffd07819 */ /* 0x000fe200000114d0 */
[----:B------:R-:W-:Y:S01]  /*1740*/  IMAD R25, R189, UR15, R37 ;  /* 0x0000000fbd197c24 */ /* 0x000fe2000f8e0225 */
[----:B------:R-:W-:Y:S01]  /*1750*/  MOV R24, R36 ;  /* 0x0000002400187202 */ /* 0x000fe20000000f00 */
[----:B------:R-:W-:Y:S01]  /*1760*/  IMAD.WIDE.U32 R8, R196, R4, R30 ;  /* 0x00000004c4087225 */ /* 0x000fe200078e001e */
[----:B------:R-:W-:-:S03]  /*1770*/  VIMNMX R208, PT, PT, RZ, R208, !PT ;  /* 0x000000d0ffd07248 */ /* 0x000fc60007fe0100 */
[----:B------:R-:W-:Y:S01]  /*1780*/  IMAD.WIDE.U32 R24, R196, R6, R24 ;  /* 0x00000006c4187225 */ /* 0x000fe200078e0018 */
[----:B------:R-:W-:Y:S02]  /*1790*/  ISETP.GT.AND P3, PT, R16, R208, PT ;  /* 0x000000d01000720c */ /* 0x000fe40003f64270 */
[----:B------:R-:W-:Y:S01]  /*17a0*/  LEA R219, P0, R8, UR6, 0x1 ;  /* 0x0000000608db7c11 */ /* 0x000fe2000f8008ff */
[----:B------:R-:W-:Y:S01]  /*17b0*/  IMAD R218, R196, R5, R9 ;  /* 0x00000005c4da7224 */ /* 0x000fe200078e0209 */
[----:B------:R-:W-:Y:S01]  /*17c0*/  LEA R217, P1, R24, UR8, 0x1 ;  /* 0x0000000818d97c11 */ /* 0x000fe2000f8208ff */
[----:B------:R-:W-:Y:S02]  /*17d0*/  IMAD R216, R196, R7, R25 ;  /* 0x00000007c4d87224 */ /* 0x000fe400078e0219 */
[----:B--2---:R-:W-:Y:S01]  /*17e0*/  IMAD.WIDE R32, R27, 0x4, R32 ;  /* 0x000000041b207825 */ /* 0x004fe200078e0220 */
[----:B------:R-:W-:Y:S02]  /*17f0*/  LEA.HI.X R218, R8, UR7, R218, 0x1, P0 ;  /* 0x0000000708da7c11 */ /* 0x000fe400080f0cda */
[----:B------:R-:W-:Y:S01]  /*1800*/  LEA.HI.X R216, R24, UR9, R216, 0x1, P1 ;  /* 0x0000000918d87c11 */ /* 0x000fe200088f0cd8 */
[----:B------:R-:W-:Y:S01]  /*1810*/  IMAD.MOV.U32 R215, RZ, RZ, R32 ;  /* 0x000000ffffd77224 */ /* 0x000fe200078e0020 */
[C---:B------:R-:W-:Y:S01]  /*1820*/  IADD3 R8, P2, PT, R196.reuse, 0x60, RZ ;  /* 0x00000060c4087810 */ /* 0x040fe20007f5e0ff */
[----:B------:R-:W-:Y:S01]  /*1830*/  IMAD.MOV.U32 R214, RZ, RZ, R33 ;  /* 0x000000ffffd67224 */ /* 0x000fe200078e0021 */
[----:B------:R-:W-:-:S02]  /*1840*/  IADD3 R16, P0, PT, R196, 0x20, RZ ;  /* 0x00000020c4107810 */ /* 0x000fc40007f1e0ff */
[----:B------:R-:W-:Y:S02]  /*1850*/  IADD3 R9, P1, PT, R196, 0x40, RZ ;  /* 0x00000040c4097810 */ /* 0x000fe40007f3e0ff */
[----:B------:R-:W-:Y:S01]  /*1860*/  SHF.L.U32 R24, R6, 0x5, RZ ;  /* 0x0000000506187819 */ /* 0x000fe200000006ff */
[----:B------:R-:W-:Y:S01]  /*1870*/  IMAD.X R6, RZ, RZ, RZ, P2 ;  /* 0x000000ffff067224 */ /* 0x000fe200010e06ff */
[----:B------:R-:W-:Y:S01]  /*1880*/  IADD3.X R7, PT, PT, RZ, RZ, RZ, P1, !PT ;  /* 0x000000ffff077210 */ /* 0x000fe20000ffe4ff */
[----:B------:R-:W-:Y:S01]  /*1890*/  IMAD.X R19, RZ, RZ, RZ, P0 ;  /* 0x000000ffff137224 */ /* 0x000fe200000e06ff */
[----:B------:R-:W-:Y:S07]  /*18a0*/  @P3 BRA `(.L_x_142) ;  /* 0x0000000800503947 */ /* 0x000fee0003800000 */
[----:B------:R-:W-:Y:S05]  /*18b0*/  @P5 BRA `(.L_x_143) ;  /* 0x00000000002c5947 */ /* 0x000fea0003800000 */
        /* <DEDUP_REMOVED lines=10> */
[----:B------:R-:W-:Y:S05]  /*1960*/  BRA `(.L_x_144) ;  /* 0x0000000000147947 */ /* 0x000fea0003800000 */
.L_x_143:
[----:B------:R-:W1:Y:S01]  /*1970*/  LDCU.64 UR8, c[0x0][0x5c0] ;  /* 0x0000b800ff0877ac */ /* 0x000e620008000a00 */
[----:B------:R-:W-:-:S05]  /*1980*/  IADD3 R4, PT, PT, R230, R232, RZ ;  /* 0x000000e8e6047210 */ /* 0x000fca0007ffe0ff */
[C---:B-1----:R-:W-:Y:S02]  /*1990*/  IMAD R11, R4.reuse, UR9, RZ ;  /* 0x00000009040b7c24 */ /* 0x042fe4000f8e02ff */
[----:B------:R-:W-:-:S05]  /*19a0*/  IMAD.WIDE.U32 R4, R4, UR8, RZ ;  /* 0x0000000804047c25 */ /* 0x000fca000f8e00ff */
[----:B------:R-:W-:Y:S02]  /*19b0*/  IADD3 R11, PT, PT, R5, R11, RZ ;  /* 0x0000000b050b7210 */ /* 0x000fe40007ffe0ff */
.L_x_144:
[----:B------:R-:W-:Y:S05]  /*19c0*/  @P5 BRA `(.L_x_145) ;  /* 0x00000000002c5947 */ /* 0x000fea0003800000 */
[----:B------:R-:W1:Y:S01]  /*19d0*/  LDCU.64 UR6, c[0x0][0x5c8] ;  /* 0x0000b900ff0677ac */ /* 0x000e620008000a00 */
[----:B------:R-:W-:Y:S01]  /*19e0*/  SHF.R.S32.HI R5, RZ, 0x1f, R230 ;  /* 0x0000001fff057819 */ /* 0x000fe200000114e6 */
[----:B------:R-:W2:Y:S04]  /*19f0*/  LDCU.64 UR4, c[0x0][0x5b0] ;  /* 0x0000b600ff0477ac */ /* 0x000ea80008000a00 */
[----:B-1----:R-:W-:Y:S02]  /*1a00*/  IMAD R5, R5, UR6, RZ ;  /* 0x0000000605057c24 */ /* 0x002fe4000f8e02ff */
[----:B------:R-:W-:-:S04]  /*1a10*/  IMAD.WIDE.U32 R12, R230, UR6, RZ ;  /* 0x00000006e60c7c25 */ /* 0x000fc8000f8e00ff */
[----:B------:R-:W-:-:S05]  /*1a20*/  IMAD R5, R230, UR7, R5 ;  /* 0x00000007e6057c24 */ /* 0x000fca000f8e0205 */
[----:B------:R-:W-:-:S03]  /*1a30*/  IADD3 R13, PT, PT, R13, R5, RZ ;  /* 0x000000050d0d7210 */ /* 0x000fc60007ffe0ff */
[----:B--2---:R-:W-:-:S04]  /*1a40*/  IMAD.WIDE.U32 R14, R190, UR4, R12 ;  /* 0x00000004be0e7c25 */ /* 0x004fc8000f8e000c */
[----:B------:R-:W-:Y:S01]  /*1a50*/  IMAD R12, R190, UR5, R15 ;  /* 0x00000005be0c7c24 */ /* 0x000fe2000f8e020f */
[----:B------:R-:W-:Y:S01]  /*1a60*/  MOV R13, R14 ;  /* 0x0000000e000d7202 */ /* 0x000fe20000000f00 */
[----:B------:R-:W-:Y:S06]  /*1a70*/  BRA `(.L_x_146) ;  /* 0x0000000000187947 */ /* 0x000fec0003800000 */
.L_x_145:
[----:B------:R-:W1:Y:S01]  /*1a80*/  LDCU.64 UR6, c[0x0][0x5c8] ;  /* 0x0000b900ff0677ac */ /* 0x000e620008000a00 */
[----:B------:R-:W-:-:S05]  /*1a90*/  IADD3 R230, PT, PT, R230, R232, RZ ;  /* 0x000000e8e6e67210 */ /* 0x000fca0007ffe0ff */
[C---:B-1----:R-:W-:Y:S02]  /*1aa0*/  IMAD R12, R230.reuse, UR7, RZ ;  /* 0x00000007e60c7c24 */ /* 0x042fe4000f8e02ff */
[----:B------:R-:W-:-:S05]  /*1ab0*/  IMAD.WIDE.U32 R230, R230, UR6, RZ ;  /* 0x00000006e6e67c25 */ /* 0x000fca000f8e00ff */
[----:B------:R-:W-:Y:S02]  /*1ac0*/  IADD3 R12, PT, PT, R231, R12, RZ ;  /* 0x0000000ce70c7210 */ /* 0x000fe40007ffe0ff */
[----:B------:R-:W-:Y:S02]  /*1ad0*/  MOV R13, R230 ;  /* 0x000000e6000d7202 */ /* 0x000fe40000000f00 */
.L_x_146:
[----:B------:R-:W1:Y:S01]  /*1ae0*/  LDCU UR4, c[0x0][0x440] ;  /* 0x00008800ff0477ac */ /* 0x000e620008000800 */
[----:B------:R-:W-:Y:S01]  /*1af0*/  IMAD.IADD R229, R229, 0x1, -R210 ;  /* 0x00000001e5e57824 */ /* 0x000fe200078e0ad2 */
[----:B------:R-:W-:Y:S01]  /*1b00*/  BSSY.RECONVERGENT B0, `(.L_x_147) ;  /* 0x0000020000007945 */ /* 0x000fe20003800200 */
[----:B------:R-:W-:-:S04]  /*1b10*/  IMAD.WIDE.U32 R22, R210, UR8, R20 ;  /* 0x00000008d2167c25 */ /* 0x000fc8000f8e0014 */
[----:B------:R-:W-:Y:S01]  /*1b20*/  IMAD R14, R10, UR8, RZ ;  /* 0x000000080a0e7c24 */ /* 0x000fe2000f8e02ff */
[----:B------:R-:W-:-:S03]  /*1b30*/  IADD3 R22, P1, PT, R4, R22, RZ ;  /* 0x0000001604167210 */ /* 0x000fc60007f3e0ff */
[----:B------:R-:W-:-:S05]  /*1b40*/  IMAD R14, R210, UR9, R14 ;  /* 0x00000009d20e7c24 */ /* 0x000fca000f8e020e */
        /* <DEDUP_REMOVED lines=11> */
[----:B------:R-:W-:-:S04]  /*1c00*/  @!P3 IMAD.WIDE.U32 R24, R196, UR8, R22 ;  /* 0x00000008c418bc25 */ /* 0x000fc8000f8e0016 */
[----:B------:R-:W-:Y:S01]  /*1c10*/  @!P3 IMAD R11, R196, UR9, R25 ;  /* 0x00000009c40bbc24 */ /* 0x000fe2000f8e0219 */
[----:B--2---:R-:W-:-:S04]  /*1c20*/  @!P3 LEA R4, P4, R24, R4, 0x1 ;  /* 0x000000041804b211 */ /* 0x004fc800078808ff */
[----:B------:R-:W-:-:S05]  /*1c30*/  @!P3 LEA.HI.X R5, R24, R5, R11, 0x1, P4 ;  /* 0x000000051805b211 */ /* 0x000fca00020f0c0b */
[----:B------:R1:W-:Y:S01]  /*1c40*/  @!P3 STG.E.128 desc[UR18][R4.64], RZ ;  /* 0x000000ff0400b986 */ /* 0x0003e2000c101d12 */
[----:B------:R-:W-:Y:S05]  /*1c50*/  @P2 BRA `(.L_x_148) ;  /* 0x0000000000282947 */ /* 0x000fea0003800000 */
[----:B------:R-:W2:Y:S01]  /*1c60*/  LDCU.64 UR4, c[0x0][0x560] ;  /* 0x0000ac00ff0477ac */ /* 0x000ea20008000a00 */
[----:B------:R-:W-:Y:S01]  /*1c70*/  MOV R24, R14 ;  /* 0x0000000e00187202 */ /* 0x000fe20000000f00 */
[----:B-1----:R-:W-:Y:S01]  /*1c80*/  IMAD R4, R19, UR8, RZ ;  /* 0x0000000813047c24 */ /* 0x002fe2000f8e02ff */
[----:B------:R-:W-:-:S03]  /*1c90*/  MOV R25, R23 ;  /* 0x0000001700197202 */ /* 0x000fc60000000f00 */
[C---:B------:R-:W-:Y:S02]  /*1ca0*/  IMAD R4, R16.reuse, UR9, R4 ;  /* 0x0000000910047c24 */ /* 0x040fe4000f8e0204 */
[----:B------:R-:W-:-:S05]  /*1cb0*/  IMAD.WIDE.U32 R24, R16, UR8, R24 ;  /* 0x0000000810187c25 */ /* 0x000fca000f8e0018 */
[----:B------:R-:W-:Y:S02]  /*1cc0*/  IADD3 R4, PT, PT, R25, R4, RZ ;  /* 0x0000000419047210 */ /* 0x000fe40007ffe0ff */
[----:B--2---:R-:W-:-:S04]  /*1cd0*/  LEA R26, P4, R24, UR4, 0x1 ;  /* 0x00000004181a7c11 */ /* 0x004fc8000f8808ff */
[----:B------:R-:W-:-:S05]  /*1ce0*/  LEA.HI.X R27, R24, UR5, R4, 0x1, P4 ;  /* 0x00000005181b7c11 */ /* 0x000fca000a0f0c04 */
[----:B------:R2:W-:Y:S04]  /*1cf0*/  STG.E.128 desc[UR18][R26.64], RZ ;  /* 0x000000ff1a007986 */ /* 0x0005e8000c101d12 */
.L_x_148:
[----:B------:R-:W-:Y:S05]  /*1d00*/  BSYNC.RECONVERGENT B0 ;  /* 0x0000000000007941 */ /* 0x000fea0003800200 */
.L_x_147:
[----:B------:R-:W-:Y:S04]  /*1d10*/  BSSY.RECONVERGENT B0, `(.L_x_149) ;  /* 0x000000c000007945 */ /* 0x000fe80003800200 */
        /* <DEDUP_REMOVED lines=11> */
.L_x_150:
[----:B------:R-:W-:Y:S05]  /*1dd0*/  BSYNC.RECONVERGENT B0 ;  /* 0x0000000000007941 */ /* 0x000fea0003800200 */
.L_x_149:
[----:B------:R-:W-:Y:S04]  /*1de0*/  BSSY.RECONVERGENT B0, `(.L_x_151) ;  /* 0x000000b000007945 */ /* 0x000fe80003800200 */
[----:B------:R-:W-:Y:S05]  /*1df0*/  @P0 BRA `(.L_x_152) ;  /* 0x0000000000240947 */ /* 0x000fea0003800000 */
[----:B------:R-:W4:Y:S01]  /*1e00*/  LDCU.64 UR4, c[0x0][0x560] ;  /* 0x0000ac00ff0477ac */ /* 0x000f220008000a00 */
[----:B------:R-:W-:Y:S01]  /*1e10*/  MOV R15, R23 ;  /* 0x00000017000f7202 */ /* 0x000fe20000000f00 */
[----:B-1----:R-:W-:Y:S02]  /*1e20*/  IMAD R4, R6, UR8, RZ ;  /* 0x0000000806047c24 */ /* 0x002fe4000f8e02ff */
[----:B------:R-:W-:-:S04]  /*1e30*/  IMAD.WIDE.U32 R14, R8, UR8, R14 ;  /* 0x00000008080e7c25 */ /* 0x000fc8000f8e000e */
[----:B------:R-:W-:-:S05]  /*1e40*/  IMAD R4, R8, UR9, R4 ;  /* 0x0000000908047c24 */ /* 0x000fca000f8e0204 */
[----:B------:R-:W-:Y:S02]  /*1e50*/  IADD3 R4, PT, PT, R15, R4, RZ ;  /* 0x000000040f047210 */ /* 0x000fe40007ffe0ff */
[----:B----4-:R-:W-:-:S04]  /*1e60*/  LEA R22, P4, R14, UR4, 0x1 ;  /* 0x000000040e167c11 */ /* 0x010fc8000f8808ff */
[----:B------:R-:W-:-:S05]  /*1e70*/  LEA.HI.X R23, R14, UR5, R4, 0x1, P4 ;  /* 0x000000050e177c11 */ /* 0x000fca000a0f0c04 */
[----:B------:R4:W-:Y:S04]  /*1e80*/  STG.E.128 desc[UR18][R22.64], RZ ;  /* 0x000000ff16007986 */ /* 0x0009e8000c101d12 */
.L_x_152:
[----:B------:R-:W-:Y:S05]  /*1e90*/  BSYNC.RECONVERGENT B0 ;  /* 0x0000000000007941 */ /* 0x000fea0003800200 */
.L_x_151:
[----:B------:R-:W5:Y:S01]  /*1ea0*/  LDCU.64 UR4, c[0x0][0x5e0] ;  /* 0x0000bc00ff0477ac */ /* 0x000f620008000a00 */
[----:B------:R-:W-:Y:S01]  /*1eb0*/  IMAD.WIDE.U32 R14, R210, UR6, R20 ;  /* 0x00000006d20e7c25 */ /* 0x000fe2000f8e0014 */
[----:B-1----:R-:W1:Y:S01]  /*1ec0*/  @!P3 LDC.64 R4, c[0x0][0x568] ;  /* 0x00015a00ff04bb82 */ /* 0x002e620000000a00 */
[----:B------:R-:W-:Y:S02]  /*1ed0*/  BSSY.RECONVERGENT B0, `(.L_x_153) ;  /* 0x0000018000007945 */ /* 0x000fe40003800200 */
[----:B------:R-:W-:-:S04]  /*1ee0*/  IMAD R10, R10, UR6, RZ ;  /* 0x000000060a0a7c24 */ /* 0x000fc8000f8e02ff */
[----:B------:R-:W-:Y:S01]  /*1ef0*/  IMAD R210, R210, UR7, R10 ;  /* 0x00000007d2d27c24 */ /* 0x000fe2000f8e020a */
[----:B------:R-:W-:-:S04]  /*1f00*/  IADD3 R10, P4, PT, R13, R14, RZ ;  /* 0x0000000e0d0a7210 */ /* 0x000fc80007f9e0ff */
[----:B------:R-:W-:-:S03]  /*1f10*/  IADD3.X R11, PT, PT, R12, R15, R210, P4, !PT ;  /* 0x0000000f0c0b7210 */ /* 0x000fc600027fe4d2 */
[----:B-----5:R-:W-:-:S04]  /*1f20*/  IMAD.WIDE.U32 R12, R189, UR4, R10 ;  /* 0x00000004bd0c7c25 */ /* 0x020fc8000f8e000a */
[----:B------:R-:W-:Y:S01]  /*1f30*/  IMAD R15, R189, UR5, R13 ;  /* 0x00000005bd0f7c24 */ /* 0x000fe2000f8e020d */
[----:B------:R-:W-:-:S05]  /*1f40*/  @!P3 MOV R14, R12 ;  /* 0x0000000c000eb202 */ /* 0x000fca0000000f00 */
[----:B------:R-:W-:-:S04]  /*1f50*/  @!P3 IMAD.WIDE.U32 R20, R196, UR6, R14 ;  /* 0x00000006c414bc25 */ /* 0x000fc8000f8e000e */
[----:B------:R-:W-:Y:S01]  /*1f60*/  @!P3 IMAD R10, R196, UR7, R21 ;  /* 0x00000007c40abc24 */ /* 0x000fe2000f8e0215 */
[----:B-1----:R-:W-:-:S04]  /*1f70*/  @!P3 LEA R4, P4, R20, R4, 0x1 ;  /* 0x000000041404b211 */ /* 0x002fc800078808ff */
[----:B------:R-:W-:-:S05]  /*1f80*/  @!P3 LEA.HI.X R5, R20, R5, R10, 0x1, P4 ;  /* 0x000000051405b211 */ /* 0x000fca00020f0c0a */
[----:B------:R1:W-:Y:S01]  /*1f90*/  @!P3 STG.E.128 desc[UR18][R4.64], RZ ;  /* 0x000000ff0400b986 */ /* 0x0003e2000c101d12 */
[----:B------:R-:W-:Y:S05]  /*1fa0*/  @P2 BRA `(.L_x_154) ;  /* 0x0000000000282947 */ /* 0x000fea0003800000 */
[----:B------:R-:W5:Y:S01]  /*1fb0*/  LDCU.64 UR4, c[0x0][0x568] ;  /* 0x0000ad00ff0477ac */ /* 0x000f620008000a00 */
[----:B------:R-:W-:Y:S01]  /*1fc0*/  MOV R10, R12 ;  /* 0x0000000c000a7202 */ /* 0x000fe20000000f00 */
[----:B-1----:R-:W-:Y:S01]  /*1fd0*/  IMAD R4, R19, UR6, RZ ;  /* 0x0000000613047c24 */ /* 0x002fe2000f8e02ff */
[----:B------:R-:W-:-:S03]  /*1fe0*/  MOV R11, R15 ;  /* 0x0000000f000b7202 */ /* 0x000fc60000000f00 */
[C---:B------:R-:W-:Y:S02]  /*1ff0*/  IMAD R4, R16.reuse, UR7, R4 ;  /* 0x0000000710047c24 */ /* 0x040fe4000f8e0204 */
[----:B------:R-:W-:-:S05]  /*2000*/  IMAD.WIDE.U32 R10, R16, UR6, R10 ;  /* 0x00000006100a7c25 */ /* 0x000fca000f8e000a */
[----:B------:R-:W-:Y:S02]  /*2010*/  IADD3 R4, PT, PT, R11, R4, RZ ;  /* 0x000000040b047210 */ /* 0x000fe40007ffe0ff */
[----:B-----5:R-:W-:-:S04]  /*2020*/  LEA R16, P2, R10, UR4, 0x1 ;  /* 0x000000040a107c11 */ /* 0x020fc8000f8408ff */
[----:B------:R-:W-:-:S05]  /*2030*/  LEA.HI.X R17, R10, UR5, R4, 0x1, P2 ;  /* 0x000000050a117c11 */ /* 0x000fca00090f0c04 */
[----:B------:R1:W-:Y:S04]  /*2040*/  STG.E.128 desc[UR18][R16.64], RZ ;  /* 0x000000ff10007986 */ /* 0x0003e8000c101d12 */
.L_x_154:
[----:B------:R-:W-:Y:S05]  /*2050*/  BSYNC.RECONVERGENT B0 ;  /* 0x0000000000007941 */ /* 0x000fea0003800200 */
.L_x_153:
[----:B------:R-:W-:Y:S04]  /*2060*/  BSSY.RECONVERGENT B0, `(.L_x_155) ;  /* 0x000000c000007945 */ /* 0x000fe80003800200 */
        /* <DEDUP_REMOVED lines=11> */
.L_x_156:
[----:B------:R-:W-:Y:S05]  /*2120*/  BSYNC.RECONVERGENT B0 ;  /* 0x0000000000007941 */ /* 0x000fea0003800200 */
.L_x_155:
[----:B------:R-:W-:Y:S05]  /*2130*/  @P0 BRA `(.L_x_157) ;  /* 0x0000005400740947 */ /* 0x000fea0003800000 */
[----:B------:R-:W5:Y:S01]  /*2140*/  LDCU.64 UR4, c[0x0][0x568] ;  /* 0x0000ad00ff0477ac */ /* 0x000f620008000a00 */
[----:B-1----:R-:W-:Y:S01]  /*2150*/  MOV R4, R12 ;  /* 0x0000000c00047202 */ /* 0x002fe20000000f00 */
[----:B------:R-:W-:Y:S01]  /*2160*/  IMAD R6, R6, UR6, RZ ;  /* 0x0000000606067c24 */ /* 0x000fe2000f8e02ff */
[----:B------:R-:W-:-:S03]  /*2170*/  MOV R5, R15 ;  /* 0x0000000f00057202 */ /* 0x000fc60000000f00 */
[C---:B------:R-:W-:Y:S02]  /*2180*/  IMAD R6, R8.reuse, UR7, R6 ;  /* 0x0000000708067c24 */ /* 0x040fe4000f8e0206 */
[----:B------:R-:W-:-:S05]  /*2190*/  IMAD.WIDE.U32 R4, R8, UR6, R4 ;  /* 0x0000000608047c25 */ /* 0x000fca000f8e0004 */
[----:B------:R-:W-:Y:S02]  /*21a0*/  IADD3 R6, PT, PT, R5, R6, RZ ;  /* 0x0000000605067210 */ /* 0x000fe40007ffe0ff */
[----:B-----5:R-:W-:-:S04]  /*21b0*/  LEA R8, P0, R4, UR4, 0x1 ;  /* 0x0000000404087c11 */ /* 0x020fc8000f8008ff */
[----:B------:R-:W-:-:S05]  /*21c0*/  LEA.HI.X R9, R4, UR5, R6, 0x1, P0 ;  /* 0x0000000504097c11 */ /* 0x000fca00080f0c06 */
[----:B------:R1:W-:Y:S01]  /*21d0*/  STG.E.128 desc[UR18][R8.64], RZ ;  /* 0x000000ff08007986 */ /* 0x0003e2000c101d12 */
[----:B------:R-:W-:Y:S05]  /*21e0*/  BRA `(.L_x_157) ;  /* 0x0000005400487947 */ /* 0x000fea0003800000 */
.L_x_142:
[----:B------:R-:W1:Y:S01]  /*21f0*/  LDCU.64 UR4, c[0x0][0x3d8] ;  /* 0x00007b00ff0477ac */ /* 0x000e620008000a00 */
[----:B------:R-:W-:Y:S01]  /*2200*/  IMAD R4, R10, UR10, RZ ;  /* 0x0000000a0a047c24 */ /* 0x000fe2000f8e02ff */
[C---:B------:R-:W-:Y:S01]  /*2210*/  IADD3 R206, PT, PT, -R210.reuse, R229, RZ ;  /* 0x000000e5d2ce7210 */ /* 0x040fe20007ffe1ff */
[----:B------:R-:W-:Y:S01]  /*2220*/  IMAD.WIDE.U32 R26, R210, UR10, R20 ;  /* 0x0000000ad21a7c25 */ /* 0x000fe2000f8e0014 */
[----:B------:R-:W-:Y:S01]  /*2230*/  LOP3.LUT R5, R228, 0x80000001, RZ, 0xc0, !PT ;  /* 0x80000001e4057812 */ /* 0x000fe200078ec0ff */
[----:B------:R-:W-:Y:S01]  /*2240*/  BSSY.RECONVERGENT B0, `(.L_x_158) ;  /* 0x000001f000007945 */ /* 0x000fe20003800200 */
[----:B------:R-:W-:Y:S01]  /*2250*/  @P4 BAR.SYNC.DEFER_BLOCKING 0x0 ;  /* 0x0000000000004b1d */ /* 0x000fe20000010000 */
[----:B------:R-:W-:Y:S01]  /*2260*/  IMAD R4, R210, UR11, R4 ;  /* 0x0000000bd2047c24 */ /* 0x000fe2000f8e0204 */
[----:B------:R-:W-:Y:S02]  /*2270*/  ISETP.GE.AND P6, PT, R196, R206, PT ;  /* 0x000000cec400720c */ /* 0x000fe40003fc6270 */
[----:B------:R-:W-:-:S04]  /*2280*/  IADD3 R26, P0, PT, R18, R26, RZ ;  /* 0x0000001a121a7210 */ /* 0x000fc80007f1e0ff */
[----:B------:R-:W-:Y:S02]  /*2290*/  IADD3.X R27, PT, PT, R17, R27, R4, P0, !PT ;  /* 0x0000001b111b7210 */ /* 0x000fe400007fe404 */
[----:B------:R-:W-:Y:S01]  /*22a0*/  ISETP.NE.AND P0, PT, R5, 0x1, PT ;  /* 0x000000010500780c */ /* 0x000fe20003f05270 */
[----:B-1----:R-:W-:Y:S02]  /*22b0*/  IMAD R4, R11, UR4, RZ ;  /* 0x000000040b047c24 */ /* 0x002fe4000f8e02ff */
[----:B------:R-:W-:Y:S01]  /*22c0*/  IMAD.WIDE.U32 R26, R12, UR4, R26 ;  /* 0x000000040c1a7c25 */ /* 0x000fe2000f8e001a */
[----:B------:R-:W-:-:S03]  /*22d0*/  SEL R173, RZ, 0x2000, P0 ;  /* 0x00002000ffad7807 */ /* 0x000fc60000000000 */
[----:B------:R-:W-:-:S05]  /*22e0*/  IMAD R4, R12, UR5, R4 ;  /* 0x000000050c047c24 */ /* 0x000fca000f8e0204 */
[----:B------:R-:W-:Y:S01]  /*22f0*/  IADD3 R4, PT, PT, R27, R4, RZ ;  /* 0x000000041b047210 */ /* 0x000fe20007ffe0ff */
[----:B------:R-:W-:Y:S06]  /*2300*/  @P6 BRA `(.L_x_159) ;  /* 0x0000000000446947 */ /* 0x000fec0003800000 */
[----:B------:R-:W1:Y:S02]  /*2310*/  LDCU UR4, c[0x0][0x440] ;  /* 0x00008800ff0477ac */ /* 0x000e640008000800 */
[----:B-1----:R-:W-:-:S13]  /*2320*/  ISETP.GE.AND P0, PT, R205, UR4, PT ;  /* 0x00000004cd007c0c */ /* 0x002fda000bf06270 */
[----:B------:R-:W-:Y:S05]  /*2330*/  @P0 BRA `(.L_x_160) ;  /* 0x0000000000300947 */ /* 0x000fea0003800000 */
[----:B------:R-:W1:Y:S01]  /*2340*/  LDCU.64 UR4, c[0x0][0x390] ;  /* 0x00007200ff0477ac */ /* 0x000e620008000a00 */
[----:B------:R-:W-:Y:S02]  /*2350*/  MOV R28, R26 ;  /* 0x0000001a001c7202 */ /* 0x000fe40000000f00 */
[----:B------:R-:W-:-:S03]  /*2360*/  MOV R29, R4 ;  /* 0x00000004001d7202 */ /* 0x000fc60000000f00 */
[----:B------:R-:W-:-:S04]  /*2370*/  IMAD.WIDE.U32 R30, R196, UR10, R28 ;  /* 0x0000000ac41e7c25 */ /* 0x000fc8000f8e001c */
[----:B------:R-:W-:Y:S01]  /*2380*/  IMAD R5, R196, UR11, R31 ;  /* 0x0000000bc4057c24 */ /* 0x000fe2000f8e021f */
[----:B-1----:R-:W-:-:S04]  /*2390*/  LEA R28, P0, R30, UR4, 0x1 ;  /* 0x000000041e1c7c11 */ /* 0x002fc8000f8008ff */
[----:B------:R-:W-:-:S05]  /*23a0*/  LEA.HI.X R29, R30, UR5, R5, 0x1, P0 ;  /* 0x000000051e1d7c11 */ /* 0x000fca00080f0c05 */
[----:B------:R-:W-:Y:S01]  /*23b0*/  @!PT LDS RZ, [RZ] ;  /* 0x00000000fffff984 */ /* 0x000fe20000000800 */
[----:B------:R-:W-:Y:S01]  /*23c0*/  @!PT LDS RZ, [RZ] ;  /* 0x00000000fffff984 */ /* 0x000fe20000000800 */
[----:B------:R-:W-:Y:S01]  /*23d0*/  @!PT LDS RZ, [RZ] ;  /* 0x00000000fffff984 */ /* 0x000fe20000000800 */
[----:B------:R2:W-:Y:S01]  /*23e0*/  LDGSTS.E.BYPASS.LTC128B.128 [R204+0xa000], desc[UR18][R28.64] ;  /* 0x0a0000001ccc7fae */ /* 0x0005e2000b981a12 */
[----:B------:R-:W-:Y:S05]  /*23f0*/  BRA `(.L_x_161) ;  /* 0x00000000000c7947 */ /* 0x000fea0003800000 */
.L_x_160:
[----:B------:R3:W-:Y:S01]  /*2400*/  STS.128 [R204+0xa000], RZ ;  /* 0x00a000ffcc007388 */ /* 0x0007e20000000c00 */
[----:B------:R-:W-:Y:S05]  /*2410*/  BRA `(.L_x_161) ;  /* 0x0000000000047947 */ /* 0x000fea0003800000 */
.L_x_159:
[----:B------:R1:W-:Y:S02]  /*2420*/  STS.128 [R204+0xa000], RZ ;  /* 0x00a000ffcc007388 */ /* 0x0003e40000000c00 */
.L_x_161:
[----:B------:R-:W-:Y:S05]  /*2430*/  BSYNC.RECONVERGENT B0 ;  /* 0x0000000000007941 */ /* 0x000fea0003800200 */
.L_x_158:
        /* <DEDUP_REMOVED lines=12> */
[----:B------:R-:W-:Y:S01]  /*2500*/  IMAD R5, R19, UR10, RZ ;  /* 0x0000000a13057c24 */ /* 0x000fe2000f8e02ff */
[----:B------:R-:W-:-:S03]  /*2510*/  MOV R29, R4 ;  /* 0x00000004001d7202 */ /* 0x000fc60000000f00 */
[C---:B------:R-:W-:Y:S02]  /*2520*/  IMAD R5, R16.reuse, UR11, R5 ;  /* 0x0000000b10057c24 */ /* 0x040fe4000f8e0205 */
[----:B------:R-:W-:-:S05]  /*2530*/  IMAD.WIDE.U32 R28, R16, UR10, R28 ;  /* 0x0000000a101c7c25 */ /* 0x000fca000f8e001c */
[----:B------:R-:W-:Y:S02]  /*2540*/  IADD3 R5, PT, PT, R29, R5, RZ ;  /* 0x000000051d057210 */ /* 0x000fe40007ffe0ff */
[----:B-----5:R-:W-:-:S04]  /*2550*/  LEA R30, P0, R28, UR4, 0x1 ;  /* 0x000000041c1e7c11 */ /* 0x020fc8000f8008ff */
[----:B------:R-:W-:-:S05]  /*2560*/  LEA.HI.X R31, R28, UR5, R5, 0x1, P0 ;  /* 0x000000051c1f7c11 */ /* 0x000fca00080f0c05 */
[----:B------:R-:W-:Y:S01]  /*2570*/  @!PT LDS RZ, [RZ] ;  /* 0x00000000fffff984 */ /* 0x000fe20000000800 */
[----:B------:R-:W-:Y:S01]  /*2580*/  @!PT LDS RZ, [RZ] ;  /* 0x00000000fffff984 */ /* 0x000fe20000000800 */
[----:B------:R-:W-:Y:S01]  /*2590*/  @!PT LDS RZ, [RZ] ;  /* 0x00000000fffff984 */ /* 0x000fe20000000800 */
[----:B------:R2:W-:Y:S04]  /*25a0*/  LDGSTS.E.BYPASS.LTC128B.128 [R204+0xb000], desc[UR18][R30.64] ;  /* 0x0b0000001ecc7fae */ /* 0x0005e8000b981a12 */
.L_x_163:
[----:B------:R-:W-:Y:S05]  /*25b0*/  BSYNC.RECONVERGENT B0 ;  /* 0x0000000000007941 */ /* 0x000fea0003800200 */
.L_x_162:
        /* <DEDUP_REMOVED lines=20> */
.L_x_165:
[----:B------:R-:W-:Y:S05]  /*2700*/  BSYNC.RECONVERGENT B0 ;  /* 0x0000000000007941 */ /* 0x000fea0003800200 */
.L_x_164:
        /* <DEDUP_REMOVED lines=9> */
[----:B------:R-:W-:Y:S02]  /*27a0*/  IMAD R5, R6, UR10, RZ ;  /* 0x0000000a06057c24 */ /* 0x000fe4000f8e02ff */
[----:B------:R-:W-:-:S04]  /*27b0*/  IMAD.WIDE.U32 R26, R8, UR10, R26 ;  /* 0x0000000a081a7c25 */ /* 0x000fc8000f8e001a */
[----:B------:R-:W-:-:S05]  /*27c0*/  IMAD R5, R8, UR11, R5 ;  /* 0x0000000b08057c24 */ /* 0x000fca000f8e0205 */
[----:B------:R-:W-:Y:S02]  /*27d0*/  IADD3 R5, PT, PT, R27, R5, RZ ;  /* 0x000000051b057210 */ /* 0x000fe40007ffe0ff */
[----:B-----5:R-:W-:-:S04]  /*27e0*/  LEA R4, P0, R26, UR4, 0x1 ;  /* 0x000000041a047c11 */ /* 0x020fc8000f8008ff */
[----:B------:R-:W-:-:S05]  /*27f0*/  LEA.HI.X R5, R26, UR5, R5, 0x1, P0 ;  /* 0x000000051a057c11 */ /* 0x000fca00080f0c05 */
[----:B------:R-:W-:Y:S01]  /*2800*/  @!PT LDS RZ, [RZ] ;  /* 0x00000000fffff984 */ /* 0x000fe20000000800 */
[----:B------:R-:W-:Y:S01]  /*2810*/  @!PT LDS RZ, [RZ] ;  /* 0x00000000fffff984 */ /* 0x000fe20000000800 */
[----:B------:R-:W-:Y:S01]  /*2820*/  @!PT LDS RZ, [RZ] ;  /* 0x00000000fffff984 */ /* 0x000fe20000000800 */
[----:B------:R1:W-:Y:S04]  /*2830*/  LDGSTS.E.BYPASS.LTC128B.128 [R204+0xd000], desc[UR18][R4.64] ;  /* 0x0d00000004cc7fae */ /* 0x0003e8000b981a12 */
.L_x_167:
[----:B------:R-:W-:Y:S05]  /*2840*/  BSYNC.RECONVERGENT B0 ;  /* 0x0000000000007941 */ /* 0x000fea0003800200 */
.L_x_166:
[----:B-1----:R-:W-:Y:S01]  /*2850*/  IMAD R4, R23, -0x40, R231 ;  /* 0xffffffc017047824 */ /* 0x002fe200078e02e7 */
[----:B------:R-:W0:Y:S01]  /*2860*/  LDGDEPBAR ;  /* 0x00000000000079af */ /* 0x000e220000000000 */
[----:B------:R-:W-:Y:S03]  /*2870*/  BSSY.RECONVERGENT B0, `(.L_x_168) ;  /* 0x0000010000007945 */ /* 0x000fe60003800200 */
[----:B------:R-:W-:-:S13]  /*2880*/  ISETP.GE.AND P2, PT, R196, R4, PT ;  /* 0x00000004c400720c */ /* 0x000fda0003f46270 */
[----:B------:R-:W-:Y:S05]  /*2890*/  @P2 BRA `(.L_x_169) ;  /* 0x0000000000302947 */ /* 0x000fea0003800000 */
[----:B------:R-:W1:Y:S02]  /*28a0*/  LDCU UR4, c[0x0][0x440] ;  /* 0x00008800ff0477ac */ /* 0x000e640008000800 */
[----:B-1----:R-:W-:-:S13]  /*28b0*/  ISETP.GE.AND P0, PT, R205, UR4, PT ;  /* 0x00000004cd007c0c */ /* 0x002fda000bf06270 */
[----:B------:R-:W-:Y:S05]  /*28c0*/  @P0 BRA `(.L_x_170) ;  /* 0x00000000001c0947 */ /* 0x000fea0003800000 */
[----:B------:R-:W-:Y:S02]  /*28d0*/  MOV R26, R219 ;  /* 0x000000db001a7202 */ /* 0x000fe40000000f00 */
[----:B------:R-:W-:-:S05]  /*28e0*/  MOV R27, R218 ;  /* 0x000000da001b7202 */ /* 0x000fca0000000f00 */
[----:B------:R-:W-:Y:S01]  /*28f0*/  @!PT LDS RZ, [RZ] ;  /* 0x00000000fffff984 */ /* 0x000fe20000000800 */
[----:B------:R-:W-:Y:S01]  /*2900*/  @!PT LDS RZ, [RZ] ;  /* 0x00000000fffff984 */ /* 0x000fe20000000800 */
[----:B------:R-:W-:Y:S01]  /*2910*/  @!PT LDS RZ, [RZ] ;  /* 0x00000000fffff984 */ /* 0x000fe20000000800 */
[----:B------:R1:W-:Y:S01]  /*2920*/  LDGSTS.E.BYPASS.LTC128B.128 [R204+0x4000], desc[UR18][R26.64] ;  /* 0x040000001acc7fae */ /* 0x0003e2000b981a12 */
[----:B------:R-:W-:Y:S05]  /*2930*/  BRA `(.L_x_171) ;  /* 0x00000000000c7947 */ /* 0x000fea0003800000 */
.L_x_170:
[----:B------:R1:W-:Y:S01]  /*2940*/  STS.128 [R204+0x4000], RZ ;  /* 0x004000ffcc007388 */ /* 0x0003e20000000c00 */
[----:B------:R-:W-:Y:S05]  /*2950*/  BRA `(.L_x_171) ;  /* 0x0000000000047947 */ /* 0x000fea0003800000 */
.L_x_169:
[----:B------:R1:W-:Y:S02]  /*2960*/  STS.128 [R204+0x4000], RZ ;  /* 0x004000ffcc007388 */ /* 0x0003e40000000c00 */
.L_x_171:
[----:B------:R-:W-:Y:S05]  /*2970*/  BSYNC.RECONVERGENT B0 ;  /* 0x0000000000007941 */ /* 0x000fea0003800200 */
.L_x_168:
        /* <DEDUP_REMOVED lines=14> */
.L_x_173:
[----:B------:R-:W-:Y:S05]  /*2a60*/  BSYNC.RECONVERGENT B0 ;  /* 0x0000000000007941 */ /* 0x000fea0003800200 */
.L_x_172:
[----:B------:R-:W-:Y:S01]  /*2a70*/  BSSY.RECONVERGENT B0, `(.L_x_174) ;  /* 0x0000010000007945 */ /* 0x000fe20003800200 */
[----:B------:R-:W-:-:S03]  /*2a80*/  IADD3 R226, PT, PT, R204, R173, RZ ;  /* 0x000000adcce27210 */ /* 0x000fc60007ffe0ff */
[----:B------:R-:W-:Y:S05]  /*2a90*/  @P2 BRA `(.L_x_175) ;  /* 0x0000000000302947 */ /* 0x000fea0003800000 */
[----:B------:R-:W5:Y:S02]  /*2aa0*/  LDCU UR4, c[0x0][0x440] ;  /* 0x00008800ff0477ac */ /* 0x000f640008000800 */
[----:B-----5:R-:W-:-:S13]  /*2ab0*/  ISETP.GE.AND P0, PT, R205, UR4, PT ;  /* 0x00000004cd007c0c */ /* 0x020fda000bf06270 */
[----:B------:R-:W-:Y:S05]  /*2ac0*/  @P0 BRA `(.L_x_176) ;  /* 0x00000000001c0947 */ /* 0x000fea0003800000 */
[----:B-1----:R-:W-:Y:S02]  /*2ad0*/  MOV R26, R217 ;  /* 0x000000d9001a7202 */ /* 0x002fe40000000f00 */
[----:B------:R-:W-:-:S05]  /*2ae0*/  MOV R27, R216 ;  /* 0x000000d8001b7202 */ /* 0x000fca0000000f00 */
[----:B------:R-:W-:Y:S01]  /*2af0*/  @!PT LDS RZ, [RZ] ;  /* 0x00000000fffff984 */ /* 0x000fe20000000800 */
[----:B------:R-:W-:Y:S01]  /*2b00*/  @!PT LDS RZ, [RZ] ;  /* 0x00000000fffff984 */ /* 0x000fe20000000800 */
[----:B------:R-:W-:Y:S01]  /*2b10*/  @!PT LDS RZ, [RZ] ;  /* 0x00000000fffff984 */ /* 0x000fe20000000800 */
[----:B------:R1:W-:Y:S01]  /*2b20*/  LDGSTS.E.BYPASS.LTC128B.128 [R226], desc[UR18][R26.64] ;  /* 0x000000001ae27fae */ /* 0x0003e2000b981a12 */
[----:B------:R-:W-:Y:S05]  /*2b30*/  BRA `(.L_x_177) ;  /* 0x00000000000c7947 */ /* 0x000fea0003800000 */
.L_x_176:
[----:B------:R1:W-:Y:S01]  /*2b40*/  STS.128 [R226], RZ ;  /* 0x000000ffe2007388 */ /* 0x0003e20000000c00 */
[----:B------:R-:W-:Y:S05]  /*2b50*/  BRA `(.L_x_177) ;  /* 0x0000000000047947 */ /* 0x000fea0003800000 */
.L_x_175:
[----:B------:R1:W-:Y:S02]  /*2b60*/  STS.128 [R226], RZ ;  /* 0x000000ffe2007388 */ /* 0x0003e40000000c00 */
.L_x_177:
[----:B------:R-:W-:Y:S05]  /*2b70*/  BSYNC.RECONVERGENT B0 ;  /* 0x0000000000007941 */ /* 0x000fea0003800200 */
.L_x_174:
[C---:B------:R-:W-:Y:S01]  /*2b80*/  VIADD R5, R193.reuse, 0x8 ;  /* 0x00000008c1057836 */ /* 0x040fe20000000000 */
[CC--:B------:R-:W-:Y:S01]  /*2b90*/  ISETP.GE.AND P2, PT, R193.reuse, R4.reuse, PT ;  /* 0x00000004c100720c */ /* 0x0c0fe20003f46270 */
[----:B------:R-:W-:Y:S01]  /*2ba0*/  IMAD.MOV.U32 R225, RZ, RZ, 0x7f800000 ;  /* 0x7f800000ffe17424 */ /* 0x000fe200078e00ff */
[----:B------:R-:W-:Y:S01]  /*2bb0*/  LOP3.LUT R17, R193, 0x20, RZ, 0xfc, !PT ;  /* 0x00000020c1117812 */ /* 0x000fe200078efcff */
[----:B------:R-:W-:Y:S01]  /*2bc0*/  IMAD.MOV.U32 R224, RZ, RZ, 0x7f800000 ;  /* 0x7f800000ffe07424 */ /* 0x000fe200078e00ff */
[----:B------:R-:W-:Y:S01]  /*2bd0*/  ISETP.GE.AND P0, PT, R5, R4, PT ;  /* 0x000000040500720c */ /* 0x000fe20003f06270 */
[C---:B-1----:R-:W-:Y:S01]  /*2be0*/  IMAD.WIDE.U32 R26, R193.reuse, 0x4, R238 ;  /* 0x00000004c11a7825 */ /* 0x042fe200078e00ee */
        /* <DEDUP_REMOVED lines=22> */
.L_x_179:
[----:B------:R-:W-:Y:S05]  /*2d50*/  BSYNC.RECONVERGENT B0 ;  /* 0x0000000000007941 */ /* 0x000fea0003800200 */
.L_x_178:
[----:B------:R-:W3:Y:S01]  /*2d60*/  LDCU.64 UR4, c[0x0][0x3d0] ;  /* 0x00007a00ff0477ac */ /* 0x000ee20008000a00 */
[----:B------:R-:W-:Y:S01]  /*2d70*/  IMAD.WIDE.U32 R20, R210, UR12, R20 ;  /* 0x0000000cd2147c25 */ /* 0x000fe2000f8e0014 */
        /* <DEDUP_REMOVED lines=25> */
.L_x_182:
[----:B------:R3:W-:Y:S01]  /*2f10*/  STS.128 [R204+0x6000], RZ ;  /* 0x006000ffcc007388 */ /* 0x0007e20000000c00 */
[----:B------:R-:W-:Y:S05]  /*2f20*/  BRA `(.L_x_183) ;  /* 0x0000000000047947 */ /* 0x000fea0003800000 */
.L_x_181:
[----:B------:R1:W-:Y:S02]  /*2f30*/  STS.128 [R204+0x6000], RZ ;  /* 0x006000ffcc007388 */ /* 0x0003e40000000c00 */
.L_x_183:
[----:B------:R-:W-:Y:S05]  /*2f40*/  BSYNC.RECONVERGENT B0 ;  /* 0x0000000000007941 */ /* 0x000fea0003800200 */
.L_x_180:
        /* <DEDUP_REMOVED lines=14> */
[----:B-1----:R-:W-:Y:S01]  /*3030*/  IMAD R12, R19, UR12, RZ ;  /* 0x0000000c130c7c24 */ /* 0x002fe2000f8e02ff */
[----:B------:R-:W-:Y:S02]  /*3040*/  MOV R14, R10 ;  /* 0x0000000a000e7202 */ /* 0x000fe40000000f00 */
[----:B------:R-:W-:Y:S01]  /*3050*/  MOV R15, R4 ;  /* 0x00000004000f7202 */ /* 0x000fe20000000f00 */
[C---:B------:R-:W-:Y:S02]  /*3060*/  IMAD R12, R16.reuse, UR13, R12 ;  /* 0x0000000d100c7c24 */ /* 0x040fe4000f8e020c */
[----:B------:R-:W-:-:S05]  /*3070*/  IMAD.WIDE.U32 R16, R16, UR12, R14 ;  /* 0x0000000c10107c25 */ /* 0x000fca000f8e000e */
[----:B------:R-:W-:Y:S02]  /*3080*/  IADD3 R12, PT, PT, R17, R12, RZ ;  /* 0x0000000c110c7210 */ /* 0x000fe40007ffe0ff */
[----:B---3--:R-:W-:-:S04]  /*3090*/  LEA R14, P0, R16, UR4, 0x1 ;  /* 0x00000004100e7c11 */ /* 0x008fc8000f8008ff */
[----:B------:R-:W-:-:S05]  /*30a0*/  LEA.HI.X R15, R16, UR5, R12, 0x1, P0 ;  /* 0x00000005100f7c11 */ /* 0x000fca00080f0c0c */
[----:B------:R-:W-:Y:S01]  /*30b0*/  @!PT LDS RZ, [RZ] ;  /* 0x00000000fffff984 */ /* 0x000fe20000000800 */
[----:B------:R-:W-:Y:S01]  /*30c0*/  @!PT LDS RZ, [RZ] ;  /* 0x00000000fffff984 */ /* 0x000fe20000000800 */
[----:B------:R-:W-:Y:S01]  /*30d0*/  @!PT LDS RZ, [RZ] ;  /* 0x00000000fffff984 */ /* 0x000fe20000000800 */
[----:B------:R1:W-:Y:S04]  /*30e0*/  LDGSTS.E.BYPASS.LTC128B.128 [R204+0x7000], desc[UR18][R14.64] ;  /* 0x070000000ecc7fae */ /* 0x0003e8000b981a12 */
.L_x_185:
[----:B-1----:R-:W-:Y:S05]  /*30f0*/  BSYNC.RECONVERGENT B0 ;  /* 0x0000000000007941 */ /* 0x002fea0003800200 */
.L_x_184:
        /* <DEDUP_REMOVED lines=9> */
[----:B------:R-:W-:Y:S01]  /*3190*/  MOV R12, R10 ;  /* 0x0000000a000c7202 */ /* 0x000fe20000000f00 */
[----:B------:R-:W-:Y:S01]  /*31a0*/  IMAD R5, R7, UR12, RZ ;  /* 0x0000000c07057c24 */ /* 0x000fe2000f8e02ff */
[----:B------:R-:W-:-:S03]  /*31b0*/  MOV R13, R4 ;  /* 0x00000004000d7202 */ /* 0x000fc60000000f00 */
[C---:B------:R-:W-:Y:S02]  /*31c0*/  IMAD R5, R9.reuse, UR13, R5 ;  /* 0x0000000d09057c24 */ /* 0x040fe4000f8e0205 */
[----:B------:R-:W-:-:S05]  /*31d0*/  IMAD.WIDE.U32 R12, R9, UR12, R12 ;  /* 0x0000000c090c7c25 */ /* 0x000fca000f8e000c */
[----:B------:R-:W-:Y:S02]  /*31e0*/  IADD3 R5, PT, PT, R13, R5, RZ ;  /* 0x000000050d057210 */ /* 0x000fe40007ffe0ff */
[----:B-1----:R-:W-:-:S04]  /*31f0*/  LEA R14, P0, R12, UR4, 0x1 ;  /* 0x000000040c0e7c11 */ /* 0x002fc8000f8008ff */
[----:B------:R-:W-:-:S05]  /*3200*/  LEA.HI.X R15, R12, UR5, R5, 0x1, P0 ;  /* 0x000000050c0f7c11 */ /* 0x000fca00080f0c05 */
[----:B------:R-:W-:Y:S01]  /*3210*/  @!PT LDS RZ, [RZ] ;  /* 0x00000000fffff984 */ /* 0x000fe20000000800 */
[----:B------:R-:W-:Y:S01]  /*3220*/  @!PT LDS RZ, [RZ] ;  /* 0x00000000fffff984 */ /* 0x000fe20000000800 */
[----:B------:R-:W-:Y:S01]  /*3230*/  @!PT LDS RZ, [RZ] ;  /* 0x00000000fffff984 */ /* 0x000fe20000000800 */
[----:B------:R1:W-:Y:S04]  /*3240*/  LDGSTS.E.BYPASS.LTC128B.128 [R204+0x8000], desc[UR18][R14.64] ;  /* 0x080000000ecc7fae */ /* 0x0003e8000b981a12 */
.L_x_187:
[----:B------:R-:W-:Y:S05]  /*3250*/  BSYNC.RECONVERGENT B0 ;  /* 0x0000000000007941 */ /* 0x000fea0003800200 */
.L_x_186:
        /* <DEDUP_REMOVED lines=20> */
.L_x_189:
[----:B------:R-:W-:Y:S05]  /*33a0*/  BSYNC.RECONVERGENT B0 ;  /* 0x0000000000007941 */ /* 0x000fea0003800200 */
.L_x_188:
[----:B------:R-:W0:Y:S01]  /*33b0*/  LDGDEPBAR ;  /* 0x00000000000079af */ /* 0x000e220000000000 */
[----:B------:R-:W3:Y:S01]  /*33c0*/  LDCU UR4, c[0x0][0x590] ;  /* 0x0000b200ff0477ac */ /* 0x000ee20008000800 */
[--C-:B------:R-:W-:Y:S01]  /*33d0*/  IMAD.IADD R174, R187, 0x1, R173.reuse ;  /* 0x00000001bbae7824 */ /* 0x100fe200078e02ad */
[----:B------:R-:W-:Y:S01]  /*33e0*/  CS2R R94, SRZ ;  /* 0x00000000005e7805 */ /* 0x000fe2000001ff00 */
[----:B------:R-:W-:Y:S01]  /*33f0*/  IMAD.SHL.U32 R220, R220, 0x8, RZ ;  /* 0x00000008dcdc7824 */ /* 0x000fe200078e00ff */
[----:B------:R-:W-:Y:S01]  /*3400*/  CS2R R92, SRZ ;  /* 0x00000000005c7805 */ /* 0x000fe2000001ff00 */
[----:B------:R-:W-:Y:S01]  /*3410*/  IMAD.IADD R173, R186, 0x1, R173 ;  /* 0x00000001baad7824 */ /* 0x000fe200078e02ad */
[----:B------:R-:W-:Y:S01]  /*3420*/  CS2R R98, SRZ ;  /* 0x0000000000627805 */ /* 0x000fe2000001ff00 */
[----:B------:R-:W-:Y:S01]  /*3430*/  IMAD.MOV.U32 R221, RZ, RZ, R226 ;  /* 0x000000ffffdd7224 */ /* 0x000fe200078e00e2 */
        /* <DEDUP_REMOVED lines=30> */
[----:B------:R-:W-:Y:S01]  /*3620*/  CS2R R36, SRZ ;  /* 0x0000000000247805 */ /* 0x000fe2000001ff00 */
[----:B------:R-:W-:Y:S01]  /*3630*/  IMAD.IADD R207, R210, 0x1, R207 ;  /* 0x00000001d2cf7824 */ /* 0x000fe200078e02cf */
[----:B---3--:R-:W-:Y:S01]  /*3640*/  USHF.L.U32 UR4, UR4, 0x6, URZ ;  /* 0x0000000604047899 */ /* 0x008fe200080006ff */
[----:B------:R3:W1:Y:S04]  /*3650*/  LDSM.16.M88.4 R140, [R184] ;  /* 0x00000000b88c783b */ /* 0x0006680000000200 */
[----:B------:R3:W1:Y:S04]  /*3660*/  LDSM.16.M88.4 R144, [R184+0x800] ;  /* 0x00080000b890783b */ /* 0x0006680000000200 */
[----:B------:R3:W1:Y:S04]  /*3670*/  LDSM.16.M88.4 R148, [R182] ;  /* 0x00000000b694783b */ /* 0x0006680000000200 */
[----:B------:R3:W1:Y:S04]  /*3680*/  LDSM.16.M88.4 R152, [R182+0x800] ;  /* 0x00080000b698783b */ /* 0x0006680000000200 */
[----:B------:R3:W1:Y:S04]  /*3690*/  LDSM.16.M88.4 R156, [R180] ;  /* 0x00000000b49c783b */ /* 0x0006680000000200 */
[----:B------:R3:W1:Y:S04]  /*36a0*/  LDSM.16.M88.4 R160, [R180+0x800] ;  /* 0x00080000b4a0783b */ /* 0x0006680000000200 */
[----:B------:R3:W1:Y:S04]  /*36b0*/  LDSM.16.M88.4 R164, [R179] ;  /* 0x00000000b3a4783b */ /* 0x0006680000000200 */
[----:B------:R3:W1:Y:S02]  /*36c0*/  LDSM.16.M88.4 R168, [R179+0x800] ;  /* 0x00080000b3a8783b */ /* 0x0006640000000200 */
.L_x_194:
[----:B------:R-:W0:Y:S01]  /*36d0*/  LDGDEPBAR ;  /* 0x00000000000079af */ /* 0x000e220000000000 */
[----:B------:R-:W-:Y:S01]  /*36e0*/  IMAD.MOV.U32 R4, RZ, RZ, R215 ;  /* 0x000000ffff047224 */ /* 0x000fe200078e00d7 */
[----:B------:R-:W-:Y:S01]  /*36f0*/  IADD3 R112, PT, PT, R183, R174, RZ ;  /* 0x000000aeb7707210 */ /* 0x000fe20007ffe0ff */
[----:B------:R-:W-:Y:S02]  /*3700*/  IMAD.MOV.U32 R5, RZ, RZ, R214 ;  /* 0x000000ffff057224 */ /* 0x000fe400078e00d6 */
[----:B------:R-:W-:Y:S01]  /*3710*/  IMAD.IADD R128, R181, 0x1, R174 ;  /* 0x00000001b5807824 */ /* 0x000fe200078e02ae */
[C---:B------:R-:W-:Y:S04]  /*3720*/  LEA R12, P0, R193.reuse, R4, 0x2 ;  /* 0x00000004c10c7211 */ /* 0x040fe800078010ff */
[----:B------:R-:W-:Y:S02]  /*3730*/  LEA.HI.X R13, R193, R5, RZ, 0x2, P0 ;  /* 0x00000005c10d7211 */ /* 0x000fe400000f14ff */
[----:B------:R-:W-:Y:S01]  /*3740*/  IADD3 R132, PT, PT, R183, R128, RZ ;  /* 0x00000080b7847210 */ /* 0x000fe20007ffe0ff */
[----:B------:R-:W-:Y:S04]  /*3750*/  DEPBAR.LE SB0, 0x0 ;  /* 0x000080000000791a */ /* 0x000fe80000000000 */
[----:B------:R-:W-:Y:S06]  /*3760*/  BAR.SYNC.DEFER_BLOCKING 0x0 ;  /* 0x0000000000007b1d */ /* 0x000fec0000010000 */
[----:B------:R-:W-:Y:S05]  /*3770*/  LDSM.16.M88.4 R32, [R174] ;  /* 0x00000000ae20783b */ /* 0x000fea0000000200 */
[----:B------:R-:W4:Y:S05]  /*3780*/  LDSM.16.M88.4 R16, [R184+-0x4000] ;  /* 0xffc00000b810783b */ /* 0x000f2a0000000200 */
[----:B--2---:R-:W1:Y:S05]  /*3790*/  LDSM.16.M88.4 R28, [R174+0x1000] ;  /* 0x00100000ae1c783b */ /* 0x004e6a0000000200 */
[----:B-----5:R-:W5:Y:S05]  /*37a0*/  LDG.E R242, desc[UR18][R12.64] ;  /* 0x000000120cf27981 */ /* 0x020f6a000c1e1900 */
[----:B------:R-:W5:Y:S05]  /*37b0*/  LDG.E R241, desc[UR18][R12.64+0x20] ;  /* 0x000020120cf17981 */ /* 0x000f6a000c1e1900 */
[----:B------:R-:W5:Y:S05]  /*37c0*/  LDG.E R240, desc[UR18][R12.64+0x80] ;  /* 0x000080120cf07981 */ /* 0x000f6a000c1e1900 */
[----:B------:R2:W5:Y:S05]  /*37d0*/  LDG.E R235, desc[UR18][R12.64+0xa0] ;  /* 0x0000a0120ceb7981 */ /* 0x00056a000c1e1900 */
[----:B------:R-:W3:Y:S05]  /*37e0*/  LDSM.16.M88.4 R100, [R184+-0x3800] ;  /* 0xffc80000b864783b */ /* 0x000eea0000000200 */
[----:B------:R-:W-:Y:S05]  /*37f0*/  LDSM.16.M88.4 R104, [R112] ;  /* 0x000000007068783b */ /* 0x000fea0000000200 */
[----:B------:R-:W3:Y:S01]  /*3800*/  LDSM.16.M88.4 R108, [R182+-0x4000] ;  /* 0xffc00000b66c783b */ /* 0x000ee20000000200 */
[-C--:B----4-:R-:W-:Y:S04]  /*3810*/  HMMA.16816.F32 R4, R32, R16.reuse, RZ ;  /* 0x000000102004723c */ /* 0x090fe800000018ff */
[----:B------:R-:W4:Y:S05]  /*3820*/  LDSM.16.M88.4 R112, [R112+0x1000] ;  /* 0x001000007070783b */ /* 0x000f2a0000000200 */
[----:B------:R-:W4:Y:S01]  /*3830*/  LDSM.16.M88.4 R116, [R182+-0x3800] ;  /* 0xffc80000b674783b */ /* 0x000f220000000200 */
[C---:B-1----:R-:W-:Y:S04]  /*3840*/  HMMA.16816.F32 R8, R28.reuse, R16, RZ ;  /* 0x000000101c08723c */ /* 0x042fe800000018ff */
[----:B------:R-:W-:Y:S04]  /*3850*/  LDSM.16.M88.4 R120, [R180+-0x4000] ;  /* 0xffc00000b478783b */ /* 0x000fe80000000200 */
[-C--:B--2---:R-:W-:Y:S01]  /*3860*/  HMMA.16816.F32 R12, R28, R18.reuse, RZ ;  /* 0x000000121c0c723c */ /* 0x084fe200000018ff */
[----:B------:R-:W-:Y:S05]  /*3870*/  LDSM.16.M88.4 R124, [R128+0x1000] ;  /* 0x00100000807c783b */ /* 0x000fea0000000200 */
[----:B------:R-:W-:Y:S02]  /*3880*/  LDSM.16.M88.4 R136, [R179+-0x3800] ;  /* 0xffc80000b388783b */ /* 0x000fe40000000200 */
[C---:B------:R-:W-:Y:S08]  /*3890*/  HMMA.16816.F32 R16, R32.reuse, R18, RZ ;  /* 0x000000122010723c */ /* 0x040ff000000018ff */
[-C--:B---3--:R-:W-:Y:S08]  /*38a0*/  HMMA.16816.F32 R20, R32, R100.reuse, RZ ;  /* 0x000000642014723c */ /* 0x088ff000000018ff */
[C---:B------:R-:W-:Y:S08]  /*38b0*/  HMMA.16816.F32 R24, R28.reuse, R100, RZ ;  /* 0x000000641c18723c */ /* 0x040ff000000018ff */
[-C--:B------:R-:W-:Y:S08]  /*38c0*/  HMMA.16816.F32 R28, R28, R102.reuse, RZ ;  /* 0x000000661c1c723c */ /* 0x080ff000000018ff */
[----:B------:R-:W-:Y:S01]  /*38d0*/  HMMA.16816.F32 R32, R32, R102, RZ ;  /* 0x000000662020723c */ /* 0x000fe200000018ff */
[----:B------:R-:W1:Y:S05]  /*38e0*/  LDSM.16.M88.4 R100, [R128] ;  /* 0x000000008064783b */ /* 0x000e6a0000000200 */
[----:B------:R-:W-:Y:S02]  /*38f0*/  LDSM.16.M88.4 R128, [R179+-0x4000] ;  /* 0xffc00000b380783b */ /* 0x000fe40000000200 */
[-C--:B------:R-:W-:Y:S08]  /*3900*/  HMMA.16816.F32 R4, R104, R108.reuse, R4 ;  /* 0x0000006c6804723c */ /* 0x080ff00000001804 */
[C---:B----4-:R-:W-:Y:S08]  /*3910*/  HMMA.16816.F32 R8, R112.reuse, R108, R8 ;  /* 0x0000006c7008723c */ /* 0x050ff00000001808 */
[-C--:B------:R-:W-:Y:S08]  /*3920*/  HMMA.16816.F32 R12, R112, R110.reuse, R12 ;  /* 0x0000006e700c723c */ /* 0x080ff0000000180c */
[C---:B------:R-:W-:Y:S01]  /*3930*/  HMMA.16816.F32 R16, R104.reuse, R110, R16 ;  /* 0x0000006e6810723c */ /* 0x040fe20000001810 */
[----:B------:R-:W2:Y:S07]  /*3940*/  LDSM.16.M88.4 R108, [R180+-0x3800] ;  /* 0xffc80000b46c783b */ /* 0x000eae0000000200 */
[-C--:B------:R-:W-:Y:S08]  /*3950*/  HMMA.16816.F32 R20, R104, R116.reuse, R20 ;  /* 0x000000746814723c */ /* 0x080ff00000001814 */
[C---:B------:R-:W-:Y:S08]  /*3960*/  HMMA.16816.F32 R24, R112.reuse, R116, R24 ;  /* 0x000000747018723c */ /* 0x040ff00000001818 */
[-C--:B------:R-:W-:Y:S01]  /*3970*/  HMMA.16816.F32 R28, R112, R118.reuse, R28 ;  /* 0x00000076701c723c */ /* 0x080fe2000000181c */
[----:B------:R-:W3:Y:S05]  /*3980*/  LDSM.16.M88.4 R112, [R132] ;  /* 0x000000008470783b */ /* 0x000eea0000000200 */
[----:B------:R-:W4:Y:S02]  /*3990*/  LDSM.16.M88.4 R132, [R132+0x1000] ;  /* 0x001000008484783b */ /* 0x000f240000000200 */
        /* <DEDUP_REMOVED lines=8> */
[----:B------:R-:W-:Y:S04]  /*3a20*/  HMMA.16816.F32 R32, R100, R110, R32 ;  /* 0x0000006e6420723c */ /* 0x000fe80000001820 */
[----:B------:R-:W-:Y:S04]  /*3a30*/  IMAD.SHL.U32 R100, R228, 0x40, RZ ;  /* 0x00000040e4647824 */ /* 0x000fe800078e00ff */
[-C--:B---3--:R-:W-:Y:S05]  /*3a40*/  HMMA.16816.F32 R4, R112, R128.reuse, R4 ;  /* 0x000000807004723c */ /* 0x088fea0000001804 */
[----:B------:R-:W-:Y:S03]  /*3a50*/  ISETP.GE.AND P0, PT, R100, R227, PT ;  /* 0x000000e36400720c */ /* 0x000fe60003f06270 */
[C---:B----4-:R-:W-:Y:S08]  /*3a60*/  HMMA.16816.F32 R8, R132.reuse, R128, R8 ;  /* 0x000000808408723c */ /* 0x050ff00000001808 */
[-C--:B------:R-:W-:Y:S08]  /*3a70*/  HMMA.16816.F32 R12, R132, R130.reuse, R12 ;  /* 0x00000082840c723c */ /* 0x080ff0000000180c */
[C---:B------:R-:W-:Y:S08]  /*3a80*/  HMMA.16816.F32 R16, R112.reuse, R130, R16 ;  /* 0x000000827010723c */ /* 0x040ff00000001810 */
[-C--:B------:R-:W-:Y:S08]  /*3a90*/  HMMA.16816.F32 R20, R112, R136.reuse, R20 ;  /* 0x000000887014723c */ /* 0x080ff00000001814 */
[C---:B------:R-:W-:Y:S08]  /*3aa0*/  HMMA.16816.F32 R24, R132.reuse, R136, R24 ;  /* 0x000000888418723c */ /* 0x040ff00000001818 */
[-C--:B------:R-:W-:Y:S08]  /*3ab0*/  HMMA.16816.F32 R28, R132, R138.reuse, R28 ;  /* 0x0000008a841c723c */ /* 0x080ff0000000181c */
[----:B------:R-:W-:Y:S01]  /*3ac0*/  HMMA.16816.F32 R32, R112, R138, R32 ;  /* 0x0000008a7020723c */ /* 0x000fe20000001820 */
[----:B------:R-:W-:Y:S08]  /*3ad0*/  @!UPT UIADD3 URZ, UPT, UPT, URZ, URZ, URZ ;  /* 0x000000fffffff290 */ /* 0x000ff0000fffe0ff */
[----:B------:R-:W-:Y:S11]  /*3ae0*/  @!P0 BRA `(.L_x_190) ;  /* 0x0000000000248947 */ /* 0x000ff60003800000 */
[----:B------:R-:W-:Y:S01]  /*3af0*/  VIADD R103, R210, 0x80 ;  /* 0x00000080d2677836 */ /* 0x000fe20000000000 */
[----:B------:R-:W1:Y:S01]  /*3b00*/  LDC R101, c[0x0][0x504] ;  /* 0x00014100ff657b82 */ /* 0x000e620000000800 */
[----:B------:R-:W-:Y:S03]  /*3b10*/  VIADD R102, R100, 0x40 ;  /* 0x0000004064667836 */ /* 0x000fe60000000000 */
[----:B------:R-:W-:Y:S02]  /*3b20*/  ISETP.LT.AND P0, PT, R103, R229, PT ;  /* 0x000000e56700720c */ /* 0x000fe40003f01270 */
[----:B-1----:R-:W-:Y:S05]  /*3b30*/  IADD3 R101, PT, PT, R209, R101, -R229 ;  /* 0x00000065d1657210 */ /* 0x002fea0007ffe8e5 */
[----:B------:R-:W-:Y:S05]  /*3b40*/  VIADD R101, R101, 0xffffff80 ;  /* 0xffffff8065657836 */ /* 0x000fea0000000000 */
[----:B------:R-:W-:Y:S11]  /*3b50*/  ISETP.GE.AND P1, PT, R102, R101, PT ;  /* 0x000000656600720c */ /* 0x000ff60003f26270 */
[----:B------:R-:W-:Y:S02]  /*3b60*/  @!UPT UIADD3 URZ, UPT, UPT, URZ, URZ, URZ ;  /* 0x000000fffffff290 */ /* 0x000fe4000fffe0ff */
[----:B------:R-:W-:Y:S05]  /*3b70*/  @!P1 BRA P0, `(.L_x_191) ;  /* 0x0000000800589947 */ /* 0x000fea0000000000 */
.L_x_190:
[----:B------:R-:W1:Y:S01]  /*3b80*/  LDC R101, c[0x0][0x504] ;  /* 0x00014100ff657b82 */ /* 0x000e620000000800 */
[----:B------:R-:W-:Y:S02]  /*3b90*/  IMAD.IADD R100, R193, 0x1, R100 ;  /* 0x00000001c1647824 */ /* 0x000fe400078e0264 */
[C---:B------:R-:W-:Y:S05]  /*3ba0*/  VIADD R106, R207.reuse, 0x1 ;  /* 0x00000001cf6a7836 */ /* 0x040fea0000000000 */
[----:B------:R-:W2:Y:S01]  /*3bb0*/  LDC R107, c[0x0][0x508] ;  /* 0x00014200ff6b7b82 */ /* 0x000ea20000000800 */
[C---:B------:R-:W-:Y:S02]  /*3bc0*/  VIADD R105, R207.reuse, 0x8 ;  /* 0x00000008cf697836 */ /* 0x040fe40000000000 */
[C---:B------:R-:W-:Y:S02]  /*3bd0*/  VIADD R104, R207.reuse, 0x9 ;  /* 0x00000009cf687836 */ /* 0x040fe40000000000 */
[C---:B------:R-:W-:Y:S02]  /*3be0*/  VIADD R103, R207.reuse, 0x10 ;  /* 0x00000010cf677836 */ /* 0x040fe40000000000 */
[----:B------:R-:W-:Y:S01]  /*3bf0*/  VIADD R102, R207, 0x11 ;  /* 0x00000011cf667836 */ /* 0x000fe20000000000 */
[C-C-:B-1----:R-:W-:Y:S02]  /*3c00*/  IADD3 R101, PT, PT, R229.reuse, -R101, -R231.reuse ;  /* 0x80000065e5657210 */ /* 0x142fe40007ffe8e7 */
[----:B--2---:R-:W-:Y:S03]  /*3c10*/  IADD3 R107, PT, PT, R229, R107, -R231 ;  /* 0x0000006be56b7210 */ /* 0x004fe60007ffe8e7 */
[C---:B------:R-:W-:Y:S02]  /*3c20*/  IMAD.IADD R108, R100.reuse, 0x1, R101 ;  /* 0x00000001646c7824 */ /* 0x040fe400078e0265 */
[C---:B------:R-:W-:Y:S02]  /*3c30*/  VIADD R101, R207.reuse, 0x18 ;  /* 0x00000018cf657836 */ /* 0x040fe40000000000 */
[----:B------:R-:W-:Y:S01]  /*3c40*/  IMAD.IADD R107, R100, 0x1, R107 ;  /* 0x00000001646b7824 */ /* 0x000fe200078e026b */
[----:B------:R-:W-:Y:S01]  /*3c50*/  VIMNMX R110, PT, PT, RZ, R108, !PT ;  /* 0x0000006cff6e7248 */ /* 0x000fe20007fe0100 */
[C---:B------:R-:W-:Y:S01]  /*3c60*/  VIADD R100, R207.reuse, 0x19 ;  /* 0x00000019cf647836 */ /* 0x040fe20000000000 */
[----:B------:R-:W-:Y:S02]  /*3c70*/  VIADDMNMX R109, R108, 0x8, RZ, !PT ;  /* 0x000000086c6d7846 */ /* 0x000fe400078001ff */
[CC--:B------:R-:W-:Y:S02]  /*3c80*/  ISETP.GE.AND P3, PT, R207.reuse, R110.reuse, PT ;  /* 0x0000006ecf00720c */ /* 0x0c0fe40003f66270 */
[CC--:B------:R-:W-:Y:S02]  /*3c90*/  ISETP.GE.AND P2, PT, R106.reuse, R110.reuse, PT ;  /* 0x0000006e6a00720c */ /* 0x0c0fe40003f46270 */
[-C--:B------:R-:W-:Y:S02]  /*3ca0*/  ISETP.GE.AND P1, PT, R207, R109.reuse, PT ;  /* 0x0000006dcf00720c */ /* 0x080fe40003f26270 */
[-C--:B------:R-:W-:Y:S02]  /*3cb0*/  ISETP.GE.AND P0, PT, R106, R109.reuse, PT ;  /* 0x0000006d6a00720c */ /* 0x080fe40003f06270 */
[----:B------:R-:W-:Y:S02]  /*3cc0*/  FSEL R4, R4, -INF , P3 ;  /* 0xff80000004047808 */ /* 0x000fe40001800000 */
[----:B------:R-:W-:Y:S02]  /*3cd0*/  FSEL R5, R5, -INF , P2 ;  /* 0xff80000005057808 */ /* 0x000fe40001000000 */
[----:B------:R-:W-:Y:S02]  /*3ce0*/  FSEL R6, R6, -INF , P1 ;  /* 0xff80000006067808 */ /* 0x000fe40000800000 */
[----:B------:R-:W-:Y:S02]  /*3cf0*/  FSEL R7, R7, -INF , P0 ;  /* 0xff80000007077808 */ /* 0x000fe40000000000 */
[CC--:B------:R-:W-:Y:S02]  /*3d00*/  ISETP.GE.AND P3, PT, R104.reuse, R110.reuse, PT ;  /* 0x0000006e6800720c */ /* 0x0c0fe40003f66270 */
[-C--:B------:R-:W-:Y:S02]  /*3d10*/  ISETP.GE.AND P2, PT, R105, R109.reuse, PT ;  /* 0x0000006d6900720c */ /* 0x080fe40003f46270 */
[-C--:B------:R-:W-:Y:S02]  /*3d20*/  ISETP.GE.AND P1, PT, R104, R109.reuse, PT ;  /* 0x0000006d6800720c */ /* 0x080fe40003f26270 */
[-C--:B------:R-:W-:Y:S02]  /*3d30*/  ISETP.GE.AND P0, PT, R103, R110.reuse, PT ;  /* 0x0000006e6700720c */ /* 0x080fe40003f06270 */
[----:B------:R-:W-:Y:S02]  /*3d40*/  FSEL R17, R17, -INF , P3 ;  /* 0xff80000011117808 */ /* 0x000fe40001800000 */
[----:B------:R-:W-:Y:S02]  /*3d50*/  FSEL R18, R18, -INF , P2 ;  /* 0xff80000012127808 */ /* 0x000fe40001000000 */
[----:B------:R-:W-:Y:S02]  /*3d60*/  FSEL R19, R19, -INF , P1 ;  /* 0xff80000013137808 */ /* 0x000fe40000800000 */
[----:B------:R-:W-:Y:S02]  /*3d70*/  FSEL R20, R20, -INF , P0 ;  /* 0xff80000014147808 */ /* 0x000fe40000000000 */
[-C--:B------:R-:W-:Y:S02]  /*3d80*/  ISETP.GE.AND P3, PT, R103, R109.reuse, PT ;  /* 0x0000006d6700720c */ /* 0x080fe40003f66270 */
[-C--:B------:R-:W-:Y:S02]  /*3d90*/  ISETP.GE.AND P2, PT, R102, R109.reuse, PT ;  /* 0x0000006d6600720c */ /* 0x080fe40003f46270 */
[-C--:B------:R-:W-:Y:S02]  /*3da0*/  ISETP.GE.AND P1, PT, R101, R109.reuse, PT ;  /* 0x0000006d6500720c */ /* 0x080fe40003f26270 */
[----:B------:R-:W-:Y:S02]  /*3db0*/  ISETP.GE.AND P0, PT, R100, R109, PT ;  /* 0x0000006d6400720c */ /* 0x000fe40003f06270 */
[C---:B------:R-:W-:Y:S02]  /*3dc0*/  VIADDMNMX R109, R108.reuse, 0x20, RZ, !PT ;  /* 0x000000206c6d7846 */ /* 0x040fe400078001ff */
[----:B------:R-:W-:Y:S02]  /*3dd0*/  VIADDMNMX R108, R108, 0x28, RZ, !PT ;  /* 0x000000286c6c7846 */ /* 0x000fe400078001ff */
[----:B------:R-:W-:Y:S02]  /*3de0*/  FSEL R22, R22, -INF , P3 ;  /* 0xff80000016167808 */ /* 0x000fe40001800000 */
[----:B------:R-:W-:Y:S02]  /*3df0*/  FSEL R23, R23, -INF , P2 ;  /* 0xff80000017177808 */ /* 0x000fe40001000000 */
[----:B------:R-:W-:Y:S02]  /*3e00*/  FSEL R34, R34, -INF , P1 ;  /* 0xff80000022227808 */ /* 0x000fe40000800000 */
[----:B------:R-:W-:Y:S02]  /*3e10*/  FSEL R35, R35, -INF , P0 ;  /* 0xff80000023237808 */ /* 0x000fe40000000000 */
[C---:B------:R-:W-:Y:S02]  /*3e20*/  ISETP.GE.AND P4, PT, R105.reuse, R110, PT ;  /* 0x0000006e6900720c */ /* 0x040fe40003f86270 */
[CC--:B------:R-:W-:Y:S02]  /*3e30*/  ISETP.GE.AND P3, PT, R105.reuse, R109.reuse, PT ;  /* 0x0000006d6900720c */ /* 0x0c0fe40003f66270 */
[CC--:B------:R-:W-:Y:S02]  /*3e40*/  ISETP.GE.AND P2, PT, R104.reuse, R109.reuse, PT ;  /* 0x0000006d6800720c */ /* 0x0c0fe40003f46270 */
[-C--:B------:R-:W-:Y:S02]  /*3e50*/  ISETP.GE.AND P1, PT, R105, R108.reuse, PT ;  /* 0x0000006c6900720c */ /* 0x080fe40003f26270 */
[----:B------:R-:W-:Y:S02]  /*3e60*/  ISETP.GE.AND P0, PT, R104, R108, PT ;  /* 0x0000006c6800720c */ /* 0x000fe40003f06270 */
[----:B------:R-:W-:Y:S02]  /*3e70*/  FSEL R16, R16, -INF , P4 ;  /* 0xff80000010107808 */ /* 0x000fe40002000000 */
[----:B------:R-:W-:Y:S02]  /*3e80*/  FSEL R12, R12, -INF , P3 ;  /* 0xff8000000c0c7808 */ /* 0x000fe40001800000 */
[----:B------:R-:W-:Y:S02]  /*3e90*/  FSEL R13, R13, -INF , P2 ;  /* 0xff8000000d0d7808 */ /* 0x000fe40001000000 */
[----:B------:R-:W-:Y:S02]  /*3ea0*/  FSEL R14, R14, -INF , P1 ;  /* 0xff8000000e0e7808 */ /* 0x000fe40000800000 */
[----:B------:R-:W-:Y:S02]  /*3eb0*/  FSEL R15, R15, -INF , P0 ;  /* 0xff8000000f0f7808 */ /* 0x000fe40000000000 */
[-C--:B------:R-:W-:Y:S02]  /*3ec0*/  ISETP.GE.AND P6, PT, R102, R110.reuse, PT ;  /* 0x0000006e6600720c */ /* 0x080fe40003fc6270 */
[----:B------:R-:W-:Y:S02]  /*3ed0*/  ISETP.GE.AND P4, PT, R100, R110, PT ;  /* 0x0000006e6400720c */ /* 0x000fe40003f86270 */
[CC--:B------:R-:W-:Y:S02]  /*3ee0*/  ISETP.GE.AND P3, PT, R102.reuse, R109.reuse, PT ;  /* 0x0000006d6600720c */ /* 0x0c0fe40003f66270 */
[-C--:B------:R-:W-:Y:S02]  /*3ef0*/  ISETP.GE.AND P2, PT, R103, R108.reuse, PT ;  /* 0x0000006c6700720c */ /* 0x080fe40003f46270 */
[----:B------:R-:W-:Y:S02]  /*3f00*/  ISETP.GE.AND P1, PT, R102, R108, PT ;  /* 0x0000006c6600720c */ /* 0x000fe40003f26270 */
[-C--:B------:R-:W-:Y:S02]  /*3f10*/  ISETP.GE.AND P0, PT, R207, R109.reuse, PT ;  /* 0x0000006dcf00720c */ /* 0x080fe40003f06270 */
[----:B------:R-:W-:Y:S02]  /*3f20*/  FSEL R21, R21, -INF , P6 ;  /* 0xff80000015157808 */ /* 0x000fe40003000000 */
[----:B------:R-:W-:Y:S02]  /*3f30*/  FSEL R33, R33, -INF , P4 ;  /* 0xff80000021217808 */ /* 0x000fe40002000000 */
[----:B------:R-:W-:Y:S02]  /*3f40*/  FSEL R25, R25, -INF , P3 ;  /* 0xff80000019197808 */ /* 0x000fe40001800000 */
[----:B------:R-:W-:Y:S02]  /*3f50*/  FSEL R26, R26, -INF , P2 ;  /* 0xff8000001a1a7808 */ /* 0x000fe40001000000 */
[----:B------:R-:W-:Y:S02]  /*3f60*/  FSEL R27, R27, -INF , P1 ;  /* 0xff8000001b1b7808 */ /* 0x000fe40000800000 */
[----:B------:R-:W-:Y:S02]  /*3f70*/  FSEL R8, R8, -INF , P0 ;  /* 0xff80000008087808 */ /* 0x000fe40000000000 */
[----:B------:R-:W-:Y:S02]  /*3f80*/  ISETP.GE.AND P5, PT, R101, R110, PT ;  /* 0x0000006e6500720c */ /* 0x000fe40003fa6270 */
[-C--:B------:R-:W-:Y:S02]  /*3f90*/  ISETP.GE.AND P4, PT, R103, R109.reuse, PT ;  /* 0x0000006d6700720c */ /* 0x080fe40003f86270 */
[CC--:B------:R-:W-:Y:S02]  /*3fa0*/  ISETP.GE.AND P6, PT, R106.reuse, R109.reuse, PT ;  /* 0x0000006d6a00720c */ /* 0x0c0fe40003fc6270 */
[-C--:B------:R-:W-:Y:S02]  /*3fb0*/  ISETP.GE.AND P2, PT, R106, R108.reuse, PT ;  /* 0x0000006c6a00720c */ /* 0x080fe40003f46270 */
[-C--:B------:R-:W-:Y:S02]  /*3fc0*/  ISETP.GE.AND P3, PT, R207, R108.reuse, PT ;  /* 0x0000006ccf00720c */ /* 0x080fe40003f66270 */
[-C--:B------:R-:W-:Y:S02]  /*3fd0*/  ISETP.GE.AND P1, PT, R101, R108.reuse, PT ;  /* 0x0000006c6500720c */ /* 0x080fe40003f26270 */
[----:B------:R-:W-:Y:S02]  /*3fe0*/  ISETP.GE.AND P0, PT, R100, R108, PT ;  /* 0x0000006c6400720c */ /* 0x000fe40003f06270 */
[--C-:B------:R-:W-:Y:S02]  /*3ff0*/  VIADDMNMX R108, R107, 0x1, R229.reuse, PT ;  /* 0x000000016b6c7846 */ /* 0x100fe400038001e5 */
[----:B------:R-:W-:Y:S02]  /*4000*/  FSEL R32, R32, -INF , P5 ;  /* 0xff80000020207808 */ /* 0x000fe40002800000 */
[----:B------:R-:W-:Y:S02]  /*4010*/  FSEL R24, R24, -INF , P4 ;  /* 0xff80000018187808 */ /* 0x000fe40002000000 */
[----:B------:R-:W-:Y:S02]  /*4020*/  FSEL R9, R9, -INF , P6 ;  /* 0xff80000009097808 */ /* 0x000fe40003000000 */
[----:B------:R-:W-:Y:S02]  /*4030*/  FSEL R11, R11, -INF , P2 ;  /* 0xff8000000b0b7808 */ /* 0x000fe40001000000 */
[----:B------:R-:W-:Y:S02]  /*4040*/  FSEL R30, R30, -INF , P1 ;  /* 0xff8000001e1e7808 */ /* 0x000fe40000800000 */
[----:B------:R-:W-:Y:S02]  /*4050*/  FSEL R31, R31, -INF , P0 ;  /* 0xff8000001f1f7808 */ /* 0x000fe40000000000 */
[-C--:B------:R-:W-:Y:S02]  /*4060*/  ISETP.GE.AND P5, PT, R101, R109.reuse, PT ;  /* 0x0000006d6500720c */ /* 0x080fe40003fa6270 */
[----:B------:R-:W-:Y:S02]  /*4070*/  ISETP.GE.AND P4, PT, R100, R109, PT ;  /* 0x0000006d6400720c */ /* 0x000fe40003f86270 */
[-C--:B------:R-:W-:Y:S02]  /*4080*/  ISETP.GE.AND P2, PT, R207, R108.reuse, PT ;  /* 0x0000006ccf00720c */ /* 0x080fe40003f46270 */
[-C--:B------:R-:W-:Y:S02]  /*4090*/  ISETP.GE.AND P1, PT, R106, R108.reuse, PT ;  /* 0x0000006c6a00720c */ /* 0x080fe40003f26270 */
[-C--:B------:R-:W-:Y:S02]  /*40a0*/  ISETP.GE.AND P0, PT, R105, R108.reuse, PT ;  /* 0x0000006c6900720c */ /* 0x080fe40003f06270 */
[-C--:B------:R-:W-:Y:S02]  /*40b0*/  ISETP.GE.AND P6, PT, R104, R108.reuse, PT ;  /* 0x0000006c6800720c */ /* 0x080fe40003fc6270 */
[--C-:B------:R-:W-:Y:S02]  /*40c0*/  VIADDMNMX R109, R107, 0x9, R229.reuse, PT ;  /* 0x000000096b6d7846 */ /* 0x100fe400038001e5 */
[----:B------:R-:W-:Y:S02]  /*40d0*/  FSEL R10, R10, -INF , P3 ;  /* 0xff8000000a0a7808 */ /* 0x000fe40001800000 */
[----:B------:R-:W-:Y:S02]  /*40e0*/  FSEL R28, R28, -INF , P5 ;  /* 0xff8000001c1c7808 */ /* 0x000fe40002800000 */
[----:B------:R-:W-:Y:S02]  /*40f0*/  FSEL R29, R29, -INF , P4 ;  /* 0xff8000001d1d7808 */ /* 0x000fe40002000000 */
[----:B------:R-:W-:Y:S02]  /*4100*/  FSEL R4, R4, -INF , !P2 ;  /* 0xff80000004047808 */ /* 0x000fe40005000000 */
[----:B------:R-:W-:Y:S02]  /*4110*/  FSEL R5, R5, -INF , !P1 ;  /* 0xff80000005057808 */ /* 0x000fe40004800000 */
[----:B------:R-:W-:Y:S02]  /*4120*/  FSEL R16, R16, -INF , !P0 ;  /* 0xff80000010107808 */ /* 0x000fe40004000000 */
[----:B------:R-:W-:Y:S02]  /*4130*/  FSEL R17, R17, -INF , !P6 ;  /* 0xff80000011117808 */ /* 0x000fe40007000000 */
[-C--:B------:R-:W-:Y:S02]  /*4140*/  ISETP.GE.AND P5, PT, R103, R108.reuse, PT ;  /* 0x0000006c6700720c */ /* 0x080fe40003fa6270 */
[-C--:B------:R-:W-:Y:S02]  /*4150*/  ISETP.GE.AND P4, PT, R102, R108.reuse, PT ;  /* 0x0000006c6600720c */ /* 0x080fe40003f86270 */
[-C--:B------:R-:W-:Y:S02]  /*4160*/  ISETP.GE.AND P3, PT, R101, R108.reuse, PT ;  /* 0x0000006c6500720c */ /* 0x080fe40003f66270 */
[----:B------:R-:W-:Y:S02]  /*4170*/  ISETP.GE.AND P2, PT, R100, R108, PT ;  /* 0x0000006c6400720c */ /* 0x000fe40003f46270 */
[-C--:B------:R-:W-:Y:S02]  /*4180*/  ISETP.GE.AND P1, PT, R207, R109.reuse, PT ;  /* 0x0000006dcf00720c */ /* 0x080fe40003f26270 */
[-C--:B------:R-:W-:Y:S02]  /*4190*/  ISETP.GE.AND P0, PT, R106, R109.reuse, PT ;  /* 0x0000006d6a00720c */ /* 0x080fe40003f06270 */
[-C--:B------:R-:W-:Y:S02]  /*41a0*/  ISETP.GE.AND P6, PT, R105, R109.reuse, PT ;  /* 0x0000006d6900720c */ /* 0x080fe40003fc6270 */
[--C-:B------:R-:W-:Y:S02]  /*41b0*/  VIADDMNMX R108, R107, 0x21, R229.reuse, PT ;  /* 0x000000216b6c7846 */ /* 0x100fe400038001e5 */
[----:B------:R-:W-:Y:S02]  /*41c0*/  FSEL R20, R20, -INF , !P5 ;  /* 0xff80000014147808 */ /* 0x000fe40006800000 */
[----:B------:R-:W-:Y:S02]  /*41d0*/  FSEL R21, R21, -INF , !P4 ;  /* 0xff80000015157808 */ /* 0x000fe40006000000 */
[----:B------:R-:W-:Y:S02]  /*41e0*/  FSEL R32, R32, -INF , !P3 ;  /* 0xff80000020207808 */ /* 0x000fe40005800000 */
[----:B------:R-:W-:Y:S02]  /*41f0*/  FSEL R33, R33, -INF , !P2 ;  /* 0xff80000021217808 */ /* 0x000fe40005000000 */
[----:B------:R-:W-:Y:S02]  /*4200*/  FSEL R6, R6, -INF , !P1 ;  /* 0xff80000006067808 */ /* 0x000fe40004800000 */
[----:B------:R-:W-:Y:S02]  /*4210*/  FSEL R7, R7, -INF , !P0 ;  /* 0xff80000007077808 */ /* 0x000fe40004000000 */
[----:B------:R-:W-:Y:S02]  /*4220*/  FSEL R18, R18, -INF , !P6 ;  /* 0xff80000012127808 */ /* 0x000fe40007000000 */
[-C--:B------:R-:W-:Y:S02]  /*4230*/  ISETP.GE.AND P5, PT, R104, R109.reuse, PT ;  /* 0x0000006d6800720c */ /* 0x080fe40003fa6270 */
[-C--:B------:R-:W-:Y:S02]  /*4240*/  ISETP.GE.AND P4, PT, R103, R109.reuse, PT ;  /* 0x0000006d6700720c */ /* 0x080fe40003f86270 */
[-C--:B------:R-:W-:Y:S02]  /*4250*/  ISETP.GE.AND P3, PT, R102, R109.reuse, PT ;  /* 0x0000006d6600720c */ /* 0x080fe40003f66270 */
[-C--:B------:R-:W-:Y:S02]  /*4260*/  ISETP.GE.AND P2, PT, R101, R109.reuse, PT ;  /* 0x0000006d6500720c */ /* 0x080fe40003f46270 */
[----:B------:R-:W-:Y:S02]  /*4270*/  ISETP.GE.AND P1, PT, R100, R109, PT ;  /* 0x0000006d6400720c */ /* 0x000fe40003f26270 */
[-C--:B------:R-:W-:Y:S02]  /*4280*/  ISETP.GE.AND P0, PT, R207, R108.reuse, PT ;  /* 0x0000006ccf00720c */ /* 0x080fe40003f06270 */
[-C--:B------:R-:W-:Y:S02]  /*4290*/  ISETP.GE.AND P6, PT, R106, R108.reuse, PT ;  /* 0x0000006c6a00720c */ /* 0x080fe40003fc6270 */
[----:B------:R-:W-:Y:S02]  /*42a0*/  VIADDMNMX R107, R107, 0x29, R229, PT ;  /* 0x000000296b6b7846 */ /* 0x000fe400038001e5 */
        /* <DEDUP_REMOVED lines=11> */
[-C--:B------:R-:W-:Y:S02]  /*4360*/  ISETP.GE.AND P1, PT, R101, R108.reuse, PT ;  /* 0x0000006c6500720c */ /* 0x080fe40003f26270 */
[----:B------:R-:W-:Y:S02]  /*4370*/  ISETP.GE.AND P0, PT, R100, R108, PT ;  /* 0x0000006c6400720c */ /* 0x000fe40003f06270 */
[-C--:B------:R-:W-:Y:S02]  /*4380*/  ISETP.GE.AND P6, PT, R106, R107.reuse, PT ;  /* 0x0000006b6a00720c */ /* 0x080fe40003fc6270 */
        /* <DEDUP_REMOVED lines=12> */
[-C--:B------:R-:W-:Y:S02]  /*4450*/  ISETP.GE.AND P0, PT, R100, R107.reuse, PT ;  /* 0x0000006b6400720c */ /* 0x080fe40003f06270 */
[----:B------:R-:W-:Y:S02]  /*4460*/  ISETP.GE.AND P6, PT, R207, R107, PT ;  /* 0x0000006bcf00720c */ /* 0x000fe40003fc6270 */
[----:B------:R-:W-:Y:S02]  /*4470*/  FSEL R14, R14, -INF , !P5 ;  /* 0xff8000000e0e7808 */ /* 0x000fe40006800000 */
[----:B------:R-:W-:Y:S02]  /*4480*/  FSEL R15, R15, -INF , !P4 ;  /* 0xff8000000f0f7808 */ /* 0x000fe40006000000 */
[----:B------:R-:W-:Y:S02]  /*4490*/  FSEL R26, R26, -INF , !P3 ;  /* 0xff8000001a1a7808 */ /* 0x000fe40005800000 */
[----:B------:R-:W-:Y:S02]  /*44a0*/  FSEL R27, R27, -INF , !P2 ;  /* 0xff8000001b1b7808 */ /* 0x000fe40005000000 */
[----:B------:R-:W-:Y:S02]  /*44b0*/  FSEL R10, R10, -INF , !P6 ;  /* 0xff8000000a0a7808 */ /* 0x000fe40007000000 */
[----:B------:R-:W-:Y:S02]  /*44c0*/  FSEL R30, R30, -INF , !P1 ;  /* 0xff8000001e1e7808 */ /* 0x000fe40004800000 */
[----:B------:R-:W-:Y:S07]  /*44d0*/  FSEL R31, R31, -INF , !P0 ;  /* 0xff8000001f1f7808 */ /* 0x000fee0004000000 */
.L_x_191:
[C---:B------:R-:W-:Y:S01]  /*44e0*/  FMUL.FTZ R100, R224.reuse, 1.4426950216293334961 ;  /* 0x3fb8aa3be0647820 */ /* 0x040fe20000410000 */
[----:B------:R-:W-:Y:S01]  /*44f0*/  FSETP.NEU.FTZ.AND P0, PT, R224, -INF , PT ;  /* 0xff800000e000780b */ /* 0x000fe20003f1d000 */
[C---:B------:R-:W-:Y:S01]  /*4500*/  FMUL.FTZ R101, R225.reuse, 1.4426950216293334961 ;  /* 0x3fb8aa3be1657820 */ /* 0x040fe20000410000 */
[----:B------:R-:W-:Y:S02]  /*4510*/  FSETP.NEU.FTZ.AND P1, PT, R225, -INF , PT ;  /* 0xff800000e100780b */ /* 0x000fe40003f3d000 */
[----:B------:R-:W-:Y:S02]  /*4520*/  FSEL R100, R100, RZ, P0 ;  /* 0x000000ff64647208 */ /* 0x000fe40000000000 */
[----:B------:R-:W-:Y:S02]  /*4530*/  FSEL R101, R101, RZ, P1 ;  /* 0x000000ff65657208 */ /* 0x000fe40000800000 */
[----:B------:R-:W-:Y:S01]  /*4540*/  FSETP.NEU.FTZ.AND P1, PT, R223, -INF , PT ;  /* 0xff800000df00780b */ /* 0x000fe20003f3d000 */
[--C-:B------:R-:W-:Y:S01]  /*4550*/  FFMA.FTZ R125, R6, UR8, -R100.reuse ;  /* 0x00000008067d7c23 */ /* 0x100fe20008010864 */
[--C-:B------:R-:W-:Y:S01]  /*4560*/  FFMA.FTZ R127, R7, UR8, -R100.reuse ;  /* 0x00000008077f7c23 */ /* 0x100fe20008010864 */
[--C-:B------:R-:W-:Y:S01]  /*4570*/  FFMA.FTZ R120, R4, UR8, -R101.reuse ;  /* 0x0000000804787c23 */ /* 0x100fe20008010865 */
[--C-:B------:R-:W-:Y:S01]  /*4580*/  FFMA.FTZ R123, R5, UR8, -R101.reuse ;  /* 0x00000008057b7c23 */ /* 0x100fe20008010865 */
[----:B------:R-:W-:Y:S01]  /*4590*/  FMUL.FTZ R5, R223, 1.4426950216293334961 ;  /* 0x3fb8aa3bdf057820 */ /* 0x000fe20000410000 */
[C---:B------:R-:W-:Y:S01]  /*45a0*/  FMUL.FTZ R4, R222.reuse, 1.4426950216293334961 ;  /* 0x3fb8aa3bde047820 */ /* 0x040fe20000410000 */
[----:B------:R-:W-:Y:S01]  /*45b0*/  MUFU.EX2 R125, R125 ;  /* 0x0000007d007d7308 */ /* 0x000fe20000000800 */
[----:B------:R-:W-:Y:S01]  /*45c0*/  FSETP.NEU.FTZ.AND P0, PT, R222, -INF , PT ;  /* 0xff800000de00780b */ /* 0x000fe20003f1d000 */
[--C-:B------:R-:W-:Y:S01]  /*45d0*/  FFMA.FTZ R113, R16, UR8, -R101.reuse ;  /* 0x0000000810717c23 */ /* 0x100fe20008010865 */
[----:B------:R-:W-:Y:S07]  /*45e0*/  FSEL R5, R5, RZ, P1 ;  /* 0x000000ff05057208 */ /* 0x000fee0000800000 */
[----:B------:R-:W1:Y:S01]  /*45f0*/  MUFU.EX2 R127, R127 ;  /* 0x0000007f007f7308 */ /* 0x000e620000000800 */
[----:B------:R-:W-:Y:S01]  /*4600*/  FSEL R4, R4, RZ, P0 ;  /* 0x000000ff04047208 */ /* 0x000fe20000000000 */
[----:B------:R-:W-:Y:S01]  /*4610*/  FFMA.FTZ R114, R17, UR8, -R101 ;  /* 0x0000000811727c23 */ /* 0x000fe20008010865 */
[--C-:B------:R-:W-:Y:S07]  /*4620*/  FFMA.FTZ R115, R18, UR8, -R100.reuse ;  /* 0x0000000812737c23 */ /* 0x100fee0008010864 */
[----:B------:R-:W-:Y:S01]  /*4630*/  MUFU.EX2 R120, R120 ;  /* 0x0000007800787308 */ /* 0x000fe20000000800 */
[----:B------:R-:W-:Y:S01]  /*4640*/  FFMA.FTZ R112, R19, UR8, -R100 ;  /* 0x0000000813707c23 */ /* 0x000fe20008010864 */
[--C-:B------:R-:W-:Y:S01]  /*4650*/  FFMA.FTZ R246, R28, UR8, -R5.reuse ;  /* 0x000000081cf67c23 */ /* 0x100fe20008010805 */
[--C-:B------:R-:W-:Y:S07]  /*4660*/  FFMA.FTZ R130, R8, UR8, -R5.reuse ;  /* 0x0000000808827c23 */ /* 0x100fee0008010805 */
[----:B------:R-:W2:Y:S01]  /*4670*/  MUFU.EX2 R123, R123 ;  /* 0x0000007b007b7308 */ /* 0x000ea20000000800 */
[--C-:B------:R-:W-:Y:S01]  /*4680*/  FFMA.FTZ R133, R9, UR8, -R5.reuse ;  /* 0x0000000809857c23 */ /* 0x100fe20008010805 */
[--C-:B------:R-:W-:Y:S01]  /*4690*/  FFMA.FTZ R129, R12, UR8, -R5.reuse ;  /* 0x000000080c817c23 */ /* 0x100fe20008010805 */
[--C-:B------:R-:W-:Y:S01]  /*46a0*/  FFMA.FTZ R132, R13, UR8, -R5.reuse ;  /* 0x000000080d847c23 */ /* 0x100fe20008010805 */
[--C-:B------:R-:W-:Y:S01]  /*46b0*/  FFMA.FTZ R128, R24, UR8, -R5.reuse ;  /* 0x0000000818807c23 */ /* 0x100fe20008010805 */
[--C-:B------:R-:W-:Y:S01]  /*46c0*/  FFMA.FTZ R131, R25, UR8, -R5.reuse ;  /* 0x0000000819837c23 */ /* 0x100fe20008010805 */
[----:B------:R-:W-:Y:S01]  /*46d0*/  FFMA.FTZ R5, R29, UR8, -R5 ;  /* 0x000000081d057c23 */ /* 0x000fe20008010805 */
[--C-:B------:R-:W-:Y:S01]  /*46e0*/  FFMA.FTZ R136, R10, UR8, -R4.reuse ;  /* 0x000000080a887c23 */ /* 0x100fe20008010804 */
[--C-:B------:R-:W-:Y:S02]  /*46f0*/  FFMA.FTZ R138, R11, UR8, -R4.reuse ;  /* 0x000000080b8a7c23 */ /* 0x100fe40008010804 */
[----:B------:R-:W-:Y:S01]  /*4700*/  MUFU.EX2 R113, R113 ;  /* 0x0000007100717308 */ /* 0x000fe20000000800 */
[--C-:B------:R-:W-:Y:S01]  /*4710*/  FFMA.FTZ R135, R14, UR8, -R4.reuse ;  /* 0x000000080e877c23 */ /* 0x100fe20008010804 */
[----:B------:R-:W-:Y:S01]  /*4720*/  FFMA.FTZ R137, R15, UR8, -R4 ;  /* 0x000000080f897c23 */ /* 0x000fe20008010804 */
[--C-:B------:R-:W-:Y:S07]  /*4730*/  FFMA.FTZ R119, R20, UR8, -R101.reuse ;  /* 0x0000000814777c23 */ /* 0x100fee0008010865 */
[----:B------:R-:W-:Y:S01]  /*4740*/  MUFU.EX2 R114, R114 ;  /* 0x0000007200727308 */ /* 0x000fe20000000800 */
[--C-:B------:R-:W-:Y:S01]  /*4750*/  FFMA.FTZ R122, R21, UR8, -R101.reuse ;  /* 0x00000008157a7c23 */ /* 0x100fe20008010865 */
[--C-:B------:R-:W-:Y:S01]  /*4760*/  FFMA.FTZ R116, R22, UR8, -R100.reuse ;  /* 0x0000000816747c23 */ /* 0x100fe20008010864 */
[----:B------:R-:W-:Y:S07]  /*4770*/  FFMA.FTZ R117, R23, UR8, -R100 ;  /* 0x0000000817757c23 */ /* 0x000fee0008010864 */
[----:B------:R-:W-:Y:S01]  /*4780*/  MUFU.EX2 R115, R115 ;  /* 0x0000007300737308 */ /* 0x000fe20000000800 */
[--C-:B------:R-:W-:Y:S01]  /*4790*/  FFMA.FTZ R118, R32, UR8, -R101.reuse ;  /* 0x0000000820767c23 */ /* 0x100fe20008010865 */
[--C-:B------:R-:W-:Y:S01]  /*47a0*/  FFMA.FTZ R244, R30, UR8, -R4.reuse ;  /* 0x000000081ef47c23 */ /* 0x100fe20008010804 */
[--C-:B------:R-:W-:Y:S07]  /*47b0*/  FFMA.FTZ R134, R26, UR8, -R4.reuse ;  /* 0x000000081a867c23 */ /* 0x100fee0008010804 */
[----:B------:R-:W3:Y:S01]  /*47c0*/  MUFU.EX2 R112, R112 ;  /* 0x0000007000707308 */ /* 0x000ee20000000800 */
[--C-:B------:R-:W-:Y:S01]  /*47d0*/  FFMA.FTZ R139, R27, UR8, -R4.reuse ;  /* 0x000000081b8b7c23 */ /* 0x100fe20008010804 */
[----:B------:R-:W-:Y:S01]  /*47e0*/  FFMA.FTZ R101, R33, UR8, -R101 ;  /* 0x0000000821657c23 */ /* 0x000fe20008010865 */
[----:B------:R-:W-:Y:S07]  /*47f0*/  FFMA.FTZ R4, R31, UR8, -R4 ;  /* 0x000000081f047c23 */ /* 0x000fee0008010804 */
[----:B------:R3:W-:Y:S01]  /*4800*/  MUFU.EX2 R245, R5 ;  /* 0x0000000500f57308 */ /* 0x0007e20000000800 */
[--C-:B------:R-:W-:Y:S01]  /*4810*/  FFMA.FTZ R124, R34, UR8, -R100.reuse ;  /* 0x00000008227c7c23 */ /* 0x100fe20008010864 */
[----:B------:R-:W-:Y:S01]  /*4820*/  FFMA.FTZ R100, R35, UR8, -R100 ;  /* 0x0000000823647c23 */ /* 0x000fe20008010864 */
[----:B------:R-:W-:Y:S07]  /*4830*/  ISETP.GT.AND P1, PT, R228, R208, PT ;  /* 0x000000d0e400720c */ /* 0x000fee0003f24270 */
[----:B------:R-:W-:Y:S10]  /*4840*/  MUFU.EX2 R130, R130 ;  /* 0x0000008200827308 */ /* 0x000ff40000000800 */
[----:B------:R-:W4:Y:S10]  /*4850*/  MUFU.EX2 R133, R133 ;  /* 0x0000008500857308 */ /* 0x000f340000000800 */
[----:B------:R-:W-:Y:S10]  /*4860*/  MUFU.EX2 R136, R136 ;  /* 0x0000008800887308 */ /* 0x000ff40000000800 */
        /* <DEDUP_REMOVED lines=10> */
[----:B------:R-:W4:Y:S10]  /*4910*/  MUFU.EX2 R118, R118 ;  /* 0x0000007600767308 */ /* 0x000f340000000800 */
[----:B------:R4:W-:Y:S10]  /*4920*/  MUFU.EX2 R243, R4 ;  /* 0x0000000400f37308 */ /* 0x0009f40000000800 */
[----:B------:R-:W-:Y:S10]  /*4930*/  MUFU.EX2 R126, R100 ;  /* 0x00000064007e7308 */ /* 0x000ff40000000800 */
[----:B------:R-:W-:Y:S10]  /*4940*/  MUFU.EX2 R124, R124 ;  /* 0x0000007c007c7308 */ /* 0x000ff40000000800 */
[----:B------:R-:W-:Y:S10]  /*4950*/  MUFU.EX2 R128, R128 ;  /* 0x0000008000807308 */ /* 0x000ff40000000800 */
[----:B------:R-:W4:Y:S10]  /*4960*/  MUFU.EX2 R131, R131 ;  /* 0x0000008300837308 */ /* 0x000f340000000800 */
[----:B------:R-:W-:Y:S10]  /*4970*/  MUFU.EX2 R134, R134 ;  /* 0x0000008600867308 */ /* 0x000ff40000000800 */
[----:B------:R-:W4:Y:S10]  /*4980*/  MUFU.EX2 R139, R139 ;  /* 0x0000008b008b7308 */ /* 0x000f340000000800 */
[----:B------:R-:W4:Y:S10]  /*4990*/  MUFU.EX2 R246, R246 ;  /* 0x000000f600f67308 */ /* 0x000f340000000800 */
[----:B------:R-:W4:Y:S01]  /*49a0*/  MUFU.EX2 R244, R244 ;  /* 0x000000f400f47308 */ /* 0x000f220000000800 */
[----:B-1----:R-:W-:Y:S02]  /*49b0*/  F2FP.F16.F32.PACK_AB R6, R127, R125 ;  /* 0x0000007d7f06723e */ /* 0x002fe400000000ff */
[----:B--2---:R-:W-:Y:S02]  /*49c0*/  F2FP.F16.F32.PACK_AB R7, R123, R120 ;  /* 0x000000787b07723e */ /* 0x004fe400000000ff */
[----:B---3--:R-:W-:Y:S01]  /*49d0*/  F2FP.F16.F32.PACK_AB R5, R112, R115 ;  /* 0x000000737005723e */ /* 0x008fe200000000ff */
[----:B------:R1:W-:Y:S01]  /*49e0*/  STS [R203+0x400], R6 ;  /* 0x00040006cb007388 */ /* 0x0003e20000000800 */
[----:B----4-:R-:W-:Y:S02]  /*49f0*/  F2FP.F16.F32.PACK_AB R8, R133, R130 ;  /* 0x000000828508723e */ /* 0x010fe400000000ff */
[----:B------:R-:W-:Y:S01]  /*4a00*/  F2FP.F16.F32.PACK_AB R4, R121, R118 ;  /* 0x000000767904723e */ /* 0x000fe200000000ff */
[----:B------:R2:W-:Y:S04]  /*4a10*/  STS [R203], R7 ;  /* 0x00000007cb007388 */ /* 0x0005e80000000800 */
[----:B------:R3:W-:Y:S01]  /*4a20*/  STS [R234+0x400], R5 ;  /* 0x00040005ea007388 */ /* 0x0007e20000000800 */
[----:B-1----:R-:W-:Y:S02]  /*4a30*/  F2FP.F16.F32.PACK_AB R6, R114, R113 ;  /* 0x000000717206723e */ /* 0x002fe400000000ff */
[----:B--2---:R-:W-:Y:S03]  /*4a40*/  F2FP.F16.F32.PACK_AB R7, R138, R136 ;  /* 0x000000888a07723e */ /* 0x004fe600000000ff */
[----:B------:R1:W-:Y:S01]  /*4a50*/  STS [R234], R6 ;  /* 0x00000006ea007388 */ /* 0x0003e20000000800 */
[----:B---3--:R-:W-:Y:S03]  /*4a60*/  F2FP.F16.F32.PACK_AB R5, R117, R116 ;  /* 0x000000747505723e */ /* 0x008fe600000000ff */
[----:B------:R2:W-:Y:S04]  /*4a70*/  STS [R203+0x1000], R8 ;  /* 0x00100008cb007388 */ /* 0x0005e80000000800 */
[----:B------:R3:W-:Y:S01]  /*4a80*/  STS [R203+0x1400], R7 ;  /* 0x00140007cb007388 */ /* 0x0007e20000000800 */
[----:B-1----:R-:W-:Y:S02]  /*4a90*/  F2FP.F16.F32.PACK_AB R6, R122, R119 ;  /* 0x000000777a06723e */ /* 0x002fe400000000ff */
[----:B--2---:R-:W-:Y:S02]  /*4aa0*/  F2FP.F16.F32.PACK_AB R8, R132, R129 ;  /* 0x000000818408723e */ /* 0x004fe400000000ff */
[----:B---3--:R-:W-:Y:S03]  /*4ab0*/  F2FP.F16.F32.PACK_AB R7, R137, R135 ;  /* 0x000000878907723e */ /* 0x008fe600000000ff */
[----:B------:R1:W-:Y:S04]  /*4ac0*/  STS [R234+0x1000], R8 ;  /* 0x00100008ea007388 */ /* 0x0003e80000000800 */
[----:B------:R2:W-:Y:S04]  /*4ad0*/  STS [R234+0x1400], R7 ;  /* 0x00140007ea007388 */ /* 0x0005e80000000800 */
[----:B------:R3:W-:Y:S04]  /*4ae0*/  STS [R233], R6 ;  /* 0x00000006e9007388 */ /* 0x0007e80000000800 */
[----:B------:R4:W-:Y:S04]  /*4af0*/  STS [R233+0x400], R5 ;  /* 0x00040005e9007388 */ /* 0x0009e80000000800 */
[----:B------:R4:W-:Y:S01]  /*4b00*/  STS [R211], R4 ;  /* 0x00000004d3007388 */ /* 0x0009e20000000800 */
[----:B-1----:R-:W-:Y:S02]  /*4b10*/  F2FP.F16.F32.PACK_AB R8, R131, R128 ;  /* 0x000000808308723e */ /* 0x002fe400000000ff */
[----:B--2---:R-:W-:Y:S02]  /*4b20*/  F2FP.F16.F32.PACK_AB R7, R139, R134 ;  /* 0x000000868b07723e */ /* 0x004fe400000000ff */
[----:B---3--:R-:W-:Y:S02]  /*4b30*/  F2FP.F16.F32.PACK_AB R6, R126, R124 ;  /* 0x0000007c7e06723e */ /* 0x008fe400000000ff */
[----:B----4-:R-:W-:Y:S03]  /*4b40*/  F2FP.F16.F32.PACK_AB R5, R245, R246 ;  /* 0x000000f6f505723e */ /* 0x010fe600000000ff */
[----:B------:R-:W-:Y:S01]  /*4b50*/  STS [R211+0x400], R6 ;  /* 0x00040006d3007388 */ /* 0x000fe20000000800 */
[----:B------:R-:W-:Y:S03]  /*4b60*/  F2FP.F16.F32.PACK_AB R4, R243, R244 ;  /* 0x000000f4f304723e */ /* 0x000fe600000000ff */
[----:B------:R-:W-:Y:S04]  /*4b70*/  STS [R233+0x1000], R8 ;  /* 0x00100008e9007388 */ /* 0x000fe80000000800 */
[----:B------:R-:W-:Y:S04]  /*4b80*/  STS [R233+0x1400], R7 ;  /* 0x00140007e9007388 */ /* 0x000fe80000000800 */
[----:B------:R-:W-:Y:S04]  /*4b90*/  STS [R211+0x1000], R5 ;  /* 0x00100005d3007388 */ /* 0x000fe80000000800 */
[----:B------:R-:W-:Y:S04]  /*4ba0*/  STS [R211+0x1400], R4 ;  /* 0x00140004d3007388 */ /* 0x000fe80000000800 */
[----:B------:R-:W1:Y:S08]  /*4bb0*/  LDSM.16.M88.4 R32, [R187+0x4000] ;  /* 0x00400000bb20783b */ /* 0x000e700000000200 */
[----:B------:R-:W2:Y:S08]  /*4bc0*/  LDSM.16.M88.4 R28, [R187+0x5000] ;  /* 0x00500000bb1c783b */ /* 0x000eb00000000200 */
[----:B------:R-:W3:Y:S08]  /*4bd0*/  LDSM.16.M88.4 R100, [R172+0x4000] ;  /* 0x00400000ac64783b */ /* 0x000ef00000000200 */
[----:B------:R-:W4:Y:S08]  /*4be0*/  LDSM.16.M88.4 R104, [R172+0x5000] ;  /* 0x00500000ac68783b */ /* 0x000f300000000200 */
[----:B------:R-:W4:Y:S01]  /*4bf0*/  LDSM.16.M88.4 R108, [R3+0x4000] ;  /* 0x00400000036c783b */ /* 0x000f220000000200 */
[-C--:B-1----:R-:W-:Y:S08]  /*4c00*/  HMMA.16816.F32 R4, R32, R140.reuse, RZ ;  /* 0x0000008c2004723c */ /* 0x082ff000000018ff */
[C---:B--2---:R-:W-:Y:S08]  /*4c10*/  HMMA.16816.F32 R8, R28.reuse, R140, RZ ;  /* 0x0000008c1c08723c */ /* 0x044ff000000018ff */
[-C--:B------:R-:W-:Y:S08]  /*4c20*/  HMMA.16816.F32 R12, R28, R142.reuse, RZ ;  /* 0x0000008e1c0c723c */ /* 0x080ff000000018ff */
[C---:B------:R-:W-:Y:S08]  /*4c30*/  HMMA.16816.F32 R16, R32.reuse, R142, RZ ;  /* 0x0000008e2010723c */ /* 0x040ff000000018ff */
[-C--:B------:R-:W-:Y:S08]  /*4c40*/  HMMA.16816.F32 R20, R32, R144.reuse, RZ ;  /* 0x000000902014723c */ /* 0x080ff000000018ff */
[C---:B------:R-:W-:Y:S08]  /*4c50*/  HMMA.16816.F32 R24, R28.reuse, R144, RZ ;  /* 0x000000901c18723c */ /* 0x040ff000000018ff */
[-C--:B------:R-:W-:Y:S08]  /*4c60*/  HMMA.16816.F32 R28, R28, R146.reuse, RZ ;  /* 0x000000921c1c723c */ /* 0x080ff000000018ff */
[----:B------:R-:W-:Y:S08]  /*4c70*/  HMMA.16816.F32 R32, R32, R146, RZ ;  /* 0x000000922020723c */ /* 0x000ff000000018ff */
[-C--:B---3--:R-:W-:Y:S08]  /*4c80*/  HMMA.16816.F32 R4, R100, R148.reuse, R4 ;  /* 0x000000946404723c */ /* 0x088ff00000001804 */
[C---:B----4-:R-:W-:Y:S08]  /*4c90*/  HMMA.16816.F32 R8, R104.reuse, R148, R8 ;  /* 0x000000946808723c */ /* 0x050ff00000001808 */
[-C--:B------:R-:W-:Y:S08]  /*4ca0*/  HMMA.16816.F32 R12, R104, R150.reuse, R12 ;  /* 0x00000096680c723c */ /* 0x080ff0000000180c */
[C---:B------:R-:W-:Y:S08]  /*4cb0*/  HMMA.16816.F32 R16, R100.reuse, R150, R16 ;  /* 0x000000966410723c */ /* 0x040ff00000001810 */
[-C--:B------:R-:W-:Y:S08]  /*4cc0*/  HMMA.16816.F32 R20, R100, R152.reuse, R20 ;  /* 0x000000986414723c */ /* 0x080ff00000001814 */
[C---:B------:R-:W-:Y:S08]  /*4cd0*/  HMMA.16816.F32 R24, R104.reuse, R152, R24 ;  /* 0x000000986818723c */ /* 0x040ff00000001818 */
[-C--:B------:R-:W-:Y:S01]  /*4ce0*/  HMMA.16816.F32 R28, R104, R154.reuse, R28 ;  /* 0x0000009a681c723c */ /* 0x080fe2000000181c */
[----:B------:R-:W1:Y:S07]  /*4cf0*/  LDSM.16.M88.4 R104, [R3+0x5000] ;  /* 0x005000000368783b */ /* 0x000e6e0000000200 */
[----:B------:R-:W-:Y:S01]  /*4d00*/  HMMA.16816.F32 R32, R100, R154, R32 ;  /* 0x0000009a6420723c */ /* 0x000fe20000001820 */
[----:B------:R-:W2:Y:S07]  /*4d10*/  LDSM.16.M88.4 R100, [R2+0x4000] ;  /* 0x004000000264783b */ /* 0x000eae0000000200 */
[-C--:B------:R-:W-:Y:S08]  /*4d20*/  HMMA.16816.F32 R4, R108, R156.reuse, R4 ;  /* 0x0000009c6c04723c */ /* 0x080ff00000001804 */
[C---:B-1----:R-:W-:Y:S08]  /*4d30*/  HMMA.16816.F32 R8, R104.reuse, R156, R8 ;  /* 0x0000009c6808723c */ /* 0x042ff00000001808 */
[-C--:B------:R-:W-:Y:S08]  /*4d40*/  HMMA.16816.F32 R12, R104, R158.reuse, R12 ;  /* 0x0000009e680c723c */ /* 0x080ff0000000180c */
[C---:B------:R-:W-:Y:S08]  /*4d50*/  HMMA.16816.F32 R16, R108.reuse, R158, R16 ;  /* 0x0000009e6c10723c */ /* 0x040ff00000001810 */
[-C--:B------:R-:W-:Y:S08]  /*4d60*/  HMMA.16816.F32 R20, R108, R160.reuse, R20 ;  /* 0x000000a06c14723c */ /* 0x080ff00000001814 */
[C---:B------:R-:W-:Y:S08]  /*4d70*/  HMMA.16816.F32 R24, R104.reuse, R160, R24 ;  /* 0x000000a06818723c */ /* 0x040ff00000001818 */
[-C--:B------:R-:W-:Y:S01]  /*4d80*/  HMMA.16816.F32 R28, R104, R162.reuse, R28 ;  /* 0x000000a2681c723c */ /* 0x080fe2000000181c */
[----:B------:R-:W1:Y:S07]  /*4d90*/  LDSM.16.M88.4 R104, [R2+0x5000] ;  /* 0x005000000268783b */ /* 0x000e6e0000000200 */
[----:B------:R-:W-:Y:S08]  /*4da0*/  HMMA.16816.F32 R32, R108, R162, R32 ;  /* 0x000000a26c20723c */ /* 0x000ff00000001820 */
[-C--:B--2---:R-:W-:Y:S11]  /*4db0*/  HMMA.16816.F32 R4, R100, R164.reuse, R4 ;  /* 0x000000a46404723c */ /* 0x084ff60000001804 */
[----:B------:R-:W-:Y:S08]  /*4dc0*/  @!UPT UIADD3 URZ, UPT, UPT, URZ, URZ, URZ ;  /* 0x000000fffffff290 */ /* 0x000ff0000fffe0ff */
[C---:B-----5:R-:W-:Y:S01]  /*4dd0*/  FADD.FTZ R4, -R242.reuse, R4 ;  /* 0x00000004f2047221 */ /* 0x060fe20000010100 */
[----:B------:R-:W-:Y:S01]  /*4de0*/  FADD.FTZ R5, -R242, R5 ;  /* 0x00000005f2057221 */ /* 0x000fe20000010100 */
[C---:B------:R-:W-:Y:S01]  /*4df0*/  FADD.FTZ R6, -R241.reuse, R6 ;  /* 0x00000006f1067221 */ /* 0x040fe20000010100 */
[----:B------:R-:W-:Y:S01]  /*4e00*/  FADD.FTZ R7, -R241, R7 ;  /* 0x00000007f1077221 */ /* 0x000fe20000010100 */
[----:B------:R-:W-:Y:S01]  /*4e10*/  FMUL.FTZ R4, R120, R4 ;  /* 0x0000000478047220 */ /* 0x000fe20000410000 */
[----:B------:R-:W-:Y:S01]  /*4e20*/  FMUL.FTZ R5, R123, R5 ;  /* 0x000000057b057220 */ /* 0x000fe20000410000 */
[C---:B-1----:R-:W-:Y:S04]  /*4e30*/  HMMA.16816.F32 R8, R104.reuse, R164, R8 ;  /* 0x000000a46808723c */ /* 0x042fe80000001808 */
[----:B------:R-:W-:Y:S01]  /*4e40*/  F2FP.F16.F32.PACK_AB R4, R5, R4 ;  /* 0x000000040504723e */ /* 0x000fe200000000ff */
[----:B------:R-:W-:Y:S01]  /*4e50*/  FMUL.FTZ R6, R125, R6 ;  /* 0x000000067d067220 */ /* 0x000fe20000410000 */
[----:B------:R-:W-:Y:S02]  /*4e60*/  FMUL.FTZ R7, R127, R7 ;  /* 0x000000077f077220 */ /* 0x000fe40000410000 */
[-C--:B------:R-:W-:Y:S03]  /*4e70*/  HMMA.16816.F32 R12, R104, R166.reuse, R12 ;  /* 0x000000a6680c723c */ /* 0x080fe6000000180c */
[----:B------:R-:W-:Y:S05]  /*4e80*/  F2FP.F16.F32.PACK_AB R6, R7, R6 ;  /* 0x000000060706723e */ /* 0x000fea00000000ff */
[C---:B------:R-:W-:Y:S04]  /*4e90*/  HMMA.16816.F32 R16, R100.reuse, R166, R16 ;  /* 0x000000a66410723c */ /* 0x040fe80000001810 */
[C---:B------:R-:W-:Y:S01]  /*4ea0*/  FADD.FTZ R8, -R240.reuse, R8 ;  /* 0x00000008f0087221 */ /* 0x040fe20000010100 */
[C---:B------:R-:W-:Y:S01]  /*4eb0*/  FADD.FTZ R9, -R240.reuse, R9 ;  /* 0x00000009f0097221 */ /* 0x040fe20000010100 */
[C---:B------:R-:W-:Y:S01]  /*4ec0*/  FADD.FTZ R10, -R235.reuse, R10 ;  /* 0x0000000aeb0a7221 */ /* 0x040fe20000010100 */
[C---:B------:R-:W-:Y:S01]  /*4ed0*/  FADD.FTZ R11, -R235.reuse, R11 ;  /* 0x0000000beb0b7221 */ /* 0x040fe20000010100 */
[-C--:B------:R-:W-:Y:S03]  /*4ee0*/  HMMA.16816.F32 R20, R100, R168.reuse, R20 ;  /* 0x000000a86414723c */ /* 0x080fe60000001814 */
[C---:B------:R-:W-:Y:S01]  /*4ef0*/  FADD.FTZ R12, -R240.reuse, R12 ;  /* 0x0000000cf00c7221 */ /* 0x040fe20000010100 */
[----:B------:R-:W-:Y:S01]  /*4f00*/  FADD.FTZ R13, -R240, R13 ;  /* 0x0000000df00d7221 */ /* 0x000fe20000010100 */
[C---:B------:R-:W-:Y:S01]  /*4f10*/  FADD.FTZ R14, -R235.reuse, R14 ;  /* 0x0000000eeb0e7221 */ /* 0x040fe20000010100 */
[----:B------:R-:W-:Y:S01]  /*4f20*/  FADD.FTZ R15, -R235, R15 ;  /* 0x0000000feb0f7221 */ /* 0x000fe20000010100 */
[----:B------:R-:W-:Y:S01]  /*4f30*/  FMUL.FTZ R8, R130, R8 ;  /* 0x0000000882087220 */ /* 0x000fe20000410000 */
        /* <DEDUP_REMOVED lines=11> */
[----:B------:R-:W-:Y:S04]  /*4ff0*/  HMMA.16816.F32 R32, R100, R170, R32 ;  /* 0x000000aa6420723c */ /* 0x000fe80000001820 */
[C---:B------:R-:W-:Y:S01]  /*5000*/  FADD.FTZ R24, -R240.reuse, R24 ;  /* 0x00000018f0187221 */ /* 0x040fe20000010100 */
[----:B------:R-:W-:Y:S01]  /*5010*/  FADD.FTZ R25, -R240, R25 ;  /* 0x00000019f0197221 */ /* 0x000fe20000010100 */
[C---:B------:R-:W-:Y:S01]  /*5020*/  FADD.FTZ R26, -R235.reuse, R26 ;  /* 0x0000001aeb1a7221 */ /* 0x040fe20000010100 */
[----:B------:R-:W-:Y:S01]  /*5030*/  FADD.FTZ R27, -R235, R27 ;  /* 0x0000001beb1b7221 */ /* 0x000fe20000010100 */
[----:B------:R-:W-:Y:S01]  /*5040*/  FMUL.FTZ R10, R136, R10 ;  /* 0x0000000a880a7220 */ /* 0x000fe20000410000 */
[----:B------:R-:W-:Y:S01]  /*5050*/  FMUL.FTZ R11, R138, R11 ;  /* 0x0000000b8a0b7220 */ /* 0x000fe20000410000 */
[----:B------:R-:W-:Y:S01]  /*5060*/  FMUL.FTZ R129, R129, R12 ;  /* 0x0000000c81817220 */ /* 0x000fe20000410000 */
[C---:B------:R-:W-:Y:S01]  /*5070*/  FADD.FTZ R28, -R240.reuse, R28 ;  /* 0x0000001cf01c7221 */ /* 0x040fe20000010100 */
[----:B------:R-:W-:Y:S01]  /*5080*/  FADD.FTZ R29, -R240, R29 ;  /* 0x0000001df01d7221 */ /* 0x000fe20000010100 */
[C---:B------:R-:W-:Y:S01]  /*5090*/  FADD.FTZ R30, -R235.reuse, R30 ;  /* 0x0000001eeb1e7221 */ /* 0x040fe20000010100 */
[----:B------:R-:W-:Y:S01]  /*50a0*/  FADD.FTZ R31, -R235, R31 ;  /* 0x0000001feb1f7221 */ /* 0x000fe20000010100 */
[----:B------:R-:W-:Y:S01]  /*50b0*/  F2FP.F16.F32.PACK_AB R8, R9, R8 ;  /* 0x000000080908723e */ /* 0x000fe200000000ff */
[----:B------:R-:W-:Y:S01]  /*50c0*/  FMUL.FTZ R132, R132, R13 ;  /* 0x0000000d84847220 */ /* 0x000fe20000410000 */
        /* <DEDUP_REMOVED lines=9> */
[----:B------:R-:W-:Y:S01]  /*5160*/  FMUL.FTZ R114, R114, R17 ;  /* 0x0000001172727220 */ /* 0x000fe20000410000 */
[----:B------:R-:W-:Y:S01]  /*5170*/  FMUL.FTZ R115, R115, R18 ;  /* 0x0000001273737220 */ /* 0x000fe20000410000 */
[----:B------:R-:W-:Y:S01]  /*5180*/  FMUL.FTZ R19, R112, R19 ;  /* 0x0000001370137220 */ /* 0x000fe20000410000 */
[----:B------:R-:W-:Y:S01]  /*5190*/  F2FP.F16.F32.PACK_AB R135, R137, R135 ;  /* 0x000000878987723e */ /* 0x000fe200000000ff */
[----:B------:R-:W-:Y:S01]  /*51a0*/  FMUL.FTZ R119, R119, R20 ;  /* 0x0000001477777220 */ /* 0x000fe20000410000 */
[----:B------:R-:W-:Y:S01]  /*51b0*/  F2FP.F16.F32.PACK_AB R113, R114, R113 ;  /* 0x000000717271723e */ /* 0x000fe200000000ff */
[----:B------:R-:W-:Y:S01]  /*51c0*/  FMUL.FTZ R21, R122, R21 ;  /* 0x000000157a157220 */ /* 0x000fe20000410000 */
[----:B------:R-:W-:Y:S01]  /*51d0*/  F2FP.F16.F32.PACK_AB R19, R19, R115 ;  /* 0x000000731313723e */ /* 0x000fe200000000ff */
[----:B------:R-:W-:Y:S01]  /*51e0*/  FMUL.FTZ R22, R116, R22 ;  /* 0x0000001674167220 */ /* 0x000fe20000410000 */
[----:B------:R-:W-:Y:S01]  /*51f0*/  FMUL.FTZ R23, R117, R23 ;  /* 0x0000001775177220 */ /* 0x000fe20000410000 */
[----:B------:R-:W-:Y:S01]  /*5200*/  FMUL.FTZ R24, R128, R24 ;  /* 0x0000001880187220 */ /* 0x000fe20000410000 */
[----:B------:R-:W-:Y:S01]  /*5210*/  F2FP.F16.F32.PACK_AB R21, R21, R119 ;  /* 0x000000771515723e */ /* 0x000fe200000000ff */
        /* <DEDUP_REMOVED lines=15> */
[----:B------:R-:W-:Y:S02]  /*5310*/  FMUL.FTZ R35, R126, R35 ;  /* 0x000000237e237220 */ /* 0x000fe40000410000 */
[----:B------:R-:W-:Y:S03]  /*5320*/  F2FP.F16.F32.PACK_AB R32, R33, R32 ;  /* 0x000000202120723e */ /* 0x000fe600000000ff */
[----:B------:R-:W-:Y:S01]  /*5330*/  F2FP.F16.F32.PACK_AB R34, R35, R34 ;  /* 0x000000222322723e */ /* 0x000fe200000000ff */
        /* <DEDUP_REMOVED lines=13> */
[----:B------:R-:W-:Y:S01]  /*5410*/  LEA.HI.X.SX32 R216, R9, R216, 0x1, P3 ;  /* 0x000000d809d87211 */ /* 0x000fe200018f0eff */
[----:B------:R-:W-:Y:S01]  /*5420*/  @!P2 IMAD.MOV.U32 R14, RZ, RZ, R217 ;  /* 0x000000ffff0ea224 */ /* 0x000fe200078e00d9 */
[----:B------:R-:W-:Y:S02]  /*5430*/  SEL R11, R11, 0x2000, !P4 ;  /* 0x000020000b0b7807 */ /* 0x000fe40006000000 */
[----:B------:R-:W-:Y:S01]  /*5440*/  @!P0 LEA R12, P3, R7, R217, 0x6 ;  /* 0x000000d9070c8211 */ /* 0x000fe200078630ff */
[----:B------:R-:W-:Y:S02]  /*5450*/  @!P2 IMAD.MOV.U32 R15, RZ, RZ, R216 ;  /* 0x000000ffff0fa224 */ /* 0x000fe400078e00d8 */
        /* <DEDUP_REMOVED lines=17> */
.L_x_192:
[----:B------:R-:W-:Y:S01]  /*5570*/  STS [R203+-0x4000], R4 ;  /* 0xffc00004cb007388 */ /* 0x000fe20000000800 */
[----:B------:R-:W2:Y:S03]  /*5580*/  LDC R116, c[0x0][0x44c] ;  /* 0x00011300ff747b82 */ /* 0x000ea60000000800 */
[----:B------:R-:W-:Y:S04]  /*5590*/  STS [R203+-0x3c00], R6 ;  /* 0xffc40006cb007388 */ /* 0x000fe80000000800 */
[----:B------:R-:W-:Y:S04]  /*55a0*/  STS [R234+-0x4000], R113 ;  /* 0xffc00071ea007388 */ /* 0x000fe80000000800 */
[----:B------:R-:W-:Y:S04]  /*55b0*/  STS [R234+-0x3c00], R19 ;  /* 0xffc40013ea007388 */ /* 0x000fe80000000800 */
[----:B------:R-:W-:Y:S04]  /*55c0*/  STS [R203+-0x3000], R8 ;  /* 0xffd00008cb007388 */ /* 0x000fe80000000800 */
[----:B------:R-:W-:Y:S04]  /*55d0*/  STS [R203+-0x2c00], R10 ;  /* 0xffd4000acb007388 */ /* 0x000fe80000000800 */
[----:B------:R-:W-:Y:S01]  /*55e0*/  STS [R234+-0x3000], R129 ;  /* 0xffd00081ea007388 */ /* 0x000fe20000000800 */
[----:B--2---:R-:W-:Y:S03]  /*55f0*/  IMAD R116, R116, UR7, RZ ;  /* 0x0000000774747c24 */ /* 0x004fe6000f8e02ff */
[----:B------:R-:W-:Y:S04]  /*5600*/  STS [R234+-0x2c00], R135 ;  /* 0xffd40087ea007388 */ /* 0x000fe80000000800 */
[----:B------:R-:W-:Y:S04]  /*5610*/  STS [R233+-0x4000], R21 ;  /* 0xffc00015e9007388 */ /* 0x000fe80000000800 */
        /* <DEDUP_REMOVED lines=10> */
[----:B-1----:R-:W1:Y:S04]  /*56c0*/  LDSM.16.MT88.4 R12, [R178+0x2000] ;  /* 0x00200000b20c783b */ /* 0x002e680000004200 */
[----:B------:R-:W3:Y:S04]  /*56d0*/  LDSM.16.MT88.4 R16, [R0+0x4000] ;  /* 0x004000000010783b */ /* 0x000ee80000004200 */
[----:B------:R-:W-:Y:S04]  /*56e0*/  LDSM.16.MT88.4 R20, [R178+0x800] ;  /* 0x00080000b214783b */ /* 0x000fe80000004200 */
[----:B------:R-:W4:Y:S04]  /*56f0*/  LDSM.16.MT88.4 R24, [R186+0x4800] ;  /* 0x00480000ba18783b */ /* 0x000f280000004200 */
[----:B------:R-:W5:Y:S04]  /*5700*/  LDSM.16.MT88.4 R28, [R178+0x2800] ;  /* 0x00280000b21c783b */ /* 0x000f680000004200 */
[----:B------:R-:W5:Y:S04]  /*5710*/  LDSM.16.MT88.4 R32, [R0+0x4800] ;  /* 0x004800000020783b */ /* 0x000f680000004200 */
[----:B------:R-:W-:Y:S04]  /*5720*/  LDSM.16.MT88.4 R100, [R186+0x5000] ;  /* 0x00500000ba64783b */ /* 0x000fe80000004200 */
[----:B------:R-:W-:Y:S04]  /*5730*/  LDSM.16.MT88.4 R104, [R178+0x3000] ;  /* 0x00300000b268783b */ /* 0x000fe80000004200 */
[----:B------:R-:W-:Y:S01]  /*5740*/  LDSM.16.MT88.4 R108, [R0+0x5000] ;  /* 0x00500000006c783b */ /* 0x000fe20000004200 */
[-C--:B--2---:R-:W-:Y:S08]  /*5750*/  HMMA.16816.F32 R36, R4, R8.reuse, R36 ;  /* 0x000000080424723c */ /* 0x084ff00000001824 */
[C---:B-1----:R-:W-:Y:S08]  /*5760*/  HMMA.16816.F32 R40, R12.reuse, R8, R40 ;  /* 0x000000080c28723c */ /* 0x042ff00000001828 */
[-C--:B------:R-:W-:Y:S08]  /*5770*/  HMMA.16816.F32 R44, R12, R10.reuse, R44 ;  /* 0x0000000a0c2c723c */ /* 0x080ff0000000182c */
[C---:B------:R-:W-:Y:S01]  /*5780*/  HMMA.16816.F32 R48, R4.reuse, R10, R48 ;  /* 0x0000000a0430723c */ /* 0x040fe20000001830 */
[----:B------:R-:W1:Y:S07]  /*5790*/  LDSM.16.MT88.4 R8, [R178+0x1000] ;  /* 0x00100000b208783b */ /* 0x000e6e0000004200 */
[-C--:B---3--:R-:W-:Y:S08]  /*57a0*/  HMMA.16816.F32 R52, R4, R16.reuse, R52 ;  /* 0x000000100434723c */ /* 0x088ff00000001834 */
[C---:B------:R-:W-:Y:S08]  /*57b0*/  HMMA.16816.F32 R56, R12.reuse, R16, R56 ;  /* 0x000000100c38723c */ /* 0x040ff00000001838 */
[-C--:B------:R-:W-:Y:S01]  /*57c0*/  HMMA.16816.F32 R60, R12, R18.reuse, R60 ;  /* 0x000000120c3c723c */ /* 0x080fe2000000183c */
[----:B------:R-:W-:Y:S07]  /*57d0*/  LDSM.16.MT88.4 R12, [R186+0x5800] ;  /* 0x00580000ba0c783b */ /* 0x000fee0000004200 */
[----:B------:R-:W-:Y:S01]  /*57e0*/  HMMA.16816.F32 R64, R4, R18, R64 ;  /* 0x000000120440723c */ /* 0x000fe20000001840 */
[----:B------:R-:W2:Y:S04]  /*57f0*/  LDSM.16.MT88.4 R4, [R178+0x1800] ;  /* 0x00180000b204783b */ /* 0x000ea80000004200 */
[----:B------:R-:W3:Y:S03]  /*5800*/  LDSM.16.MT88.4 R16, [R178+0x3800] ;  /* 0x00380000b210783b */ /* 0x000ee60000004200 */
[-C--:B----4-:R-:W-:Y:S08]  /*5810*/  HMMA.16816.F32 R36, R20, R24.reuse, R36 ;  /* 0x000000181424723c */ /* 0x090ff00000001824 */
[C---:B-----5:R-:W-:Y:S08]  /*5820*/  HMMA.16816.F32 R40, R28.reuse, R24, R40 ;  /* 0x000000181c28723c */ /* 0x060ff00000001828 */
[-C--:B------:R-:W-:Y:S08]  /*5830*/  HMMA.16816.F32 R44, R28, R26.reuse, R44 ;  /* 0x0000001a1c2c723c */ /* 0x080ff0000000182c */
[C---:B------:R-:W-:Y:S01]  /*5840*/  HMMA.16816.F32 R48, R20.reuse, R26, R48 ;  /* 0x0000001a1430723c */ /* 0x040fe20000001830 */
[----:B------:R-:W4:Y:S01]  /*5850*/  LDSM.16.MT88.4 R24, [R0+0x5800] ;  /* 0x005800000018783b */ /* 0x000f220000004200 */
[----:B------:R-:W-:Y:S06]  /*5860*/  BAR.SYNC.DEFER_BLOCKING 0x0 ;  /* 0x0000000000007b1d */ /* 0x000fec0000010000 */
[-C--:B------:R-:W-:Y:S08]  /*5870*/  HMMA.16816.F32 R52, R20, R32.reuse, R52 ;  /* 0x000000201434723c */ /* 0x080ff00000001834 */
[C---:B------:R-:W-:Y:S08]  /*5880*/  HMMA.16816.F32 R56, R28.reuse, R32, R56 ;  /* 0x000000201c38723c */ /* 0x040ff00000001838 */
[-C--:B------:R-:W-:Y:S08]  /*5890*/  HMMA.16816.F32 R60, R28, R34.reuse, R60 ;  /* 0x000000221c3c723c */ /* 0x080ff0000000183c */
[----:B------:R-:W-:Y:S08]  /*58a0*/  HMMA.16816.F32 R64, R20, R34, R64 ;  /* 0x000000221440723c */ /* 0x000ff00000001840 */
[-C--:B-1----:R-:W-:Y:S08]  /*58b0*/  HMMA.16816.F32 R36, R8, R100.reuse, R36 ;  /* 0x000000640824723c */ /* 0x082ff00000001824 */
[C---:B------:R-:W-:Y:S08]  /*58c0*/  HMMA.16816.F32 R40, R104.reuse, R100, R40 ;  /* 0x000000646828723c */ /* 0x040ff00000001828 */
[-C--:B------:R-:W-:Y:S08]  /*58d0*/  HMMA.16816.F32 R44, R104, R102.reuse, R44 ;  /* 0x00000066682c723c */ /* 0x080ff0000000182c */
[C---:B------:R-:W-:Y:S08]  /*58e0*/  HMMA.16816.F32 R48, R8.reuse, R102, R48 ;  /* 0x000000660830723c */ /* 0x040ff00000001830 */
[-C--:B------:R-:W-:Y:S08]  /*58f0*/  HMMA.16816.F32 R52, R8, R108.reuse, R52 ;  /* 0x0000006c0834723c */ /* 0x080ff00000001834 */
[C---:B------:R-:W-:Y:S08]  /*5900*/  HMMA.16816.F32 R56, R104.reuse, R108, R56 ;  /* 0x0000006c6838723c */ /* 0x040ff00000001838 */
[-C--:B------:R-:W-:Y:S08]  /*5910*/  HMMA.16816.F32 R60, R104, R110.reuse, R60 ;  /* 0x0000006e683c723c */ /* 0x080ff0000000183c */
[----:B------:R-:W-:Y:S08]  /*5920*/  HMMA.16816.F32 R64, R8, R110, R64 ;  /* 0x0000006e0840723c */ /* 0x000ff00000001840 */
[-C--:B--2---:R-:W-:Y:S08]  /*5930*/  HMMA.16816.F32 R36, R4, R12.reuse, R36 ;  /* 0x0000000c0424723c */ /* 0x084ff00000001824 */
[C---:B---3--:R-:W-:Y:S08]  /*5940*/  HMMA.16816.F32 R40, R16.reuse, R12, R40 ;  /* 0x0000000c1028723c */ /* 0x048ff00000001828 */
[-C--:B------:R-:W-:Y:S08]  /*5950*/  HMMA.16816.F32 R44, R16, R14.reuse, R44 ;  /* 0x0000000e102c723c */ /* 0x080ff0000000182c */
[C---:B------:R-:W-:Y:S08]  /*5960*/  HMMA.16816.F32 R48, R4.reuse, R14, R48 ;  /* 0x0000000e0430723c */ /* 0x040ff00000001830 */
[-C--:B----4-:R-:W-:Y:S08]  /*5970*/  HMMA.16816.F32 R52, R4, R24.reuse, R52 ;  /* 0x000000180434723c */ /* 0x090ff00000001834 */
        /* <DEDUP_REMOVED lines=13> */
[----:B------:R-:W-:Y:S01]  /*5a50*/  LEA.HI.X.SX32 R218, R4, R218, 0x1, P0 ;  /* 0x000000da04da7211 */ /* 0x000fe200000f0eff */
[----:B------:R-:W-:Y:S01]  /*5a60*/  @!P3 IMAD.MOV.U32 R6, RZ, RZ, R219 ;  /* 0x000000ffff06b224 */ /* 0x000fe200078e00db */
[C---:B------:R-:W-:Y:S03]  /*5a70*/  @!P2 LEA R4, P0, R213.reuse, R219, 0x1 ;  /* 0x000000dbd504a211 */ /* 0x040fe600078008ff */
[----:B------:R-:W-:Y:S01]  /*5a80*/  @!P3 IMAD.MOV.U32 R7, RZ, RZ, R218 ;  /* 0x000000ffff07b224 */ /* 0x000fe200078e00da */
[----:B------:R-:W-:Y:S04]  /*5a90*/  @!P2 LEA.HI.X R5, R213, R218, R212, 0x1, P0 ;  /* 0x000000dad505a211 */ /* 0x000fe800000f0cd4 */
[----:B------:R-:W-:Y:S01]  /*5aa0*/  @!PT LDS RZ, [RZ] ;  /* 0x00000000fffff984 */ /* 0x000fe20000000800 */
[----:B------:R-:W-:Y:S01]  /*5ab0*/  @!PT LDS RZ, [RZ] ;  /* 0x00000000fffff984 */ /* 0x000fe20000000800 */
[----:B------:R-:W-:Y:S01]  /*5ac0*/  @!PT LDS RZ, [RZ] ;  /* 0x00000000fffff984 */ /* 0x000fe20000000800 */
[----:B------:R1:W-:Y:S04]  /*5ad0*/  @!P3 LDGSTS.E.BYPASS.LTC128B.128 [R204+0x4000], desc[UR18][R6.64] ;  /* 0x0400000006ccbfae */ /* 0x0003e8000b981a12 */
[----:B------:R1:W-:Y:S04]  /*5ae0*/  @P3 STS.128 [R204+0x4000], RZ ;  /* 0x004000ffcc003388 */ /* 0x0003e80000000c00 */
[----:B------:R1:W-:Y:S04]  /*5af0*/  @P2 STS.128 [R204+0x5000], RZ ;  /* 0x005000ffcc002388 */ /* 0x0003e80000000c00 */
[----:B------:R-:W-:Y:S01]  /*5b00*/  @!PT LDS RZ, [RZ] ;  /* 0x00000000fffff984 */ /* 0x000fe20000000800 */
[----:B------:R-:W-:Y:S01]  /*5b10*/  @!PT LDS RZ, [RZ] ;  /* 0x00000000fffff984 */ /* 0x000fe20000000800 */
[----:B------:R-:W-:Y:S01]  /*5b20*/  @!PT LDS RZ, [RZ] ;  /* 0x00000000fffff984 */ /* 0x000fe20000000800 */
[----:B------:R1:W-:Y:S04]  /*5b30*/  @!P2 LDGSTS.E.BYPASS.LTC128B.128 [R204+0x5000], desc[UR18][R4.64] ;  /* 0x0500000004ccafae */ /* 0x0003e8000b981a12 */
[----:B------:R-:W0:Y:S02]  /*5b40*/  LDGDEPBAR ;  /* 0x00000000000079af */ /* 0x000e240000000000 */
.L_x_193:
[----:B------:R-:W-:Y:S01]  /*5b50*/  LDSM.16.M88.4 R16, [R185] ;  /* 0x00000000b910783b */ /* 0x000fe20000000200 */
[----:B------:R-:W-:Y:S02]  /*5b60*/  ISETP.GT.AND P4, PT, R228, R208, PT ;  /* 0x000000d0e400720c */ /* 0x000fe40003f84270 */
        /* <DEDUP_REMOVED lines=75> */
[C---:B------:R-:W-:Y:S01]  /*6020*/  LEA.HI.X.SX32 R25, R116.reuse, R101, 0x5, P0 ;  /* 0x0000006574197211 */ /* 0x040fe200000f2eff */
[C---:B---3--:R-:W-:Y:S02]  /*6030*/  HMMA.16816.F32 R4, R20.reuse, R28, R4 ;  /* 0x0000001c1404723c */ /* 0x048fe40000001804 */
[----:B------:R-:W5:Y:S04]  /*6040*/  @P1 LDG.E R224, desc[UR18][R26.64+-0xe0] ;  /* 0xffff20121ae01981 */ /* 0x000f68000c1e1900 */
[----:B------:R-:W5:Y:S01]  /*6050*/  @P1 LDG.E R223, desc[UR18][R26.64+-0x80] ;  /* 0xffff80121adf1981 */ /* 0x000f62000c1e1900 */
[C---:B------:R-:W-:Y:S01]  /*6060*/  LEA R28, P0, R116.reuse, R24, 0x5 ;  /* 0x00000018741c7211 */ /* 0x040fe200078028ff */
[C---:B------:R-:W-:Y:S02]  /*6070*/  HMMA.16816.F32 R8, R20.reuse, R30, R8 ;  /* 0x0000001e1408723c */ /* 0x040fe40000001808 */
[----:B------:R1:W5:Y:S01]  /*6080*/  @P1 LDG.E R222, desc[UR18][R26.64+-0x60] ;  /* 0xffffa0121ade1981 */ /* 0x000362000c1e1900 */
[C---:B------:R-:W-:Y:S02]  /*6090*/  LEA.HI.X.SX32 R29, R116.reuse, R25, 0x5, P0 ;  /* 0x00000019741d7211 */ /* 0x040fe400000f2eff */
[C---:B------:R-:W-:Y:S03]  /*60a0*/  LEA R30, P0, R116.reuse, R28, 0x5 ;  /* 0x0000001c741e7211 */ /* 0x040fe600078028ff */
[C---:B------:R-:W-:Y:S03]  /*60b0*/  HMMA.16816.F32 R12, R20.reuse, R104, R12 ;  /* 0x00000068140c723c */ /* 0x040fe6000000180c */
[----:B------:R2:W-:Y:S01]  /*60c0*/  REDG.E.ADD.F32.FTZ.RN.STRONG.GPU desc[UR18][R236.64], R4 ;  /* 0x00000004ec0079a6 */ /* 0x0005e2000c12f312 */
[C---:B------:R-:W-:Y:S03]  /*60d0*/  LEA.HI.X.SX32 R31, R116.reuse, R29, 0x5, P0 ;  /* 0x0000001d741f7211 */ /* 0x040fe600000f2eff */
[----:B------:R3:W-:Y:S01]  /*60e0*/  REDG.E.ADD.F32.FTZ.RN.STRONG.GPU desc[UR18][R108.64], R5 ;  /* 0x000000056c0079a6 */ /* 0x0007e2000c12f312 */
[----:B------:R-:W-:Y:S03]  /*60f0*/  HMMA.16816.F32 R16, R20, R106, R16 ;  /* 0x0000006a1410723c */ /* 0x000fe60000001810 */
[----:B------:R-:W-:Y:S04]  /*6100*/  REDG.E.ADD.F32.FTZ.RN.STRONG.GPU desc[UR18][R110.64], R6 ;  /* 0x000000066e0079a6 */ /* 0x000fe8000c12f312 */
[----:B------:R-:W-:Y:S04]  /*6110*/  REDG.E.ADD.F32.FTZ.RN.STRONG.GPU desc[UR18][R112.64], R7 ;  /* 0x00000007700079a6 */ /* 0x000fe8000c12f312 */
[----:B------:R-:W-:Y:S04]  /*6120*/  REDG.E.ADD.F32.FTZ.RN.STRONG.GPU desc[UR18][R114.64], R8 ;  /* 0x00000008720079a6 */ /* 0x000fe8000c12f312 */
[----:B------:R-:W-:Y:S04]  /*6130*/  REDG.E.ADD.F32.FTZ.RN.STRONG.GPU desc[UR18][R118.64], R9 ;  /* 0x00000009760079a6 */ /* 0x000fe8000c12f312 */
[----:B------:R-:W-:Y:S01]  /*6140*/  REDG.E.ADD.F32.FTZ.RN.STRONG.GPU desc[UR18][R120.64], R10 ;  /* 0x0000000a780079a6 */ /* 0x000fe2000c12f312 */
[C---:B--2---:R-:W-:Y:S03]  /*6150*/  LEA R4, P0, R116.reuse, R30, 0x5 ;  /* 0x0000001e74047211 */ /* 0x044fe600078028ff */
[----:B------:R-:W-:Y:S01]  /*6160*/  REDG.E.ADD.F32.FTZ.RN.STRONG.GPU desc[UR18][R122.64], R11 ;  /* 0x0000000b7a0079a6 */ /* 0x000fe2000c12f312 */
[----:B---3--:R-:W-:Y:S03]  /*6170*/  LEA.HI.X.SX32 R5, R116, R31, 0x5, P0 ;  /* 0x0000001f74057211 */ /* 0x008fe600000f2eff */
[----:B------:R-:W-:Y:S01]  /*6180*/  REDG.E.ADD.F32.FTZ.RN.STRONG.GPU desc[UR18][R236.64+0x80], R12 ;  /* 0x0000800cec0079a6 */ /* 0x000fe2000c12f312 */
[----:B------:R-:W-:Y:S03]  /*6190*/  IMAD.IADD R108, R181, 0x1, R173 ;  /* 0x00000001b56c7824 */ /* 0x000fe600078e02ad */
[----:B------:R-:W-:Y:S04]  /*61a0*/  REDG.E.ADD.F32.FTZ.RN.STRONG.GPU desc[UR18][R32.64+0x80], R13 ;  /* 0x0000800d200079a6 */ /* 0x000fe8000c12f312 */
[----:B------:R-:W-:Y:S04]  /*61b0*/  REDG.E.ADD.F32.FTZ.RN.STRONG.GPU desc[UR18][R34.64+0x80], R14 ;  /* 0x0000800e220079a6 */ /* 0x000fe8000c12f312 */
[----:B------:R-:W-:Y:S04]  /*61c0*/  REDG.E.ADD.F32.FTZ.RN.STRONG.GPU desc[UR18][R100.64+0x80], R15 ;  /* 0x0000800f640079a6 */ /* 0x000fe8000c12f312 */
[----:B------:R-:W-:Y:S04]  /*61d0*/  REDG.E.ADD.F32.FTZ.RN.STRONG.GPU desc[UR18][R24.64+0x80], R16 ;  /* 0x00008010180079a6 */ /* 0x000fe8000c12f312 */
[----:B------:R-:W-:Y:S04]  /*61e0*/  REDG.E.ADD.F32.FTZ.RN.STRONG.GPU desc[UR18][R28.64+0x80], R17 ;  /* 0x000080111c0079a6 */ /* 0x000fe8000c12f312 */
[----:B------:R-:W-:Y:S04]  /*61f0*/  REDG.E.ADD.F32.FTZ.RN.STRONG.GPU desc[UR18][R30.64+0x80], R18 ;  /* 0x000080121e0079a6 */ /* 0x000fe8000c12f312 */
[----:B------:R-:W-:Y:S04]  /*6200*/  REDG.E.ADD.F32.FTZ.RN.STRONG.GPU desc[UR18][R4.64+0x80], R19 ;  /* 0x00008013040079a6 */ /* 0x000fe8000c12f312 */
[----:B------:R-:W-:Y:S04]  /*6210*/  LDSM.16.MT88.4 R4, [R178+-0x4000] ;  /* 0xffc00000b204783b */ /* 0x000fe80000004200 */
[----:B------:R-:W2:Y:S04]  /*6220*/  LDSM.16.MT88.4 R8, [R173] ;  /* 0x00000000ad08783b */ /* 0x000ea80000004200 */
[----:B------:R-:W3:Y:S04]  /*6230*/  LDSM.16.MT88.4 R20, [R178+-0x2000] ;  /* 0xffe00000b214783b */ /* 0x000ee80000004200 */
[----:B-1----:R-:W1:Y:S04]  /*6240*/  LDSM.16.MT88.4 R24, [R108] ;  /* 0x000000006c18783b */ /* 0x002e680000004200 */
[----:B------:R-:W-:Y:S04]  /*6250*/  LDSM.16.MT88.4 R28, [R178+-0x3800] ;  /* 0xffc80000b21c783b */ /* 0x000fe80000004200 */
[----:B------:R-:W4:Y:S04]  /*6260*/  LDSM.16.MT88.4 R12, [R173+0x800] ;  /* 0x00080000ad0c783b */ /* 0x000f280000004200 */
[----:B------:R-:W4:Y:S04]  /*6270*/  LDSM.16.MT88.4 R32, [R178+-0x1800] ;  /* 0xffe80000b220783b */ /* 0x000f280000004200 */
[----:B------:R-:W4:Y:S04]  /*6280*/  LDSM.16.MT88.4 R16, [R108+0x800] ;  /* 0x000800006c10783b */ /* 0x000f280000004200 */
[----:B------:R-:W-:Y:S04]  /*6290*/  LDSM.16.MT88.4 R100, [R173+0x1000] ;  /* 0x00100000ad64783b */ /* 0x000fe80000004200 */
[----:B------:R-:W-:Y:S01]  /*62a0*/  LDSM.16.MT88.4 R104, [R178+-0x1000] ;  /* 0xfff00000b268783b */ /* 0x000fe20000004200 */
[-C--:B--2---:R-:W-:Y:S08]  /*62b0*/  HMMA.16816.F32 R68, R4, R8.reuse, R68 ;  /* 0x000000080444723c */ /* 0x084ff00000001844 */
        /* <DEDUP_REMOVED lines=156> */
[----:B------:R-:W1:Y:S04]  /*6c80*/  LDCU.64 UR4, c[0x0][0x5a8] ;  /* 0x0000b500ff0477ac */ /* 0x000e680008000a00 */
[----:B--2---:R-:W-:Y:S02]  /*6c90*/  IMAD R4, R4, UR8, RZ ;  /* 0x0000000804047c24 */ /* 0x004fe4000f8e02ff */
[----:B------:R-:W-:-:S04]  /*6ca0*/  IMAD.WIDE.U32 R6, R230, UR8, RZ ;  /* 0x00000008e6067c25 */ /* 0x000fc8000f8e00ff */
[----:B------:R-:W-:-:S05]  /*6cb0*/  IMAD R4, R230, UR9, R4 ;  /* 0x00000009e6047c24 */ /* 0x000fca000f8e0204 */
[----:B------:R-:W-:Y:S02]  /*6cc0*/  IADD3 R5, PT, PT, R7, R4, RZ ;  /* 0x0000000407057210 */ /* 0x000fe40007ffe0ff */
[----:B------:R-:W-:-:S05]  /*6cd0*/  MOV R4, R6 ;  /* 0x0000000600047202 */ /* 0x000fca0000000f00 */
[----:B-1----:R-:W-:-:S04]  /*6ce0*/  IMAD.WIDE.U32 R4, R190, UR4, R4 ;  /* 0x00000004be047c25 */ /* 0x002fc8000f8e0004 */
[----:B------:R-:W-:Y:S01]  /*6cf0*/  IMAD R8, R190, UR5, R5 ;  /* 0x00000005be087c24 */ /* 0x000fe2000f8e0205 */
[----:B------:R-:W-:Y:S01]  /*6d00*/  MOV R9, R4 ;  /* 0x0000000400097202 */ /* 0x000fe20000000f00 */
[----:B------:R-:W-:Y:S05]  /*6d10*/  BRA `(.L_x_196) ;  /* 0x0000000000187947 */ /* 0x000fea0003800000 */
.L_x_195:
[----:B------:R-:W2:Y:S01]  /*6d20*/  LDCU.64 UR8, c[0x0][0x5c0] ;  /* 0x0000b800ff0877ac */ /* 0x000ea20008000a00 */
[----:B-1----:R-:W-:-:S05]  /*6d30*/  IADD3 R4, PT, PT, R230, R232, RZ ;  /* 0x000000e8e6047210 */ /* 0x002fca0007ffe0ff */
[C---:B--2---:R-:W-:Y:S02]  /*6d40*/  IMAD R8, R4.reuse, UR9, RZ ;  /* 0x0000000904087c24 */ /* 0x044fe4000f8e02ff */
[----:B------:R-:W-:-:S05]  /*6d50*/  IMAD.WIDE.U32 R4, R4, UR8, RZ ;  /* 0x0000000804047c25 */ /* 0x000fca000f8e00ff */
[----:B------:R-:W-:Y:S02]  /*6d60*/  IADD3 R8, PT, PT, R5, R8, RZ ;  /* 0x0000000805087210 */ /* 0x000fe40007ffe0ff */
[----:B------:R-:W-:Y:S02]  /*6d70*/  MOV R9, R4 ;  /* 0x0000000400097202 */ /* 0x000fe40000000f00 */
.L_x_196:
        /* <DEDUP_REMOVED lines=12> */
.L_x_197:
[----:B------:R-:W1:Y:S01]  /*6e40*/  LDCU.64 UR6, c[0x0][0x5c8] ;  /* 0x0000b900ff0677ac */ /* 0x000e620008000a00 */
[----:B------:R-:W-:-:S05]  /*6e50*/  IADD3 R14, PT, PT, R230, R232, RZ ;  /* 0x000000e8e60e7210 */ /* 0x000fca0007ffe0ff */
[C---:B-1----:R-:W-:Y:S02]  /*6e60*/  IMAD R12, R14.reuse, UR7, RZ ;  /* 0x000000070e0c7c24 */ /* 0x042fe4000f8e02ff */
[----:B------:R-:W-:-:S05]  /*6e70*/  IMAD.WIDE.U32 R14, R14, UR6, RZ ;  /* 0x000000060e0e7c25 */ /* 0x000fca000f8e00ff */
[----:B------:R-:W-:-:S07]  /*6e80*/  IADD3 R12, PT, PT, R15, R12, RZ ;  /* 0x0000000c0f0c7210 */ /* 0x000fce0007ffe0ff */
.L_x_198:
[----:B------:R-:W-:Y:S01]  /*6e90*/  BAR.SYNC.DEFER_BLOCKING 0x0 ;  /* 0x0000000000007b1d */ /* 0x000fe20000010000 */
[----:B------:R-:W-:Y:S01]  /*6ea0*/  IMAD.SHL.U32 R13, R197, 0x80, RZ ;  /* 0x00000080c50d7824 */ /* 0x000fe200078e00ff */
[C---:B------:R-:W-:Y:S02]  /*6eb0*/  IADD3 R27, P2, PT, R196.reuse, 0x20, RZ ;  /* 0x00000020c41b7810 */ /* 0x040fe40007f5e0ff */
[----:B------:R-:W-:Y:S01]  /*6ec0*/  IADD3 R25, P1, PT, R196, 0x40, RZ ;  /* 0x00000040c4197810 */ /* 0x000fe20007f3e0ff */
[----:B------:R-:W-:Y:S01]  /*6ed0*/  IMAD.WIDE.U32 R16, R13, UR8, RZ ;  /* 0x000000080d107c25 */ /* 0x000fe2000f8e00ff */
[----:B------:R-:W1:Y:S01]  /*6ee0*/  LDCU UR10, c[0x0][0x440] ;  /* 0x00008800ff0a77ac */ /* 0x000e620008000800 */
[----:B------:R-:W-:Y:S01]  /*6ef0*/  SHF.R.S32.HI R15, RZ, 0x1f, R13 ;  /* 0x0000001fff0f7819 */ /* 0x000fe2000001140d */
[----:B------:R-:W-:Y:S01]  /*6f00*/  BSSY.RECONVERGENT B0, `(.L_x_199) ;  /* 0x000001b000007945 */ /* 0x000fe20003800200 */
[----:B------:R-:W-:Y:S01]  /*6f10*/  IMAD.X R26, RZ, RZ, RZ, P2 ;  /* 0x000000ffff1a7224 */ /* 0x000fe200010e06ff */
[----:B------:R-:W2:Y:S01]  /*6f20*/  LDCU.64 UR4, c[0x0][0x5d8] ;  /* 0x0000bb00ff0477ac */ /* 0x000ea20008000a00 */
[----:B------:R-:W-:Y:S01]  /*6f30*/  LOP3.LUT R11, R16, 0x38, R195, 0xf8, !PT ;  /* 0x00000038100b7812 */ /* 0x000fe200078ef8c3 */
[----:B------:R-:W-:-:S03]  /*6f40*/  IMAD R10, R15, UR8, RZ ;  /* 0x000000080f0a7c24 */ /* 0x000fc6000f8e02ff */
[----:B------:R-:W-:Y:S01]  /*6f50*/  IADD3 R18, P0, PT, R9, R11, RZ ;  /* 0x0000000b09127210 */ /* 0x000fe20007f1e0ff */
[----:B------:R-:W-:-:S05]  /*6f60*/  IMAD R10, R13, UR9, R10 ;  /* 0x000000090d0a7c24 */ /* 0x000fca000f8e020a */
[----:B------:R-:W-:Y:S02]  /*6f70*/  IADD3.X R19, PT, PT, R8, R17, R10, P0, !PT ;  /* 0x0000001108137210 */ /* 0x000fe400007fe40a */
        /* <DEDUP_REMOVED lines=14> */
[----:B------:R-:W-:-:S04]  /*7060*/  IMAD.WIDE.U32 R22, R196, UR8, R20 ;  /* 0x00000008c4167c25 */ /* 0x000fc8000f8e0014 */
[----:B------:R-:W-:Y:S01]  /*7070*/  IMAD R17, R196, UR9, R23 ;  /* 0x00000009c4117c24 */ /* 0x000fe2000f8e0217 */
[----:B--2---:R-:W-:-:S04]  /*7080*/  LEA R20, P2, R22, UR4, 0x1 ;  /* 0x0000000416147c11 */ /* 0x004fc8000f8408ff */
[----:B------:R-:W-:-:S05]  /*7090*/  LEA.HI.X R21, R22, UR5, R17, 0x1, P2 ;  /* 0x0000000516157c11 */ /* 0x000fca00090f0c11 */
[----:B-1----:R1:W-:Y:S04]  /*70a0*/  STG.E.128 desc[UR18][R20.64], R8 ;  /* 0x0000000814007986 */ /* 0x0023e8000c101d12 */
.L_x_200:
[----:B------:R-:W-:Y:S05]  /*70b0*/  BSYNC.RECONVERGENT B0 ;  /* 0x0000000000007941 */ /* 0x000fea0003800200 */
.L_x_199:
[----:B------:R-:W-:Y:S04]  /*70c0*/  BSSY.RECONVERGENT B0, `(.L_x_201) ;  /* 0x000000c000007945 */ /* 0x000fe80003800200 */
[----:B------:R-:W-:Y:S05]  /*70d0*/  @P5 BRA `(.L_x_202) ;  /* 0x0000000000285947 */ /* 0x000fea0003800000 */
[----:B------:R-:W2:Y:S01]  /*70e0*/  LDCU.64 UR4, c[0x0][0x560] ;  /* 0x0000ac00ff0477ac */ /* 0x000ea20008000a00 */
[----:B-1----:R-:W-:Y:S01]  /*70f0*/  MOV R10, R18 ;  /* 0x00000012000a7202 */ /* 0x002fe20000000f00 */
[----:B------:R-:W-:Y:S01]  /*7100*/  IMAD R8, R26, UR8, RZ ;  /* 0x000000081a087c24 */ /* 0x000fe2000f8e02ff */
[----:B------:R-:W-:-:S03]  /*7110*/  MOV R11, R16 ;  /* 0x00000010000b7202 */ /* 0x000fc60000000f00 */
[C---:B------:R-:W-:Y:S02]  /*7120*/  IMAD R8, R27.reuse, UR9, R8 ;  /* 0x000000091b087c24 */ /* 0x040fe4000f8e0208 */
[----:B------:R-:W-:-:S05]  /*7130*/  IMAD.WIDE.U32 R10, R27, UR8, R10 ;  /* 0x000000081b0a7c25 */ /* 0x000fca000f8e000a */
[----:B------:R-:W-:Y:S02]  /*7140*/  IADD3 R8, PT, PT, R8, R11, RZ ;  /* 0x0000000b08087210 */ /* 0x000fe40007ffe0ff */
[----:B--2---:R-:W-:-:S04]  /*7150*/  LEA R20, P2, R10, UR4, 0x1 ;  /* 0x000000040a147c11 */ /* 0x004fc8000f8408ff */
[----:B------:R-:W-:-:S05]  /*7160*/  LEA.HI.X R21, R10, UR5, R8, 0x1, P2 ;  /* 0x000000050a157c11 */ /* 0x000fca00090f0c08 */
[----:B----4-:R2:W-:Y:S04]  /*7170*/  STG.E.128 desc[UR18][R20.64], R4 ;  /* 0x0000000414007986 */ /* 0x0105e8000c101d12 */
.L_x_202:
[----:B------:R-:W-:Y:S05]  /*7180*/  BSYNC.RECONVERGENT B0 ;  /* 0x0000000000007941 */ /* 0x000fea0003800200 */
.L_x_201:
[----:B--2-4-:R2:W4:Y:S01]  /*7190*/  LDS.128 R4, [R204+0x8000] ;  /* 0x00800000cc047984 */ /* 0x0145220000000c00 */
[----:B------:R-:W-:Y:S01]  /*71a0*/  BSSY.RECONVERGENT B0, `(.L_x_203) ;  /* 0x000000d000007945 */ /* 0x000fe20003800200 */
[----:B------:R-:W-:-:S03]  /*71b0*/  IADD3.X R28, PT, PT, RZ, RZ, RZ, P1, !PT ;  /* 0x000000ffff1c7210 */ /* 0x000fc60000ffe4ff */
[----:B------:R-:W-:Y:S05]  /*71c0*/  @P4 BRA `(.L_x_204) ;  /* 0x0000000000284947 */ /* 0x000fea0003800000 */
[----:B------:R-:W3:Y:S01]  /*71d0*/  LDCU.64 UR4, c[0x0][0x560] ;  /* 0x0000ac00ff0477ac */ /* 0x000ee20008000a00 */
[----:B-1----:R-:W-:Y:S01]  /*71e0*/  MOV R10, R18 ;  /* 0x00000012000a7202 */ /* 0x002fe20000000f00 */
[----:B------:R-:W-:Y:S01]  /*71f0*/  IMAD R8, R28, UR8, RZ ;  /* 0x000000081c087c24 */ /* 0x000fe2000f8e02ff */
[----:B------:R-:W-:-:S03]  /*7200*/  MOV R11, R16 ;  /* 0x00000010000b7202 */ /* 0x000fc60000000f00 */
[C---:B------:R-:W-:Y:S02]  /*7210*/  IMAD R8, R25.reuse, UR9, R8 ;  /* 0x0000000919087c24 */ /* 0x040fe4000f8e0208 */
[----:B------:R-:W-:-:S05]  /*7220*/  IMAD.WIDE.U32 R10, R25, UR8, R10 ;  /* 0x00000008190a7c25 */ /* 0x000fca000f8e000a */
[----:B------:R-:W-:Y:S02]  /*7230*/  IADD3 R8, PT, PT, R8, R11, RZ ;  /* 0x0000000b08087210 */ /* 0x000fe40007ffe0ff */
[----:B---3--:R-:W-:-:S04]  /*7240*/  LEA R20, P1, R10, UR4, 0x1 ;  /* 0x000000040a147c11 */ /* 0x008fc8000f8208ff */
[----:B------:R-:W-:-:S05]  /*7250*/  LEA.HI.X R21, R10, UR5, R8, 0x1, P1 ;  /* 0x000000050a157c11 */ /* 0x000fca00088f0c08 */
[----:B----4-:R1:W-:Y:S04]  /*7260*/  STG.E.128 desc[UR18][R20.64], R4 ;  /* 0x0000000414007986 */ /* 0x0103e8000c101d12 */
.L_x_204:
[----:B------:R-:W-:Y:S05]  /*7270*/  BSYNC.RECONVERGENT B0 ;  /* 0x0000000000007941 */ /* 0x000fea0003800200 */
.L_x_203:
[----:B-1--4-:R-:W-:Y:S01]  /*7280*/  MOV R4, R205 ;  /* 0x000000cd00047202 */ /* 0x012fe20000000f00 */
[----:B------:R-:W-:Y:S01]  /*7290*/  BSSY.RECONVERGENT B0, `(.L_x_205) ;  /* 0x0000010000007945 */ /* 0x000fe20003800200 */
[----:B------:R-:W-:Y:S02]  /*72a0*/  MOV R5, RZ ;  /* 0x000000ff00057202 */ /* 0x000fe40000000f00 */
[----:B------:R-:W-:Y:S01]  /*72b0*/  IADD3.X R29, PT, PT, RZ, RZ, RZ, P0, !PT ;  /* 0x000000ffff1d7210 */ /* 0x000fe200007fe4ff */
[----:B------:R-:W-:-:S03]  /*72c0*/  IMAD.WIDE.U32 R10, R13, UR6, R4 ;  /* 0x000000060d0a7c25 */ /* 0x000fc6000f8e0004 */
[----:B------:R1:W4:Y:S01]  /*72d0*/  LDS.128 R4, [R204+0x9000] ;  /* 0x00900000cc047984 */ /* 0x0003220000000c00 */
[----:B------:R-:W-:Y:S05]  /*72e0*/  @P3 BRA `(.L_x_206) ;  /* 0x0000000000283947 */ /* 0x000fea0003800000 */
[----:B------:R-:W2:Y:S01]  /*72f0*/  LDCU.64 UR4, c[0x0][0x560] ;  /* 0x0000ac00ff0477ac */ /* 0x000ea20008000a00 */
[----:B------:R-:W-:Y:S01]  /*7300*/  MOV R17, R16 ;  /* 0x0000001000117202 */ /* 0x000fe20000000f00 */
        /* <DEDUP_REMOVED lines=8> */
.L_x_206:
[----:B------:R-:W-:Y:S05]  /*7390*/  BSYNC.RECONVERGENT B0 ;  /* 0x0000000000007941 */ /* 0x000fea0003800200 */
.L_x_205:
[----:B------:R-:W3:Y:S01]  /*73a0*/  LDCU.64 UR4, c[0x0][0x5e0] ;  /* 0x0000bc00ff0477ac */ /* 0x000ee20008000a00 */
[----:B------:R-:W1:Y:S01]  /*73b0*/  LDS.128 R20, [R204+0xa000] ;  /* 0x00a00000cc147984 */ /* 0x000e620000000c00 */
[----:B------:R-:W-:Y:S01]  /*73c0*/  IMAD R15, R15, UR6, RZ ;  /* 0x000000060f0f7c24 */ /* 0x000fe2000f8e02ff */
[----:B------:R-:W-:Y:S01]  /*73d0*/  IADD3 R30, P0, PT, R14, R10, RZ ;  /* 0x0000000a0e1e7210 */ /* 0x000fe20007f1e0ff */
[----:B--2-4-:R-:W2:Y:S01]  /*73e0*/  @!P6 LDC.64 R4, c[0x0][0x568] ;  /* 0x00015a00ff04eb82 */ /* 0x014ea20000000a00 */
[----:B------:R4:W1:Y:S01]  /*73f0*/  LDS.128 R16, [R204+0xb000] ;  /* 0x00b00000cc107984 */ /* 0x0008620000000c00 */
[----:B------:R-:W-:Y:S01]  /*7400*/  IMAD R13, R13, UR7, R15 ;  /* 0x000000070d0d7c24 */ /* 0x000fe2000f8e020f */
[----:B------:R-:W-:Y:S04]  /*7410*/  BSSY.RECONVERGENT B0, `(.L_x_207) ;  /* 0x0000017000007945 */ /* 0x000fe80003800200 */
[----:B------:R-:W-:-:S02]  /*7420*/  IADD3.X R31, PT, PT, R12, R11, R13, P0, !PT ;  /* 0x0000000b0c1f7210 */ /* 0x000fc400007fe40d */
[----:B------:R4:W1:Y:S04]  /*7430*/  LDS.128 R12, [R204+0xc000] ;  /* 0x00c00000cc0c7984 */ /* 0x0008680000000c00 */
[----:B------:R4:W1:Y:S01]  /*7440*/  LDS.128 R8, [R204+0xd000] ;  /* 0x00d00000cc087984 */ /* 0x0008620000000c00 */
[----:B---3--:R-:W-:-:S04]  /*7450*/  IMAD.WIDE.U32 R30, R189, UR4, R30 ;  /* 0x00000004bd1e7c25 */ /* 0x008fc8000f8e001e */
[----:B------:R-:W-:Y:S01]  /*7460*/  IMAD R33, R189, UR5, R31 ;  /* 0x00000005bd217c24 */ /* 0x000fe2000f8e021f */
[----:B------:R-:W-:-:S05]  /*7470*/  @!P6 MOV R32, R30 ;  /* 0x0000001e0020e202 */ /* 0x000fca0000000f00 */
[----:B------:R-:W-:-:S04]  /*7480*/  @!P6 IMAD.WIDE.U32 R34, R196, UR6, R32 ;  /* 0x00000006c422ec25 */ /* 0x000fc8000f8e0020 */
[----:B------:R-:W-:Y:S01]  /*7490*/  @!P6 IMAD R6, R196, UR7, R35 ;  /* 0x00000007c406ec24 */ /* 0x000fe2000f8e0223 */
[----:B--2---:R-:W-:-:S04]  /*74a0*/  @!P6 LEA R4, P0, R34, R4, 0x1 ;  /* 0x000000042204e211 */ /* 0x004fc800078008ff */
[----:B------:R-:W-:-:S05]  /*74b0*/  @!P6 LEA.HI.X R5, R34, R5, R6, 0x1, P0 ;  /* 0x000000052205e211 */ /* 0x000fca00000f0c06 */
[----:B-1----:R4:W-:Y:S01]  /*74c0*/  @!P6 STG.E.128 desc[UR18][R4.64], R20 ;  /* 0x000000140400e986 */ /* 0x0029e2000c101d12 */
[----:B------:R-:W-:Y:S05]  /*74d0*/  @P5 BRA `(.L_x_208) ;  /* 0x0000000000285947 */ /* 0x000fea0003800000 */
[----:B------:R-:W1:Y:S01]  /*74e0*/  LDCU.64 UR4, c[0x0][0x568] ;  /* 0x0000ad00ff0477ac */ /* 0x000e620008000a00 */
[----:B------:R-:W-:Y:S01]  /*74f0*/  MOV R6, R30 ;  /* 0x0000001e00067202 */ /* 0x000fe20000000f00 */
[----:B----4-:R-:W-:Y:S01]  /*7500*/  IMAD R4, R26, UR6, RZ ;  /* 0x000000061a047c24 */ /* 0x010fe2000f8e02ff */
[----:B------:R-:W-:-:S03]  /*7510*/  MOV R7, R33 ;  /* 0x0000002100077202 */ /* 0x000fc60000000f00 */
[C---:B------:R-:W-:Y:S02]  /*7520*/  IMAD R4, R27.reuse, UR7, R4 ;  /* 0x000000071b047c24 */ /* 0x040fe4000f8e0204 */
[----:B------:R-:W-:-:S05]  /*7530*/  IMAD.WIDE.U32 R6, R27, UR6, R6 ;  /* 0x000000061b067c25 */ /* 0x000fca000f8e0006 */
[----:B------:R-:W-:Y:S02]  /*7540*/  IADD3 R4, PT, PT, R4, R7, RZ ;  /* 0x0000000704047210 */ /* 0x000fe40007ffe0ff */
[----:B-1----:R-:W-:-:S04]  /*7550*/  LEA R20, P0, R6, UR4, 0x1 ;  /* 0x0000000406147c11 */ /* 0x002fc8000f8008ff */
[----:B------:R-:W-:-:S05]  /*7560*/  LEA.HI.X R21, R6, UR5, R4, 0x1, P0 ;  /* 0x0000000506157c11 */ /* 0x000fca00080f0c04 */
[----:B------:R1:W-:Y:S04]  /*7570*/  STG.E.128 desc[UR18][R20.64], R16 ;  /* 0x0000001014007986 */ /* 0x0003e8000c101d12 */
.L_x_208:
[----:B------:R-:W-:Y:S05]  /*7580*/  BSYNC.RECONVERGENT B0 ;  /* 0x0000000000007941 */ /* 0x000fea0003800200 */
.L_x_207:
[----:B------:R-:W-:Y:S04]  /*7590*/  BSSY.RECONVERGENT B0, `(.L_x_209) ;  /* 0x000000c000007945 */ /* 0x000fe80003800200 */
        /* <DEDUP_REMOVED lines=11> */
.L_x_210:
[----:B------:R-:W-:Y:S05]  /*7650*/  BSYNC.RECONVERGENT B0 ;  /* 0x0000000000007941 */ /* 0x000fea0003800200 */
.L_x_209:
[----:B------:R-:W-:Y:S05]  /*7660*/  @P3 BRA `(.L_x_157) ;  /* 0x0000000000283947 */ /* 0x000fea0003800000 */
[----:B------:R-:W3:Y:S01]  /*7670*/  LDCU.64 UR4, c[0x0][0x568] ;  /* 0x0000ad00ff0477ac */ /* 0x000ee20008000a00 */
[----:B----4-:R-:W-:Y:S01]  /*7680*/  MOV R4, R30 ;  /* 0x0000001e00047202 */ /* 0x010fe20000000f00 */
[----:B------:R-:W-:Y:S01]  /*7690*/  IMAD R29, R29, UR6, RZ ;  /* 0x000000061d1d7c24 */ /* 0x000fe2000f8e02ff */
[----:B------:R-:W-:-:S03]  /*76a0*/  MOV R5, R33 ;  /* 0x0000002100057202 */ /* 0x000fc60000000f00 */
[C---:B------:R-:W-:Y:S02]  /*76b0*/  IMAD R29, R24.reuse, UR7, R29 ;  /* 0x00000007181d7c24 */ /* 0x040fe4000f8e021d */
[----:B------:R-:W-:-:S05]  /*76c0*/  IMAD.WIDE.U32 R4, R24, UR6, R4 ;  /* 0x0000000618047c25 */ /* 0x000fca000f8e0004 */
[----:B------:R-:W-:Y:S02]  /*76d0*/  IADD3 R29, PT, PT, R29, R5, RZ ;  /* 0x000000051d1d7210 */ /* 0x000fe40007ffe0ff */
[----:B---3--:R-:W-:-:S04]  /*76e0*/  LEA R6, P0, R4, UR4, 0x1 ;  /* 0x0000000404067c11 */ /* 0x008fc8000f8008ff */
[----:B------:R-:W-:-:S05]  /*76f0*/  LEA.HI.X R7, R4, UR5, R29, 0x1, P0 ;  /* 0x0000000504077c11 */ /* 0x000fca00080f0c1d */
[----:B------:R3:W-:Y:S04]  /*7700*/  STG.E.128 desc[UR18][R6.64], R8 ;  /* 0x0000000806007986 */ /* 0x0007e8000c101d12 */
.L_x_157:
[----:B------:R-:W-:Y:S05]  /*7710*/  BSYNC.RECONVERGENT B1 ;  /* 0x0000000000017941 */ /* 0x000fea0003800200 */
.L_x_131:
[----:B------:R-:W2:Y:S01]  /*7720*/  LDCU UR5, c[0x0][0x438] ;  /* 0x00008700ff0577ac */ /* 0x000ea20008000800 */
[----:B-1--4-:R-:W1:Y:S08]  /*7730*/  LDC R4, c[0x0][0x370] ;  /* 0x0000dc00ff047b82 */ /* 0x012e700000000800 */
[----:B---3--:R-:W3:Y:S01]  /*7740*/  LDC R10, c[0x0][0x438] ;  /* 0x00010e00ff0a7b82 */ /* 0x008ee20000000800 */
[----:B--2---:R-:W-:-:S04]  /*7750*/  UIADD3 UR5, UPT, UPT, UR5, 0x7f, URZ ;  /* 0x0000007f05057890 */ /* 0x004fc8000fffe0ff */
[----:B------:R-:W-:Y:S01]  /*7760*/  USHF.R.S32.HI UR4, URZ, 0x1f, UR5 ;  /* 0x0000001fff047899 */ /* 0x000fe20008011405 */
[----:B-1----:R-:W-:-:S03]  /*7770*/  IADD3 R197, PT, PT, R4, R197, RZ ;  /* 0x000000c504c57210 */ /* 0x002fc60007ffe0ff */
[----:B------:R-:W-:-:S04]  /*7780*/  ULEA.HI UR4, UR4, UR5, URZ, 0x7 ;  /* 0x0000000504047291 */ /* 0x000fc8000f8f38ff */
[----:B------:R-:W-:-:S06]  /*7790*/  USHF.R.S32.HI UR4, URZ, 0x7, UR4 ;  /* 0x00000007ff047899 */ /* 0x000fcc0008011404 */
[----:B------:R-:W-:-:S13]  /*77a0*/  ISETP.GE.AND P0, PT, R197, UR4, PT ;  /* 0x00000004c5007c0c */ /* 0x000fda000bf06270 */
[----:B---3--:R-:W-:Y:S05]  /*77b0*/  @!P0 BRA `(.L_x_211) ;  /* 0xffffff8c00c08947 */ /* 0x008fea000383ffff */
[----:B------:R-:W-:Y:S05]  /*77c0*/  EXIT ;  /* 0x000000000000794d */ /* 0x000fea0003800000 */
.L_x_212:
        /* <DEDUP_REMOVED lines=11> */
.L_x_2755:


//--------------------- .text._ZN5flash44flash_bwd_dq_dk_dv_loop_seqk_parallel_kernelI23Flash_bwd_kernel_traitsILi64ELi64ELi128ELi8ELi2ELi4ELi4ELb1ELb0EN7cutlass6half_tE19Flash_kernel_traitsILi64ELi64ELi128ELi8ES3_EELb0ELb0ELb0ELb0ELb1ELb1ELb0EEEvNS_16Flash_bwd_paramsE --------------------------
	.section	.text._ZN5flash44flash_bwd_dq_dk_dv_loop_seqk_parallel_kernelI23Flash_bwd_kernel_traitsILi64ELi64ELi128ELi8ELi2ELi4ELi4ELb1ELb0EN7cutlass6half_tE19Flash_kernel_traitsILi64ELi64ELi128ELi8ES3_EELb0ELb0ELb0ELb0ELb1ELb1ELb0EEEvNS_16Flash_bwd_paramsE,"ax",@progbits
	.align	128
        .global         _ZN5flash44flash_bwd_dq_dk_dv_loop_seqk_parallel_kernelI23Flash_bwd_kernel_traitsILi64ELi64ELi128ELi8ELi2ELi4ELi4ELb1ELb0EN7cutlass6half_tE19Flash_kernel_traitsILi64ELi64ELi128ELi8ES3_EELb0ELb0ELb0ELb0ELb1ELb1ELb0EEEvNS_16Flash_bwd_paramsE
        .type           _ZN5flash44flash_bwd_dq_dk_dv_loop_seqk_parallel_kernelI23Flash_bwd_kernel_traitsILi64ELi64ELi128ELi8ELi2ELi4ELi4ELb1ELb0EN7cutlass6half_tE19Flash_kernel_traitsILi64ELi64ELi128ELi8ES3_EELb0ELb0ELb0ELb0ELb1ELb1ELb0EEEvNS_16Flash_bwd_paramsE,@function
        .size           _ZN5flash44flash_bwd_dq_dk_dv_loop_seqk_parallel_kernelI23Flash_bwd_kernel_traitsILi64ELi64ELi128ELi8ELi2ELi4ELi4ELb1ELb0EN7cutlass6half_tE19Flash_kernel_traitsILi64ELi64ELi128ELi8ES3_EELb0ELb0ELb0ELb0ELb1ELb1ELb0EEEvNS_16Flash_bwd_paramsE,(.L_x_2756 - _ZN5flash44flash_bwd_dq_dk_dv_loop_seqk_parallel_kernelI23Flash_bwd_kernel_traitsILi64ELi64ELi128ELi8ELi2ELi4ELi4ELb1ELb0EN7cutlass6half_tE19Flash_kernel_traitsILi64ELi64ELi128ELi8ES3_EELb0ELb0ELb0ELb0ELb1ELb1ELb0EEEvNS_16Flash_bwd_paramsE)
        .other          _ZN5flash44flash_bwd_dq_dk_dv_loop_seqk_parallel_kernelI23Flash_bwd_kernel_traitsILi64ELi64ELi128ELi8ELi2ELi4ELi4ELb1ELb0EN7cutlass6half_tE19Flash_kernel_traitsILi64ELi64ELi128ELi8ES3_EELb0ELb0ELb0ELb0ELb1ELb1ELb0EEEvNS_16Flash_bwd_paramsE,@"STO_CUDA_ENTRY STV_DEFAULT"
_ZN5flash44flash_bwd_dq_dk_dv_loop_seqk_parallel_kernelI23Flash_bwd_kernel_traitsILi64ELi64ELi128ELi8ELi2ELi4ELi4ELb1ELb0EN7cutlass6half_tE19Flash_kernel_traitsILi64ELi64ELi128ELi8ES3_EELb0ELb0ELb0ELb0ELb1ELb1ELb0EEEvNS_16Flash_bwd_paramsE:
.text._ZN5flash44flash_bwd_dq_dk_dv_loop_seqk_parallel_kernelI23Flash_bwd_kernel_traitsILi64ELi64ELi128ELi8ELi2ELi4ELi4ELb1ELb0EN7cutlass6half_tE19Flash_kernel_traitsILi64ELi64ELi128ELi8ES3_EELb0ELb0ELb0ELb0ELb1ELb1ELb0EEEvNS_16Flash_bwd_paramsE:
        /* <DEDUP_REMOVED lines=15> */
[----:B------:R-:W4:Y:S01]  /*00f0*/  LDCU UR19, c[0x0][0x370] ;  /* 0x00006e00ff1377ac */ /* 0x000f220008000800 */
[----:B------:R-:W-:Y:S01]  /*0100*/  IMAD.MOV.U32 R214, RZ, RZ, 0x10 ;  /* 0x00000010ffd67424 */ /* 0x000fe200078e00ff */
[----:B------:R-:W3:Y:S01]  /*0110*/  S2R R183, SR_CTAID.Z ;  /* 0x0000000000b77919 */ /* 0x000ee20000002700 */
[----:B------:R-:W1:Y:S01]  /*0120*/  LDCU.64 UR22, c[0x0][0x358] ;  /* 0x00006b00ff1677ac */ /* 0x000e620008000a00 */
[----:B------:R-:W-:Y:S01]  /*0130*/  UMOV UR18, URZ ;  /* 0x000000ff00127c82 */ /* 0x000fe20008000000 */
[----:B------:R-:W-:Y:S01]  /*0140*/  UMOV UR24, URZ ;  /* 0x000000ff00187c82 */ /* 0x000fe20008000000 */
[----:B------:R-:W-:Y:S01]  /*0150*/  UMOV UR21, UR20 ;  /* 0x0000001400157c82 */ /* 0x000fe20008000000 */
[----:B--2---:R-:W-:-:S04]  /*0160*/  ULEA UR6, UR6, UR4, 0x18 ;  /* 0x0000000406067291 */ /* 0x004fc8000f8ec0ff */
[----:B------:R-:W-:Y:S02]  /*0170*/  UIADD3 UR5, UPT, UPT, UR6, 0xe000, URZ ;  /* 0x0000e00006057890 */ /* 0x000fe4000fffe0ff */
[----:B------:R-:W-:Y:S01]  /*0180*/  UIADD3 UR4, UPT, UPT, UR6, 0xa000, URZ ;  /* 0x0000a00006047890 */ /* 0x000fe2000fffe0ff */
[C---:B-1----:R-:W-:Y:S01]  /*0190*/  IMAD.SHL.U32 R13, R191.reuse, 0x10, RZ ;  /* 0x00000010bf0d7824 */ /* 0x042fe200078e00ff */
[----:B------:R-:W-:Y:S01]  /*01a0*/  SHF.R.U32.HI R11, RZ, 0x4, R191 ;  /* 0x00000004ff0b7819 */ /* 0x000fe200000116bf */
[C---:B------:R-:W-:Y:S01]  /*01b0*/  IMAD.SHL.U32 R3, R191.reuse, 0x20, RZ ;  /* 0x00000020bf037824 */ /* 0x040fe200078e00ff */
[C---:B------:R-:W-:Y:S01]  /*01c0*/  LOP3.LUT P0, R184, R191.reuse, 0x10, RZ, 0xc0, !PT ;  /* 0x00000010bfb87812 */ /* 0x040fe2000780c0ff */
[----:B------:R-:W-:Y:S01]  /*01d0*/  IMAD.SHL.U32 R196, R191, 0x2, RZ ;  /* 0x00000002bfc47824 */ /* 0x000fe200078e00ff */
[----:B------:R-:W-:Y:S01]  /*01e0*/  LOP3.LUT R13, R13, 0x1c0, RZ, 0xc0, !PT ;  /* 0x000001c00d0d7812 */ /* 0x000fe200078ec0ff */
[----:B------:R-:W-:Y:S01]  /*01f0*/  IMAD.SHL.U32 R7, R191, 0x40, RZ ;  /* 0x00000040bf077824 */ /* 0x000fe200078e00ff */
[----:B------:R-:W-:Y:S01]  /*0200*/  LOP3.LUT R9, R3, 0xc00, RZ, 0xc0, !PT ;  /* 0x00000c0003097812 */ /* 0x000fe200078ec0ff */
[----:B------:R-:W-:Y:S01]  /*0210*/  IMAD.SHL.U32 R193, R191, 0x8, RZ ;  /* 0x00000008bfc17824 */ /* 0x000fe200078e00ff */
[--C-:B------:R-:W-:Y:S01]  /*0220*/  LOP3.LUT R2, R13, 0x38, R196.reuse, 0xf8, !PT ;  /* 0x000000380d027812 */ /* 0x100fe200078ef8c4 */
[----:B---3--:R-:W-:Y:S01]  /*0230*/  IMAD.SHL.U32 R195, R190, 0x80, RZ ;  /* 0x00000080bec37824 */ /* 0x008fe200078e00ff */
[----:B------:R-:W-:-:S02]  /*0240*/  LOP3.LUT R0, R9, 0x6, R196, 0xf8, !PT ;  /* 0x0000000609007812 */ /* 0x000fc400078ef8c4 */
[----:B------:R-:W-:Y:S02]  /*0250*/  LOP3.LUT R11, R11, 0x8, RZ, 0xc0, !PT ;  /* 0x000000080b0b7812 */ /* 0x000fe400078ec0ff */
[----:B------:R-:W-:Y:S02]  /*0260*/  LOP3.LUT R180, R7, 0x1c0, RZ, 0xc0, !PT ;  /* 0x000001c007b47812 */ /* 0x000fe400078ec0ff */
[----:B------:R-:W-:Y:S02]  /*0270*/  LOP3.LUT R187, R0, R2, R11, 0xf6, !PT ;  /* 0x0000000200bb7212 */ /* 0x000fe400078ef60b */
[----:B------:R-:W-:Y:S02]  /*0280*/  SHF.R.U32.HI R5, RZ, 0x1, R191 ;  /* 0x00000001ff057819 */ /* 0x000fe400000116bf */
[----:B------:R-:W-:Y:S02]  /*0290*/  LEA R187, R187, UR6, 0x1 ;  /* 0x00000006bbbb7c11 */ /* 0x000fe4000f8e08ff */
[----:B------:R-:W-:-:S02]  /*02a0*/  LOP3.LUT R180, R180, 0x38, R193, 0xf8, !PT ;  /* 0x00000038b4b47812 */ /* 0x000fc400078ef8c1 */
[----:B------:R-:W-:Y:S01]  /*02b0*/  LOP3.LUT R182, R7, 0x200, RZ, 0xc0, !PT ;  /* 0x0000020007b67812 */ /* 0x000fe200078ec0ff */
[C---:B------:R-:W-:Y:S01]  /*02c0*/  VIADD R0, R187.reuse, 0x6000 ;  /* 0x00006000bb007836 */ /* 0x040fe20000000000 */
[----:B------:R-:W-:Y:S01]  /*02d0*/  LOP3.LUT R196, R196, 0x7006, R3, 0xc8, !PT ;  /* 0x00007006c4c47812 */ /* 0x000fe200078ec803 */
[----:B------:R-:W-:Y:S01]  /*02e0*/  VIADD R185, R187, 0x6040 ;  /* 0x00006040bbb97836 */ /* 0x000fe20000000000 */
[C---:B------:R-:W-:Y:S01]  /*02f0*/  LOP3.LUT R174, R5.reuse, 0x30, RZ, 0xc0, !PT ;  /* 0x0000003005ae7812 */ /* 0x040fe200078ec0ff */
[----:B------:R-:W-:Y:S01]  /*0300*/  @P0 VIADD R185, R0, 0xffffffc0 ;  /* 0xffffffc000b90836 */ /* 0x000fe20000000000 */
[----:B------:R-:W-:Y:S02]  /*0310*/  LOP3.LUT R189, R5, 0x10, RZ, 0xc0, !PT ;  /* 0x0000001005bd7812 */ /* 0x000fe400078ec0ff */
[----:B------:R-:W-:Y:S02]  /*0320*/  LOP3.LUT R9, R2, 0x20, R5, 0x78, !PT ;  /* 0x0000002002097812 */ /* 0x000fe400078e7805 */
[----:B------:R-:W-:-:S02]  /*0330*/  LOP3.LUT R184, R180, R11, R184, 0x1e, !PT ;  /* 0x0000000bb4b87212 */ /* 0x000fc400078e1eb8 */
[----:B------:R-:W-:Y:S02]  /*0340*/  LOP3.LUT R186, R182, 0x400, R3, 0xf8, !PT ;  /* 0x00000400b6ba7812 */ /* 0x000fe400078ef803 */
[----:B------:R-:W-:Y:S02]  /*0350*/  LOP3.LUT R5, R180, 0x8, R5, 0x78, !PT ;  /* 0x00000008b4057812 */ /* 0x000fe400078e7805 */
[----:B------:R-:W-:Y:S02]  /*0360*/  LOP3.LUT R196, R196, 0x400, R3, 0xf8, !PT ;  /* 0x00000400c4c47812 */ /* 0x000fe400078ef803 */
[----:B------:R-:W-:Y:S02]  /*0370*/  LOP3.LUT R174, R174, 0x8, R191, 0xf8, !PT ;  /* 0x00000008aeae7812 */ /* 0x000fe400078ef8bf */
[----:B------:R-:W-:Y:S02]  /*0380*/  LOP3.LUT R182, R182, 0xc00, R3, 0xf8, !PT ;  /* 0x00000c00b6b67812 */ /* 0x000fe400078ef803 */
[----:B------:R-:W-:-:S02]  /*0390*/  LOP3.LUT R180, R180, 0x8, R191, 0x78, !PT ;  /* 0x00000008b4b47812 */ /* 0x000fc400078e78bf */
[----:B------:R-:W-:Y:S02]  /*03a0*/  LOP3.LUT R196, R196, R9, RZ, 0xfc, !PT ;  /* 0x00000009c4c47212 */ /* 0x000fe400078efcff */
[----:B------:R-:W-:Y:S02]  /*03b0*/  LOP3.LUT R174, R174, 0x1c0, R7, 0xf8, !PT ;  /* 0x000001c0aeae7812 */ /* 0x000fe400078ef807 */
[-C--:B------:R-:W-:Y:S02]  /*03c0*/  LOP3.LUT R186, R186, R5.reuse, RZ, 0xfc, !PT ;  /* 0x00000005baba7212 */ /* 0x080fe400078efcff */
[----:B------:R-:W-:Y:S02]  /*03d0*/  LOP3.LUT R182, R182, R5, RZ, 0xfc, !PT ;  /* 0x00000005b6b67212 */ /* 0x000fe400078efcff */
[----:B------:R-:W-:Y:S02]  /*03e0*/  LOP3.LUT R180, R180, 0x7a00, R3, 0xf8, !PT ;  /* 0x00007a00b4b47812 */ /* 0x000fe400078ef803 */
[----:B------:R-:W-:-:S02]  /*03f0*/  LOP3.LUT P0, RZ, R191, 0x4, RZ, 0xc0, !PT ;  /* 0x00000004bfff7812 */ /* 0x000fc4000780c0ff */
[----:B------:R-:W-:Y:S02]  /*0400*/  LOP3.LUT P2, RZ, R191, 0x8, RZ, 0xc0, !PT ;  /* 0x00000008bfff7812 */ /* 0x000fe4000784c0ff */
[----:B------:R-:W-:Y:S02]  /*0410*/  LOP3.LUT R0, R193, 0x1f8, RZ, 0xc0, !PT ;  /* 0x000001f8c1007812 */ /* 0x000fe400078ec0ff */
[----:B------:R-:W-:Y:S02]  /*0420*/  LOP3.LUT R184, R184, 0x200, R7, 0xf8, !PT ;  /* 0x00000200b8b87812 */ /* 0x000fe400078ef807 */
[----:B------:R-:W-:Y:S02]  /*0430*/  LOP3.LUT R174, R174, 0x38, R193, 0x78, !PT ;  /* 0x00000038aeae7812 */ /* 0x000fe400078e78c1 */
[----:B------:R-:W-:Y:S02]  /*0440*/  LOP3.LUT P1, RZ, R191, 0x2, RZ, 0xc0, !PT ;  /* 0x00000002bfff7812 */ /* 0x000fe4000782c0ff */
[----:B------:R-:W-:-:S02]  /*0450*/  SEL R2, R179, 0xffffffe0, !P2 ;  /* 0xffffffe0b3027807 */ /* 0x000fc40005000000 */
[----:B------:R-:W-:Y:S02]  /*0460*/  SEL R177, R177, 0xffffffc0, !P0 ;  /* 0xffffffc0b1b17807 */ /* 0x000fe40004000000 */
[----:B------:R-:W-:Y:S01]  /*0470*/  LEA R196, R196, UR5, 0x1 ;  /* 0x00000005c4c47c11 */ /* 0x000fe2000f8e08ff */
[----:B------:R-:W-:Y:S01]  /*0480*/  IMAD.IADD R199, R2, 0x1, R187 ;  /* 0x0000000102c77824 */ /* 0x000fe200078e02bb */
[----:B------:R-:W-:Y:S01]  /*0490*/  LEA R186, R186, UR6, 0x1 ;  /* 0x00000006baba7c11 */ /* 0x000fe2000f8e08ff */
[----:B------:R-:W-:Y:S01]  /*04a0*/  IMAD.IADD R201, R2, 0x1, R185 ;  /* 0x0000000102c97824 */ /* 0x000fe200078e02b9 */
[----:B------:R-:W-:Y:S01]  /*04b0*/  LEA R182, R182, UR4, 0x1 ;  /* 0x00000004b6b67c11 */ /* 0x000fe2000f8e08ff */
[----:B------:R-:W-:Y:S01]  /*04c0*/  IMAD.IADD R215, R196, 0x1, R2 ;  /* 0x00000001c4d77824 */ /* 0x000fe200078e0202 */
[----:B------:R-:W-:Y:S02]  /*04d0*/  LEA R180, R180, UR4, 0x1 ;  /* 0x00000004b4b47c11 */ /* 0x000fe4000f8e08ff */
[----:B------:R-:W-:Y:S01]  /*04e0*/  LOP3.LUT R0, R0, 0x38, R191, 0x78, !PT ;  /* 0x0000003800007812 */ /* 0x000fe200078e78bf */
[--C-:B------:R-:W-:Y:S01]  /*04f0*/  IMAD.IADD R172, R182, 0x1, R177.reuse ;  /* 0x00000001b6ac7824 */ /* 0x100fe200078e02b1 */
[----:B------:R-:W-:Y:S01]  /*0500*/  SEL R214, R214, 0xfffffff0, !P0 ;  /* 0xfffffff0d6d67807 */ /* 0x000fe20004000000 */
[----:B------:R-:W-:Y:S01]  /*0510*/  IMAD.IADD R176, R180, 0x1, R177 ;  /* 0x00000001b4b07824 */ /* 0x000fe200078e02b1 */
[----:B------:R-:W-:Y:S01]  /*0520*/  LOP3.LUT R174, R174, 0x200, R3, 0xf8, !PT ;  /* 0x00000200aeae7812 */ /* 0x000fe200078ef803 */
[----:B------:R-:W-:Y:S01]  /*0530*/  IMAD.IADD R3, R186, 0x1, R177 ;  /* 0x00000001ba037824 */ /* 0x000fe200078e02b1 */
[----:B------:R-:W-:Y:S01]  /*0540*/  SEL R179, R179, 0xffffffe0, !P1 ;  /* 0xffffffe0b3b37807 */ /* 0x000fe20004800000 */
[----:B------:R-:W-:Y:S01]  /*0550*/  IMAD.IADD R216, R196, 0x1, R214 ;  /* 0x00000001c4d87824 */ /* 0x000fe200078e02d6 */
[----:B------:R-:W-:Y:S01]  /*0560*/  LEA R184, R184, UR6, 0x1 ;  /* 0x00000006b8b87c11 */ /* 0x000fe2000f8e08ff */
[----:B------:R-:W-:Y:S01]  /*0570*/  IMAD.IADD R214, R214, 0x1, R215 ;  /* 0x00000001d6d67824 */ /* 0x000fe200078e02d7 */
[----:B------:R-:W-:Y:S01]  /*0580*/  SHF.R.U32.HI R4, RZ, 0x2, R191 ;  /* 0x00000002ff047819 */ /* 0x000fe200000116bf */
[----:B------:R-:W-:Y:S01]  /*0590*/  IMAD.IADD R178, R180, 0x1, R179 ;  /* 0x00000001b4b27824 */ /* 0x000fe200078e02b3 */
[----:B------:R-:W-:Y:S01]  /*05a0*/  LOP3.LUT R197, R0, 0x1e00, R193, 0xf8, !PT ;  /* 0x00001e0000c57812 */ /* 0x000fe200078ef8c1 */
[----:B------:R-:W-:Y:S01]  /*05b0*/  IMAD.IADD R168, R186, 0x1, R179 ;  /* 0x00000001baa87824 */ /* 0x000fe200078e02b3 */
[----:B------:R-:W-:Y:S01]  /*05c0*/  SHF.R.U32.HI R194, RZ, 0x3, R191 ;  /* 0x00000003ffc27819 */ /* 0x000fe200000116bf */
[----:B------:R-:W-:Y:S01]  /*05d0*/  IMAD.IADD R0, R184, 0x1, R177 ;  /* 0x00000001b8007824 */ /* 0x000fe200078e02b1 */
[----:B------:R-:W-:Y:S01]  /*05e0*/  SHF.R.U32.HI R192, RZ, 0x5, R191 ;  /* 0x00000005ffc07819 */ /* 0x000fe200000116bf */
[----:B------:R-:W-:Y:S01]  /*05f0*/  IMAD.IADD R173, R182, 0x1, R179 ;  /* 0x00000001b6ad7824 */ /* 0x000fe200078e02b3 */
[----:B------:R-:W-:Y:S01]  /*0600*/  LOP3.LUT R189, R189, 0x7, R4, 0xf8, !PT ;  /* 0x00000007bdbd7812 */ /* 0x000fe200078ef804 */
[----:B------:R-:W-:Y:S01]  /*0610*/  IMAD.IADD R175, R179, 0x1, R176 ;  /* 0x00000001b3af7824 */ /* 0x000fe200078e02b0 */
[----:B------:R-:W-:Y:S01]  /*0620*/  LOP3.LUT R191, R191, 0x1f, RZ, 0xc0, !PT ;  /* 0x0000001fbfbf7812 */ /* 0x000fe200078ec0ff */
[----:B------:R-:W-:Y:S01]  /*0630*/  IMAD.IADD R2, R179, 0x1, R3 ;  /* 0x00000001b3027824 */ /* 0x000fe200078e0203 */
[----:B------:R-:W-:Y:S01]  /*0640*/  LOP3.LUT R198, R193, 0x38, RZ, 0xc0, !PT ;  /* 0x00000038c1c67812 */ /* 0x000fe200078ec0ff */
[----:B------:R-:W-:Y:S01]  /*0650*/  IMAD.IADD R171, R179, 0x1, R172 ;  /* 0x00000001b3ab7824 */ /* 0x000fe200078e02ac */
[----:B------:R-:W-:-:S02]  /*0660*/  LEA R197, R197, UR6, 0x1 ;  /* 0x00000006c5c57c11 */ /* 0x000fc4000f8e08ff */
[----:B----4-:R-:W-:-:S07]  /*0670*/  LEA R174, R174, UR5, 0x1 ;  /* 0x00000005aeae7c11 */ /* 0x010fce000f8e08ff */
.L_x_220:
[----:B-1----:R-:W1:Y:S08]  /*0680*/  LDC.64 R6, c[0x0][0x470] ;  /* 0x00011c00ff067b82 */ /* 0x002e700000000a00 */
[----:B------:R-:W2:Y:S01]  /*0690*/  LDC.64 R4, c[0x0][0x478] ;  /* 0x00011e00ff047b82 */ /* 0x000ea20000000a00 */
[----:B-1----:R-:W-:-:S04]  /*06a0*/  ISETP.NE.U32.AND P2, PT, R6, RZ, PT ;  /* 0x000000ff0600720c */ /* 0x002fc80003f45070 */
[----:B------:R-:W-:Y:S02]  /*06b0*/  ISETP.NE.AND.EX P2, PT, R7, RZ, PT, P2 ;  /* 0x000000ff0700720c */ /* 0x000fe40003f45320 */
[----:B--2---:R-:W-:-:S04]  /*06c0*/  ISETP.NE.U32.AND P1, PT, R4, RZ, PT ;  /* 0x000000ff0400720c */ /* 0x004fc80003f25070 */
[----:B------:R-:W-:-:S07]  /*06d0*/  ISETP.NE.AND.EX P1, PT, R5, RZ, PT, P1 ;  /* 0x000000ff0500720c */ /* 0x000fce0003f25310 */
[----:B------:R-:W-:-:S04]  /*06e0*/  @P2 LEA R10, P0, R190, R6, 0x2 ;  /* 0x00000006be0a2211 */ /* 0x000fc800078010ff */
[C---:B------:R-:W-:Y:S02]  /*06f0*/  @P2 LEA.HI.X R11, R190.reuse, R7, RZ, 0x2, P0 ;  /* 0x00000007be0b2211 */ /* 0x040fe400000f14ff */
[----:B------:R-:W1:Y:S03]  /*0700*/  @!P1 LDC.64 R6, c[0x0][0x488] ;  /* 0x00012200ff069b82 */ /* 0x000e660000000a00 */
[----:B------:R-:W2:Y:S01]  /*0710*/  @P2 LDG.E R8, desc[UR22][R10.64] ;  /* 0x000000160a082981 */ /* 0x000ea2000c1e1900 */
[----:B------:R-:W-:-:S04]  /*0720*/  @P1 LEA R12, P0, R190, R4, 0x2 ;  /* 0x00000004be0c1211 */ /* 0x000fc800078010ff */
[----:B------:R-:W-:Y:S02]  /*0730*/  @P1 LEA.HI.X R13, R190, R5, RZ, 0x2, P0 ;  /* 0x00000005be0d1211 */ /* 0x000fe400000f14ff */
[----:B------:R-:W3:Y:S03]  /*0740*/  @!P1 LDC.64 R4, c[0x0][0x438] ;  /* 0x00010e00ff049b82 */ /* 0x000ee60000000a00 */
[----:B------:R-:W4:Y:S01]  /*0750*/  @P1 LDG.E R9, desc[UR22][R12.64] ;  /* 0x000000160c091981 */ /* 0x000f22000c1e1900 */
[----:B------:R-:W-:Y:S01]  /*0760*/  UMOV UR30, URZ ;  /* 0x000000ff001e7c82 */ /* 0x000fe20008000000 */
[----:B------:R-:W-:Y:S01]  /*0770*/  USHF.L.U32 UR29, UR20, 0x7, URZ ;  /* 0x00000007141d7899 */ /* 0x000fe200080006ff */
[----:B-1----:R-:W-:-:S04]  /*0780*/  @!P1 ISETP.NE.U32.AND P0, PT, R6, RZ, PT ;  /* 0x000000ff0600920c */ /* 0x002fc80003f05070 */
[----:B------:R-:W-:-:S04]  /*0790*/  @!P1 ISETP.NE.AND.EX P0, PT, R7, RZ, PT, P0 ;  /* 0x000000ff0700920c */ /* 0x000fc80003f05300 */
[----:B---3--:R-:W-:Y:S02]  /*07a0*/  @!P1 SEL R5, R5, RZ, P0 ;  /* 0x000000ff05059207 */ /* 0x008fe40000000000 */
[----:B--2---:R-:W-:-:S13]  /*07b0*/  @P2 R2UR UR30, R8 ;  /* 0x00000000081e22ca */ /* 0x004fda00000e0000 */
[----:B----4-:R-:W-:Y:S01]  /*07c0*/  @P1 VIADD R9, R9, -UR30 ;  /* 0x8000001e09091c36 */ /* 0x010fe20008000000 */
[----:B------:R-:W-:-:S04]  /*07d0*/  @!P1 IADD3 R9, PT, PT, R5, -UR30, R4 ;  /* 0x8000001e05099c10 */ /* 0x000fc8000fffe004 */
[----:B------:R-:W-:-:S13]  /*07e0*/  ISETP.LE.AND P0, PT, R9, UR29, PT ;  /* 0x0000001d09007c0c */ /* 0x000fda000bf03270 */
[----:B-----5:R-:W-:Y:S05]  /*07f0*/  @P0 BRA `(.L_x_213) ;  /* 0x0000004000400947 */ /* 0x020fea0003800000 */
[----:B------:R-:W1:Y:S01]  /*0800*/  LDC R4, c[0x0][0x3e8] ;  /* 0x0000fa00ff047b82 */ /* 0x000e620000000800 */
[----:B------:R-:W-:Y:S01]  /*0810*/  IMAD.MOV.U32 R8, RZ, RZ, RZ ;  /* 0x000000ffff087224 */ /* 0x000fe200078e00ff */
[----:B------:R-:W2:Y:S01]  /*0820*/  LDCU.U8 UR4, c[0x0][0x548] ;  /* 0x0000a900ff0477ac */ /* 0x000ea20008000000 */
[----:B------:R-:W3:Y:S01]  /*0830*/  LDCU UR26, c[0x0][0x434] ;  /* 0x00008680ff1a77ac */ /* 0x000ee20008000800 */
[----:B------:R-:W4:Y:S01]  /*0840*/  LDCU.U8 UR25, c[0x0][0x5f0] ;  /* 0x0000be00ff1977ac */ /* 0x000f220008000000 */
[----:B--2---:R-:W-:Y:S02]  /*0850*/  ISETP.NE.AND P0, PT, RZ, UR4, PT ;  /* 0x00000004ff007c0c */ /* 0x004fe4000bf05270 */
[----:B-1----:R-:W-:Y:S01]  /*0860*/  IABS R7, R4 ;  /* 0x0000000400077213 */ /* 0x002fe20000000000 */
[----:B---3--:R-:W-:-:S03]  /*0870*/  UIADD3 UR4, UPT, UPT, UR26, 0x3f, URZ ;  /* 0x0000003f1a047890 */ /* 0x008fc6000fffe0ff */
[----:B------:R-:W1:Y:S01]  /*0880*/  I2F.RP R10, R7 ;  /* 0x00000007000a7306 */ /* 0x000e620000209400 */
[----:B------:R-:W-:-:S04]  /*0890*/  USHF.R.S32.HI UR27, URZ, 0x1f, UR4 ;  /* 0x0000001fff1b7899 */ /* 0x000fc80008011404 */
[----:B------:R-:W-:-:S04]  /*08a0*/  ULEA.HI UR27, UR27, UR4, URZ, 0x6 ;  /* 0x000000041b1b7291 */ /* 0x000fc8000f8f30ff */
[----:B------:R-:W-:-:S04]  /*08b0*/  USHF.R.S32.HI UR27, URZ, 0x6, UR27 ;  /* 0x00000006ff1b7899 */ /* 0x000fc8000801141b */
[----:B------:R-:W-:Y:S01]  /*08c0*/  UIADD3 UR4, UPT, UPT, UR27, -0x1, URZ ;  /* 0xffffffff1b047890 */ /* 0x000fe2000fffe0ff */
[----:B-1----:R-:W1:Y:S05]  /*08d0*/  MUFU.RCP R9, R10 ;  /* 0x0000000a00097308 */ /* 0x002e6a0000001000 */
[----:B------:R-:W-:Y:S02]  /*08e0*/  IMAD.U32 R212, RZ, RZ, UR4 ;  /* 0x00000004ffd47e24 */ /* 0x000fe4000f8e00ff */
[----:B-1----:R-:W-:-:S06]  /*08f0*/  VIADD R9, R9, 0xffffffe ;  /* 0x0ffffffe09097836 */ /* 0x002fcc0000000000 */
[----:B------:R-:W1:Y:S02]  /*0900*/  F2I.FTZ.U32.TRUNC.NTZ R9, R9 ;  /* 0x0000000900097305 */ /* 0x000e64000021f000 */
[----:B-1----:R-:W-:-:S05]  /*0910*/  IADD3 R5, PT, PT, RZ, -R9, RZ ;  /* 0x80000009ff057210 */ /* 0x002fca0007ffe0ff */
[----:B------:R-:W-:Y:S01]  /*0920*/  IMAD R6, R5, R7, RZ ;  /* 0x0000000705067224 */ /* 0x000fe200078e02ff */
[----:B------:R-:W-:-:S03]  /*0930*/  IABS R5, R183 ;  /* 0x000000b700057213 */ /* 0x000fc60000000000 */
[----:B------:R-:W-:-:S06]  /*0940*/  IMAD.HI.U32 R6, R9, R6, R8 ;  /* 0x0000000609067227 */ /* 0x000fcc00078e0008 */
[----:B------:R-:W-:Y:S02]  /*0950*/  IMAD.HI.U32 R20, R6, R5, RZ ;  /* 0x0000000506147227 */ /* 0x000fe400078e00ff */
[----:B------:R-:W1:Y:S03]  /*0960*/  @P0 LDC R6, c[0x0][0x454] ;  /* 0x00011500ff060b82 */ /* 0x000e660000000800 */
[----:B------:R-:W-:-:S05]  /*0970*/  IADD3 R8, PT, PT, -R20, RZ, RZ ;  /* 0x000000ff14087210 */ /* 0x000fca0007ffe1ff */
[C---:B------:R-:W-:Y:S02]  /*0980*/  IMAD R8, R7.reuse, R8, R5 ;  /* 0x0000000807087224 */ /* 0x040fe400078e0205 */
[----:B------:R-:W2:Y:S03]  /*0990*/  @!P0 LDC R5, c[0x0][0x3e0] ;  /* 0x0000f800ff058b82 */ /* 0x000ea60000000800 */
[----:B------:R-:W-:Y:S01]  /*09a0*/  ISETP.GT.U32.AND P2, PT, R7, R8, PT ;  /* 0x000000080700720c */ /* 0x000fe20003f44070 */
[----:B-1----:R-:W-:-:S12]  /*09b0*/  @P0 IMAD R13, R183, R6, RZ ;  /* 0x00000006b70d0224 */ /* 0x002fd800078e02ff */
[----:B------:R-:W-:Y:S01]  /*09c0*/  @!P2 IMAD.IADD R8, R8, 0x1, -R7 ;  /* 0x000000010808a824 */ /* 0x000fe200078e0a07 */
[----:B------:R-:W-:Y:S01]  /*09d0*/  @!P2 IADD3 R20, PT, PT, R20, 0x1, RZ ;  /* 0x000000011414a810 */ /* 0x000fe20007ffe0ff */
[----:B------:R-:W-:Y:S01]  /*09e0*/  @P0 IMAD R13, R190, UR26, R13 ;  /* 0x0000001abe0d0c24 */ /* 0x000fe2000f8e020d */
[----:B------:R-:W-:Y:S02]  /*09f0*/  ISETP.NE.AND P2, PT, R4, RZ, PT ;  /* 0x000000ff0400720c */ /* 0x000fe40003f45270 */
[----:B------:R-:W-:Y:S02]  /*0a00*/  ISETP.GE.U32.AND P3, PT, R8, R7, PT ;  /* 0x000000070800720c */ /* 0x000fe40003f66070 */
[----:B------:R-:W-:Y:S01]  /*0a10*/  LOP3.LUT R7, R183, R4, RZ, 0x3c, !PT ;  /* 0x00000004b7077212 */ /* 0x000fe200078e3cff */
[----:B--2---:R-:W-:-:S03]  /*0a20*/  @!P0 IMAD R5, R190, R5, R183 ;  /* 0x00000005be058224 */ /* 0x004fc600078e02b7 */
[----:B------:R-:W-:Y:S01]  /*0a30*/  ISETP.GE.AND P1, PT, R7, RZ, PT ;  /* 0x000000ff0700720c */ /* 0x000fe20003f26270 */
[----:B------:R-:W-:-:S06]  /*0a40*/  @!P0 IMAD R13, R5, UR26, RZ ;  /* 0x0000001a050d8c24 */ /* 0x000fcc000f8e02ff */
[----:B------:R-:W-:-:S06]  /*0a50*/  @P3 VIADD R20, R20, 0x1 ;  /* 0x0000000114143836 */ /* 0x000fcc0000000000 */
[----:B------:R-:W-:Y:S02]  /*0a60*/  @!P1 IADD3 R20, PT, PT, -R20, RZ, RZ ;  /* 0x000000ff14149210 */ /* 0x000fe40007ffe1ff */
[----:B------:R-:W-:-:S04]  /*0a70*/  @!P2 LOP3.LUT R20, RZ, R4, RZ, 0x33, !PT ;  /* 0x00000004ff14a212 */ /* 0x000fc800078e33ff */
[----:B------:R-:W-:Y:S01]  /*0a80*/  SHF.R.S32.HI R5, RZ, 0x1f, R20 ;  /* 0x0000001fff057819 */ /* 0x000fe20000011414 */
[----:B----4-:R-:W-:Y:S06]  /*0a90*/  @!P0 BRA `(.L_x_214) ;  /* 0x00000000001c8947 */ /* 0x010fec0003800000 */
[----:B------:R-:W1:Y:S01]  /*0aa0*/  LDC R11, c[0x0][0x444] ;  /* 0x00011100ff0b7b82 */ /* 0x000e620000000800 */
[----:B------:R-:W2:Y:S01]  /*0ab0*/  LDCU UR5, c[0x0][0x430] ;  /* 0x00008600ff0577ac */ /* 0x000ea20008000800 */
[----:B------:R-:W2:Y:S02]  /*0ac0*/  LDCU UR4, c[0x0][0x454] ;  /* 0x00008a80ff0477ac */ /* 0x000ea40008000800 */
[----:B--2---:R-:W-:Y:S01]  /*0ad0*/  ULEA UR4, UR5, UR4, 0x7 ;  /* 0x0000000405047291 */ /* 0x004fe2000f8e38ff */
[----:B-1----:R-:W-:-:S05]  /*0ae0*/  IMAD R4, R190, R11, R195 ;  /* 0x0000000bbe047224 */ /* 0x002fca00078e02c3 */
[----:B------:R-:W-:Y:S01]  /*0af0*/  IMAD R9, R183, UR4, R4 ;  /* 0x00000004b7097c24 */ /* 0x000fe2000f8e0204 */
[----:B------:R-:W-:Y:S06]  /*0b00*/  BRA `(.L_x_215) ;  /* 0x0000000000107947 */ /* 0x000fec0003800000 */
.L_x_214:
[----:B------:R-:W1:Y:S01]  /*0b10*/  LDC R11, c[0x0][0x444] ;  /* 0x00011100ff0b7b82 */ /* 0x000e620000000800 */
[----:B------:R-:W2:Y:S02]  /*0b20*/  LDCU UR4, c[0x0][0x3e0] ;  /* 0x00007c00ff0477ac */ /* 0x000ea40008000800 */
[----:B--2---:R-:W-:-:S04]  /*0b30*/  IMAD R4, R190, UR4, R183 ;  /* 0x00000004be047c24 */ /* 0x004fc8000f8e02b7 */
[----:B-1----:R-:W-:-:S07]  /*0b40*/  IMAD R9, R4, R11, RZ ;  /* 0x0000000b04097224 */ /* 0x002fce00078e02ff */
.L_x_215:
[----:B------:R-:W1:Y:S01]  /*0b50*/  LDCU.64 UR16, c[0x0][0x3b0] ;  /* 0x00007600ff1077ac */ /* 0x000e620008000a00 */
[----:B------:R-:W-:Y:S01]  /*0b60*/  IMAD.MOV.U32 R14, RZ, RZ, R198 ;  /* 0x000000ffff0e7224 */ /* 0x000fe200078e00c6 */
[----:B------:R-:W-:Y:S01]  /*0b70*/  LOP3.LUT R4, R212, 0x80000001, RZ, 0xc0, !PT ;  /* 0x80000001d4047812 */ /* 0x000fe200078ec0ff */
[----:B------:R-:W-:Y:S01]  /*0b80*/  IMAD.MOV.U32 R15, RZ, RZ, RZ ;  /* 0x000000ffff0f7224 */ /* 0x000fe200078e00ff */
[----:B------:R-:W2:Y:S01]  /*0b90*/  LDCU.64 UR10, c[0x0][0x588] ;  /* 0x0000b100ff0a77ac */ /* 0x000ea20008000a00 */
[----:B------:R-:W-:Y:S01]  /*0ba0*/  ISETP.NE.AND P5, PT, RZ, UR25, PT ;  /* 0x00000019ff007c0c */ /* 0x000fe2000bfa5270 */
[----:B------:R-:W3:Y:S01]  /*0bb0*/  LDC.64 R220, c[0x0][0x420] ;  /* 0x00010800ffdc7b82 */ /* 0x000ee20000000a00 */
[----:B------:R-:W-:Y:S01]  /*0bc0*/  ISETP.NE.AND P4, PT, R4, 0x1, PT ;  /* 0x000000010400780c */ /* 0x000fe20003f85270 */
[----:B------:R-:W4:Y:S01]  /*0bd0*/  LDCU.64 UR12, c[0x0][0x3a8] ;  /* 0x00007500ff0c77ac */ /* 0x000f220008000a00 */
[----:B------:R-:W-:Y:S02]  /*0be0*/  IMAD R13, R212, 0x40, R13 ;  /* 0x00000040d40d7824 */ /* 0x000fe400078e020d */
[----:B------:R-:W-:Y:S01]  /*0bf0*/  SEL R169, RZ, 0x2000, P4 ;  /* 0x00002000ffa97807 */ /* 0x000fe20002000000 */
[----:B------:R-:W4:Y:S02]  /*0c00*/  LDCU.128 UR4, c[0x0][0x590] ;  /* 0x0000b200ff0477ac */ /* 0x000f240008000c00 */
[----:B------:R-:W3:Y:S01]  /*0c10*/  LDC.64 R202, c[0x0][0x5e8] ;  /* 0x00017a00ffca7b82 */ /* 0x000ee20000000a00 */
[----:B------:R-:W-:Y:S01]  /*0c20*/  ULEA UR27, UR27, 0xffffffc0, 0x6 ;  /* 0xffffffc01b1b7891 */ /* 0x000fe2000f8e30ff */
[----:B------:R-:W-:Y:S01]  /*0c30*/  IMAD.IADD R213, R197, 0x1, R169 ;  /* 0x00000001c5d57824 */ /* 0x000fe200078e02a9 */
[----:B------:R-:W4:Y:S02]  /*0c40*/  LDCU.64 UR8, c[0x0][0x3a0] ;  /* 0x00007400ff0877ac */ /* 0x000f240008000a00 */
[----:B------:R-:W-:Y:S01]  /*0c50*/  USHF.R.S32.HI UR28, URZ, 0x1f, UR27 ;  /* 0x0000001fff1c7899 */ /* 0x000fe2000801141b */
[----:B--2---:R-:W-:Y:S01]  /*0c60*/  IMAD.WIDE.U32 R6, R190, UR10, R14 ;  /* 0x0000000abe067c25 */ /* 0x004fe2000f8e000e */
[----:B-1----:R-:W-:-:S02]  /*0c70*/  UIMAD.WIDE.U32 UR32, UR27, UR16, URZ ;  /* 0x000000101b2072a5 */ /* 0x002fc4000f8e00ff */
[----:B------:R-:W-:Y:S01]  /*0c80*/  UIMAD UR34, UR28, UR16, URZ ;  /* 0x000000101c2272a4 */ /* 0x000fe2000f8e02ff */
[C---:B----4-:R-:W-:Y:S01]  /*0c90*/  IMAD.WIDE.U32 R26, R190.reuse, UR12, R14 ;  /* 0x0000000cbe1a7c25 */ /* 0x050fe2000f8e000e */
[----:B------:R-:W1:Y:S03]  /*0ca0*/  LDCU.64 UR14, c[0x0][0x398] ;  /* 0x00007300ff0e77ac */ /* 0x000e660008000a00 */
[----:B------:R-:W-:Y:S01]  /*0cb0*/  IMAD R7, R190, UR11, R7 ;  /* 0x0000000bbe077c24 */ /* 0x000fe2000f8e0207 */
[----:B------:R-:W-:Y:S01]  /*0cc0*/  UIMAD UR12, UR27, UR17, UR34 ;  /* 0x000000111b0c72a4 */ /* 0x000fe2000f8e0222 */
[----:B------:R-:W-:Y:S01]  /*0cd0*/  IMAD.U32 R16, RZ, RZ, UR4 ;  /* 0x00000004ff107e24 */ /* 0x000fe2000f8e00ff */
[----:B------:R-:W-:Y:S01]  /*0ce0*/  UIMAD UR31, UR28, UR4, URZ ;  /* 0x000000041c1f72a4 */ /* 0x000fe2000f8e02ff */
[----:B------:R-:W-:Y:S01]  /*0cf0*/  IMAD.U32 R22, RZ, RZ, UR32 ;  /* 0x00000020ff167e24 */ /* 0x000fe2000f8e00ff */
[----:B------:R-:W-:Y:S01]  /*0d00*/  UIADD3 UR12, UPT, UPT, UR33, UR12, URZ ;  /* 0x0000000c210c7290 */ /* 0x000fe2000fffe0ff */
[----:B------:R-:W-:Y:S01]  /*0d10*/  IMAD.WIDE.U32 R16, R16, UR27, R6 ;  /* 0x0000001b10107c25 */ /* 0x000fe2000f8e0006 */
[----:B------:R-:W2:Y:S01]  /*0d20*/  LDCU.64 UR10, c[0x0][0x3d8] ;  /* 0x00007b00ff0a77ac */ /* 0x000ea20008000a00 */
[----:B------:R-:W4:Y:S01]  /*0d30*/  LDC.64 R6, c[0x0][0x3c0] ;  /* 0x0000f000ff067b82 */ /* 0x000f220000000a00 */
[----:B------:R-:W-:Y:S01]  /*0d40*/  LOP3.LUT R22, R22, 0x38, R193, 0xf8, !PT ;  /* 0x0000003816167812 */ /* 0x000fe200078ef8c1 */
[----:B------:R-:W-:Y:S01]  /*0d50*/  IMAD.WIDE.U32 R24, R190, UR8, R14 ;  /* 0x00000008be187c25 */ /* 0x000fe2000f8e000e */
[----:B------:R-:W-:-:S03]  /*0d60*/  UIMAD UR31, UR27, UR5, UR31 ;  /* 0x000000051b1f72a4 */ /* 0x000fc6000f8e021f */
[C---:B------:R-:W-:Y:S01]  /*0d70*/  IMAD R25, R190.reuse, UR9, R25 ;  /* 0x00000009be197c24 */ /* 0x040fe2000f8e0219 */
[----:B------:R-:W3:Y:S01]  /*0d80*/  LDCU.64 UR8, c[0x0][0x3d0] ;  /* 0x00007a00ff0877ac */ /* 0x000ee20008000a00 */
[----:B------:R-:W-:Y:S02]  /*0d90*/  IMAD.U32 R23, RZ, RZ, UR33 ;  /* 0x00000021ff177e24 */ /* 0x000fe4000f8e00ff */
[C---:B------:R-:W-:Y:S02]  /*0da0*/  IMAD R27, R190.reuse, UR13, R27 ;  /* 0x0000000dbe1b7c24 */ /* 0x040fe4000f8e021b */
[----:B------:R-:W-:Y:S01]  /*0db0*/  IMAD.U32 R23, RZ, RZ, UR12 ;  /* 0x0000000cff177e24 */ /* 0x000fe2000f8e00ff */
[----:B------:R-:W4:Y:S01]  /*0dc0*/  LDCU.64 UR12, c[0x0][0x3c8] ;  /* 0x00007900ff0c77ac */ /* 0x000f220008000a00 */
[----:B------:R-:W-:Y:S02]  /*0dd0*/  VIADD R17, R17, UR31 ;  /* 0x0000001f11117c36 */ /* 0x000fe40008000000 */
[----:B-1----:R-:W-:Y:S01]  /*0de0*/  IMAD.WIDE.U32 R22, R190, UR14, R22 ;  /* 0x0000000ebe167c25 */ /* 0x002fe2000f8e0016 */
[----:B------:R-:W-:-:S02]  /*0df0*/  USHF.R.S32.HI UR31, URZ, 0x1f, UR30 ;  /* 0x0000001fff1f7899 */ /* 0x000fc4000801141e */
[----:B------:R-:W-:Y:S01]  /*0e00*/  UIADD3 UR14, UP0, UPT, UR29, UR30, URZ ;  /* 0x0000001e1d0e7290 */ /* 0x000fe2000ff1e0ff */
[----:B------:R-:W-:-:S03]  /*0e10*/  IMAD.WIDE.U32 R16, R183, UR6, R16 ;  /* 0x00000006b7107c25 */ /* 0x000fc6000f8e0010 */
[----:B------:R-:W-:Y:S01]  /*0e20*/  ULEA.HI.X.SX32 UR31, UR29, UR31, 0x1, UP0 ;  /* 0x0000001f1d1f7291 */ /* 0x000fe200080f0eff */
[----:B------:R-:W-:Y:S01]  /*0e30*/  IMAD R17, R183, UR7, R17 ;  /* 0x00000007b7117c24 */ /* 0x000fe2000f8e0211 */
[----:B------:R-:W1:Y:S01]  /*0e40*/  LDCU.64 UR6, c[0x0][0x380] ;  /* 0x00007000ff0677ac */ /* 0x000e620008000a00 */
[----:B------:R-:W-:Y:S02]  /*0e50*/  IMAD R23, R190, UR15, R23 ;  /* 0x0000000fbe177c24 */ /* 0x000fe4000f8e0217 */
[----:B--2---:R-:W-:Y:S02]  /*0e60*/  IMAD R15, R5, UR10, RZ ;  /* 0x0000000a050f7c24 */ /* 0x004fe4000f8e02ff */
[----:B------:R-:W-:-:S04]  /*0e70*/  IMAD.WIDE.U32 R16, R194, UR4, R16 ;  /* 0x00000004c2107c25 */ /* 0x000fc8000f8e0010 */
[----:B---3--:R-:W-:Y:S02]  /*0e80*/  IMAD R5, R5, UR8, RZ ;  /* 0x0000000805057c24 */ /* 0x008fe4000f8e02ff */
[----:B----4-:R-:W-:Y:S02]  /*0e90*/  IMAD R4, R6, UR31, RZ ;  /* 0x0000001f06047c24 */ /* 0x010fe4000f8e02ff */
[----:B------:R-:W-:-:S04]  /*0ea0*/  IMAD.WIDE.U32 R22, R183, UR12, R22 ;  /* 0x0000000cb7167c25 */ /* 0x000fc8000f8e0016 */
[----:B------:R-:W-:Y:S02]  /*0eb0*/  IMAD R207, R194, UR5, R17 ;  /* 0x00000005c2cf7c24 */ /* 0x000fe4000f8e0211 */
[C---:B------:R-:W-:Y:S01]  /*0ec0*/  IMAD R18, R20.reuse, UR9, R5 ;  /* 0x0000000914127c24 */ /* 0x040fe2000f8e0205 */
[----:B------:R-:W-:Y:S01]  /*0ed0*/  USHF.L.U32 UR9, UR4, 0x5, URZ ;  /* 0x0000000504097899 */ /* 0x000fe200080006ff */
[----:B------:R-:W-:Y:S02]  /*0ee0*/  IMAD R17, R7, UR14, R4 ;  /* 0x0000000e07117c24 */ /* 0x000fe4000f8e0204 */
[C---:B------:R-:W-:Y:S02]  /*0ef0*/  IMAD R14, R20.reuse, UR11, R15 ;  /* 0x0000000b140e7c24 */ /* 0x040fe4000f8e020f */
[----:B------:R-:W-:Y:S01]  /*0f00*/  IMAD.WIDE.U32 R26, R20, UR10, R26 ;  /* 0x0000000a141a7c25 */ /* 0x000fe2000f8e001a */
[----:B------:R-:W2:Y:S03]  /*0f10*/  LDCU.64 UR10, c[0x0][0x550] ;  /* 0x0000aa00ff0a77ac */ /* 0x000ea60008000a00 */
[----:B------:R-:W-:-:S02]  /*0f20*/  IMAD R5, R183, UR13, R23 ;  /* 0x0000000db7057c24 */ /* 0x000fc4000f8e0217 */
[----:B------:R-:W-:Y:S02]  /*0f30*/  IMAD.MOV.U32 R4, RZ, RZ, R22 ;  /* 0x000000ffff047224 */ /* 0x000fe400078e0016 */
[----:B------:R-:W-:Y:S02]  /*0f40*/  IMAD.IADD R15, R27, 0x1, R14 ;  /* 0x000000011b0f7824 */ /* 0x000fe400078e020e */
[----:B------:R-:W-:-:S04]  /*0f50*/  IMAD.WIDE.U32 R4, R194, UR16, R4 ;  /* 0x00000010c2047c25 */ /* 0x000fc8000f8e0004 */
[----:B------:R-:W-:Y:S01]  /*0f60*/  IMAD.MOV.U32 R14, RZ, RZ, R26 ;  /* 0x000000ffff0e7224 */ /* 0x000fe200078e001a */
[----:B-1----:R-:W-:Y:S01]  /*0f70*/  LEA R204, P1, R4, UR6, 0x1 ;  /* 0x0000000604cc7c11 */ /* 0x002fe2000f8208ff */
[----:B------:R-:W-:Y:S01]  /*0f80*/  IMAD R205, R194, UR17, R5 ;  /* 0x00000011c2cd7c24 */ /* 0x000fe2000f8e0205 */
[----:B------:R-:W-:Y:S01]  /*0f90*/  USHF.L.U64.HI UR17, UR16, 0x5, UR17 ;  /* 0x0000000510117899 */ /* 0x000fe20008010211 */
[----:B------:R-:W-:Y:S01]  /*0fa0*/  IMAD.WIDE.U32 R20, R20, UR8, R24 ;  /* 0x0000000814147c25 */ /* 0x000fe2000f8e0018 */
[----:B------:R-:W-:Y:S01]  /*0fb0*/  USHF.L.U64.HI UR8, UR4, 0x5, UR5 ;  /* 0x0000000504087899 */ /* 0x000fe20008010205 */
[----:B--2---:R-:W-:Y:S01]  /*0fc0*/  LEA R206, P0, R16, UR10, 0x1 ;  /* 0x0000000a10ce7c11 */ /* 0x004fe2000f8008ff */
[----:B------:R-:W1:Y:S01]  /*0fd0*/  LDCU.64 UR4, c[0x0][0x390] ;  /* 0x00007200ff0477ac */ /* 0x000e620008000a00 */
[----:B------:R-:W-:Y:S01]  /*0fe0*/  IMAD.WIDE.U32 R14, R6, UR14, R14 ;  /* 0x0000000e060e7c25 */ /* 0x000fe2000f8e000e */
[----:B------:R-:W-:Y:S02]  /*0ff0*/  LEA.HI.X R205, R4, UR7, R205, 0x1, P1 ;  /* 0x0000000704cd7c11 */ /* 0x000fe400088f0ccd */
[----:B------:R-:W2:Y:S01]  /*1000*/  LDC.64 R4, c[0x0][0x3b8] ;  /* 0x0000ee00ff047b82 */ /* 0x000ea20000000a00 */
[----:B------:R-:W-:Y:S01]  /*1010*/  IMAD.IADD R15, R15, 0x1, R17 ;  /* 0x000000010f0f7824 */ /* 0x000fe200078e0211 */
[----:B------:R-:W-:Y:S01]  /*1020*/  LEA.HI.X R207, R16, UR11, R207, 0x1, P0 ;  /* 0x0000000b10cf7c11 */ /* 0x000fe200080f0ccf */
[----:B------:R-:W-:Y:S01]  /*1030*/  IMAD.SHL.U32 R10, R6, 0x20, RZ ;  /* 0x00000020060a7824 */ /* 0x000fe200078e00ff */
[----:B------:R-:W-:Y:S01]  /*1040*/  USHF.L.U32 UR6, UR9, 0x1, URZ ;  /* 0x0000000109067899 */ /* 0x000fe200080006ff */
[----:B------:R-:W-:Y:S01]  /*1050*/  IMAD.WIDE.U32 R14, R194, R6, R14 ;  /* 0x00000006c20e7225 */ /* 0x000fe200078e000e */
[----:B------:R-:W-:-:S02]  /*1060*/  USHF.L.U32 UR16, UR16, 0x5, URZ ;  /* 0x0000000510107899 */ /* 0x000fc400080006ff */
[----:B------:R-:W-:Y:S01]  /*1070*/  USHF.L.U64.HI UR8, UR9, 0x1, UR8 ;  /* 0x0000000109087899 */ /* 0x000fe20008010208 */
[----:B------:R-:W-:Y:S01]  /*1080*/  IMAD R8, R194, R7, R15 ;  /* 0x00000007c2087224 */ /* 0x000fe200078e020f */
[CC--:B------:R-:W-:Y:S01]  /*1090*/  LEA R17, P1, R6.reuse, R14.reuse, 0x6 ;  /* 0x0000000e06117211 */ /* 0x0c0fe200078230ff */
[----:B------:R-:W-:Y:S01]  /*10a0*/  IMAD.IADD R19, R21, 0x1, R18 ;  /* 0x0000000115137824 */ /* 0x000fe200078e0212 */
[--C-:B------:R-:W-:Y:S01]  /*10b0*/  SHF.L.U64.HI R15, R6, 0x5, R7.reuse ;  /* 0x00000005060f7819 */ /* 0x100fe20000010207 */
[----:B------:R-:W-:Y:S01]  /*10c0*/  IMAD.MOV.U32 R18, RZ, RZ, R20 ;  /* 0x000000ffff127224 */ /* 0x000fe200078e0014 */
[----:B------:R-:W-:Y:S01]  /*10d0*/  IADD3 R12, P0, PT, R10, R14, RZ ;  /* 0x0000000e0a0c7210 */ /* 0x000fe20007f1e0ff */
[----:B------:R-:W-:Y:S01]  /*10e0*/  USHF.L.U32 UR7, UR16, 0x1, URZ ;  /* 0x0000000110077899 */ /* 0x000fe200080006ff */
[----:B------:R-:W-:Y:S01]  /*10f0*/  LEA.HI.X R6, R6, R8, R7, 0x6, P1 ;  /* 0x0000000806067211 */ /* 0x000fe200008f3407 */
[----:B------:R-:W-:Y:S01]  /*1100*/  USHF.L.U64.HI UR17, UR16, 0x1, UR17 ;  /* 0x0000000110117899 */ /* 0x000fe20008010211 */
[----:B-1----:R-:W-:Y:S01]  /*1110*/  LEA R16, P1, R17, UR4, 0x1 ;  /* 0x0000000411107c11 */ /* 0x002fe2000f8208ff */
[----:B------:R-:W-:Y:S01]  /*1120*/  IMAD.X R7, R15, 0x1, R8, P0 ;  /* 0x000000010f077824 */ /* 0x000fe200000e0608 */
[----:B------:R-:W-:Y:S01]  /*1130*/  IADD3 R10, P0, PT, R17, R10, RZ ;  /* 0x0000000a110a7210 */ /* 0x000fe20007f1e0ff */
[----:B------:R-:W-:Y:S01]  /*1140*/  IMAD.WIDE R220, R13, 0x4, R220 ;  /* 0x000000040ddc7825 */ /* 0x000fe200078e02dc */
[----:B------:R-:W-:-:S02]  /*1150*/  LEA R22, P3, R14, UR4, 0x1 ;  /* 0x000000040e167c11 */ /* 0x000fc4000f8608ff */
[----:B------:R-:W-:Y:S01]  /*1160*/  LEA R20, P2, R12, UR4, 0x1 ;  /* 0x000000040c147c11 */ /* 0x000fe2000f8408ff */
[----:B------:R-:W-:Y:S01]  /*1170*/  IMAD.X R15, R6, 0x1, R15, P0 ;  /* 0x00000001060f7824 */ /* 0x000fe200000e060f */
[----:B------:R-:W-:Y:S02]  /*1180*/  LEA.HI.X R17, R17, UR5, R6, 0x1, P1 ;  /* 0x0000000511117c11 */ /* 0x000fe400088f0c06 */
[----:B------:R-:W-:Y:S02]  /*1190*/  LEA R6, P0, R10, UR4, 0x1 ;  /* 0x000000040a067c11 */ /* 0x000fe4000f8008ff */
[----:B------:R-:W-:Y:S01]  /*11a0*/  LEA.HI.X R23, R14, UR5, R8, 0x1, P3 ;  /* 0x000000050e177c11 */ /* 0x000fe200098f0c08 */
[----:B------:R-:W-:Y:S01]  /*11b0*/  @P5 BAR.SYNC.DEFER_BLOCKING 0x0 ;  /* 0x0000000000005b1d */ /* 0x000fe20000010000 */
[----:B--2---:R-:W-:Y:S01]  /*11c0*/  IMAD R8, R4, UR31, RZ ;  /* 0x0000001f04087c24 */ /* 0x004fe2000f8e02ff */
[----:B------:R-:W-:Y:S02]  /*11d0*/  LEA.HI.X R21, R12, UR5, R7, 0x1, P2 ;  /* 0x000000050c157c11 */ /* 0x000fe400090f0c07 */
[----:B------:R-:W-:Y:S01]  /*11e0*/  LEA.HI.X R7, R10, UR5, R15, 0x1, P0 ;  /* 0x000000050a077c11 */ /* 0x000fe200080f0c0f */
[----:B------:R-:W-:Y:S01]  /*11f0*/  IMAD R8, R5, UR14, R8 ;  /* 0x0000000e05087c24 */ /* 0x000fe2000f8e0208 */
[----:B------:R-:W1:Y:S01]  /*1200*/  LDCU.64 UR4, c[0x0][0x388] ;  /* 0x00007100ff0477ac */ /* 0x000e620008000a00 */
[----:B------:R-:W-:Y:S01]  /*1210*/  IMAD.WIDE.U32 R14, R4, UR14, R18 ;  /* 0x0000000e040e7c25 */ /* 0x000fe2000f8e0012 */
[----:B------:R-:W-:-:S03]  /*1220*/  IADD3 R24, P0, PT, R206, UR6, RZ ;  /* 0x00000006ce187c10 */ /* 0x000fc6000ff1e0ff */
[----:B------:R-:W-:Y:S01]  /*1230*/  IMAD.IADD R15, R15, 0x1, R8 ;  /* 0x000000010f0f7824 */ /* 0x000fe200078e0208 */
[----:B------:R-:W-:Y:S01]  /*1240*/  IADD3.X R25, PT, PT, R207, UR8, RZ, P0, !PT ;  /* 0x00000008cf197c10 */ /* 0x000fe200087fe4ff */
[----:B------:R-:W-:Y:S02]  /*1250*/  IMAD.SHL.U32 R10, R4, 0x20, RZ ;  /* 0x00000020040a7824 */ /* 0x000fe400078e00ff */
[----:B------:R-:W-:-:S04]  /*1260*/  IMAD.WIDE.U32 R14, R194, R4, R14 ;  /* 0x00000004c20e7225 */ /* 0x000fc800078e000e */
[----:B------:R-:W-:Y:S01]  /*1270*/  IMAD R8, R194, R5, R15 ;  /* 0x00000005c2087224 */ /* 0x000fe200078e020f */
[----:B------:R-:W-:Y:S02]  /*1280*/  IADD3 R12, P1, PT, R10, R14, RZ ;  /* 0x0000000e0a0c7210 */ /* 0x000fe40007f3e0ff */
[----:B------:R-:W-:Y:S01]  /*1290*/  SHF.L.U64.HI R15, R4, 0x5, R5 ;  /* 0x00000005040f7819 */ /* 0x000fe20000010205 */
[----:B------:R-:W-:Y:S01]  /*12a0*/  @!PT LDS RZ, [RZ] ;  /* 0x00000000fffff984 */ /* 0x000fe20000000800 */
[----:B------:R-:W-:Y:S01]  /*12b0*/  @!PT LDS RZ, [RZ] ;  /* 0x00000000fffff984 */ /* 0x000fe20000000800 */
[----:B------:R-:W-:Y:S01]  /*12c0*/  @!PT LDS RZ, [RZ] ;  /* 0x00000000fffff984 */ /* 0x000fe20000000800 */
[----:B------:R-:W-:Y:S04]  /*12d0*/  LDGSTS.E.BYPASS.LTC128B.128 [R197+0xa000], desc[UR22][R22.64] ;  /* 0x0a00000016c57fae */ /* 0x000fe8000b981a16 */
[----:B------:R2:W-:Y:S04]  /*12e0*/  LDGSTS.E.BYPASS.LTC128B.128 [R197+0xb000], desc[UR22][R20.64] ;  /* 0x0b00000014c57fae */ /* 0x0005e8000b981a16 */
[----:B------:R3:W-:Y:S04]  /*12f0*/  LDGSTS.E.BYPASS.LTC128B.128 [R197+0xc000], desc[UR22][R16.64] ;  /* 0x0c00000010c57fae */ /* 0x0007e8000b981a16 */
[----:B------:R1:W-:Y:S04]  /*1300*/  LDGSTS.E.BYPASS.LTC128B.128 [R197+0xd000], desc[UR22][R6.64] ;  /* 0x0d00000006c57fae */ /* 0x0003e8000b981a16 */
[----:B------:R-:W0:Y:S04]  /*1310*/  LDGDEPBAR ;  /* 0x00000000000079af */ /* 0x000e280000000000 */
[----:B------:R-:W-:Y:S04]  /*1320*/  LDGSTS.E.BYPASS.LTC128B.128 [R197+0x4000], desc[UR22][R206.64] ;  /* 0x04000000cec57fae */ /* 0x000fe8000b981a16 */
[----:B------:R-:W-:Y:S04]  /*1330*/  LDGSTS.E.BYPASS.LTC128B.128 [R197+0x5000], desc[UR22][R24.64] ;  /* 0x0500000018c57fae */ /* 0x000fe8000b981a16 */
[----:B------:R-:W-:Y:S01]  /*1340*/  LDGSTS.E.BYPASS.LTC128B.128 [R213], desc[UR22][R204.64] ;  /* 0x00000000ccd57fae */ /* 0x000fe2000b981a16 */
[----:B--2---:R-:W-:-:S04]  /*1350*/  IADD3 R20, P0, PT, R204, UR7, RZ ;  /* 0x00000007cc147c10 */ /* 0x004fc8000ff1e0ff */
[----:B------:R-:W-:Y:S02]  /*1360*/  IADD3.X R21, PT, PT, R205, UR17, RZ, P0, !PT ;  /* 0x00000011cd157c10 */ /* 0x000fe400087fe4ff */
[----:B---3--:R-:W-:Y:S02]  /*1370*/  LEA R17, P0, R4, R14, 0x6 ;  /* 0x0000000e04117211 */ /* 0x008fe400078030ff */
[----:B-1----:R-:W-:Y:S01]  /*1380*/  LEA R6, P2, R14, UR4, 0x1 ;  /* 0x000000040e067c11 */ /* 0x002fe2000f8408ff */
[----:B------:R1:W-:Y:S01]  /*1390*/  LDGSTS.E.BYPASS.LTC128B.128 [R213+0x1000], desc[UR22][R20.64] ;  /* 0x0100000014d57fae */ /* 0x0003e2000b981a16 */
[----:B------:R-:W-:Y:S01]  /*13a0*/  LEA.HI.X R4, R4, R8, R5, 0x6, P0 ;  /* 0x0000000804047211 */ /* 0x000fe200000f3405 */
[--C-:B------:R-:W-:Y:S01]  /*13b0*/  IMAD.X R5, R15, 0x1, R8.reuse, P1 ;  /* 0x000000010f057824 */ /* 0x100fe200008e0608 */
[----:B------:R-:W-:Y:S02]  /*13c0*/  IADD3 R10, P0, PT, R17, R10, RZ ;  /* 0x0000000a110a7210 */ /* 0x000fe40007f1e0ff */
[----:B------:R-:W-:-:S02]  /*13d0*/  LEA.HI.X R7, R14, UR5, R8, 0x1, P2 ;  /* 0x000000050e077c11 */ /* 0x000fc400090f0c08 */
[----:B------:R-:W-:Y:S01]  /*13e0*/  LEA R18, P2, R12, UR4, 0x1 ;  /* 0x000000040c127c11 */ /* 0x000fe2000f8408ff */
[----:B------:R-:W-:Y:S01]  /*13f0*/  IMAD.X R15, R4, 0x1, R15, P0 ;  /* 0x00000001040f7824 */ /* 0x000fe200000e060f */
[C---:B------:R-:W-:Y:S01]  /*1400*/  LEA R16, P1, R17.reuse, UR4, 0x1 ;  /* 0x0000000411107c11 */ /* 0x040fe2000f8208ff */
[----:B------:R2:W-:Y:S01]  /*1410*/  LDGSTS.E.BYPASS.LTC128B.128 [R197+0x6000], desc[UR22][R6.64] ;  /* 0x0600000006c57fae */ /* 0x0005e2000b981a16 */
[----:B------:R-:W-:Y:S01]  /*1420*/  LEA R14, P0, R10, UR4, 0x1 ;  /* 0x000000040a0e7c11 */ /* 0x000fe2000f8008ff */
[----:B------:R-:W3:Y:S01]  /*1430*/  LDCU UR4, c[0x0][0x3e0] ;  /* 0x00007c00ff0477ac */ /* 0x000ee20008000800 */
[----:B------:R-:W-:Y:S02]  /*1440*/  LEA.HI.X R19, R12, UR5, R5, 0x1, P2 ;  /* 0x000000050c137c11 */ /* 0x000fe400090f0c05 */
[----:B------:R-:W-:Y:S02]  /*1450*/  LEA.HI.X R17, R17, UR5, R4, 0x1, P1 ;  /* 0x0000000511117c11 */ /* 0x000fe400088f0c04 */
[----:B------:R-:W-:Y:S01]  /*1460*/  LEA.HI.X R15, R10, UR5, R15, 0x1, P0 ;  /* 0x000000050a0f7c11 */ /* 0x000fe200080f0c0f */
[----:B------:R4:W-:Y:S01]  /*1470*/  LDGSTS.E.BYPASS.LTC128B.128 [R197+0x7000], desc[UR22][R18.64] ;  /* 0x0700000012c57fae */ /* 0x0009e2000b981a16 */
[----:B------:R-:W-:Y:S01]  /*1480*/  SHF.R.S32.HI R5, RZ, 0x1f, R11 ;  /* 0x0000001fff057819 */ /* 0x000fe2000001140b */
[----:B------:R-:W3:Y:S02]  /*1490*/  LDCU UR5, c[0x0][0x44c] ;  /* 0x00008980ff0577ac */ /* 0x000ee40008000800 */
[----:B------:R4:W-:Y:S04]  /*14a0*/  LDGSTS.E.BYPASS.LTC128B.128 [R197+0x8000], desc[UR22][R16.64] ;  /* 0x0800000010c57fae */ /* 0x0009e8000b981a16 */
[----:B------:R4:W-:Y:S01]  /*14b0*/  LDGSTS.E.BYPASS.LTC128B.128 [R197+0x9000], desc[UR22][R14.64] ;  /* 0x090000000ec57fae */ /* 0x0009e2000b981a16 */
[----:B-1----:R-:W-:-:S03]  /*14c0*/  IMAD.WIDE.U32 R20, R189, 0x4, R220 ;  /* 0x00000004bd147825 */ /* 0x002fc600078e00dc */
[----:B------:R-:W0:Y:S01]  /*14d0*/  LDGDEPBAR ;  /* 0x00000000000079af */ /* 0x000e220000000000 */
[----:B--2---:R-:W1:Y:S03]  /*14e0*/  LDC.64 R6, c[0x0][0x460] ;  /* 0x00011800ff067b82 */ /* 0x004e660000000a00 */
[----:B------:R4:W5:Y:S01]  /*14f0*/  LDG.E R211, desc[UR22][R20.64] ;  /* 0x0000001614d37981 */ /* 0x000962000c1e1900 */
[----:B------:R-:W-:-:S03]  /*1500*/  IMAD.WIDE.U32 R12, R190, R11, RZ ;  /* 0x0000000bbe0c7225 */ /* 0x000fc600078e00ff */
[----:B------:R4:W5:Y:S01]  /*1510*/  LDG.E R210, desc[UR22][R20.64+0x20] ;  /* 0x0000201614d27981 */ /* 0x000962000c1e1900 */
[----:B------:R-:W-:-:S03]  /*1520*/  IMAD R5, R5, R190, RZ ;  /* 0x000000be05057224 */ /* 0x000fc600078e02ff */
[----:B------:R4:W5:Y:S04]  /*1530*/  LDG.E R209, desc[UR22][R20.64+0x80] ;  /* 0x0000801614d17981 */ /* 0x000968000c1e1900 */
[----:B------:R4:W5:Y:S01]  /*1540*/  LDG.E R208, desc[UR22][R20.64+0xa0] ;  /* 0x0000a01614d07981 */ /* 0x000962000c1e1900 */
[----:B------:R-:W-:Y:S01]  /*1550*/  IMAD.IADD R5, R13, 0x1, R5 ;  /* 0x000000010d057824 */ /* 0x000fe200078e0205 */
[----:B---3--:R-:W-:Y:S01]  /*1560*/  USHF.R.S32.HI UR9, URZ, 0x1f, UR4 ;  /* 0x0000001fff097899 */ /* 0x008fe20008011404 */
[----:B------:R-:W-:Y:S01]  /*1570*/  IMAD R10, R183, UR5, RZ ;  /* 0x00000005b70a7c24 */ /* 0x000fe2000f8e02ff */
[----:B------:R-:W-:-:S04]  /*1580*/  DEPBAR.LE SB0, 0x1 ;  /* 0x000080400000791a */ /* 0x000fc80000000000 */
[----:B------:R-:W-:Y:S01]  /*1590*/  BAR.SYNC.DEFER_BLOCKING 0x0 ;  /* 0x0000000000007b1d */ /* 0x000fe20000010000 */
[----:B------:R-:W-:Y:S01]  /*15a0*/  IMAD R8, R5, UR4, RZ ;  /* 0x0000000405087c24 */ /* 0x000fe2000f8e02ff */
[----:B------:R-:W-:Y:S01]  /*15b0*/  SHF.R.S32.HI R11, RZ, 0x1f, R10 ;  /* 0x0000001fff0b7819 */ /* 0x000fe2000001140a */
[----:B------:R-:W-:Y:S01]  /*15c0*/  UIMAD.WIDE UR10, UR4, UR5, URZ ;  /* 0x00000005040a72a5 */ /* 0x000fe2000f8e02ff */
[----:B-1----:R-:W-:Y:S01]  /*15d0*/  ISETP.NE.U32.AND P0, PT, R6, RZ, PT ;  /* 0x000000ff0600720c */ /* 0x002fe20003f05070 */
[----:B------:R-:W-:-:S03]  /*15e0*/  IMAD R8, R12, UR9, R8 ;  /* 0x000000090c087c24 */ /* 0x000fc6000f8e0208 */
[----:B------:R-:W1:Y:S01]  /*15f0*/  LDC.64 R4, c[0x0][0x5f8] ;  /* 0x00017e00ff047b82 */ /* 0x000e620000000a00 */
[----:B------:R-:W-:Y:S01]  /*1600*/  IMAD.WIDE.U32 R12, R12, UR4, RZ ;  /* 0x000000040c0c7c25 */ /* 0x000fe2000f8e00ff */
[----:B------:R-:W-:Y:S01]  /*1610*/  ISETP.NE.AND.EX P0, PT, R7, RZ, PT, P0 ;  /* 0x000000ff0700720c */ /* 0x000fe20003f05300 */
[----:B------:R-:W-:Y:S01]  /*1620*/  USHF.R.S32.HI UR9, URZ, 0x1f, UR5 ;  /* 0x0000001fff097899 */ /* 0x000fe20008011405 */
[----:B------:R-:W-:Y:S01]  /*1630*/  CS2R R94, SRZ ;  /* 0x00000000005e7805 */ /* 0x000fe2000001ff00 */
[----:B------:R-:W-:Y:S01]  /*1640*/  IMAD.IADD R8, R13, 0x1, R8 ;  /* 0x000000010d087824 */ /* 0x000fe200078e0208 */
[----:B------:R-:W-:Y:S01]  /*1650*/  SEL R6, R195, RZ, P0 ;  /* 0x000000ffc3067207 */ /* 0x000fe20000000000 */
[----:B------:R-:W-:Y:S01]  /*1660*/  IMAD.WIDE.U32 R10, R12, UR5, R10 ;  /* 0x000000050c0a7c25 */ /* 0x000fe2000f8e000a */
[----:B------:R-:W-:Y:S01]  /*1670*/  UISETP.GE.AND UP0, UPT, UR26, 0x1, UPT ;  /* 0x000000011a00788c */ /* 0x000fe2000bf06270 */
[----:B------:R-:W-:Y:S02]  /*1680*/  CS2R R92, SRZ ;  /* 0x00000000005c7805 */ /* 0x000fe4000001ff00 */
[----:B------:R-:W-:Y:S01]  /*1690*/  CS2R R98, SRZ ;  /* 0x0000000000627805 */ /* 0x000fe2000001ff00 */
[----:B------:R-:W-:Y:S01]  /*16a0*/  IMAD R7, R8, UR5, RZ ;  /* 0x0000000508077c24 */ /* 0x000fe2000f8e02ff */
[----:B------:R-:W-:Y:S01]  /*16b0*/  IADD3 R8, P0, PT, R6, UR27, RZ ;  /* 0x0000001b06087c10 */ /* 0x000fe2000ff1e0ff */
[----:B------:R-:W-:Y:S01]  /*16c0*/  IMAD R9, R212, 0x40, R9 ;  /* 0x00000040d4097824 */ /* 0x000fe200078e0209 */
[----:B------:R-:W-:Y:S01]  /*16d0*/  CS2R R96, SRZ ;  /* 0x0000000000607805 */ /* 0x000fe2000001ff00 */
[----:B------:R-:W-:Y:S01]  /*16e0*/  IMAD R7, R12, UR9, R7 ;  /* 0x000000090c077c24 */ /* 0x000fe2000f8e0207 */
[----:B------:R-:W-:Y:S01]  /*16f0*/  UIMAD UR9, UR4, UR5, URZ ;  /* 0x00000005040972a4 */ /* 0x000fe2000f8e02ff */
[----:B------:R-:W-:Y:S01]  /*1700*/  IMAD R6, R8, UR11, RZ ;  /* 0x0000000b08067c24 */ /* 0x000fe2000f8e02ff */
[----:B------:R4:W2:Y:S01]  /*1710*/  LDSM.16.M88.4 R136, [R180] ;  /* 0x00000000b488783b */ /* 0x0008a20000000200 */
[----:B------:R-:W-:Y:S01]  /*1720*/  IMAD.IADD R13, R11, 0x1, R7 ;  /* 0x000000010b0d7824 */ /* 0x000fe200078e0207 */
[----:B------:R-:W3:Y:S01]  /*1730*/  LDCU.64 UR4, c[0x0][0x570] ;  /* 0x0000ae00ff0477ac */ /* 0x000ee20008000a00 */
[----:B------:R-:W-:Y:S01]  /*1740*/  IMAD.X R7, RZ, RZ, UR28, P0 ;  /* 0x0000001cff077e24 */ /* 0x000fe200080e06ff */
[----:B------:R4:W2:Y:S01]  /*1750*/  LDSM.16.M88.4 R140, [R180+0x800] ;  /* 0x00080000b48c783b */ /* 0x0008a20000000200 */
[----:B------:R-:W-:Y:S01]  /*1760*/  IMAD.MOV.U32 R12, RZ, RZ, R10 ;  /* 0x000000ffff0c7224 */ /* 0x000fe200078e000a */
[----:B------:R-:W-:Y:S01]  /*1770*/  CS2R R90, SRZ ;  /* 0x00000000005a7805 */ /* 0x000fe2000001ff00 */
[----:B-1----:R-:W-:Y:S01]  /*1780*/  IMAD.WIDE.U32 R10, R4, UR21, RZ ;  /* 0x00000015040a7c25 */ /* 0x002fe2000f8e00ff */
[----:B------:R4:W1:Y:S01]  /*1790*/  LDSM.16.M88.4 R144, [R178] ;  /* 0x00000000b290783b */ /* 0x0008620000000200 */
[----:B------:R-:W-:-:S02]  /*17a0*/  CS2R R88, SRZ ;  /* 0x0000000000587805 */ /* 0x000fc4000001ff00 */
[----:B------:R-:W-:Y:S01]  /*17b0*/  CS2R R86, SRZ ;  /* 0x0000000000567805 */ /* 0x000fe2000001ff00 */
[----:B------:R-:W-:Y:S01]  /*17c0*/  IMAD R6, R7, UR10, R6 ;  /* 0x0000000a07067c24 */ /* 0x000fe2000f8e0206 */
[----:B------:R4:W1:Y:S01]  /*17d0*/  LDSM.16.M88.4 R148, [R178+0x800] ;  /* 0x00080000b294783b */ /* 0x0008620000000200 */
[----:B------:R-:W-:Y:S01]  /*17e0*/  IMAD.WIDE.U32 R12, R8, UR10, R12 ;  /* 0x0000000a080c7c25 */ /* 0x000fe2000f8e000c */
[----:B------:R-:W-:Y:S01]  /*17f0*/  SEL R4, R10, RZ, P5 ;  /* 0x000000ff0a047207 */ /* 0x000fe20002800000 */
[----:B------:R-:W-:Y:S01]  /*1800*/  USHF.L.U32 UR10, UR9, 0x6, URZ ;  /* 0x00000006090a7899 */ /* 0x000fe200080006ff */
[----:B------:R4:W1:Y:S01]  /*1810*/  LDSM.16.M88.4 R152, [R176] ;  /* 0x00000000b098783b */ /* 0x0008620000000200 */
[----:B------:R-:W-:Y:S01]  /*1820*/  IMAD R7, R192, UR9, R191 ;  /* 0x00000009c0077c24 */ /* 0x000fe2000f8e02bf */
[----:B------:R-:W-:Y:S01]  /*1830*/  CS2R R84, SRZ ;  /* 0x0000000000547805 */ /* 0x000fe2000001ff00 */
[----:B------:R-:W-:Y:S01]  /*1840*/  IMAD R5, R5, UR21, R11 ;  /* 0x0000001505057c24 */ /* 0x000fe2000f8e020b */
[----:B------:R4:W1:Y:S01]  /*1850*/  LDSM.16.M88.4 R156, [R176+0x800] ;  /* 0x00080000b09c783b */ /* 0x0008620000000200 */
[----:B------:R-:W-:Y:S01]  /*1860*/  IMAD.IADD R6, R13, 0x1, R6 ;  /* 0x000000010d067824 */ /* 0x000fe200078e0206 */
[----:B------:R-:W-:Y:S01]  /*1870*/  IADD3 R4, P1, P0, R7, R12, R4 ;  /* 0x0000000c07047210 */ /* 0x000fe2000783e004 */
[----:B------:R-:W-:Y:S01]  /*1880*/  IMAD.WIDE R202, R9, 0x4, R202 ;  /* 0x0000000409ca7825 */ /* 0x000fe200078e02ca */
[----:B------:R4:W1:Y:S01]  /*1890*/  LDSM.16.M88.4 R160, [R175] ;  /* 0x00000000afa0783b */ /* 0x0008620000000200 */
[----:B------:R-:W-:-:S02]  /*18a0*/  SHF.R.S32.HI R7, RZ, 0x1f, R7 ;  /* 0x0000001fff077819 */ /* 0x000fc40000011407 */
[----:B------:R-:W-:Y:S02]  /*18b0*/  CS2R R78, SRZ ;  /* 0x00000000004e7805 */ /* 0x000fe4000001ff00 */
[----:B------:R-:W-:Y:S01]  /*18c0*/  SEL R5, R5, RZ, P5 ;  /* 0x000000ff05057207 */ /* 0x000fe20002800000 */
[----:B------:R4:W1:Y:S01]  /*18d0*/  LDSM.16.M88.4 R164, [R175+0x800] ;  /* 0x00080000afa4783b */ /* 0x0008620000000200 */
[----:B------:R-:W-:Y:S02]  /*18e0*/  CS2R R76, SRZ ;  /* 0x00000000004c7805 */ /* 0x000fe4000001ff00 */
[----:B------:R-:W-:Y:S02]  /*18f0*/  CS2R R82, SRZ ;  /* 0x0000000000527805 */ /* 0x000fe4000001ff00 */
[----:B------:R-:W-:Y:S01]  /*1900*/  IADD3.X R6, PT, PT, R7, R6, R5, P1, P0 ;  /* 0x0000000607067210 */ /* 0x000fe20000fe0405 */
[----:B------:R-:W-:Y:S01]  /*1910*/  IMAD.U32 R5, RZ, RZ, UR10 ;  /* 0x0000000aff057e24 */ /* 0x000fe2000f8e00ff */
[----:B------:R-:W-:-:S02]  /*1920*/  IADD3 R4, P0, PT, R4, UR10, RZ ;  /* 0x0000000a04047c10 */ /* 0x000fc4000ff1e0ff */
[----:B------:R-:W-:Y:S02]  /*1930*/  CS2R R80, SRZ ;  /* 0x0000000000507805 */ /* 0x000fe4000001ff00 */
[----:B------:R-:W-:Y:S02]  /*1940*/  CS2R R74, SRZ ;  /* 0x00000000004a7805 */ /* 0x000fe4000001ff00 */
[----:B------:R-:W-:Y:S02]  /*1950*/  CS2R R72, SRZ ;  /* 0x0000000000487805 */ /* 0x000fe4000001ff00 */
[----:B------:R-:W-:Y:S02]  /*1960*/  LEA.HI.X.SX32 R5, R5, R6, 0x1, P0 ;  /* 0x0000000605057211 */ /* 0x000fe400000f0eff */
[----:B------:R-:W-:Y:S02]  /*1970*/  CS2R R70, SRZ ;  /* 0x0000000000467805 */ /* 0x000fe4000001ff00 */
[----:B---3--:R-:W-:-:S02]  /*1980*/  LEA R218, P0, R4, UR4, 0x2 ;  /* 0x0000000404da7c11 */ /* 0x008fc4000f8010ff */
[----:B------:R-:W-:Y:S02]  /*1990*/  CS2R R68, SRZ ;  /* 0x0000000000447805 */ /* 0x000fe4000001ff00 */
[----:B------:R-:W-:Y:S02]  /*19a0*/  CS2R R62, SRZ ;  /* 0x00000000003e7805 */ /* 0x000fe4000001ff00 */
[----:B------:R-:W-:Y:S02]  /*19b0*/  CS2R R60, SRZ ;  /* 0x00000000003c7805 */ /* 0x000fe4000001ff00 */
[----:B------:R-:W-:Y:S02]  /*19c0*/  LEA.HI.X R219, R4, UR5, R5, 0x2, P0 ;  /* 0x0000000504db7c11 */ /* 0x000fe400080f1405 */
        /* <DEDUP_REMOVED lines=14> */
[----:B-12-4-:R-:W-:Y:S06]  /*1ab0*/  BRA.U !UP0, `(.L_x_216) ;  /* 0x0000002108f87547 */ /* 0x016fec000b800000 */
[----:B------:R-:W1:Y:S01]  /*1ac0*/  LDC R200, c[0x0][0x44c] ;  /* 0x00011300ffc87b82 */ /* 0x000e620000000800 */
[----:B------:R-:W2:Y:S01]  /*1ad0*/  LDCU UR5, c[0x0][0x3b0] ;  /* 0x00007600ff0577ac */ /* 0x000ea20008000800 */
[-C--:B------:R-:W-:Y:S01]  /*1ae0*/  IADD3 R170, PT, PT, R186, R169.reuse, RZ ;  /* 0x000000a9baaa7210 */ /* 0x080fe20007ffe0ff */
[----:B------:R-:W3:Y:S01]  /*1af0*/  LDCU UR4, c[0x0][0x590] ;  /* 0x0000b200ff0477ac */ /* 0x000ee20008000800 */
[----:B------:R-:W4:Y:S01]  /*1b00*/  LDCU UR10, c[0x0][0x3e0] ;  /* 0x00007c00ff0a77ac */ /* 0x000f220008000800 */
[----:B------:R-:W1:Y:S01]  /*1b10*/  LDCU UR11, c[0x0][0x45c] ;  /* 0x00008b80ff0b77ac */ /* 0x000e620008000800 */
[----:B------:R-:W-:Y:S02]  /*1b20*/  USHF.L.U32 UR9, UR9, 0x3, URZ ;  /* 0x0000000309097899 */ /* 0x000fe400080006ff */
[----:B--2---:R-:W-:Y:S02]  /*1b30*/  USHF.L.U32 UR5, UR5, 0x6, URZ ;  /* 0x0000000605057899 */ /* 0x004fe400080006ff */
[----:B---3--:R-:W-:Y:S01]  /*1b40*/  USHF.L.U32 UR4, UR4, 0x6, URZ ;  /* 0x0000000604047899 */ /* 0x008fe200080006ff */
[----:B------:R-:W-:-:S02]  /*1b50*/  IADD3 R169, PT, PT, R184, R169, RZ ;  /* 0x000000a9b8a97210 */ /* 0x000fc40007ffe0ff */
[----:B----4-:R-:W-:-:S09]  /*1b60*/  MOV R95, RZ ;  /* 0x000000ff005f7202 */ /* 0x010fd20000000f00 */
.L_x_219:
[----:B------:R-:W0:Y:S01]  /*1b70*/  LDGDEPBAR ;  /* 0x00000000000079af */ /* 0x000e220000000000 */
[-C--:B------:R-:W-:Y:S01]  /*1b80*/  IADD3 R128, PT, PT, R179, R170.reuse, RZ ;  /* 0x000000aab3807210 */ /* 0x080fe20007ffe0ff */
[----:B-----5:R-:W-:Y:S01]  /*1b90*/  FMUL.FTZ R252, R211, 1.4426950216293334961 ;  /* 0x3fb8aa3bd3fc7820 */ /* 0x020fe20000410000 */
[----:B------:R-:W-:Y:S01]  /*1ba0*/  IADD3 R188, PT, PT, R177, R170, RZ ;  /* 0x000000aab1bc7210 */ /* 0x000fe20007ffe0ff */
[C---:B------:R-:W-:Y:S01]  /*1bb0*/  FMUL.FTZ R228, R210.reuse, 1.4426950216293334961 ;  /* 0x3fb8aa3bd2e47820 */ /* 0x040fe20000410000 */
[----:B------:R-:W-:Y:S01]  /*1bc0*/  LEA R226, P0, R189, R202, 0x2 ;  /* 0x000000cabde27211 */ /* 0x000fe200078010ff */
[----:B------:R-:W-:Y:S01]  /*1bd0*/  FMUL.FTZ R249, R209, 1.4426950216293334961 ;  /* 0x3fb8aa3bd1f97820 */ /* 0x000fe20000410000 */
[----:B------:R-:W-:Y:S02]  /*1be0*/  IADD3 R181, PT, PT, R179, R188, RZ ;  /* 0x000000bcb3b57210 */ /* 0x000fe40007ffe0ff */
[----:B------:R-:W-:Y:S02]  /*1bf0*/  LEA.HI.X R227, R189, R203, RZ, 0x2, P0 ;  /* 0x000000cbbde37211 */ /* 0x000fe400000f14ff */
[----:B------:R-:W-:Y:S02]  /*1c00*/  FSETP.NEU.FTZ.AND P0, PT, R211, -INF , PT ;  /* 0xff800000d300780b */ /* 0x000fe40003f1d000 */
[----:B------:R-:W-:Y:S02]  /*1c10*/  FSETP.NEU.FTZ.AND P2, PT, R210, -INF , PT ;  /* 0xff800000d200780b */ /* 0x000fe40003f5d000 */
[----:B------:R-:W-:Y:S02]  /*1c20*/  FSEL R252, R252, RZ, P0 ;  /* 0x000000fffcfc7208 */ /* 0x000fe40000000000 */
[----:B------:R-:W-:Y:S02]  /*1c30*/  FSETP.NEU.FTZ.AND P1, PT, R209, -INF , PT ;  /* 0xff800000d100780b */ /* 0x000fe40003f3d000 */
[----:B------:R-:W-:Y:S02]  /*1c40*/  FSETP.NEU.FTZ.AND P0, PT, R208, -INF , PT ;  /* 0xff800000d000780b */ /* 0x000fe40003f1d000 */
[----:B------:R-:W-:Y:S01]  /*1c50*/  FSEL R249, R249, RZ, P1 ;  /* 0x000000fff9f97208 */ /* 0x000fe20000800000 */
[----:B------:R-:W-:Y:S04]  /*1c60*/  DEPBAR.LE SB0, 0x0 ;  /* 0x000080000000791a */ /* 0x000fe80000000000 */
[----:B------:R-:W-:Y:S06]  /*1c70*/  BAR.SYNC.DEFER_BLOCKING 0x0 ;  /* 0x0000000000007b1d */ /* 0x000fec0000010000 */
[----:B------:R-:W-:Y:S08]  /*1c80*/  LDSM.16.M88.4 R100, [R170] ;  /* 0x00000000aa64783b */ /* 0x000ff00000000200 */
[----:B------:R-:W2:Y:S08]  /*1c90*/  LDSM.16.M88.4 R104, [R180+-0x4000] ;  /* 0xffc00000b468783b */ /* 0x000eb00000000200 */
[----:B------:R-:W3:Y:S08]  /*1ca0*/  LDSM.16.M88.4 R108, [R170+0x1000] ;  /* 0x00100000aa6c783b */ /* 0x000ef00000000200 */
[----:B------:R-:W4:Y:S08]  /*1cb0*/  LDSM.16.M88.4 R112, [R180+-0x3800] ;  /* 0xffc80000b470783b */ /* 0x000f300000000200 */
[----:B------:R-:W4:Y:S04]  /*1cc0*/  LDG.E R217, desc[UR22][R226.64] ;  /* 0x00000016e2d97981 */ /* 0x000f28000c1e1900 */
[----:B------:R-:W-:Y:S08]  /*1cd0*/  LDSM.16.M88.4 R116, [R128] ;  /* 0x000000008074783b */ /* 0x000ff00000000200 */
[----:B------:R-:W4:Y:S01]  /*1ce0*/  LDG.E R222, desc[UR22][R226.64+0x20] ;  /* 0x00002016e2de7981 */ /* 0x000f22000c1e1900 */
[-C--:B--2---:R-:W-:Y:S03]  /*1cf0*/  HMMA.16816.F32 R4, R100, R104.reuse, RZ ;  /* 0x000000686404723c */ /* 0x084fe600000018ff */
[----:B------:R-:W2:Y:S05]  /*1d00*/  LDSM.16.M88.4 R120, [R178+-0x4000] ;  /* 0xffc00000b278783b */ /* 0x000eaa0000000200 */
[C---:B---3--:R-:W-:Y:S03]  /*1d10*/  HMMA.16816.F32 R8, R108.reuse, R104, RZ ;  /* 0x000000686c08723c */ /* 0x048fe600000018ff */
[----:B------:R-:W3:Y:S05]  /*1d20*/  LDSM.16.M88.4 R124, [R128+0x1000] ;  /* 0x00100000807c783b */ /* 0x000eea0000000200 */
[-C--:B------:R-:W-:Y:S03]  /*1d30*/  HMMA.16816.F32 R12, R108, R106.reuse, RZ ;  /* 0x0000006a6c0c723c */ /* 0x080fe600000018ff */
[----:B------:R-:W-:Y:S05]  /*1d40*/  LDSM.16.M88.4 R128, [R176+-0x3800] ;  /* 0xffc80000b080783b */ /* 0x000fea0000000200 */
[C---:B------:R-:W-:Y:S03]  /*1d50*/  HMMA.16816.F32 R16, R100.reuse, R106, RZ ;  /* 0x0000006a6410723c */ /* 0x040fe600000018ff */
[----:B------:R-:W1:Y:S05]  /*1d60*/  LDSM.16.M88.4 R104, [R178+-0x3800] ;  /* 0xffc80000b268783b */ /* 0x000e6a0000000200 */
[-C--:B----4-:R-:W-:Y:S03]  /*1d70*/  HMMA.16816.F32 R20, R100, R112.reuse, RZ ;  /* 0x000000706414723c */ /* 0x090fe600000018ff */
[----:B------:R-:W-:Y:S05]  /*1d80*/  LDSM.16.M88.4 R132, [R175+-0x4000] ;  /* 0xffc00000af84783b */ /* 0x000fea0000000200 */
[C---:B------:R-:W-:Y:S03]  /*1d90*/  HMMA.16816.F32 R24, R108.reuse, R112, RZ ;  /* 0x000000706c18723c */ /* 0x040fe600000018ff */
[----:B------:R-:W5:Y:S04]  /*1da0*/  LDG.E R224, desc[UR22][R226.64+0x80] ;  /* 0x00008016e2e07981 */ /* 0x000f68000c1e1900 */
[----:B------:R4:W5:Y:S01]  /*1db0*/  LDG.E R223, desc[UR22][R226.64+0xa0] ;  /* 0x0000a016e2df7981 */ /* 0x000962000c1e1900 */
[-C--:B------:R-:W-:Y:S03]  /*1dc0*/  HMMA.16816.F32 R28, R108, R114.reuse, RZ ;  /* 0x000000726c1c723c */ /* 0x080fe600000018ff */
[----:B------:R-:W-:Y:S05]  /*1dd0*/  LDSM.16.M88.4 R108, [R176+-0x4000] ;  /* 0xffc00000b06c783b */ /* 0x000fea0000000200 */
[----:B------:R-:W-:Y:S03]  /*1de0*/  HMMA.16816.F32 R32, R100, R114, RZ ;  /* 0x000000726420723c */ /* 0x000fe600000018ff */
[----:B------:R-:W1:Y:S05]  /*1df0*/  LDSM.16.M88.4 R100, [R188] ;  /* 0x00000000bc64783b */ /* 0x000e6a0000000200 */
[-C--:B--2---:R-:W-:Y:S03]  /*1e00*/  HMMA.16816.F32 R4, R116, R120.reuse, R4 ;  /* 0x000000787404723c */ /* 0x084fe60000001804 */
[----:B------:R-:W2:Y:S05]  /*1e10*/  LDSM.16.M88.4 R112, [R188+0x1000] ;  /* 0x00100000bc70783b */ /* 0x000eaa0000000200 */
[C---:B---3--:R-:W-:Y:S08]  /*1e20*/  HMMA.16816.F32 R8, R124.reuse, R120, R8 ;  /* 0x000000787c08723c */ /* 0x048ff00000001808 */
[-C--:B------:R-:W-:Y:S08]  /*1e30*/  HMMA.16816.F32 R12, R124, R122.reuse, R12 ;  /* 0x0000007a7c0c723c */ /* 0x080ff0000000180c */
[C---:B------:R-:W-:Y:S01]  /*1e40*/  HMMA.16816.F32 R16, R116.reuse, R122, R16 ;  /* 0x0000007a7410723c */ /* 0x040fe20000001810 */
[----:B------:R-:W3:Y:S07]  /*1e50*/  LDSM.16.M88.4 R120, [R181] ;  /* 0x00000000b578783b */ /* 0x000eee0000000200 */
[-C--:B-1----:R-:W-:Y:S08]  /*1e60*/  HMMA.16816.F32 R20, R116, R104.reuse, R20 ;  /* 0x000000687414723c */ /* 0x082ff00000001814 */
[C---:B------:R-:W-:Y:S08]  /*1e70*/  HMMA.16816.F32 R24, R124.reuse, R104, R24 ;  /* 0x000000687c18723c */ /* 0x040ff00000001818 */
[-C--:B------:R-:W-:Y:S08]  /*1e80*/  HMMA.16816.F32 R28, R124, R106.reuse, R28 ;  /* 0x0000006a7c1c723c */ /* 0x080ff0000000181c */
[----:B------:R-:W-:Y:S01]  /*1e90*/  HMMA.16816.F32 R32, R116, R106, R32 ;  /* 0x0000006a7420723c */ /* 0x000fe20000001820 */
[----:B------:R-:W1:Y:S07]  /*1ea0*/  LDSM.16.M88.4 R104, [R181+0x1000] ;  /* 0x00100000b568783b */ /* 0x000e6e0000000200 */
[-C--:B------:R-:W-:Y:S08]  /*1eb0*/  HMMA.16816.F32 R4, R100, R108.reuse, R4 ;  /* 0x0000006c6404723c */ /* 0x080ff00000001804 */
[C---:B--2---:R-:W-:Y:S08]  /*1ec0*/  HMMA.16816.F32 R8, R112.reuse, R108, R8 ;  /* 0x0000006c7008723c */ /* 0x044ff00000001808 */
[-C--:B------:R-:W-:Y:S08]  /*1ed0*/  HMMA.16816.F32 R12, R112, R110.reuse, R12 ;  /* 0x0000006e700c723c */ /* 0x080ff0000000180c */
[C---:B------:R-:W-:Y:S08]  /*1ee0*/  HMMA.16816.F32 R16, R100.reuse, R110, R16 ;  /* 0x0000006e6410723c */ /* 0x040ff00000001810 */
[-C--:B------:R-:W-:Y:S08]  /*1ef0*/  HMMA.16816.F32 R20, R100, R128.reuse, R20 ;  /* 0x000000806414723c */ /* 0x080ff00000001814 */
[C---:B------:R-:W-:Y:S04]  /*1f00*/  HMMA.16816.F32 R24, R112.reuse, R128, R24 ;  /* 0x000000807018723c */ /* 0x040fe80000001818 */
[----:B------:R-:W-:Y:S01]  /*1f10*/  FSEL R129, R228, RZ, P2 ;  /* 0x000000ffe4817208 */ /* 0x000fe20001000000 */
[----:B------:R-:W-:Y:S03]  /*1f20*/  FMUL.FTZ R228, R208, 1.4426950216293334961 ;  /* 0x3fb8aa3bd0e47820 */ /* 0x000fe60000410000 */
[-C--:B------:R-:W-:Y:S08]  /*1f30*/  HMMA.16816.F32 R28, R112, R130.reuse, R28 ;  /* 0x00000082701c723c */ /* 0x080ff0000000181c */
[----:B------:R-:W-:Y:S01]  /*1f40*/  HMMA.16816.F32 R32, R100, R130, R32 ;  /* 0x000000826420723c */ /* 0x000fe20000001820 */
[----:B------:R-:W2:Y:S03]  /*1f50*/  LDSM.16.M88.4 R100, [R175+-0x3800] ;  /* 0xffc80000af64783b */ /* 0x000ea60000000200 */
[----:B------:R-:W-:Y:S04]  /*1f60*/  FSEL R130, R228, RZ, P0 ;  /* 0x000000ffe4827208 */ /* 0x000fe80000000000 */
[-C--:B---3--:R-:W-:Y:S08]  /*1f70*/  HMMA.16816.F32 R4, R120, R132.reuse, R4 ;  /* 0x000000847804723c */ /* 0x088ff00000001804 */
[C---:B-1----:R-:W-:Y:S08]  /*1f80*/  HMMA.16816.F32 R8, R104.reuse, R132, R8 ;  /* 0x000000846808723c */ /* 0x042ff00000001808 */
[-C--:B------:R-:W-:Y:S03]  /*1f90*/  HMMA.16816.F32 R12, R104, R134.reuse, R12 ;  /* 0x00000086680c723c */ /* 0x080fe6000000180c */
[--C-:B------:R-:W-:Y:S01]  /*1fa0*/  FFMA.FTZ R225, R4, UR11, -R252.reuse ;  /* 0x0000000b04e17c23 */ /* 0x100fe200080108fc */
[----:B----4-:R-:W-:Y:S01]  /*1fb0*/  FFMA.FTZ R226, R5, UR11, -R252 ;  /* 0x0000000b05e27c23 */ /* 0x010fe200080108fc */
[--C-:B------:R-:W-:Y:S01]  /*1fc0*/  FFMA.FTZ R227, R6, UR11, -R129.reuse ;  /* 0x0000000b06e37c23 */ /* 0x100fe20008010881 */
[----:B------:R-:W-:Y:S02]  /*1fd0*/  FFMA.FTZ R235, R7, UR11, -R129 ;  /* 0x0000000b07eb7c23 */ /* 0x000fe40008010881 */
[C---:B------:R-:W-:Y:S01]  /*1fe0*/  HMMA.16816.F32 R16, R120.reuse, R134, R16 ;  /* 0x000000867810723c */ /* 0x040fe20000001810 */
[----:B------:R-:W-:Y:S03]  /*1ff0*/  MUFU.EX2 R225, R225 ;  /* 0x000000e100e17308 */ /* 0x000fe60000000800 */
[--C-:B------:R-:W-:Y:S01]  /*2000*/  FFMA.FTZ R229, R8, UR11, -R249.reuse ;  /* 0x0000000b08e57c23 */ /* 0x100fe200080108f9 */
[--C-:B------:R-:W-:Y:S06]  /*2010*/  FFMA.FTZ R230, R9, UR11, -R249.reuse ;  /* 0x0000000b09e67c23 */ /* 0x100fec00080108f9 */
[----:B------:R-:W-:Y:S01]  /*2020*/  MUFU.EX2 R228, R235 ;  /* 0x000000eb00e47308 */ /* 0x000fe20000000800 */
[--C-:B------:R-:W-:Y:S01]  /*2030*/  FFMA.FTZ R231, R10, UR11, -R130.reuse ;  /* 0x0000000b0ae77c23 */ /* 0x100fe20008010882 */
[--C-:B------:R-:W-:Y:S01]  /*2040*/  FFMA.FTZ R232, R11, UR11, -R130.reuse ;  /* 0x0000000b0be87c23 */ /* 0x100fe20008010882 */
[-C--:B--2---:R-:W-:Y:S07]  /*2050*/  HMMA.16816.F32 R20, R120, R100.reuse, R20 ;  /* 0x000000647814723c */ /* 0x084fee0000001814 */
[----:B------:R-:W-:Y:S01]  /*2060*/  MUFU.EX2 R229, R229 ;  /* 0x000000e500e57308 */ /* 0x000fe20000000800 */
[--C-:B------:R-:W-:Y:S01]  /*2070*/  FFMA.FTZ R233, R12, UR11, -R249.reuse ;  /* 0x0000000b0ce97c23 */ /* 0x100fe200080108f9 */
[----:B------:R-:W-:Y:S08]  /*2080*/  FFMA.FTZ R234, R13, UR11, -R249 ;  /* 0x0000000b0dea7c23 */ /* 0x000ff000080108f9 */
[----:B------:R-:W1:Y:S01]  /*2090*/  MUFU.EX2 R230, R230 ;  /* 0x000000e600e67308 */ /* 0x000e620000000800 */
[----:B------:R-:W-:Y:S01]  /*20a0*/  FFMA.FTZ R236, R15, UR11, -R130 ;  /* 0x0000000b0fec7c23 */ /* 0x000fe20008010882 */
[C---:B------:R-:W-:Y:S08]  /*20b0*/  HMMA.16816.F32 R24, R104.reuse, R100, R24 ;  /* 0x000000646818723c */ /* 0x040ff00000001818 */
[----:B------:R-:W-:Y:S01]  /*20c0*/  MUFU.EX2 R233, R233 ;  /* 0x000000e900e97308 */ /* 0x000fe20000000800 */
[--C-:B------:R-:W-:Y:S01]  /*20d0*/  FFMA.FTZ R237, R16, UR11, -R252.reuse ;  /* 0x0000000b10ed7c23 */ /* 0x100fe200080108fc */
[--C-:B------:R-:W-:Y:S01]  /*20e0*/  FFMA.FTZ R238, R17, UR11, -R252.reuse ;  /* 0x0000000b11ee7c23 */ /* 0x100fe200080108fc */
[--C-:B------:R-:W-:Y:S01]  /*20f0*/  FFMA.FTZ R239, R18, UR11, -R129.reuse ;  /* 0x0000000b12ef7c23 */ /* 0x100fe20008010881 */
[----:B------:R-:W-:Y:S01]  /*2100*/  FFMA.FTZ R240, R19, UR11, -R129 ;  /* 0x0000000b13f07c23 */ /* 0x000fe20008010881 */
[-C--:B------:R-:W-:Y:S05]  /*2110*/  HMMA.16816.F32 R28, R104, R102.reuse, R28 ;  /* 0x00000066681c723c */ /* 0x080fea000000181c */
[----:B------:R-:W2:Y:S01]  /*2120*/  MUFU.EX2 R226, R226 ;  /* 0x000000e200e27308 */ /* 0x000ea20000000800 */
[--C-:B------:R-:W-:Y:S01]  /*2130*/  FFMA.FTZ R241, R20, UR11, -R252.reuse ;  /* 0x0000000b14f17c23 */ /* 0x100fe200080108fc */
[----:B------:R-:W-:Y:S01]  /*2140*/  FFMA.FTZ R242, R21, UR11, -R252 ;  /* 0x0000000b15f27c23 */ /* 0x000fe200080108fc */
[----:B-1----:R-:W-:Y:S07]  /*2150*/  F2FP.F16.F32.PACK_AB R21, R230, R229 ;  /* 0x000000e5e615723e */ /* 0x002fee00000000ff */
[----:B------:R-:W-:Y:S01]  /*2160*/  MUFU.EX2 R237, R237 ;  /* 0x000000ed00ed7308 */ /* 0x000fe20000000800 */
[--C-:B------:R-:W-:Y:S01]  /*2170*/  FFMA.FTZ R235, R14, UR11, -R130.reuse ;  /* 0x0000000b0eeb7c23 */ /* 0x100fe20008010882 */
[----:B------:R-:W-:Y:S08]  /*2180*/  HMMA.16816.F32 R32, R120, R102, R32 ;  /* 0x000000667820723c */ /* 0x000ff00000001820 */
[----:B------:R-:W1:Y:S01]  /*2190*/  MUFU.EX2 R227, R227 ;  /* 0x000000e300e37308 */ /* 0x000e620000000800 */
[--C-:B------:R-:W-:Y:S01]  /*21a0*/  FFMA.FTZ R245, R24, UR11, -R249.reuse ;  /* 0x0000000b18f57c23 */ /* 0x100fe200080108f9 */
[--C-:B------:R-:W-:Y:S08]  /*21b0*/  FFMA.FTZ R246, R25, UR11, -R249.reuse ;  /* 0x0000000b19f67c23 */ /* 0x100ff000080108f9 */
[----:B------:R-:W3:Y:S01]  /*21c0*/  MUFU.EX2 R238, R238 ;  /* 0x000000ee00ee7308 */ /* 0x000ee20000000800 */
[----:B--2---:R-:W-:Y:S01]  /*21d0*/  F2FP.F16.F32.PACK_AB R133, R226, R225 ;  /* 0x000000e1e285723e */ /* 0x004fe200000000ff */
[--C-:B------:R-:W-:Y:S01]  /*21e0*/  FFMA.FTZ R247, R26, UR11, -R130.reuse ;  /* 0x0000000b1af77c23 */ /* 0x100fe20008010882 */
[--C-:B------:R-:W-:Y:S07]  /*21f0*/  FFMA.FTZ R248, R27, UR11, -R130.reuse ;  /* 0x0000000b1bf87c23 */ /* 0x100fee0008010882 */
[----:B------:R-:W-:Y:S01]  /*2200*/  MUFU.EX2 R239, R239 ;  /* 0x000000ef00ef7308 */ /* 0x000fe20000000800 */
[--C-:B------:R-:W-:Y:S01]  /*2210*/  FFMA.FTZ R131, R28, UR11, -R249.reuse ;  /* 0x0000000b1c837c23 */ /* 0x100fe200080108f9 */
[----:B------:R-:W-:Y:S01]  /*2220*/  FFMA.FTZ R250, R29, UR11, -R249 ;  /* 0x0000000b1dfa7c23 */ /* 0x000fe200080108f9 */
[----:B------:R2:W-:Y:S07]  /*2230*/  STS [R196], R133 ;  /* 0x00000085c4007388 */ /* 0x0005ee0000000800 */
[----:B------:R-:W4:Y:S01]  /*2240*/  MUFU.EX2 R240, R240 ;  /* 0x000000f000f07308 */ /* 0x000f220000000800 */
[--C-:B------:R-:W-:Y:S01]  /*2250*/  FFMA.FTZ R251, R30, UR11, -R130.reuse ;  /* 0x0000000b1efb7c23 */ /* 0x100fe20008010882 */
[----:B-1----:R-:W-:Y:S01]  /*2260*/  F2FP.F16.F32.PACK_AB R135, R228, R227 ;  /* 0x000000e3e487723e */ /* 0x002fe200000000ff */
[----:B------:R-:W-:Y:S07]  /*2270*/  FFMA.FTZ R130, R31, UR11, -R130 ;  /* 0x0000000b1f827c23 */ /* 0x000fee0008010882 */
[----:B------:R1:W-:Y:S01]  /*2280*/  MUFU.EX2 R249, R131 ;  /* 0x0000008300f97308 */ /* 0x0003e20000000800 */
[--C-:B------:R-:W-:Y:S01]  /*2290*/  FFMA.FTZ R134, R32, UR11, -R252.reuse ;  /* 0x0000000b20867c23 */ /* 0x100fe200080108fc */
[----:B---3--:R-:W-:Y:S01]  /*22a0*/  F2FP.F16.F32.PACK_AB R31, R238, R237 ;  /* 0x000000edee1f723e */ /* 0x008fe200000000ff */
[----:B------:R-:W-:Y:S07]  /*22b0*/  STS [R196+0x400], R135 ;  /* 0x00040087c4007388 */ /* 0x000fee0000000800 */
[----:B------:R-:W-:Y:S01]  /*22c0*/  MUFU.EX2 R231, R231 ;  /* 0x000000e700e77308 */ /* 0x000fe20000000800 */
[--C-:B------:R-:W-:Y:S01]  /*22d0*/  FFMA.FTZ R243, R22, UR11, -R129.reuse ;  /* 0x0000000b16f37c23 */ /* 0x100fe20008010881 */
[--C-:B------:R-:W-:Y:S01]  /*22e0*/  FFMA.FTZ R244, R23, UR11, -R129.reuse ;  /* 0x0000000b17f47c23 */ /* 0x100fe20008010881 */
[----:B------:R-:W-:Y:S07]  /*22f0*/  STS [R216], R31 ;  /* 0x0000001fd8007388 */ /* 0x000fee0000000800 */
[----:B------:R-:W2:Y:S01]  /*2300*/  MUFU.EX2 R232, R232 ;  /* 0x000000e800e87308 */ /* 0x000ea20000000800 */
[----:B----4-:R-:W-:Y:S09]  /*2310*/  F2FP.F16.F32.PACK_AB R29, R240, R239 ;  /* 0x000000eff01d723e */ /* 0x010ff200000000ff */
[----:B------:R-:W3:Y:S01]  /*2320*/  MUFU.EX2 R234, R234 ;  /* 0x000000ea00ea7308 */ /* 0x000ee20000000800 */
[----:B-1----:R-:W-:Y:S01]  /*2330*/  FFMA.FTZ R131, R33, UR11, -R252 ;  /* 0x0000000b21837c23 */ /* 0x002fe200080108fc */
[----:B------:R-:W-:Y:S08]  /*2340*/  STS [R216+0x400], R29 ;  /* 0x0004001dd8007388 */ /* 0x000ff00000000800 */
[----:B------:R1:W-:Y:S01]  /*2350*/  MUFU.EX2 R252, R134 ;  /* 0x0000008600fc7308 */ /* 0x0003e20000000800 */
[----:B------:R4:W-:Y:S09]  /*2360*/  STS [R196+0x1000], R21 ;  /* 0x00100015c4007388 */ /* 0x0009f20000000800 */
[----:B------:R-:W-:Y:S01]  /*2370*/  MUFU.EX2 R235, R235 ;  /* 0x000000eb00eb7308 */ /* 0x000fe20000000800 */
[----:B--2---:R-:W-:Y:S09]  /*2380*/  F2FP.F16.F32.PACK_AB R133, R232, R231 ;  /* 0x000000e7e885723e */ /* 0x004ff200000000ff */
[----:B------:R-:W2:Y:S01]  /*2390*/  MUFU.EX2 R236, R236 ;  /* 0x000000ec00ec7308 */ /* 0x000ea20000000800 */
[----:B---3--:R-:W-:Y:S01]  /*23a0*/  F2FP.F16.F32.PACK_AB R27, R234, R233 ;  /* 0x000000e9ea1b723e */ /* 0x008fe200000000ff */
[----:B------:R3:W-:Y:S08]  /*23b0*/  STS [R196+0x1400], R133 ;  /* 0x00140085c4007388 */ /* 0x0007f00000000800 */
[----:B------:R-:W-:Y:S01]  /*23c0*/  MUFU.EX2 R241, R241 ;  /* 0x000000f100f17308 */ /* 0x000fe20000000800 */
[--C-:B-1----:R-:W-:Y:S01]  /*23d0*/  FFMA.FTZ R134, R34, UR11, -R129.reuse ;  /* 0x0000000b22867c23 */ /* 0x102fe20008010881 */
[----:B------:R-:W-:Y:S08]  /*23e0*/  FFMA.FTZ R129, R35, UR11, -R129 ;  /* 0x0000000b23817c23 */ /* 0x000ff00008010881 */
[----:B------:R-:W1:Y:S01]  /*23f0*/  MUFU.EX2 R242, R242 ;  /* 0x000000f200f27308 */ /* 0x000e620000000800 */
[----:B------:R-:W-:Y:S09]  /*2400*/  STS [R216+0x1000], R27 ;  /* 0x0010001bd8007388 */ /* 0x000ff20000000800 */
[----:B------:R-:W-:Y:S01]  /*2410*/  MUFU.EX2 R243, R243 ;  /* 0x000000f300f37308 */ /* 0x000fe20000000800 */
[----:B--2---:R-:W-:Y:S09]  /*2420*/  F2FP.F16.F32.PACK_AB R25, R236, R235 ;  /* 0x000000ebec19723e */ /* 0x004ff200000000ff */
[----:B------:R-:W2:Y:S01]  /*2430*/  MUFU.EX2 R244, R244 ;  /* 0x000000f400f47308 */ /* 0x000ea20000000800 */
[----:B------:R-:W-:Y:S09]  /*2440*/  STS [R216+0x1400], R25 ;  /* 0x00140019d8007388 */ /* 0x000ff20000000800 */
[----:B------:R-:W4:Y:S01]  /*2450*/  MUFU.EX2 R131, R131 ;  /* 0x0000008300837308 */ /* 0x000f220000000800 */
[----:B-1----:R-:W-:Y:S09]  /*2460*/  F2FP.F16.F32.PACK_AB R34, R242, R241 ;  /* 0x000000f1f222723e */ /* 0x002ff200000000ff */
[----:B------:R-:W-:Y:S01]  /*2470*/  MUFU.EX2 R134, R134 ;  /* 0x0000008600867308 */ /* 0x000fe20000000800 */
[----:B------:R-:W-:Y:S09]  /*2480*/  STS [R215], R34 ;  /* 0x00000022d7007388 */ /* 0x000ff20000000800 */
[----:B------:R-:W1:Y:S01]  /*2490*/  MUFU.EX2 R129, R129 ;  /* 0x0000008100817308 */ /* 0x000e620000000800 */
[----:B--2---:R-:W-:Y:S09]  /*24a0*/  F2FP.F16.F32.PACK_AB R30, R244, R243 ;  /* 0x000000f3f41e723e */ /* 0x004ff200000000ff */
[----:B------:R-:W-:Y:S01]  /*24b0*/  MUFU.EX2 R245, R245 ;  /* 0x000000f500f57308 */ /* 0x000fe20000000800 */
[----:B----4-:R-:W-:Y:S01]  /*24c0*/  F2FP.F16.F32.PACK_AB R23, R131, R252 ;  /* 0x000000fc8317723e */ /* 0x010fe200000000ff */
[----:B------:R-:W-:Y:S08]  /*24d0*/  STS [R215+0x400], R30 ;  /* 0x0004001ed7007388 */ /* 0x000ff00000000800 */
[----:B------:R-:W2:Y:S01]  /*24e0*/  MUFU.EX2 R246, R246 ;  /* 0x000000f600f67308 */ /* 0x000ea20000000800 */
[----:B------:R-:W-:Y:S09]  /*24f0*/  STS [R214], R23 ;  /* 0x00000017d6007388 */ /* 0x000ff20000000800 */
[----:B------:R-:W-:Y:S01]  /*2500*/  MUFU.EX2 R247, R247 ;  /* 0x000000f700f77308 */ /* 0x000fe20000000800 */
[----:B-1----:R-:W-:Y:S09]  /*2510*/  F2FP.F16.F32.PACK_AB R21, R129, R134 ;  /* 0x000000868115723e */ /* 0x002ff200000000ff */
[----:B------:R-:W1:Y:S01]  /*2520*/  MUFU.EX2 R248, R248 ;  /* 0x000000f800f87308 */ /* 0x000e620000000800 */
[----:B------:R-:W-:Y:S09]  /*2530*/  STS [R214+0x400], R21 ;  /* 0x00040015d6007388 */ /* 0x000ff20000000800 */
[----:B------:R-:W4:Y:S01]  /*2540*/  MUFU.EX2 R250, R250 ;  /* 0x000000fa00fa7308 */ /* 0x000f220000000800 */
[----:B--2---:R-:W-:Y:S09]  /*2550*/  F2FP.F16.F32.PACK_AB R26, R246, R245 ;  /* 0x000000f5f61a723e */ /* 0x004ff200000000ff */
[----:B------:R-:W-:Y:S01]  /*2560*/  MUFU.EX2 R251, R251 ;  /* 0x000000fb00fb7308 */ /* 0x000fe20000000800 */
[----:B------:R-:W-:Y:S09]  /*2570*/  STS [R215+0x1000], R26 ;  /* 0x0010001ad7007388 */ /* 0x000ff20000000800 */
[----:B------:R-:W3:Y:S01]  /*2580*/  MUFU.EX2 R130, R130 ;  /* 0x0000008200827308 */ /* 0x000ee20000000800 */
[----:B-1----:R-:W-:Y:S02]  /*2590*/  F2FP.F16.F32.PACK_AB R22, R248, R247 ;  /* 0x000000f7f816723e */ /* 0x002fe400000000ff */
[----:B----4-:R-:W-:Y:S03]  /*25a0*/  F2FP.F16.F32.PACK_AB R135, R250, R249 ;  /* 0x000000f9fa87723e */ /* 0x010fe600000000ff */
[----:B------:R-:W-:Y:S04]  /*25b0*/  STS [R215+0x1400], R22 ;  /* 0x00140016d7007388 */ /* 0x000fe80000000800 */
[----:B------:R-:W-:Y:S01]  /*25c0*/  STS [R214+0x1000], R135 ;  /* 0x00100087d6007388 */ /* 0x000fe20000000800 */
[----:B---3--:R-:W-:Y:S05]  /*25d0*/  F2FP.F16.F32.PACK_AB R133, R130, R251 ;  /* 0x000000fb8285723e */ /* 0x008fea00000000ff */
[----:B------:R-:W-:Y:S04]  /*25e0*/  STS [R214+0x1400], R133 ;  /* 0x00140085d6007388 */ /* 0x000fe80000000800 */
[----:B------:R-:W1:Y:S08]  /*25f0*/  LDSM.16.M88.4 R100, [R186+0x4000] ;  /* 0x00400000ba64783b */ /* 0x000e700000000200 */
[----:B------:R-:W2:Y:S08]  /*2600*/  LDSM.16.M88.4 R104, [R186+0x5000] ;  /* 0x00500000ba68783b */ /* 0x000eb00000000200 */
[----:B------:R-:W3:Y:S08]  /*2610*/  LDSM.16.M88.4 R108, [R168+0x4000] ;  /* 0x00400000a86c783b */ /* 0x000ef00000000200 */
[----:B------:R-:W4:Y:S08]  /*2620*/  LDSM.16.M88.4 R112, [R168+0x5000] ;  /* 0x00500000a870783b */ /* 0x000f300000000200 */
[----:B------:R-:W4:Y:S01]  /*2630*/  LDSM.16.M88.4 R116, [R3+0x4000] ;  /* 0x004000000374783b */ /* 0x000f220000000200 */
[-C--:B-1----:R-:W-:Y:S07]  /*2640*/  HMMA.16816.F32 R4, R100, R136.reuse, RZ ;  /* 0x000000886404723c */ /* 0x082fee00000018ff */
[----:B------:R-:W1:Y:S01]  /*2650*/  LDSM.16.M88.4 R120, [R3+0x5000] ;  /* 0x005000000378783b */ /* 0x000e620000000200 */
        /* <DEDUP_REMOVED lines=8> */
[----:B------:R-:W2:Y:S07]  /*26e0*/  LDSM.16.M88.4 R100, [R2+0x4000] ;  /* 0x004000000264783b */ /* 0x000eae0000000200 */
[-C--:B---3--:R-:W-:Y:S08]  /*26f0*/  HMMA.16816.F32 R4, R108, R144.reuse, R4 ;  /* 0x000000906c04723c */ /* 0x088ff00000001804 */
[C---:B----4-:R-:W-:Y:S08]  /*2700*/  HMMA.16816.F32 R8, R112.reuse, R144, R8 ;  /* 0x000000907008723c */ /* 0x050ff00000001808 */
[-C--:B------:R-:W-:Y:S08]  /*2710*/  HMMA.16816.F32 R12, R112, R146.reuse, R12 ;  /* 0x00000092700c723c */ /* 0x080ff0000000180c */
[C---:B------:R-:W-:Y:S08]  /*2720*/  HMMA.16816.F32 R16, R108.reuse, R146, R16 ;  /* 0x000000926c10723c */ /* 0x040ff00000001810 */
[-C--:B------:R-:W-:Y:S08]  /*2730*/  HMMA.16816.F32 R20, R108, R148.reuse, R20 ;  /* 0x000000946c14723c */ /* 0x080ff00000001814 */
[C---:B------:R-:W-:Y:S08]  /*2740*/  HMMA.16816.F32 R24, R112.reuse, R148, R24 ;  /* 0x000000947018723c */ /* 0x040ff00000001818 */
[-C--:B------:R-:W-:Y:S08]  /*2750*/  HMMA.16816.F32 R28, R112, R150.reuse, R28 ;  /* 0x00000096701c723c */ /* 0x080ff0000000181c */
[----:B------:R-:W-:Y:S08]  /*2760*/  HMMA.16816.F32 R32, R108, R150, R32 ;  /* 0x000000966c20723c */ /* 0x000ff00000001820 */
[-C--:B------:R-:W-:Y:S08]  /*2770*/  HMMA.16816.F32 R4, R116, R152.reuse, R4 ;  /* 0x000000987404723c */ /* 0x080ff00000001804 */
[C---:B-1----:R-:W-:Y:S08]  /*2780*/  HMMA.16816.F32 R8, R120.reuse, R152, R8 ;  /* 0x000000987808723c */ /* 0x042ff00000001808 */
[-C--:B------:R-:W-:Y:S08]  /*2790*/  HMMA.16816.F32 R12, R120, R154.reuse, R12 ;  /* 0x0000009a780c723c */ /* 0x080ff0000000180c */
[C---:B------:R-:W-:Y:S08]  /*27a0*/  HMMA.16816.F32 R16, R116.reuse, R154, R16 ;  /* 0x0000009a7410723c */ /* 0x040ff00000001810 */
[-C--:B------:R-:W-:Y:S08]  /*27b0*/  HMMA.16816.F32 R20, R116, R156.reuse, R20 ;  /* 0x0000009c7414723c */ /* 0x080ff00000001814 */
[C---:B------:R-:W-:Y:S08]  /*27c0*/  HMMA.16816.F32 R24, R120.reuse, R156, R24 ;  /* 0x0000009c7818723c */ /* 0x040ff00000001818 */
[-C--:B------:R-:W-:Y:S08]  /*27d0*/  HMMA.16816.F32 R28, R120, R158.reuse, R28 ;  /* 0x0000009e781c723c */ /* 0x080ff0000000181c */
[----:B------:R-:W-:Y:S08]  /*27e0*/  HMMA.16816.F32 R32, R116, R158, R32 ;  /* 0x0000009e7420723c */ /* 0x000ff00000001820 */
[-C--:B--2---:R-:W-:Y:S08]  /*27f0*/  HMMA.16816.F32 R4, R100, R160.reuse, R4 ;  /* 0x000000a06404723c */ /* 0x084ff00000001804 */
[C---:B------:R-:W-:Y:S08]  /*2800*/  HMMA.16816.F32 R8, R104.reuse, R160, R8 ;  /* 0x000000a06808723c */ /* 0x040ff00000001808 */
[-C--:B------:R-:W-:Y:S03]  /*2810*/  HMMA.16816.F32 R12, R104, R162.reuse, R12 ;  /* 0x000000a2680c723c */ /* 0x080fe6000000180c */
[C---:B------:R-:W-:Y:S01]  /*2820*/  FADD.FTZ R133, -R217.reuse, R4 ;  /* 0x00000004d9857221 */ /* 0x040fe20000010100 */
[----:B------:R-:W-:Y:S03]  /*2830*/  FADD.FTZ R135, -R217, R5 ;  /* 0x00000005d9877221 */ /* 0x000fe60000010100 */
[----:B------:R-:W-:Y:S01]  /*2840*/  FMUL.FTZ R225, R225, R133 ;  /* 0x00000085e1e17220 */ /* 0x000fe20000410000 */
[C---:B------:R-:W-:Y:S04]  /*2850*/  HMMA.16816.F32 R16, R100.reuse, R162, R16 ;  /* 0x000000a26410723c */ /* 0x040fe80000001810 */
[----:B------:R-:W-:Y:S01]  /*2860*/  FMUL.FTZ R226, R226, R135 ;  /* 0x00000087e2e27220 */ /* 0x000fe20000410000 */
[----:B------:R-:W-:Y:S03]  /*2870*/  IADD3 R135, PT, PT, R212, 0x1, RZ ;  /* 0x00000001d4877810 */ /* 0x000fe60007ffe0ff */
[-C--:B------:R-:W-:Y:S03]  /*2880*/  HMMA.16816.F32 R20, R100, R164.reuse, R20 ;  /* 0x000000a46414723c */ /* 0x080fe60000001814 */
[----:B------:R-:W-:Y:S02]  /*2890*/  F2FP.F16.F32.PACK_AB R225, R226, R225 ;  /* 0x000000e1e2e1723e */ /* 0x000fe400000000ff */
[----:B------:R-:W-:Y:S03]  /*28a0*/  ISETP.NE.AND P1, PT, R135, 0x1, PT ;  /* 0x000000018700780c */ /* 0x000fe60003f25270 */
[C---:B------:R-:W-:Y:S04]  /*28b0*/  HMMA.16816.F32 R24, R104.reuse, R164, R24 ;  /* 0x000000a46818723c */ /* 0x040fe80000001818 */
[C---:B------:R-:W-:Y:S01]  /*28c0*/  FADD.FTZ R181, -R217.reuse, R16 ;  /* 0x00000010d9b57221 */ /* 0x040fe20000010100 */
[----:B------:R-:W-:Y:S03]  /*28d0*/  FADD.FTZ R133, -R217, R17 ;  /* 0x00000011d9857221 */ /* 0x000fe60000010100 */
[-C--:B------:R-:W-:Y:S03]  /*28e0*/  HMMA.16816.F32 R28, R104, R166.reuse, R28 ;  /* 0x000000a6681c723c */ /* 0x080fe6000000181c */
[----:B------:R-:W-:Y:S01]  /*28f0*/  FMUL.FTZ R237, R237, R181 ;  /* 0x000000b5eded7220 */ /* 0x000fe20000410000 */
[----:B------:R-:W-:Y:S01]  /*2900*/  FMUL.FTZ R238, R238, R133 ;  /* 0x00000085eeee7220 */ /* 0x000fe20000410000 */
[C---:B------:R-:W-:Y:S01]  /*2910*/  FADD.FTZ R133, -R217.reuse, R20 ;  /* 0x00000014d9857221 */ /* 0x040fe20000010100 */
[----:B------:R-:W-:Y:S02]  /*2920*/  FADD.FTZ R21, -R217, R21 ;  /* 0x00000015d9157221 */ /* 0x000fe40000010100 */
[----:B------:R-:W-:Y:S04]  /*2930*/  HMMA.16816.F32 R32, R100, R166, R32 ;  /* 0x000000a66420723c */ /* 0x000fe80000001820 */
[----:B------:R-:W-:Y:S01]  /*2940*/  F2FP.F16.F32.PACK_AB R237, R238, R237 ;  /* 0x000000edeeed723e */ /* 0x000fe200000000ff */
[----:B------:R-:W-:Y:S01]  /*2950*/  FMUL.FTZ R241, R241, R133 ;  /* 0x00000085f1f17220 */ /* 0x000fe20000410000 */
[----:B------:R-:W-:Y:S01]  /*2960*/  FADD.FTZ R133, -R222, R7 ;  /* 0x00000007de857221 */ /* 0x000fe20000010100 */
[----:B------:R-:W-:Y:S03]  /*2970*/  FMUL.FTZ R242, R242, R21 ;  /* 0x00000015f2f27220 */ /* 0x000fe60000410000 */
[----:B------:R-:W-:Y:S02]  /*2980*/  FMUL.FTZ R228, R228, R133 ;  /* 0x00000085e4e47220 */ /* 0x000fe40000410000 */
[----:B------:R-:W-:Y:S07]  /*2990*/  F2FP.F16.F32.PACK_AB R242, R242, R241 ;  /* 0x000000f1f2f2723e */ /* 0x000fee00000000ff */
[C---:B------:R-:W-:Y:S01]  /*29a0*/  FADD.FTZ R226, -R217.reuse, R32 ;  /* 0x00000020d9e27221 */ /* 0x040fe20000010100 */
[----:B------:R-:W-:Y:S01]  /*29b0*/  FADD.FTZ R238, -R217, R33 ;  /* 0x00000021d9ee7221 */ /* 0x000fe20000010100 */
[----:B------:R-:W-:Y:S02]  /*29c0*/  FADD.FTZ R217, -R222, R6 ;  /* 0x00000006ded97221 */ /* 0x000fe40000010100 */
[----:B------:R-:W-:Y:S01]  /*29d0*/  FMUL.FTZ R226, R252, R226 ;  /* 0x000000e2fce27220 */ /* 0x000fe20000410000 */
[----:B------:R-:W-:Y:S01]  /*29e0*/  FMUL.FTZ R238, R131, R238 ;  /* 0x000000ee83ee7220 */ /* 0x000fe20000410000 */
[----:B------:R-:W-:Y:S01]  /*29f0*/  FMUL.FTZ R217, R227, R217 ;  /* 0x000000d9e3d97220 */ /* 0x000fe20000410000 */
[C---:B------:R-:W-:Y:S01]  /*2a00*/  FADD.FTZ R252, -R222.reuse, R18 ;  /* 0x00000012defc7221 */ /* 0x040fe20000010100 */
[----:B------:R-:W-:Y:S02]  /*2a10*/  FADD.FTZ R227, -R222, R19 ;  /* 0x00000013dee37221 */ /* 0x000fe40000010100 */
[----:B------:R-:W-:Y:S01]  /*2a20*/  F2FP.F16.F32.PACK_AB R241, R238, R226 ;  /* 0x000000e2eef1723e */ /* 0x000fe200000000ff */
[----:B------:R-:W-:Y:S01]  /*2a30*/  FMUL.FTZ R252, R239, R252 ;  /* 0x000000fceffc7220 */ /* 0x000fe20000410000 */
[----:B------:R-:W-:Y:S01]  /*2a40*/  F2FP.F16.F32.PACK_AB R217, R228, R217 ;  /* 0x000000d9e4d9723e */ /* 0x000fe200000000ff */
[C---:B------:R-:W-:Y:S01]  /*2a50*/  FADD.FTZ R226, -R222.reuse, R22 ;  /* 0x00000016dee27221 */ /* 0x040fe20000010100 */
[C---:B------:R-:W-:Y:S01]  /*2a60*/  FADD.FTZ R239, -R222.reuse, R23 ;  /* 0x00000017deef7221 */ /* 0x040fe20000010100 */
        /* <DEDUP_REMOVED lines=19> */
[----:B------:R-:W-:Y:S03]  /*2ba0*/  IADD3 R6, P0, PT, R204, UR7, RZ ;  /* 0x00000007cc067c10 */ /* 0x000fe6000ff1e0ff */
[----:B------:R-:W-:Y:S01]  /*2bb0*/  @!PT LDS RZ, [RZ] ;  /* 0x00000000fffff984 */ /* 0x000fe20000000800 */
[----:B------:R-:W-:Y:S01]  /*2bc0*/  @!PT LDS RZ, [RZ] ;  /* 0x00000000fffff984 */ /* 0x000fe20000000800 */
[----:B------:R-:W-:Y:S01]  /*2bd0*/  @!PT LDS RZ, [RZ] ;  /* 0x00000000fffff984 */ /* 0x000fe20000000800 */
[----:B------:R1:W-:Y:S01]  /*2be0*/  LDGSTS.E.BYPASS.LTC128B.128 [R213], desc[UR22][R204.64] ;  /* 0x00000000ccd57fae */ /* 0x0003e2000b981a16 */
[----:B------:R-:W-:Y:S05]  /*2bf0*/  IADD3.X R7, PT, PT, R205, UR17, RZ, P0, !PT ;  /* 0x00000011cd077c10 */ /* 0x000fea00087fe4ff */
[----:B------:R1:W-:Y:S04]  /*2c00*/  LDGSTS.E.BYPASS.LTC128B.128 [R213+0x1000], desc[UR22][R6.64] ;  /* 0x0100000006d57fae */ /* 0x0003e8000b981a16 */
[----:B------:R-:W0:Y:S02]  /*2c10*/  LDGDEPBAR ;  /* 0x00000000000079af */ /* 0x000e240000000000 */
.L_x_217:
        /* <DEDUP_REMOVED lines=8> */
[C---:B------:R-:W-:Y:S01]  /*2ca0*/  FADD.FTZ R14, -R223.reuse, R14 ;  /* 0x0000000edf0e7221 */ /* 0x040fe20000010100 */
[----:B------:R-:W-:Y:S01]  /*2cb0*/  FMUL.FTZ R11, R232, R11 ;  /* 0x0000000be80b7220 */ /* 0x000fe20000410000 */
[----:B------:R-:W-:Y:S01]  /*2cc0*/  FADD.FTZ R13, -R224, R13 ;  /* 0x0000000de00d7221 */ /* 0x000fe20000010100 */
        /* <DEDUP_REMOVED lines=9> */
[C---:B------:R-:W-:Y:S01]  /*2d60*/  FADD.FTZ R24, -R224.reuse, R24 ;  /* 0x00000018e0187221 */ /* 0x040fe20000010100 */
[----:B------:R-:W-:Y:S01]  /*2d70*/  F2FP.F16.F32.PACK_AB R11, R11, R10 ;  /* 0x0000000a0b0b723e */ /* 0x000fe200000000ff */
        /* <DEDUP_REMOVED lines=14> */
[C---:B------:R-:W-:Y:S01]  /*2e60*/  FADD.FTZ R28, -R224.reuse, R28 ;  /* 0x0000001ce01c7221 */ /* 0x040fe20000010100 */
[----:B------:R-:W-:Y:S01]  /*2e70*/  FADD.FTZ R29, -R224, R29 ;  /* 0x0000001de01d7221 */ /* 0x000fe20000010100 */
        /* <DEDUP_REMOVED lines=23> */
[----:B-1----:R-:W-:Y:S04]  /*2ff0*/  LDSM.16.MT88.4 R4, [R174] ;  /* 0x00000000ae04783b */ /* 0x002fe80000004200 */
        /* <DEDUP_REMOVED lines=57> */
[----:B------:R-:W-:Y:S03]  /*3390*/  IADD3 R6, P0, PT, R206, UR6, RZ ;  /* 0x00000006ce067c10 */ /* 0x000fe6000ff1e0ff */
[----:B------:R-:W-:Y:S01]  /*33a0*/  @!PT LDS RZ, [RZ] ;  /* 0x00000000fffff984 */ /* 0x000fe20000000800 */
[----:B------:R-:W-:Y:S01]  /*33b0*/  @!PT LDS RZ, [RZ] ;  /* 0x00000000fffff984 */ /* 0x000fe20000000800 */
[----:B------:R-:W-:Y:S01]  /*33c0*/  @!PT LDS RZ, [RZ] ;  /* 0x00000000fffff984 */ /* 0x000fe20000000800 */
[----:B------:R1:W-:Y:S01]  /*33d0*/  LDGSTS.E.BYPASS.LTC128B.128 [R197+0x4000], desc[UR22][R206.64] ;  /* 0x04000000cec57fae */ /* 0x0003e2000b981a16 */
[----:B------:R-:W-:Y:S05]  /*33e0*/  IADD3.X R7, PT, PT, R207, UR8, RZ, P0, !PT ;  /* 0x00000008cf077c10 */ /* 0x000fea00087fe4ff */
[----:B------:R1:W-:Y:S04]  /*33f0*/  LDGSTS.E.BYPASS.LTC128B.128 [R197+0x5000], desc[UR22][R6.64] ;  /* 0x0500000006c57fae */ /* 0x0003e8000b981a16 */
[----:B------:R-:W0:Y:S02]  /*3400*/  LDGDEPBAR ;  /* 0x00000000000079af */ /* 0x000e240000000000 */
.L_x_218:
        /* <DEDUP_REMOVED lines=28> */
[C---:B------:R-:W-:Y:S01]  /*35d0*/  HMMA.16816.F32 R12, R100.reuse, R108, R12 ;  /* 0x0000006c640c723c */ /* 0x040fe2000000180c */
[----:B------:R-:W-:Y:S05]  /*35e0*/  IMAD.U32 R109, RZ, RZ, UR9 ;  /* 0x00000009ff6d7e24 */ /* 0x000fea000f8e00ff */
[----:B------:R-:W-:Y:S02]  /*35f0*/  LEA R108, P0, R109, R218, 0x2 ;  /* 0x000000da6d6c7211 */ /* 0x000fe400078010ff */
        /* <DEDUP_REMOVED lines=8> */
[C---:B--2---:R-:W-:Y:S01]  /*3680*/  HMMA.16816.F32 R4, R24.reuse, R32, R4 ;  /* 0x000000201804723c */ /* 0x044fe20000001804 */
[----:B------:R-:W-:Y:S05]  /*3690*/  IMAD.U32 R33, RZ, RZ, UR9 ;  /* 0x00000009ff217e24 */ /* 0x000fea000f8e00ff */
[----:B------:R-:W-:Y:S02]  /*36a0*/  LEA.HI.X.SX32 R109, R33, R219, 0x2, P0 ;  /* 0x000000db216d7211 */ /* 0x000fe400000f16ff */
[C---:B------:R-:W-:Y:S01]  /*36b0*/  HMMA.16816.F32 R8, R24.reuse, R34, R8 ;  /* 0x000000221808723c */ /* 0x040fe20000001808 */
[----:B------:R-:W-:Y:S02]  /*36c0*/  LDSM.16.MT88.4 R32, [R184+0x9000] ;  /* 0x00900000b820783b */ /* 0x000fe40000004200 */
[C---:B------:R-:W-:Y:S04]  /*36d0*/  LEA R110, P0, R116.reuse, R108, 0x5 ;  /* 0x0000006c746e7211 */ /* 0x040fe800078028ff */
[C---:B------:R-:W-:Y:S01]  /*36e0*/  LEA.HI.X.SX32 R111, R116.reuse, R109, 0x5, P0 ;  /* 0x0000006d746f7211 */ /* 0x040fe200000f2eff */
[C---:B---3--:R-:W-:Y:S03]  /*36f0*/  HMMA.16816.F32 R12, R24.reuse, R104, R12 ;  /* 0x00000068180c723c */ /* 0x048fe6000000180c */
[C---:B------:R-:W-:Y:S04]  /*3700*/  LEA R112, P0, R116.reuse, R110, 0x5 ;  /* 0x0000006e74707211 */ /* 0x040fe800078028ff */
[C---:B------:R-:W-:Y:S01]  /*3710*/  LEA.HI.X.SX32 R113, R116.reuse, R111, 0x5, P0 ;  /* 0x0000006f74717211 */ /* 0x040fe200000f2eff */
[----:B------:R-:W-:Y:S01]  /*3720*/  HMMA.16816.F32 R16, R24, R106, R16 ;  /* 0x0000006a1810723c */ /* 0x000fe20000001810 */
[----:B------:R-:W2:Y:S02]  /*3730*/  LDSM.16.M88.4 R24, [R172+0x2000] ;  /* 0x00200000ac18783b */ /* 0x000ea40000000200 */
[C---:B------:R-:W-:Y:S02]  /*3740*/  LEA R114, P0, R116.reuse, R112, 0x5 ;  /* 0x0000007074727211 */ /* 0x040fe400078028ff */
[----:B------:R-:W-:Y:S02]  /*3750*/  LDSM.16.MT88.4 R104, [R0+0x9800] ;  /* 0x009800000068783b */ /* 0x000fe40000004200 */
        /* <DEDUP_REMOVED lines=8> */
[C---:B------:R-:W-:Y:S05]  /*37e0*/  LEA.HI.X.SX32 R121, R116.reuse, R119, 0x5, P0 ;  /* 0x0000007774797211 */ /* 0x040fea00000f2eff */
[----:B------:R-:W-:Y:S01]  /*37f0*/  HMMA.16816.F32 R16, R28, R22, R16 ;  /* 0x000000161c10723c */ /* 0x000fe20000001810 */
[----:B------:R-:W-:Y:S04]  /*3800*/  LDSM.16.M88.4 R20, [R171+0x2000] ;  /* 0x00200000ab14783b */ /* 0x000fe80000000200 */
[----:B------:R-:W3:Y:S03]  /*3810*/  LDSM.16.MT88.4 R28, [R184+0x9800] ;  /* 0x00980000b81c783b */ /* 0x000ee60000004200 */
[C---:B--2---:R-:W-:Y:S05]  /*3820*/  HMMA.16816.F32 R4, R24.reuse, R32, R4 ;  /* 0x000000201804723c */ /* 0x044fea0000001804 */
[C---:B------:R-:W-:Y:S03]  /*3830*/  LEA R32, P0, R116.reuse, R120, 0x5 ;  /* 0x0000007874207211 */ /* 0x040fe600078028ff */
[C---:B------:R-:W-:Y:S03]  /*3840*/  HMMA.16816.F32 R8, R24.reuse, R34, R8 ;  /* 0x000000221808723c */ /* 0x040fe60000001808 */
        /* <DEDUP_REMOVED lines=27> */
[C---:B------:R-:W-:Y:S01]  /*3a00*/  LEA.HI.X.SX32 R107, R116.reuse, R105, 0x5, P0 ;  /* 0x00000069746b7211 */ /* 0x040fe200000f2eff */
[----:B------:R-:W-:Y:S01]  /*3a10*/  REDG.E.ADD.F32.FTZ.RN.STRONG.GPU desc[UR22][R114.64], R8 ;  /* 0x00000008720079a6 */ /* 0x000fe2000c12f316 */
[C---:B------:R-:W-:Y:S03]  /*3a20*/  LEA R124, P0, R116.reuse, R106, 0x5 ;  /* 0x0000006a747c7211 */ /* 0x040fe600078028ff */
[----:B------:R-:W-:Y:S01]  /*3a30*/  REDG.E.ADD.F32.FTZ.RN.STRONG.GPU desc[UR22][R118.64], R9 ;  /* 0x00000009760079a6 */ /* 0x000fe2000c12f316 */
[----:B------:R-:W-:Y:S03]  /*3a40*/  LEA.HI.X.SX32 R125, R116, R107, 0x5, P0 ;  /* 0x0000006b747d7211 */ /* 0x000fe600000f2eff */
        /* <DEDUP_REMOVED lines=69> */
.L_x_216:
[----:B------:R-:W1:Y:S01]  /*3ea0*/  LDCU UR6, c[0x0][0x500] ;  /* 0x0000a000ff0677ac */ /* 0x000e620008000800 */
[----:B------:R-:W-:Y:S01]  /*3eb0*/  MOV R8, R198 ;  /* 0x000000c600087202 */ /* 0x000fe20000000f00 */
[----:B------:R-:W2:Y:S01]  /*3ec0*/  LDC.64 R6, c[0x0][0x5c0] ;  /* 0x00017000ff067b82 */ /* 0x000ea20000000a00 */
[----:B------:R-:W-:Y:S01]  /*3ed0*/  MOV R9, RZ ;  /* 0x000000ff00097202 */ /* 0x000fe20000000f00 */
[----:B------:R-:W3:Y:S01]  /*3ee0*/  LDCU.64 UR4, c[0x0][0x5a8] ;  /* 0x0000b500ff0477ac */ /* 0x000ee20008000a00 */
[----:B------:R-:W-:Y:S02]  /*3ef0*/  F2FP.F16.F32.PACK_AB R36, R37, R36 ;  /* 0x000000242524723e */ /* 0x000fe400000000ff */
[----:B------:R-:W-:Y:S01]  /*3f00*/  F2FP.F16.F32.PACK_AB R38, R39, R38 ;  /* 0x000000262726723e */ /* 0x000fe200000000ff */
[----:B------:R-:W4:Y:S01]  /*3f10*/  LDCU.64 UR8, c[0x0][0x5e0] ;  /* 0x0000bc00ff0877ac */ /* 0x000f220008000a00 */
[----:B------:R-:W-:Y:S02]  /*3f20*/  F2FP.F16.F32.PACK_AB R48, R49, R48 ;  /* 0x000000303130723e */ /* 0x000fe400000000ff */
[----:B------:R-:W-:-:S02]  /*3f30*/  F2FP.F16.F32.PACK_AB R50, R51, R50 ;  /* 0x000000323332723e */ /* 0x000fc400000000ff */
[----:B------:R-:W-:Y:S02]  /*3f40*/  F2FP.F16.F32.PACK_AB R40, R41, R40 ;  /* 0x000000282928723e */ /* 0x000fe400000000ff */
[----:B------:R-:W-:Y:S02]  /*3f50*/  F2FP.F16.F32.PACK_AB R42, R43, R42 ;  /* 0x0000002a2b2a723e */ /* 0x000fe400000000ff */
[----:B------:R-:W-:Y:S01]  /*3f60*/  F2FP.F16.F32.PACK_AB R44, R45, R44 ;  /* 0x0000002c2d2c723e */ /* 0x000fe200000000ff */
[----:B-1----:R-:W-:Y:S01]  /*3f70*/  FMUL.FTZ R68, R68, UR6 ;  /* 0x0000000644447c20 */ /* 0x002fe20008410000 */
        /* <DEDUP_REMOVED lines=31> */
[----:B------:R-:W-:Y:S01]  /*4170*/  FMUL.FTZ R92, R92, UR6 ;  /* 0x000000065c5c7c20 */ /* 0x000fe20008410000 */
[----:B------:R-:W-:Y:S01]  /*4180*/  F2FP.F16.F32.PACK_AB R82, R83, R82 ;  /* 0x000000525352723e */ /* 0x000fe200000000ff */
[----:B------:R-:W-:Y:S01]  /*4190*/  FMUL.FTZ R93, R93, UR6 ;  /* 0x000000065d5d7c20 */ /* 0x000fe20008410000 */
[----:B------:R-:W-:Y:S01]  /*41a0*/  FMUL.FTZ R94, R94, UR6 ;  /* 0x000000065e5e7c20 */ /* 0x000fe20008410000 */
[----:B------:R-:W-:Y:S01]  /*41b0*/  FMUL.FTZ R95, R95, UR6 ;  /* 0x000000065f5f7c20 */ /* 0x000fe20008410000 */
[----:B------:R-:W-:Y:S01]  /*41c0*/  F2FP.F16.F32.PACK_AB R72, R73, R72 ;  /* 0x000000484948723e */ /* 0x000fe200000000ff */
[C---:B---3--:R-:W-:Y:S01]  /*41d0*/  IMAD.WIDE.U32 R4, R190.reuse, UR4, R8 ;  /* 0x00000004be047c25 */ /* 0x048fe2000f8e0008 */
[----:B------:R-:W-:Y:S01]  /*41e0*/  F2FP.F16.F32.PACK_AB R74, R75, R74 ;  /* 0x0000004a4b4a723e */ /* 0x000fe200000000ff */
[----:B------:R-:W1:Y:S01]  /*41f0*/  LDCU.64 UR6, c[0x0][0x5d8] ;  /* 0x0000bb00ff0677ac */ /* 0x000e620008000a00 */
[----:B------:R-:W-:Y:S01]  /*4200*/  F2FP.F16.F32.PACK_AB R76, R77, R76 ;  /* 0x0000004c4d4c723e */ /* 0x000fe200000000ff */
[----:B------:R-:W-:Y:S01]  /*4210*/  IMAD R11, R190, UR5, R5 ;  /* 0x00000005be0b7c24 */ /* 0x000fe2000f8e0205 */
[----:B------:R-:W-:Y:S01]  /*4220*/  F2FP.F16.F32.PACK_AB R78, R79, R78 ;  /* 0x0000004e4f4e723e */ /* 0x000fe200000000ff */
[----:B------:R-:W3:Y:S01]  /*4230*/  LDCU.64 UR4, c[0x0][0x5b0] ;  /* 0x0000b600ff0477ac */ /* 0x000ee20008000a00 */
[----:B------:R-:W-:Y:S01]  /*4240*/  F2FP.F16.F32.PACK_AB R84, R85, R84 ;  /* 0x000000545554723e */ /* 0x000fe200000000ff */
[----:B------:R-:W-:Y:S01]  /*4250*/  IMAD.MOV.U32 R10, RZ, RZ, R4 ;  /* 0x000000ffff0a7224 */ /* 0x000fe200078e0004 */
[----:B------:R-:W-:Y:S01]  /*4260*/  F2FP.F16.F32.PACK_AB R86, R87, R86 ;  /* 0x000000565756723e */ /* 0x000fe200000000ff */
[----:B------:R-:W4:Y:S01]  /*4270*/  LDC.64 R4, c[0x0][0x5c8] ;  /* 0x00017200ff047b82 */ /* 0x000f220000000a00 */
[----:B------:R-:W-:Y:S01]  /*4280*/  F2FP.F16.F32.PACK_AB R96, R97, R96 ;  /* 0x000000606160723e */ /* 0x000fe200000000ff */
[----:B------:R-:W-:Y:S01]  /*4290*/  STS [R187+0x6000], R68 ;  /* 0x00600044bb007388 */ /* 0x000fe20000000800 */
[----:B------:R-:W-:-:S02]  /*42a0*/  F2FP.F16.F32.PACK_AB R98, R99, R98 ;  /* 0x000000626362723e */ /* 0x000fc400000000ff */
[----:B------:R-:W-:Y:S01]  /*42b0*/  F2FP.F16.F32.PACK_AB R88, R89, R88 ;  /* 0x000000585958723e */ /* 0x000fe200000000ff */
[----:B------:R-:W-:Y:S01]  /*42c0*/  STS [R187+0x6400], R70 ;  /* 0x00640046bb007388 */ /* 0x000fe20000000800 */
[----:B------:R-:W-:Y:S02]  /*42d0*/  F2FP.F16.F32.PACK_AB R90, R91, R90 ;  /* 0x0000005a5b5a723e */ /* 0x000fe400000000ff */
[----:B------:R-:W-:Y:S01]  /*42e0*/  F2FP.F16.F32.PACK_AB R92, R93, R92 ;  /* 0x0000005c5d5c723e */ /* 0x000fe200000000ff */
[----:B------:R-:W-:Y:S01]  /*42f0*/  STS [R199+0x6000], R80 ;  /* 0x00600050c7007388 */ /* 0x000fe20000000800 */
[----:B------:R-:W-:Y:S01]  /*4300*/  F2FP.F16.F32.PACK_AB R94, R95, R94 ;  /* 0x0000005e5f5e723e */ /* 0x000fe200000000ff */
[----:B-1----:R-:W-:Y:S01]  /*4310*/  IMAD.WIDE.U32 R10, R183, UR6, R10 ;  /* 0x00000006b70a7c25 */ /* 0x002fe2000f8e000a */
[----:B------:R-:W-:Y:S01]  /*4320*/  F2FP.F16.F32.PACK_AB R46, R47, R46 ;  /* 0x0000002e2f2e723e */ /* 0x000fe200000000ff */
[----:B------:R-:W-:Y:S01]  /*4330*/  STS [R199+0x6400], R82 ;  /* 0x00640052c7007388 */ /* 0x000fe20000000800 */
[----:B------:R-:W-:Y:S01]  /*4340*/  F2FP.F16.F32.PACK_AB R52, R53, R52 ;  /* 0x000000343534723e */ /* 0x000fe200000000ff */
[----:B------:R-:W-:Y:S01]  /*4350*/  IMAD R11, R183, UR7, R11 ;  /* 0x00000007b70b7c24 */ /* 0x000fe2000f8e020b */
[----:B------:R-:W-:Y:S01]  /*4360*/  F2FP.F16.F32.PACK_AB R54, R55, R54 ;  /* 0x000000363736723e */ /* 0x000fe200000000ff */
[----:B------:R-:W-:Y:S01]  /*4370*/  STS [R187+0x8000], R72 ;  /* 0x00800048bb007388 */ /* 0x000fe20000000800 */
[----:B------:R-:W-:Y:S01]  /*4380*/  F2FP.F16.F32.PACK_AB R64, R65, R64 ;  /* 0x000000404140723e */ /* 0x000fe200000000ff */
[----:B--2---:R-:W-:Y:S01]  /*4390*/  IMAD.WIDE.U32 R10, R6, UR14, R10 ;  /* 0x0000000e060a7c25 */ /* 0x004fe2000f8e000a */
[----:B------:R-:W-:Y:S01]  /*43a0*/  F2FP.F16.F32.PACK_AB R66, R67, R66 ;  /* 0x000000424342723e */ /* 0x000fe200000000ff */
[----:B------:R-:W-:Y:S01]  /*43b0*/  STS [R187+0x8400], R74 ;  /* 0x0084004abb007388 */ /* 0x000fe20000000800 */
[----:B------:R-:W-:-:S02]  /*43c0*/  F2FP.F16.F32.PACK_AB R56, R57, R56 ;  /* 0x000000383938723e */ /* 0x000fc400000000ff */
[----:B------:R-:W-:Y:S01]  /*43d0*/  F2FP.F16.F32.PACK_AB R58, R59, R58 ;  /* 0x0000003a3b3a723e */ /* 0x000fe200000000ff */
[----:B------:R-:W-:Y:S01]  /*43e0*/  STS [R199+0x8000], R76 ;  /* 0x0080004cc7007388 */ /* 0x000fe20000000800 */
[----:B------:R-:W-:Y:S02]  /*43f0*/  F2FP.F16.F32.PACK_AB R60, R61, R60 ;  /* 0x0000003c3d3c723e */ /* 0x000fe400000000ff */
[----:B------:R-:W-:Y:S01]  /*4400*/  F2FP.F16.F32.PACK_AB R62, R63, R62 ;  /* 0x0000003e3f3e723e */ /* 0x000fe200000000ff */
[----:B------:R-:W-:Y:S04]  /*4410*/  STS [R199+0x8400], R78 ;  /* 0x0084004ec7007388 */ /* 0x000fe80000000800 */
[----:B------:R-:W-:Y:S04]  /*4420*/  STS [R185], R84 ;  /* 0x00000054b9007388 */ /* 0x000fe80000000800 */
[----:B------:R-:W-:Y:S04]  /*4430*/  STS [R185+0x400], R86 ;  /* 0x00040056b9007388 */ /* 0x000fe80000000800 */
[----:B------:R-:W-:Y:S04]  /*4440*/  STS [R201], R96 ;  /* 0x00000060c9007388 */ /* 0x000fe80000000800 */
[----:B------:R-:W-:Y:S04]  /*4450*/  STS [R201+0x400], R98 ;  /* 0x00040062c9007388 */ /* 0x000fe80000000800 */
        /* <DEDUP_REMOVED lines=8> */
[----:B------:R4:W-:Y:S04]  /*44e0*/  STS [R187+0xc000], R40 ;  /* 0x00c00028bb007388 */ /* 0x0009e80000000800 */
[----:B------:R-:W-:Y:S04]  /*44f0*/  STS [R187+0xc400], R42 ;  /* 0x00c4002abb007388 */ /* 0x000fe80000000800 */
[----:B------:R3:W-:Y:S04]  /*4500*/  STS [R199+0xc000], R44 ;  /* 0x00c0002cc7007388 */ /* 0x0007e80000000800 */
[----:B------:R1:W-:Y:S04]  /*4510*/  STS [R199+0xc400], R46 ;  /* 0x00c4002ec7007388 */ /* 0x0003e80000000800 */
[----:B------:R-:W-:Y:S04]  /*4520*/  STS [R185+0x4000], R52 ;  /* 0x00400034b9007388 */ /* 0x000fe80000000800 */
[----:B------:R2:W-:Y:S04]  /*4530*/  STS [R185+0x4400], R54 ;  /* 0x00440036b9007388 */ /* 0x0005e80000000800 */
[----:B------:R-:W-:Y:S01]  /*4540*/  STS [R201+0x4000], R64 ;  /* 0x00400040c9007388 */ /* 0x000fe20000000800 */
[----:B----4-:R-:W-:-:S03]  /*4550*/  IMAD R40, R4, UR31, RZ ;  /* 0x0000001f04287c24 */ /* 0x010fc6000f8e02ff */
[----:B------:R-:W-:Y:S01]  /*4560*/  STS [R201+0x4400], R66 ;  /* 0x00440042c9007388 */ /* 0x000fe20000000800 */
[----:B------:R-:W-:-:S03]  /*4570*/  IMAD R40, R5, UR14, R40 ;  /* 0x0000000e05287c24 */ /* 0x000fc6000f8e0228 */
[----:B------:R-:W-:Y:S01]  /*4580*/  STS [R185+0x6000], R56 ;  /* 0x00600038b9007388 */ /* 0x000fe20000000800 */
[----:B---3--:R-:W-:-:S03]  /*4590*/  IMAD.WIDE.U32 R44, R190, UR4, R8 ;  /* 0x00000004be2c7c25 */ /* 0x008fc6000f8e0008 */
[----:B------:R-:W-:Y:S01]  /*45a0*/  STS [R185+0x6400], R58 ;  /* 0x0064003ab9007388 */ /* 0x000fe20000000800 */
[----:B------:R-:W-:Y:S02]  /*45b0*/  IMAD R8, R6, UR31, RZ ;  /* 0x0000001f06087c24 */ /* 0x000fe4000f8e02ff */
[----:B------:R-:W-:Y:S01]  /*45c0*/  IMAD R45, R190, UR5, R45 ;  /* 0x00000005be2d7c24 */ /* 0x000fe2000f8e022d */
[----:B------:R-:W-:Y:S01]  /*45d0*/  STS [R201+0x6000], R60 ;  /* 0x0060003cc9007388 */ /* 0x000fe20000000800 */
[----:B------:R-:W-:Y:S01]  /*45e0*/  IMAD R8, R7, UR14, R8 ;  /* 0x0000000e07087c24 */ /* 0x000fe2000f8e0208 */
[----:B------:R-:W1:Y:S01]  /*45f0*/  LDCU.128 UR4, c[0x0][0x560] ;  /* 0x0000ac00ff0477ac */ /* 0x000e620008000c00 */
[----:B------:R-:W-:Y:S01]  /*4600*/  IMAD.WIDE.U32 R44, R183, UR8, R44 ;  /* 0x00000008b72c7c25 */ /* 0x000fe2000f8e002c */
[----:B------:R-:W-:Y:S02]  /*4610*/  STS [R201+0x6400], R62 ;  /* 0x0064003ec9007388 */ /* 0x000fe40000000800 */
[----:B------:R-:W-:Y:S01]  /*4620*/  IADD3 R9, PT, PT, R11, R8, RZ ;  /* 0x000000080b097210 */ /* 0x000fe20007ffe0ff */
[----:B------:R-:W-:Y:S01]  /*4630*/  IMAD.MOV.U32 R8, RZ, RZ, R10 ;  /* 0x000000ffff087224 */ /* 0x000fe200078e000a */
[----:B------:R-:W-:Y:S01]  /*4640*/  BAR.SYNC.DEFER_BLOCKING 0x0 ;  /* 0x0000000000007b1d */ /* 0x000fe20000010000 */
[----:B------:R-:W-:-:S02]  /*4650*/  IMAD R45, R183, UR9, R45 ;  /* 0x00000009b72d7c24 */ /* 0x000fc4000f8e022d */
[----:B------:R-:W-:-:S04]  /*4660*/  IMAD.WIDE.U32 R42, R194, R6, R8 ;  /* 0x00000006c22a7225 */ /* 0x000fc800078e0008 */
[----:B------:R-:W-:-:S04]  /*4670*/  IMAD.WIDE.U32 R44, R4, UR14, R44 ;  /* 0x0000000e042c7c25 */ /* 0x000fc8000f8e002c */
[----:B------:R-:W-:Y:S01]  /*4680*/  IMAD R41, R194, R7, R43 ;  /* 0x00000007c2297224 */ /* 0x000fe200078e022b */
[----:B-1----:R-:W-:Y:S01]  /*4690*/  LEA R46, P0, R42, UR4, 0x1 ;  /* 0x000000042a2e7c11 */ /* 0x002fe2000f8008ff */
[----:B------:R-:W-:Y:S01]  /*46a0*/  IMAD.IADD R45, R45, 0x1, R40 ;  /* 0x000000012d2d7824 */ /* 0x000fe200078e0228 */
[----:B------:R-:W-:Y:S02]  /*46b0*/  SHF.L.U64.HI R40, R6, 0x6, R7 ;  /* 0x0000000606287819 */ /* 0x000fe40000010207 */
[----:B------:R-:W-:Y:S01]  /*46c0*/  LEA.HI.X R47, R42, UR5, R41, 0x1, P0 ;  /* 0x000000052a2f7c11 */ /* 0x000fe200080f0c29 */
[----:B------:R-:W-:Y:S01]  /*46d0*/  IMAD.WIDE.U32 R44, R194, R4, R44 ;  /* 0x00000004c22c7225 */ /* 0x000fe200078e002c */
[C---:B------:R-:W-:Y:S02]  /*46e0*/  LEA R42, P0, R6.reuse, R46, 0x7 ;  /* 0x0000002e062a7211 */ /* 0x040fe400078038ff */
[C---:B------:R-:W-:Y:S02]  /*46f0*/  SHF.L.U32 R41, R6.reuse, 0x6, RZ ;  /* 0x0000000606297819 */ /* 0x040fe400000006ff */
[----:B------:R-:W-:Y:S01]  /*4700*/  LEA.HI.X R43, R6, R47, R7, 0x7, P0 ;  /* 0x0000002f062b7211 */ /* 0x000fe200000f3c07 */
[----:B------:R-:W-:Y:S01]  /*4710*/  IMAD R6, R194, R5, R45 ;  /* 0x00000005c2067224 */ /* 0x000fe200078e022d */
[----:B------:R-:W1:Y:S01]  /*4720*/  LDS.128 R36, [R197+0x6000] ;  /* 0x00600000c5247984 */ /* 0x000e620000000c00 */
[----:B------:R-:W-:-:S02]  /*4730*/  LEA R50, P0, R44, UR6, 0x1 ;  /* 0x000000062c327c11 */ /* 0x000fc4000f8008ff */
[----:B------:R-:W-:Y:S01]  /*4740*/  IADD3 R48, P1, PT, R41, R46, RZ ;  /* 0x0000002e29307210 */ /* 0x000fe20007f3e0ff */
[----:B------:R-:W3:Y:S01]  /*4750*/  LDS.128 R32, [R197+0x7000] ;  /* 0x00700000c5207984 */ /* 0x000ee20000000c00 */
[----:B------:R-:W-:Y:S02]  /*4760*/  SHF.L.U32 R7, R4, 0x6, RZ ;  /* 0x0000000604077819 */ /* 0x000fe400000006ff */
[----:B------:R-:W-:Y:S01]  /*4770*/  LEA.HI.X R51, R44, UR7, R6, 0x1, P0 ;  /* 0x000000072c337c11 */ /* 0x000fe200080f0c06 */
[----:B------:R-:W4:Y:S01]  /*4780*/  LDS.128 R28, [R197+0x8000] ;  /* 0x00800000c51c7984 */ /* 0x000f220000000c00 */
[----:B--2---:R-:W-:Y:S02]  /*4790*/  IADD3 R54, P2, PT, R42, R41, RZ ;  /* 0x000000292a367210 */ /* 0x004fe40007f5e0ff */
[-C--:B------:R-:W-:Y:S01]  /*47a0*/  LEA R44, P0, R4, R50.reuse, 0x7 ;  /* 0x00000032042c7211 */ /* 0x080fe200078038ff */
[----:B------:R-:W2:Y:S01]  /*47b0*/  LDS.128 R24, [R197+0x9000] ;  /* 0x00900000c5187984 */ /* 0x000ea20000000c00 */
[----:B------:R-:W-:Y:S01]  /*47c0*/  IADD3.X R49, PT, PT, R40, R47, RZ, P1, !PT ;  /* 0x0000002f28317210 */ /* 0x000fe20000ffe4ff */
[----:B------:R-:W-:Y:S01]  /*47d0*/  IMAD.X R55, R43, 0x1, R40, P2 ;  /* 0x000000012b377824 */ /* 0x000fe200010e0628 */
[----:B------:R-:W-:Y:S01]  /*47e0*/  SHF.L.U64.HI R6, R4, 0x6, R5 ;  /* 0x0000000604067819 */ /* 0x000fe20000010205 */
[----:B------:R-:W2:Y:S01]  /*47f0*/  LDS.128 R20, [R197+0xa000] ;  /* 0x00a00000c5147984 */ /* 0x000ea20000000c00 */
[----:B------:R-:W-:-:S02]  /*4800*/  IADD3 R52, P1, PT, R7, R50, RZ ;  /* 0x0000003207347210 */ /* 0x000fc40007f3e0ff */
[----:B------:R-:W-:Y:S01]  /*4810*/  LEA.HI.X R45, R4, R51, R5, 0x7, P0 ;  /* 0x00000033042d7211 */ /* 0x000fe200000f3c05 */
[----:B------:R-:W2:Y:S01]  /*4820*/  LDS.128 R16, [R197+0xb000] ;  /* 0x00b00000c5107984 */ /* 0x000ea20000000c00 */
[----:B------:R-:W-:Y:S02]  /*4830*/  IADD3 R4, P0, PT, R44, R7, RZ ;  /* 0x000000072c047210 */ /* 0x000fe40007f1e0ff */
[----:B------:R-:W-:Y:S01]  /*4840*/  IADD3.X R53, PT, PT, R6, R51, RZ, P1, !PT ;  /* 0x0000003306357210 */ /* 0x000fe20000ffe4ff */
[----:B------:R-:W2:Y:S01]  /*4850*/  LDS.128 R12, [R197+0xc000] ;  /* 0x00c00000c50c7984 */ /* 0x000ea20000000c00 */
[----:B------:R-:W-:-:S03]  /*4860*/  IADD3.X R5, PT, PT, R45, R6, RZ, P0, !PT ;  /* 0x000000062d057210 */ /* 0x000fc600007fe4ff */
[----:B------:R-:W2:Y:S04]  /*4870*/  LDS.128 R8, [R197+0xd000] ;  /* 0x00d00000c5087984 */ /* 0x000ea80000000c00 */
[----:B-1----:R1:W-:Y:S04]  /*4880*/  STG.E.128 desc[UR22][R46.64], R36 ;  /* 0x000000242e007986 */ /* 0x0023e8000c101d16 */
[----:B---3--:R1:W-:Y:S04]  /*4890*/  STG.E.128 desc[UR22][R48.64], R32 ;  /* 0x0000002030007986 */ /* 0x0083e8000c101d16 */
[----:B----4-:R1:W-:Y:S04]  /*48a0*/  STG.E.128 desc[UR22][R42.64], R28 ;  /* 0x0000001c2a007986 */ /* 0x0103e8000c101d16 */
[----:B--2---:R1:W-:Y:S04]  /*48b0*/  STG.E.128 desc[UR22][R54.64], R24 ;  /* 0x0000001836007986 */ /* 0x0043e8000c101d16 */
[----:B------:R1:W-:Y:S04]  /*48c0*/  STG.E.128 desc[UR22][R50.64], R20 ;  /* 0x0000001432007986 */ /* 0x0003e8000c101d16 */
[----:B------:R1:W-:Y:S04]  /*48d0*/  STG.E.128 desc[UR22][R52.64], R16 ;  /* 0x0000001034007986 */ /* 0x0003e8000c101d16 */
[----:B------:R1:W-:Y:S04]  /*48e0*/  STG.E.128 desc[UR22][R44.64], R12 ;  /* 0x0000000c2c007986 */ /* 0x0003e8000c101d16 */
[----:B------:R1:W-:Y:S02]  /*48f0*/  STG.E.128 desc[UR22][R4.64], R8 ;  /* 0x0000000804007986 */ /* 0x0003e4000c101d16 */
.L_x_213:
[----:B------:R-:W2:Y:S01]  /*4900*/  LDCU UR5, c[0x0][0x438] ;  /* 0x00008700ff0577ac */ /* 0x000ea20008000800 */
[----:B------:R-:W-:Y:S02]  /*4910*/  UIADD3 UR20, UPT, UPT, UR19, UR20, URZ ;  /* 0x0000001413147290 */ /* 0x000fe4000fffe0ff */
[----:B--2---:R-:W-:-:S04]  /*4920*/  UIADD3 UR5, UPT, UPT, UR5, 0x7f, URZ ;  /* 0x0000007f05057890 */ /* 0x004fc8000fffe0ff */
[----:B------:R-:W-:-:S04]  /*4930*/  USHF.R.S32.HI UR4, URZ, 0x1f, UR5 ;  /* 0x0000001fff047899 */ /* 0x000fc80008011405 */
[----:B------:R-:W-:-:S04]  /*4940*/  ULEA.HI UR4, UR4, UR5, URZ, 0x7 ;  /* 0x0000000504047291 */ /* 0x000fc8000f8f38ff */
[----:B------:R-:W-:-:S04]  /*4950*/  USHF.R.S32.HI UR4, URZ, 0x7, UR4 ;  /* 0x00000007ff047899 */ /* 0x000fc80008011404 */
[----:B------:R-:W-:-:S09]  /*4960*/  UISETP.GE.AND UP0, UPT, UR20, UR4, UPT ;  /* 0x000000041400728c */ /* 0x000fd2000bf06270 */
[----:B------:R-:W-:Y:S05]  /*4970*/  BRA.U !UP0, `(.L_x_220) ;  /* 0xffffffbd08407547 */ /* 0x000fea000b83ffff */
[----:B------:R-:W-:Y:S05]  /*4980*/  EXIT ;  /* 0x000000000000794d */ /* 0x000fea0003800000 */
.L_x_221:
        /* <DEDUP_REMOVED lines=15> */
.L_x_2756:


//--------------------- .text._ZN5flash44flash_bwd_dq_dk_dv_loop_seqk_parallel_kernelI23Flash_bwd_kernel_traitsILi64ELi64ELi128ELi8ELi2ELi4ELi4ELb1ELb0EN7cutlass6half_tE19Flash_kernel_traitsILi64ELi64ELi128ELi8ES3_EELb0ELb0ELb0ELb1ELb0ELb0ELb0EEEvNS_16Flash_bwd_paramsE --------------------------
	.section	.text._ZN5flash44flash_bwd_dq_dk_dv_loop_seqk_parallel_kernelI23Flash_bwd_kernel_traitsILi64ELi64ELi128ELi8ELi2ELi4ELi4ELb1ELb0EN7cutlass6half_tE19Flash_kernel_traitsILi64ELi64ELi128ELi8ES3_EELb0ELb0ELb0ELb1ELb0ELb0ELb0EEEvNS_16Flash_bwd_paramsE,"ax",@progbits
	.align	128
        .global         _ZN5flash44flash_bwd_dq_dk_dv_loop_seqk_parallel_kernelI23Flash_bwd_kernel_traitsILi64ELi64ELi128ELi8ELi2ELi4ELi4ELb1ELb0EN7cutlass6half_tE19Flash_kernel_traitsILi64ELi64ELi128ELi8ES3_EELb0ELb0ELb0ELb1ELb0ELb0ELb0EEEvNS_16Flash_bwd_paramsE
        .type           _ZN5flash44flash_bwd_dq_dk_dv_loop_seqk_parallel_kernelI23Flash_bwd_kernel_traitsILi64ELi64ELi128ELi8ELi2ELi4ELi4ELb1ELb0EN7cutlass6half_tE19Flash_kernel_traitsILi64ELi64ELi128ELi8ES3_EELb0ELb0ELb0ELb1ELb0ELb0ELb0EEEvNS_16Flash_bwd_paramsE,@function
        .size           _ZN5flash44flash_bwd_dq_dk_dv_loop_seqk_parallel_kernelI23Flash_bwd_kernel_traitsILi64ELi64ELi128ELi8ELi2ELi4ELi4ELb1ELb0EN7cutlass6half_tE19Flash_kernel_traitsILi64ELi64ELi128ELi8ES3_EELb0ELb0ELb0ELb1ELb0ELb0ELb0EEEvNS_16Flash_bwd_paramsE,(.L_x_2757 - _ZN5flash44flash_bwd_dq_dk_dv_loop_seqk_parallel_kernelI23Flash_bwd_kernel_traitsILi64ELi64ELi128ELi8ELi2ELi4ELi4ELb1ELb0EN7cutlass6half_tE19Flash_kernel_traitsILi64ELi64ELi128ELi8ES3_EELb0ELb0ELb0ELb1ELb0ELb0ELb0EEEvNS_16Flash_bwd_paramsE)
        .other          _ZN5flash44flash_bwd_dq_dk_dv_loop_seqk_parallel_kernelI23Flash_bwd_kernel_traitsILi64ELi64ELi128ELi8ELi2ELi4ELi4ELb1ELb0EN7cutlass6half_tE19Flash_kernel_traitsILi64ELi64ELi128ELi8ES3_EELb0ELb0ELb0ELb1ELb0ELb0ELb0EEEvNS_16Flash_bwd_paramsE,@"STO_CUDA_ENTRY STV_DEFAULT"
_ZN5flash44flash_bwd_dq_dk_dv_loop_seqk_parallel_kernelI23Flash_bwd_kernel_traitsILi64ELi64ELi128ELi8ELi2ELi4ELi4ELb1ELb0EN7cutlass6half_tE19Flash_kernel_traitsILi64ELi64ELi128ELi8ES3_EELb0ELb0ELb0ELb1ELb0ELb0ELb0EEEvNS_16Flash_bwd_paramsE:
.text._ZN5flash44flash_bwd_dq_dk_dv_loop_seqk_parallel_kernelI23Flash_bwd_kernel_traitsILi64ELi64ELi128ELi8ELi2ELi4ELi4ELb1ELb0EN7cutlass6half_tE19Flash_kernel_traitsILi64ELi64ELi128ELi8ES3_EELb0ELb0ELb0ELb1ELb0ELb0ELb0EEEvNS_16Flash_bwd_paramsE:
        /* <DEDUP_REMOVED lines=16> */
[----:B------:R-:W-:Y:S01]  /*0100*/  IMAD.MOV.U32 R179, RZ, RZ, 0x20 ;  /* 0x00000020ffb37424 */ /* 0x000fe200078e00ff */
[----:B------:R-:W3:Y:S01]  /*0110*/  S2R R186, SR_CTAID.Z ;  /* 0x0000000000ba7919 */ /* 0x000ee20000002700 */
        /* <DEDUP_REMOVED lines=8> */
[--C-:B-1----:R-:W-:Y:S01]  /*01a0*/  SHF.R.U32.HI R0, RZ, 0x1, R191.reuse ;  /* 0x00000001ff007819 */ /* 0x102fe200000116bf */
[C---:B------:R-:W-:Y:S01]  /*01b0*/  IMAD.SHL.U32 R4, R191.reuse, 0x10, RZ ;  /* 0x00000010bf047824 */ /* 0x040fe200078e00ff */
[--C-:B------:R-:W-:Y:S01]  /*01c0*/  SHF.R.U32.HI R2, RZ, 0x2, R191.reuse ;  /* 0x00000002ff027819 */ /* 0x100fe200000116bf */
[C---:B------:R-:W-:Y:S01]  /*01d0*/  IMAD.SHL.U32 R199, R191.reuse, 0x2, RZ ;  /* 0x00000002bfc77824 */ /* 0x040fe200078e00ff */
[----:B------:R-:W-:Y:S01]  /*01e0*/  LOP3.LUT R190, R0, 0x10, RZ, 0xc0, !PT ;  /* 0x0000001000be7812 */ /* 0x000fe200078ec0ff */
[C---:B------:R-:W-:Y:S01]  /*01f0*/  IMAD.SHL.U32 R3, R191.reuse, 0x40, RZ ;  /* 0x00000040bf037824 */ /* 0x040fe200078e00ff */
[----:B------:R-:W-:Y:S01]  /*0200*/  SHF.R.U32.HI R5, RZ, 0x4, R191 ;  /* 0x00000004ff057819 */ /* 0x000fe200000116bf */
[C---:B------:R-:W-:Y:S01]  /*0210*/  IMAD.SHL.U32 R192, R191.reuse, 0x8, RZ ;  /* 0x00000008bfc07824 */ /* 0x040fe200078e00ff */
[----:B------:R-:W-:Y:S01]  /*0220*/  LOP3.LUT R190, R190, 0x7, R2, 0xf8, !PT ;  /* 0x00000007bebe7812 */ /* 0x000fe200078ef802 */
[----:B------:R-:W-:Y:S01]  /*0230*/  IMAD.SHL.U32 R2, R191, 0x20, RZ ;  /* 0x00000020bf027824 */ /* 0x000fe200078e00ff */
[----:B------:R-:W-:-:S02]  /*0240*/  LOP3.LUT R4, R4, 0x1c0, RZ, 0xc0, !PT ;  /* 0x000001c004047812 */ /* 0x000fc400078ec0ff */
[----:B------:R-:W-:Y:S01]  /*0250*/  LOP3.LUT R180, R3, 0x1c0, RZ, 0xc0, !PT ;  /* 0x000001c003b47812 */ /* 0x000fe200078ec0ff */
[----:B-----5:R-:W-:Y:S01]  /*0260*/  IMAD.U32 R8, RZ, RZ, UR4 ;  /* 0x00000004ff087e24 */ /* 0x020fe2000f8e00ff */
[----:B------:R-:W-:Y:S01]  /*0270*/  LOP3.LUT R189, R2, 0xc00, RZ, 0xc0, !PT ;  /* 0x00000c0002bd7812 */ /* 0x000fe200078ec0ff */
[----:B------:R-:W-:Y:S01]  /*0280*/  UIADD3 UR4, UPT, UPT, UR6, 0xa000, URZ ;  /* 0x0000a00006047890 */ /* 0x000fe2000fffe0ff */
[----:B------:R-:W-:Y:S02]  /*0290*/  LOP3.LUT R5, R5, 0x8, RZ, 0xc0, !PT ;  /* 0x0000000805057812 */ /* 0x000fe400078ec0ff */
[--C-:B------:R-:W-:Y:S02]  /*02a0*/  LOP3.LUT R4, R4, 0x38, R199.reuse, 0xf8, !PT ;  /* 0x0000003804047812 */ /* 0x100fe400078ef8c7 */
[----:B------:R-:W-:Y:S02]  /*02b0*/  LOP3.LUT R189, R189, 0x6, R199, 0xf8, !PT ;  /* 0x00000006bdbd7812 */ /* 0x000fe400078ef8c7 */
[----:B------:R-:W-:-:S02]  /*02c0*/  LOP3.LUT R181, R3, 0x200, RZ, 0xc0, !PT ;  /* 0x0000020003b57812 */ /* 0x000fc400078ec0ff */
[----:B------:R-:W-:Y:S02]  /*02d0*/  LOP3.LUT P1, R182, R191, 0x10, RZ, 0xc0, !PT ;  /* 0x00000010bfb67812 */ /* 0x000fe4000782c0ff */
[----:B------:R-:W-:Y:S02]  /*02e0*/  LOP3.LUT R180, R180, 0x38, R192, 0xf8, !PT ;  /* 0x00000038b4b47812 */ /* 0x000fe400078ef8c0 */
[----:B------:R-:W-:Y:S02]  /*02f0*/  LOP3.LUT R189, R189, R4, R5, 0xf6, !PT ;  /* 0x00000004bdbd7212 */ /* 0x000fe400078ef605 */
[----:B------:R-:W-:Y:S02]  /*0300*/  LOP3.LUT R199, R199, 0x7006, R2, 0xc8, !PT ;  /* 0x00007006c7c77812 */ /* 0x000fe400078ec802 */
[----:B------:R-:W-:Y:S02]  /*0310*/  LOP3.LUT R4, R4, 0x20, R0, 0x78, !PT ;  /* 0x0000002004047812 */ /* 0x000fe400078e7800 */
[----:B------:R-:W-:-:S02]  /*0320*/  LOP3.LUT R174, R0, 0x30, RZ, 0xc0, !PT ;  /* 0x0000003000ae7812 */ /* 0x000fc400078ec0ff */
[C-C-:B------:R-:W-:Y:S02]  /*0330*/  LOP3.LUT R183, R181.reuse, 0x400, R2.reuse, 0xf8, !PT ;  /* 0x00000400b5b77812 */ /* 0x140fe400078ef802 */
[----:B------:R-:W-:Y:S02]  /*0340*/  LOP3.LUT R181, R181, 0xc00, R2, 0xf8, !PT ;  /* 0x00000c00b5b57812 */ /* 0x000fe400078ef802 */
[C---:B------:R-:W-:Y:S02]  /*0350*/  LOP3.LUT R0, R180.reuse, 0x8, R0, 0x78, !PT ;  /* 0x00000008b4007812 */ /* 0x040fe400078e7800 */
[----:B------:R-:W-:Y:S02]  /*0360*/  LEA R189, R189, UR6, 0x1 ;  /* 0x00000006bdbd7c11 */ /* 0x000fe4000f8e08ff */
[----:B------:R-:W-:Y:S02]  /*0370*/  LOP3.LUT R182, R180, R5, R182, 0x1e, !PT ;  /* 0x00000005b4b67212 */ /* 0x000fe400078e1eb6 */
[----:B------:R-:W-:Y:S01]  /*0380*/  LOP3.LUT R199, R199, 0x400, R2, 0xf8, !PT ;  /* 0x00000400c7c77812 */ /* 0x000fe200078ef802 */
[----:B------:R-:W-:Y:S01]  /*0390*/  VIADD R188, R189, 0x6040 ;  /* 0x00006040bdbc7836 */ /* 0x000fe20000000000 */
[----:B---3--:R-:W-:-:S02]  /*03a0*/  LEA R194, P0, R187, R194, 0x2 ;  /* 0x000000c2bbc27211 */ /* 0x008fc400078010ff */
[--C-:B------:R-:W-:Y:S02]  /*03b0*/  LOP3.LUT R180, R180, 0x8, R191.reuse, 0x78, !PT ;  /* 0x00000008b4b47812 */ /* 0x100fe400078e78bf */
[----:B------:R-:W-:Y:S02]  /*03c0*/  LOP3.LUT P2, RZ, R191, 0x8, RZ, 0xc0, !PT ;  /* 0x00000008bfff7812 */ /* 0x000fe4000784c0ff */
[----:B------:R-:W-:Y:S02]  /*03d0*/  LOP3.LUT R174, R174, 0x8, R191, 0xf8, !PT ;  /* 0x00000008aeae7812 */ /* 0x000fe400078ef8bf */
[-C--:B------:R-:W-:Y:S02]  /*03e0*/  LOP3.LUT R183, R183, R0.reuse, RZ, 0xfc, !PT ;  /* 0x00000000b7b77212 */ /* 0x080fe400078efcff */
[----:B------:R-:W-:Y:S01]  /*03f0*/  LOP3.LUT R181, R181, R0, RZ, 0xfc, !PT ;  /* 0x00000000b5b57212 */ /* 0x000fe200078efcff */
[----:B------:R-:W-:Y:S01]  /*0400*/  VIADD R0, R189, 0x6000 ;  /* 0x00006000bd007836 */ /* 0x000fe20000000000 */
[----:B------:R-:W-:-:S02]  /*0410*/  LOP3.LUT R199, R199, R4, RZ, 0xfc, !PT ;  /* 0x00000004c7c77212 */ /* 0x000fc400078efcff */
[----:B------:R-:W-:Y:S01]  /*0420*/  LEA.HI.X R195, R187, R195, RZ, 0x2, P0 ;  /* 0x000000c3bbc37211 */ /* 0x000fe200000f14ff */
[----:B------:R-:W-:Y:S01]  /*0430*/  @P1 VIADD R188, R0, 0xffffffc0 ;  /* 0xffffffc000bc1836 */ /* 0x000fe20000000000 */
[----:B------:R-:W-:Y:S02]  /*0440*/  LOP3.LUT R180, R180, 0x7a00, R2, 0xf8, !PT ;  /* 0x00007a00b4b47812 */ /* 0x000fe400078ef802 */
[----:B------:R-:W-:Y:S02]  /*0450*/  LOP3.LUT P0, RZ, R191, 0x4, RZ, 0xc0, !PT ;  /* 0x00000004bfff7812 */ /* 0x000fe4000780c0ff */
[----:B------:R-:W-:Y:S02]  /*0460*/  LOP3.LUT R174, R174, 0x1c0, R3, 0xf8, !PT ;  /* 0x000001c0aeae7812 */ /* 0x000fe400078ef803 */
[----:B------:R-:W-:Y:S02]  /*0470*/  LOP3.LUT R200, R192, 0x1f8, RZ, 0xc0, !PT ;  /* 0x000001f8c0c87812 */ /* 0x000fe400078ec0ff */
[----:B------:R-:W-:-:S02]  /*0480*/  LEA R199, R199, UR5, 0x1 ;  /* 0x00000005c7c77c11 */ /* 0x000fc4000f8e08ff */
[----:B------:R-:W-:Y:S02]  /*0490*/  LOP3.LUT R182, R182, 0x200, R3, 0xf8, !PT ;  /* 0x00000200b6b67812 */ /* 0x000fe400078ef803 */
[----:B------:R-:W-:Y:S01]  /*04a0*/  LOP3.LUT P1, RZ, R191, 0x2, RZ, 0xc0, !PT ;  /* 0x00000002bfff7812 */ /* 0x000fe2000782c0ff */
[----:B------:R-:W-:Y:S01]  /*04b0*/  VIADD R234, R199, 0x20 ;  /* 0x00000020c7ea7836 */ /* 0x000fe20000000000 */
[----:B------:R-:W-:Y:S01]  /*04c0*/  SEL R177, R177, 0xffffffc0, !P0 ;  /* 0xffffffc0b1b17807 */ /* 0x000fe20004000000 */
[----:B------:R-:W-:Y:S01]  /*04d0*/  @P2 VIADD R234, R199, 0xffffffe0 ;  /* 0xffffffe0c7ea2836 */ /* 0x000fe20000000000 */
[----:B------:R-:W-:Y:S02]  /*04e0*/  LEA R183, R183, UR6, 0x1 ;  /* 0x00000006b7b77c11 */ /* 0x000fe4000f8e08ff */
[----:B------:R-:W-:Y:S02]  /*04f0*/  LEA R181, R181, UR4, 0x1 ;  /* 0x00000004b5b57c11 */ /* 0x000fe4000f8e08ff */
[----:B------:R-:W-:Y:S01]  /*0500*/  LEA R180, R180, UR4, 0x1 ;  /* 0x00000004b4b47c11 */ /* 0x000fe2000f8e08ff */
[--C-:B------:R-:W-:Y:S01]  /*0510*/  IMAD.IADD R3, R183, 0x1, R177.reuse ;  /* 0x00000001b7037824 */ /* 0x100fe200078e02b1 */
[----:B------:R-:W-:Y:S01]  /*0520*/  LOP3.LUT R174, R174, 0x38, R192, 0x78, !PT ;  /* 0x00000038aeae7812 */ /* 0x000fe200078e78c0 */
[----:B------:R-:W-:Y:S01]  /*0530*/  IMAD.IADD R172, R181, 0x1, R177 ;  /* 0x00000001b5ac7824 */ /* 0x000fe200078e02b1 */
[----:B------:R-:W-:Y:S01]  /*0540*/  LOP3.LUT R200, R200, 0x38, R191, 0x78, !PT ;  /* 0x00000038c8c87812 */ /* 0x000fe200078e78bf */
[----:B------:R-:W-:Y:S01]  /*0550*/  IMAD.IADD R176, R180, 0x1, R177 ;  /* 0x00000001b4b07824 */ /* 0x000fe200078e02b1 */
[----:B------:R-:W-:-:S02]  /*0560*/  SEL R205, R205, 0xfffffff0, !P0 ;  /* 0xfffffff0cdcd7807 */ /* 0x000fc40004000000 */
[----:B------:R-:W-:Y:S02]  /*0570*/  SHF.R.U32.HI R193, RZ, 0x3, R191 ;  /* 0x00000003ffc17819 */ /* 0x000fe400000116bf */
[----:B------:R-:W-:Y:S01]  /*0580*/  SEL R179, R179, 0xffffffe0, !P1 ;  /* 0xffffffe0b3b37807 */ /* 0x000fe20004800000 */
[----:B------:R-:W-:Y:S01]  /*0590*/  IMAD.IADD R235, R199, 0x1, R205 ;  /* 0x00000001c7eb7824 */ /* 0x000fe200078e02cd */
[----:B------:R-:W-:Y:S01]  /*05a0*/  LEA R182, R182, UR6, 0x1 ;  /* 0x00000006b6b67c11 */ /* 0x000fe2000f8e08ff */
[C---:B------:R-:W-:Y:S01]  /*05b0*/  VIADD R198, R193.reuse, 0x20 ;  /* 0x00000020c1c67836 */ /* 0x040fe20000000000 */
[----:B------:R-:W-:Y:S01]  /*05c0*/  LOP3.LUT R174, R174, 0x200, R2, 0xf8, !PT ;  /* 0x00000200aeae7812 */ /* 0x000fe200078ef802 */
[C---:B------:R-:W-:Y:S01]  /*05d0*/  VIADD R197, R193.reuse, 0x40 ;  /* 0x00000040c1c57836 */ /* 0x040fe20000000000 */
[----:B------:R-:W-:Y:S01]  /*05e0*/  LOP3.LUT R200, R200, 0x1e00, R192, 0xf8, !PT ;  /* 0x00001e00c8c87812 */ /* 0x000fe200078ef8c0 */
[----:B------:R-:W-:Y:S01]  /*05f0*/  VIADD R196, R193, 0x60 ;  /* 0x00000060c1c47836 */ /* 0x000fe20000000000 */
[----:B------:R-:W-:Y:S01]  /*0600*/  SHF.R.U32.HI R191, RZ, 0x5, R191 ;  /* 0x00000005ffbf7819 */ /* 0x000fe200000116bf */
[--C-:B------:R-:W-:Y:S01]  /*0610*/  IMAD.IADD R178, R180, 0x1, R179.reuse ;  /* 0x00000001b4b27824 */ /* 0x100fe200078e02b3 */
[----:B------:R-:W-:Y:S01]  /*0620*/  LOP3.LUT R201, R192, 0x38, RZ, 0xc0, !PT ;  /* 0x00000038c0c97812 */ /* 0x000fe200078ec0ff */
[----:B------:R-:W-:Y:S01]  /*0630*/  IMAD.IADD R168, R183, 0x1, R179 ;  /* 0x00000001b7a87824 */ /* 0x000fe200078e02b3 */
[----:B------:R-:W-:Y:S01]  /*0640*/  LEA R200, R200, UR6, 0x1 ;  /* 0x00000006c8c87c11 */ /* 0x000fe2000f8e08ff */
[----:B------:R-:W-:Y:S01]  /*0650*/  IMAD.IADD R0, R182, 0x1, R177 ;  /* 0x00000001b6007824 */ /* 0x000fe200078e02b1 */
[----:B------:R-:W-:Y:S01]  /*0660*/  LEA R174, R174, UR5, 0x1 ;  /* 0x00000005aeae7c11 */ /* 0x000fe2000f8e08ff */
[----:B------:R-:W-:-:S02]  /*0670*/  IMAD.IADD R173, R181, 0x1, R179 ;  /* 0x00000001b5ad7824 */ /* 0x000fc400078e02b3 */
[C---:B------:R-:W-:Y:S02]  /*0680*/  IMAD.IADD R175, R179.reuse, 0x1, R176 ;  /* 0x00000001b3af7824 */ /* 0x040fe400078e02b0 */
[C---:B------:R-:W-:Y:S02]  /*0690*/  IMAD.IADD R2, R179.reuse, 0x1, R3 ;  /* 0x00000001b3027824 */ /* 0x040fe400078e0203 */
[----:B------:R-:W-:Y:S02]  /*06a0*/  IMAD.IADD R171, R179, 0x1, R172 ;  /* 0x00000001b3ab7824 */ /* 0x000fe400078e02ac */
[----:B--2-4-:R-:W-:-:S07]  /*06b0*/  IMAD.IADD R205, R205, 0x1, R234 ;  /* 0x00000001cdcd7824 */ /* 0x014fce00078e02ea */
.L_x_301:
[----:B------:R-:W1:Y:S01]  /*06c0*/  LDCU.64 UR6, c[0x0][0x470] ;  /* 0x00008e00ff0677ac */ /* 0x000e620008000a00 */
[----:B--2---:R-:W2:Y:S01]  /*06d0*/  LDC.64 R4, c[0x0][0x460] ;  /* 0x00011800ff047b82 */ /* 0x004ea20000000a00 */
[----:B------:R-:W-:Y:S01]  /*06e0*/  IMAD.SHL.U32 R14, R187, 0x4, RZ ;  /* 0x00000004bb0e7824 */ /* 0x000fe200078e00ff */
[----:B---3--:R-:W3:Y:S01]  /*06f0*/  LDCU.64 UR4, c[0x0][0x478] ;  /* 0x00008f00ff0477ac */ /* 0x008ee20008000a00 */
[----:B------:R-:W-:-:S05]  /*0700*/  IMAD.MOV.U32 R232, RZ, RZ, RZ ;  /* 0x000000ffffe87224 */ /* 0x000fca00078e00ff */
[----:B------:R-:W4:Y:S01]  /*0710*/  LDC.64 R6, c[0x0][0x468] ;  /* 0x00011a00ff067b82 */ /* 0x000f220000000a00 */
        /* <DEDUP_REMOVED lines=12> */
[----:B------:R-:W-:-:S03]  /*07e0*/  @P4 IADD3.X R11, PT, PT, R4, UR5, RZ, P1, !PT ;  /* 0x00000005040b4c10 */ /* 0x000fc60008ffe4ff */
[----:B------:R1:W2:Y:S04]  /*07f0*/  @P5 LDG.E R232, desc[UR14][R12.64] ;  /* 0x0000000e0ce85981 */ /* 0x0002a8000c1e1900 */
[----:B------:R-:W2:Y:S04]  /*0800*/  @P4 LDG.E R231, desc[UR14][R10.64] ;  /* 0x0000000e0ae74981 */ /* 0x000ea8000c1e1900 */
[----:B-----5:R3:W5:Y:S01]  /*0810*/  @P3 LDG.E R9, desc[UR14][R194.64+0x4] ;  /* 0x0000040ec2093981 */ /* 0x020762000c1e1900 */
[----:B----4-:R-:W-:Y:S02]  /*0820*/  IADD3 R14, P1, PT, R14, R6, RZ ;  /* 0x000000060e0e7210 */ /* 0x010fe40007f3e0ff */
[----:B------:R-:W-:Y:S01]  /*0830*/  ISETP.NE.AND P5, PT, R185, RZ, PT ;  /* 0x000000ffb900720c */ /* 0x000fe20003fa5270 */
[----:B-1----:R-:W-:Y:S01]  /*0840*/  IMAD.MOV.U32 R12, RZ, RZ, -0x1 ;  /* 0xffffffffff0c7424 */ /* 0x002fe200078e00ff */
[----:B------:R-:W-:Y:S01]  /*0850*/  ISETP.EQ.U32.AND P2, PT, R6, RZ, PT ;  /* 0x000000ff0600720c */ /* 0x000fe20003f42070 */
[----:B------:R-:W-:Y:S01]  /*0860*/  IMAD.MOV.U32 R233, RZ, RZ, -0x1 ;  /* 0xffffffffffe97424 */ /* 0x000fe200078e00ff */
[----:B------:R-:W1:Y:S03]  /*0870*/  @!P4 LDC R10, c[0x0][0x43c] ;  /* 0x00010f00ff0acb82 */ /* 0x000e660000000800 */
[----:B------:R3:W5:Y:S01]  /*0880*/  @P0 LDG.E R12, desc[UR14][R194.64] ;  /* 0x0000000ec20c0981 */ /* 0x000762000c1e1900 */
[----:B------:R-:W-:Y:S01]  /*0890*/  ISETP.EQ.OR.EX P2, PT, R7, RZ, !P5, P2 ;  /* 0x000000ff0700720c */ /* 0x000fe20006f42720 */
[----:B------:R-:W-:-:S03]  /*08a0*/  IMAD.X R15, R4, 0x1, R7, P1 ;  /* 0x00000001040f7824 */ /* 0x000fc600008e0607 */
[----:B------:R-:W4:Y:S09]  /*08b0*/  @!P4 LDC.64 R4, c[0x0][0x488] ;  /* 0x00012200ff04cb82 */ /* 0x000f320000000a00 */
[----:B------:R3:W5:Y:S01]  /*08c0*/  @!P2 LDG.E R233, desc[UR14][R14.64] ;  /* 0x0000000e0ee9a981 */ /* 0x000762000c1e1900 */
[----:B------:R-:W2:Y:S01]  /*08d0*/  @!P3 LDC R223, c[0x0][0x434] ;  /* 0x00010d00ffdfbb82 */ /* 0x000ea20000000800 */
[----:B------:R-:W-:-:S04]  /*08e0*/  ISETP.NE.U32.AND P2, PT, R6, RZ, PT ;  /* 0x000000ff0600720c */ /* 0x000fc80003f45070 */
[----:B------:R-:W-:Y:S01]  /*08f0*/  ISETP.NE.AND.EX P2, PT, R7, RZ, PT, P2 ;  /* 0x000000ff0700720c */ /* 0x000fe20003f45320 */
[----:B------:R-:W-:Y:S01]  /*0900*/  USHF.L.U32 UR17, UR13, 0x7, URZ ;  /* 0x000000070d117899 */ /* 0x000fe200080006ff */
[----:B----4-:R-:W-:-:S04]  /*0910*/  @!P4 ISETP.NE.U32.AND P1, PT, R4, RZ, PT ;  /* 0x000000ff0400c20c */ /* 0x010fc80003f25070 */
[----:B------:R-:W-:-:S04]  /*0920*/  @!P4 ISETP.NE.AND.EX P1, PT, R5, RZ, PT, P1 ;  /* 0x000000ff0500c20c */ /* 0x000fc80003f25310 */
[----:B-1----:R-:W-:Y:S01]  /*0930*/  @!P4 SEL R10, R10, RZ, P1 ;  /* 0x000000ff0a0ac207 */ /* 0x002fe20000800000 */
[----:B--2---:R-:W-:Y:S02]  /*0940*/  @P4 IMAD.IADD R231, R231, 0x1, -R232 ;  /* 0x00000001e7e74824 */ /* 0x004fe400078e0ae8 */
[----:B---3--:R-:W-:Y:S06]  /*0950*/  @!P2 BRA `(.L_x_222) ;  /* 0x00000000000ca947 */ /* 0x008fec0003800000 */
[----:B------:R-:W2:Y:S02]  /*0960*/  @P5 LDG.E R8, desc[UR14][R14.64+0x4] ;  /* 0x0000040e0e085981 */ /* 0x000ea4000c1e1900 */
[----:B--2--5:R-:W-:-:S06]  /*0970*/  @P5 IADD3 R8, PT, PT, R8, -R233, RZ ;  /* 0x800000e908085210 */ /* 0x024fcc0007ffe0ff */
[----:B------:R1:W5:Y:S02]  /*0980*/  @!P5 LDG.E R8, desc[UR14][R14.64] ;  /* 0x0000000e0e08d981 */ /* 0x000364000c1e1900 */
.L_x_222:
        /* <DEDUP_REMOVED lines=16> */
[----:B------:R-:W-:Y:S02]  /*0a90*/  @!P3 IMAD.MOV.U32 R29, RZ, RZ, R10 ;  /* 0x000000ffff1db224 */ /* 0x000fe400078e000a */
        /* <DEDUP_REMOVED lines=12> */
[----:B------:R-:W-:Y:S02]  /*0b60*/  IADD3 R7, PT, PT, R9, R6, RZ ;  /* 0x0000000609077210 */ /* 0x000fe40007ffe0ff */
[----:B------:R-:W-:-:S05]  /*0b70*/  MOV R6, R8 ;  /* 0x0000000800067202 */ /* 0x000fca0000000f00 */
[----:B---3--:R-:W-:-:S04]  /*0b80*/  IMAD.WIDE.U32 R20, R187, UR6, R6 ;  /* 0x00000006bb147c25 */ /* 0x008fc8000f8e0006 */
[----:B------:R-:W-:Y:S01]  /*0b90*/  IMAD R19, R187, UR7, R21 ;  /* 0x00000007bb137c24 */ /* 0x000fe2000f8e0215 */
[----:B------:R-:W-:Y:S06]  /*0ba0*/  BRA `(.L_x_225) ;  /* 0x0000000000147947 */ /* 0x000fec0003800000 */
.L_x_224:
[----:B------:R-:W2:Y:S01]  /*0bb0*/  LDC.64 R4, c[0x0][0x3b8] ;  /* 0x0000ee00ff047b82 */ /* 0x000ea20000000a00 */
[----:B------:R-:W-:-:S05]  /*0bc0*/  IADD3 R20, PT, PT, R232, R233, RZ ;  /* 0x000000e9e8147210 */ /* 0x000fca0007ffe0ff */
[C---:B--2---:R-:W-:Y:S02]  /*0bd0*/  IMAD R19, R20.reuse, R5, RZ ;  /* 0x0000000514137224 */ /* 0x044fe400078e02ff */
[----:B------:R-:W-:-:S05]  /*0be0*/  IMAD.WIDE.U32 R20, R20, R4, RZ ;  /* 0x0000000414147225 */ /* 0x000fca00078e00ff */
[----:B------:R-:W-:Y:S02]  /*0bf0*/  IADD3 R19, PT, PT, R21, R19, RZ ;  /* 0x0000001315137210 */ /* 0x000fe40007ffe0ff */
.L_x_225:
[----:B------:R-:W2:Y:S01]  /*0c00*/  LDC R6, c[0x0][0x3e8] ;  /* 0x0000fa00ff067b82 */ /* 0x000ea20000000800 */
[----:B------:R-:W-:Y:S01]  /*0c10*/  USHF.R.S32.HI UR16, URZ, 0x1f, UR17 ;  /* 0x0000001fff107899 */ /* 0x000fe20008011411 */
[----:B--2---:R-:W-:-:S04]  /*0c20*/  IABS R9, R6 ;  /* 0x0000000600097213 */ /* 0x004fc80000000000 */
[----:B------:R-:W2:Y:S08]  /*0c30*/  I2F.RP R10, R9 ;  /* 0x00000009000a7306 */ /* 0x000eb00000209400 */
[----:B--2---:R-:W2:Y:S02]  /*0c40*/  MUFU.RCP R10, R10 ;  /* 0x0000000a000a7308 */ /* 0x004ea40000001000 */
[----:B--2---:R-:W-:-:S06]  /*0c50*/  VIADD R10, R10, 0xffffffe ;  /* 0x0ffffffe0a0a7836 */ /* 0x004fcc0000000000 */
[----:B------:R-:W2:Y:S02]  /*0c60*/  F2I.FTZ.U32.TRUNC.NTZ R11, R10 ;  /* 0x0000000a000b7305 */ /* 0x000ea4000021f000 */
[----:B--2---:R-:W-:Y:S02]  /*0c70*/  IMAD.MOV R7, RZ, RZ, -R11 ;  /* 0x000000ffff077224 */ /* 0x004fe400078e0a0b */
[----:B------:R-:W-:Y:S02]  /*0c80*/  IMAD.MOV.U32 R10, RZ, RZ, RZ ;  /* 0x000000ffff0a7224 */ /* 0x000fe400078e00ff */
[----:B------:R-:W-:Y:S01]  /*0c90*/  IMAD R8, R7, R9, RZ ;  /* 0x0000000907087224 */ /* 0x000fe200078e02ff */
[----:B------:R-:W-:-:S03]  /*0ca0*/  IABS R7, R186 ;  /* 0x000000ba00077213 */ /* 0x000fc60000000000 */
[----:B------:R-:W-:Y:S01]  /*0cb0*/  IMAD.HI.U32 R10, R11, R8, R10 ;  /* 0x000000080b0a7227 */ /* 0x000fe200078e000a */
[----:B------:R-:W-:-:S05]  /*0cc0*/  MOV R8, R7 ;  /* 0x0000000700087202 */ /* 0x000fca0000000f00 */
[----:B------:R-:W-:-:S04]  /*0cd0*/  IMAD.HI.U32 R18, R10, R8, RZ ;  /* 0x000000080a127227 */ /* 0x000fc800078e00ff */
        /* <DEDUP_REMOVED lines=26> */
[----:B------:R-:W-:Y:S01]  /*0e80*/  MOV R25, R8 ;  /* 0x0000000800197202 */ /* 0x000fe20000000f00 */
[----:B------:R-:W-:Y:S06]  /*0e90*/  BRA `(.L_x_227) ;  /* 0x0000000000187947 */ /* 0x000fec0003800000 */
.L_x_226:
[----:B------:R-:W2:Y:S01]  /*0ea0*/  LDC.64 R6, c[0x0][0x3c0] ;  /* 0x0000f000ff067b82 */ /* 0x000ea20000000a00 */
[----:B------:R-:W-:-:S05]  /*0eb0*/  IADD3 R8, PT, PT, R232, R233, RZ ;  /* 0x000000e9e8087210 */ /* 0x000fca0007ffe0ff */
[C---:B--2---:R-:W-:Y:S02]  /*0ec0*/  IMAD R24, R8.reuse, R7, RZ ;  /* 0x0000000708187224 */ /* 0x044fe400078e02ff */
[----:B------:R-:W-:-:S05]  /*0ed0*/  IMAD.WIDE.U32 R8, R8, R6, RZ ;  /* 0x0000000608087225 */ /* 0x000fca00078e00ff */
[----:B------:R-:W-:Y:S02]  /*0ee0*/  IADD3 R24, PT, PT, R9, R24, RZ ;  /* 0x0000001809187210 */ /* 0x000fe40007ffe0ff */
[----:B------:R-:W-:-:S07]  /*0ef0*/  MOV R25, R8 ;  /* 0x0000000800197202 */ /* 0x000fce0000000f00 */
.L_x_227:
[----:B------:R-:W2:Y:S01]  /*0f00*/  @!P3 LDC.64 R10, c[0x0][0x588] ;  /* 0x00016200ff0abb82 */ /* 0x000ea20000000a00 */
[----:B------:R-:W3:Y:S07]  /*0f10*/  LDCU UR6, c[0x0][0x3e0] ;  /* 0x00007c00ff0677ac */ /* 0x000eee0008000800 */
[----:B------:R-:W4:Y:S08]  /*0f20*/  @P3 LDC.64 R8, c[0x0][0x590] ;  /* 0x00016400ff083b82 */ /* 0x000f300000000a00 */
[----:B------:R-:W3:Y:S01]  /*0f30*/  LDC R214, c[0x0][0x44c] ;  /* 0x00011300ffd67b82 */ /* 0x000ee20000000800 */
[----:B--2---:R-:W-:-:S04]  /*0f40*/  @!P3 IMAD.WIDE.U32 R38, R187, R10, RZ ;  /* 0x0000000abb26b225 */ /* 0x004fc800078e00ff */
[----:B------:R-:W-:Y:S02]  /*0f50*/  @!P3 IMAD R32, R187, R11, R39 ;  /* 0x0000000bbb20b224 */ /* 0x000fe400078e0227 */
[----:B----4-:R-:W-:-:S04]  /*0f60*/  @P3 IMAD.WIDE.U32 R10, R12, R8, RZ ;  /* 0x000000080c0a3225 */ /* 0x010fc800078e00ff */
[----:B------:R-:W-:Y:S01]  /*0f70*/  @P3 IMAD R32, R12, R9, R11 ;  /* 0x000000090c203224 */ /* 0x000fe200078e020b */
[----:B------:R-:W-:Y:S01]  /*0f80*/  @P3 MOV R38, R10 ;  /* 0x0000000a00263202 */ /* 0x000fe20000000f00 */
[----:B---3--:R-:W-:Y:S01]  /*0f90*/  IMAD.WIDE R36, R214, UR6, RZ ;  /* 0x00000006d6247c25 */ /* 0x008fe2000f8e02ff */
[----:B------:R-:W-:Y:S06]  /*0fa0*/  @P3 BRA `(.L_x_228) ;  /* 0x0000000000443947 */ /* 0x000fec0003800000 */
[----:B------:R-:W2:Y:S02]  /*0fb0*/  LDCU UR4, c[0x0][0x444] ;  /* 0x00008880ff0477ac */ /* 0x000ea40008000800 */
[----:B--2---:R-:W-:Y:S01]  /*0fc0*/  USHF.R.S32.HI UR5, URZ, 0x1f, UR4 ;  /* 0x0000001fff057899 */ /* 0x004fe20008011404 */
[----:B------:R-:W-:Y:S01]  /*0fd0*/  IMAD.WIDE.U32 R10, R187, UR4, RZ ;  /* 0x00000004bb0a7c25 */ /* 0x000fe2000f8e00ff */
[----:B------:R-:W-:-:S04]  /*0fe0*/  USHF.R.S32.HI UR4, URZ, 0x1f, UR6 ;  /* 0x0000001fff047899 */ /* 0x000fc80008011406 */
[----:B------:R-:W-:Y:S02]  /*0ff0*/  IMAD R8, R187, UR5, RZ ;  /* 0x00000005bb087c24 */ /* 0x000fe4000f8e02ff */
[----:B------:R-:W-:-:S03]  /*1000*/  IMAD.WIDE.U32 R22, R10, UR6, RZ ;  /* 0x000000060a167c25 */ /* 0x000fc6000f8e00ff */
[----:B------:R-:W-:-:S05]  /*1010*/  IADD3 R8, PT, PT, R11, R8, RZ ;  /* 0x000000080b087210 */ /* 0x000fca0007ffe0ff */
[----:B-1----:R-:W-:Y:S01]  /*1020*/  IMAD R14, R8, UR6, RZ ;  /* 0x00000006080e7c24 */ /* 0x002fe2000f8e02ff */
[----:B------:R-:W-:-:S03]  /*1030*/  SHF.R.S32.HI R8, RZ, 0x1f, R214 ;  /* 0x0000001fff087819 */ /* 0x000fc600000114d6 */
[----:B------:R-:W-:Y:S02]  /*1040*/  IMAD R14, R10, UR4, R14 ;  /* 0x000000040a0e7c24 */ /* 0x000fe4000f8e020e */
[----:B------:R-:W-:-:S03]  /*1050*/  IMAD.WIDE.U32 R10, R22, R214, RZ ;  /* 0x000000d6160a7225 */ /* 0x000fc600078e00ff */
[----:B------:R-:W-:Y:S02]  /*1060*/  IADD3 R14, PT, PT, R23, R14, RZ ;  /* 0x0000000e170e7210 */ /* 0x000fe40007ffe0ff */
[----:B------:R-:W-:-:S03]  /*1070*/  MOV R34, R10 ;  /* 0x0000000a00227202 */ /* 0x000fc60000000f00 */
[----:B------:R-:W-:-:S04]  /*1080*/  IMAD R14, R14, R214, RZ ;  /* 0x000000d60e0e7224 */ /* 0x000fc800078e02ff */
[----:B------:R-:W-:-:S05]  /*1090*/  IMAD R14, R8, R22, R14 ;  /* 0x00000016080e7224 */ /* 0x000fca00078e020e */
[----:B------:R-:W-:Y:S01]  /*10a0*/  IADD3 R14, PT, PT, R11, R14, RZ ;  /* 0x0000000e0b0e7210 */ /* 0x000fe20007ffe0ff */
[----:B------:R-:W-:Y:S06]  /*10b0*/  BRA `(.L_x_229) ;  /* 0x00000000000c7947 */ /* 0x000fec0003800000 */
.L_x_228:
[-C--:B-1----:R-:W-:Y:S02]  /*10c0*/  IMAD R14, R37, R12.reuse, RZ ;  /* 0x0000000c250e7224 */ /* 0x082fe400078e02ff */
[----:B------:R-:W-:-:S05]  /*10d0*/  IMAD.WIDE.U32 R34, R36, R12, RZ ;  /* 0x0000000c24227225 */ /* 0x000fca00078e00ff */
[----:B------:R-:W-:Y:S02]  /*10e0*/  IADD3 R14, PT, PT, R35, R14, RZ ;  /* 0x0000000e230e7210 */ /* 0x000fe40007ffe0ff */
.L_x_229:
        /* <DEDUP_REMOVED lines=20> */
.L_x_230:
[----:B------:R-:W1:Y:S01]  /*1230*/  LDC R31, c[0x0][0x434] ;  /* 0x00010d00ff1f7b82 */ /* 0x000e620000000800 */
[----:B------:R-:W-:-:S04]  /*1240*/  IMAD R8, R187, UR6, R186 ;  /* 0x00000006bb087c24 */ /* 0x000fc8000f8e02ba */
[----:B-1----:R-:W-:-:S03]  /*1250*/  IMAD R31, R8, R31, RZ ;  /* 0x0000001f081f7224 */ /* 0x002fc600078e02ff */
.L_x_231:
        /* <DEDUP_REMOVED lines=12> */
.L_x_232:
[----:B------:R-:W1:Y:S01]  /*1320*/  LDC R35, c[0x0][0x444] ;  /* 0x00011100ff237b82 */ /* 0x000e620000000800 */
[----:B------:R-:W-:-:S04]  /*1330*/  IMAD R8, R187, UR6, R186 ;  /* 0x00000006bb087c24 */ /* 0x000fc8000f8e02ba */
[----:B-1----:R-:W-:-:S07]  /*1340*/  IMAD R35, R8, R35, RZ ;  /* 0x0000002308237224 */ /* 0x002fce00078e02ff */
.L_x_233:
[----:B------:R-:W1:Y:S01]  /*1350*/  S2R R21, SR_TID.X ;  /* 0x0000000000157919 */ /* 0x000e620000002100 */
[----:B------:R-:W2:Y:S01]  /*1360*/  LDC.64 R10, c[0x0][0x3b0] ;  /* 0x0000ec00ff0a7b82 */ /* 0x000ea20000000a00 */
[----:B------:R-:W-:Y:S01]  /*1370*/  IADD3 R34, P1, P0, R22, R34, R15 ;  /* 0x0000002216227210 */ /* 0x000fe2000783e00f */
[----:B------:R-:W-:Y:S01]  /*1380*/  IMAD.MOV.U32 R22, RZ, RZ, R201 ;  /* 0x000000ffff167224 */ /* 0x000fe200078e00c9 */
[----:B------:R-:W-:Y:S01]  /*1390*/  SHF.R.S32.HI R15, RZ, 0x1f, R15 ;  /* 0x0000001fff0f7819 */ /* 0x000fe2000001140f */
[----:B------:R-:W-:Y:S01]  /*13a0*/  IMAD.MOV.U32 R23, RZ, RZ, RZ ;  /* 0x000000ffff177224 */ /* 0x000fe200078e00ff */
[----:B------:R-:W3:Y:S01]  /*13b0*/  LDCU.64 UR10, c[0x0][0x3c8] ;  /* 0x00007900ff0a77ac */ /* 0x000ee20008000a00 */
[----:B------:R-:W-:Y:S01]  /*13c0*/  IMAD R214, R214, UR6, RZ ;  /* 0x00000006d6d67c24 */ /* 0x000fe2000f8e02ff */
[----:B------:R-:W-:Y:S01]  /*13d0*/  IADD3.X R33, PT, PT, R33, R14, R15, P1, P0 ;  /* 0x0000000e21217210 */ /* 0x000fe20000fe040f */
[----:B------:R-:W4:Y:S01]  /*13e0*/  LDC.64 R8, c[0x0][0x590] ;  /* 0x00016400ff087b82 */ /* 0x000f220000000a00 */
[----:B------:R-:W-:Y:S01]  /*13f0*/  IADD3 R38, P0, PT, R201, R38, RZ ;  /* 0x00000026c9267210 */ /* 0x000fe20007f1e0ff */
[----:B------:R-:W5:Y:S01]  /*1400*/  LDCU.64 UR6, c[0x0][0x550] ;  /* 0x0000aa00ff0677ac */ /* 0x000f620008000a00 */
[----:B------:R-:W-:Y:S01]  /*1410*/  ISETP.NE.AND P4, PT, RZ, UR5, PT ;  /* 0x00000005ff007c0c */ /* 0x000fe2000bf85270 */
[----:B------:R-:W-:Y:S01]  /*1420*/  IMAD R31, R27, 0x40, R31 ;  /* 0x000000401b1f7824 */ /* 0x000fe200078e021f */
[----:B------:R-:W-:Y:S01]  /*1430*/  IADD3.X R39, PT, PT, RZ, R32, RZ, P0, !PT ;  /* 0x00000020ff277210 */ /* 0x000fe200007fe4ff */
[----:B------:R-:W5:Y:S01]  /*1440*/  LDCU.64 UR4, c[0x0][0x570] ;  /* 0x0000ae00ff0477ac */ /* 0x000f620008000a00 */
[----:B------:R-:W-:Y:S01]  /*1450*/  ISETP.GT.AND P3, PT, R223, RZ, PT ;  /* 0x000000ffdf00720c */ /* 0x000fe20003f64270 */
[----:B------:R-:W3:Y:S01]  /*1460*/  LDC.64 R12, c[0x0][0x5f8] ;  /* 0x00017e00ff0c7b82 */ /* 0x000ee20000000a00 */
[----:B------:R-:W-:Y:S01]  /*1470*/  LEA R35, R27, R35, 0x6 ;  /* 0x000000231b237211 */ /* 0x000fe200078e30ff */
[----:B------:R-:W5:Y:S01]  /*1480*/  LDCU.64 UR8, c[0x0][0x380] ;  /* 0x00007000ff0877ac */ /* 0x000f620008000a00 */
[----:B------:R-:W-:Y:S05]  /*1490*/  BSSY.RECONVERGENT B1, `(.L_x_223) ;  /* 0x000061a000017945 */ /* 0x000fea0003800200 */
[----:B------:R-:W5:Y:S01]  /*14a0*/  LDC.64 R14, c[0x0][0x598] ;  /* 0x00016600ff0e7b82 */ /* 0x000f620000000a00 */
[----:B--2---:R-:W-:-:S02]  /*14b0*/  IMAD R32, R30, R10, RZ ;  /* 0x0000000a1e207224 */ /* 0x004fc400078e02ff */
[----:B------:R-:W-:Y:S01]  /*14c0*/  IMAD.WIDE.U32 R44, R28, R10, R22 ;  /* 0x0000000a1c2c7225 */ /* 0x000fe200078e0016 */
[----:B-1----:R-:W-:-:S03]  /*14d0*/  LOP3.LUT R36, R21, 0x1f, RZ, 0xc0, !PT ;  /* 0x0000001f15247812 */ /* 0x002fc600078ec0ff */
[-C--:B----4-:R-:W-:Y:S01]  /*14e0*/  IMAD R30, R30, R8.reuse, RZ ;  /* 0x000000081e1e7224 */ /* 0x090fe200078e02ff */
[----:B------:R-:W1:Y:S01]  /*14f0*/  LDC.64 R42, c[0x0][0x5e8] ;  /* 0x00017a00ff2a7b82 */ /* 0x000e620000000a00 */
[----:B------:R-:W-:Y:S01]  /*1500*/  IMAD.WIDE.U32 R38, R28, R8, R38 ;  /* 0x000000081c267225 */ /* 0x000fe200078e0026 */
[----:B------:R-:W-:-:S03]  /*1510*/  SHF.L.U64.HI R206, R8, 0x5, R9 ;  /* 0x0000000508ce7819 */ /* 0x000fc60000010209 */
[----:B------:R-:W-:Y:S02]  /*1520*/  IMAD R30, R28, R9, R30 ;  /* 0x000000091c1e7224 */ /* 0x000fe400078e021e */
[----:B---3--:R-:W-:Y:S01]  /*1530*/  IMAD.WIDE.U32 R40, R12, UR12, RZ ;  /* 0x0000000c0c287c25 */ /* 0x008fe2000f8e00ff */
[----:B------:R-:W2:Y:S03]  /*1540*/  LDC.64 R238, c[0x0][0x420] ;  /* 0x00010800ffee7b82 */ /* 0x000ea60000000a00 */
[----:B------:R-:W-:Y:S01]  /*1550*/  IMAD R32, R28, R11, R32 ;  /* 0x0000000b1c207224 */ /* 0x000fe200078e0220 */
[----:B------:R-:W-:Y:S01]  /*1560*/  IADD3 R28, P2, PT, R29, R44, RZ ;  /* 0x0000002c1d1c7210 */ /* 0x000fe20007f5e0ff */
[----:B------:R-:W-:Y:S01]  /*1570*/  IMAD R36, R191, R214, R36 ;  /* 0x000000d6bf247224 */ /* 0x000fe200078e0224 */
[----:B------:R-:W-:Y:S01]  /*1580*/  SEL R12, R40, RZ, P4 ;  /* 0x000000ff280c7207 */ /* 0x000fe20002000000 */
[----:B------:R-:W-:Y:S01]  /*1590*/  IMAD.IADD R39, R39, 0x1, R30 ;  /* 0x0000000127277824 */ /* 0x000fe200078e021e */
[----:B------:R-:W-:Y:S01]  /*15a0*/  IADD3.X R29, PT, PT, R26, R45, R32, P2, !PT ;  /* 0x0000002d1a1d7210 */ /* 0x000fe200017fe420 */
[----:B------:R-:W-:Y:S01]  /*15b0*/  IMAD R13, R13, UR12, R41 ;  /* 0x0000000c0d0d7c24 */ /* 0x000fe2000f8e0229 */
[----:B------:R-:W-:Y:S01]  /*15c0*/  IADD3 R12, P1, P0, R36, R34, R12 ;  /* 0x00000022240c7210 */ /* 0x000fe2000783e00c */
[----:B-----5:R-:W-:Y:S01]  /*15d0*/  IMAD.WIDE.U32 R38, R186, R14, R38 ;  /* 0x0000000eba267225 */ /* 0x020fe200078e0026 */
[----:B------:R-:W-:-:S02]  /*15e0*/  SHF.R.S32.HI R36, RZ, 0x1f, R36 ;  /* 0x0000001fff247819 */ /* 0x000fc40000011424 */
[----:B------:R-:W-:Y:S01]  /*15f0*/  SEL R13, R13, RZ, P4 ;  /* 0x000000ff0d0d7207 */ /* 0x000fe20002000000 */
[----:B------:R-:W-:Y:S01]  /*1600*/  IMAD.SHL.U32 R14, R214, 0x40, RZ ;  /* 0x00000040d60e7824 */ /* 0x000fe200078e00ff */
[----:B------:R-:W-:Y:S01]  /*1610*/  SHF.L.U64.HI R26, R10, 0x5, R11 ;  /* 0x000000050a1a7819 */ /* 0x000fe2000001020b */
[----:B------:R-:W-:Y:S01]  /*1620*/  IMAD.WIDE.U32 R28, R186, UR10, R28 ;  /* 0x0000000aba1c7c25 */ /* 0x000fe2000f8e001c */
[----:B------:R-:W-:Y:S02]  /*1630*/  IADD3.X R13, PT, PT, R36, R33, R13, P1, P0 ;  /* 0x00000021240d7210 */ /* 0x000fe40000fe040d */
[----:B------:R-:W-:Y:S01]  /*1640*/  IADD3 R12, P0, PT, R14, R12, RZ ;  /* 0x0000000c0e0c7210 */ /* 0x000fe20007f1e0ff */
[C---:B------:R-:W-:Y:S02]  /*1650*/  IMAD R29, R186.reuse, UR11, R29 ;  /* 0x0000000bba1d7c24 */ /* 0x040fe4000f8e021d */
[----:B------:R-:W-:Y:S01]  /*1660*/  IMAD R39, R186, R15, R39 ;  /* 0x0000000fba277224 */ /* 0x000fe200078e0227 */
[----:B------:R-:W-:Y:S01]  /*1670*/  LEA.HI.X.SX32 R13, R14, R13, 0x1, P0 ;  /* 0x0000000d0e0d7211 */ /* 0x000fe200000f0eff */
[----:B------:R-:W-:Y:S01]  /*1680*/  IMAD.WIDE.U32 R14, R193, R10, R28 ;  /* 0x0000000ac10e7225 */ /* 0x000fe200078e001c */
[----:B------:R-:W-:-:S03]  /*1690*/  LEA R236, P0, R12, UR4, 0x2 ;  /* 0x000000040cec7c11 */ /* 0x000fc6000f8010ff */
[C---:B------:R-:W-:Y:S01]  /*16a0*/  IMAD.WIDE.U32 R28, R193.reuse, R8, R38 ;  /* 0x00000008c11c7225 */ /* 0x040fe200078e0026 */
[----:B------:R-:W-:Y:S02]  /*16b0*/  LEA R211, P2, R14, UR8, 0x1 ;  /* 0x000000080ed37c11 */ /* 0x000fe4000f8408ff */
[----:B------:R-:W-:Y:S01]  /*16c0*/  LEA.HI.X R237, R12, UR5, R13, 0x2, P0 ;  /* 0x000000050ced7c11 */ /* 0x000fe200080f140d */
[C---:B------:R-:W-:Y:S01]  /*16d0*/  IMAD R212, R193.reuse, R9, R29 ;  /* 0x00000009c1d47224 */ /* 0x040fe200078e021d */
[C---:B------:R-:W-:Y:S01]  /*16e0*/  LEA R213, P1, R28.reuse, UR6, 0x1 ;  /* 0x000000061cd57c11 */ /* 0x040fe2000f8208ff */
[----:B------:R-:W-:Y:S02]  /*16f0*/  IMAD R210, R193, R11, R15 ;  /* 0x0000000bc1d27224 */ /* 0x000fe400078e020f */
[----:B-1----:R-:W-:Y:S01]  /*1700*/  IMAD.WIDE R42, R35, 0x4, R42 ;  /* 0x00000004232a7825 */ /* 0x002fe200078e022a */
[----:B------:R-:W-:Y:S02]  /*1710*/  LEA.HI.X R212, R28, UR7, R212, 0x1, P1 ;  /* 0x000000071cd47c11 */ /* 0x000fe400088f0cd4 */
[----:B------:R-:W-:Y:S01]  /*1720*/  LEA.HI.X R210, R14, UR9, R210, 0x1, P2 ;  /* 0x000000090ed27c11 */ /* 0x000fe200090f0cd2 */
[----:B------:R-:W-:Y:S01]  /*1730*/  IMAD.SHL.U32 R28, R10, 0x20, RZ ;  /* 0x000000200a1c7824 */ /* 0x000fe200078e00ff */
[C---:B------:R-:W-:Y:S01]  /*1740*/  IADD3 R13, P1, PT, R193.reuse, 0x20, RZ ;  /* 0x00000020c10d7810 */ /* 0x040fe20007f3e0ff */
[----:B------:R-:W-:Y:S01]  /*1750*/  IMAD.MOV.U32 R209, RZ, RZ, R42 ;  /* 0x000000ffffd17224 */ /* 0x000fe200078e002a */
[----:B------:R-:W-:Y:S01]  /*1760*/  IADD3 R12, P2, PT, R193, 0x60, RZ ;  /* 0x00000060c10c7810 */ /* 0x000fe20007f5e0ff */
[----:B--2---:R-:W-:Y:S01]  /*1770*/  IMAD.WIDE R238, R31, 0x4, R238 ;  /* 0x000000041fee7825 */ /* 0x004fe200078e02ee */
[----:B------:R-:W-:-:S02]  /*1780*/  IADD3 R14, P0, PT, R193, 0x40, RZ ;  /* 0x00000040c10e7810 */ /* 0x000fc40007f1e0ff */
[----:B------:R-:W-:Y:S01]  /*1790*/  MOV R208, R43 ;  /* 0x0000002b00d07202 */ /* 0x000fe20000000f00 */
[----:B------:R-:W-:Y:S01]  /*17a0*/  IMAD.SHL.U32 R207, R8, 0x20, RZ ;  /* 0x0000002008cf7824 */ /* 0x000fe200078e00ff */
[----:B------:R-:W-:Y:S01]  /*17b0*/  IADD3.X R10, PT, PT, RZ, RZ, RZ, P2, !PT ;  /* 0x000000ffff0a7210 */ /* 0x000fe200017fe4ff */
[----:B------:R-:W-:Y:S01]  /*17c0*/  IMAD.X R11, RZ, RZ, RZ, P1 ;  /* 0x000000ffff0b7224 */ /* 0x000fe200008e06ff */
[----:B------:R-:W-:Y:S01]  /*17d0*/  IADD3.X R15, PT, PT, RZ, RZ, RZ, P0, !PT ;  /* 0x000000ffff0f7210 */ /* 0x000fe200007fe4ff */
[----:B------:R-:W-:Y:S06]  /*17e0*/  @P3 BRA `(.L_x_234) ;  /* 0x0000000800543947 */ /* 0x000fec0003800000 */
        /* <DEDUP_REMOVED lines=13> */
.L_x_235:
[----:B------:R-:W1:Y:S01]  /*18c0*/  LDC.64 R6, c[0x0][0x5c0] ;  /* 0x00017000ff067b82 */ /* 0x000e620000000a00 */
[----:B------:R-:W-:-:S05]  /*18d0*/  IADD3 R4, PT, PT, R232, R233, RZ ;  /* 0x000000e9e8047210 */ /* 0x000fca0007ffe0ff */
[C---:B-1----:R-:W-:Y:S02]  /*18e0*/  IMAD R16, R4.reuse, R7, RZ ;  /* 0x0000000704107224 */ /* 0x042fe400078e02ff */
[----:B------:R-:W-:-:S05]  /*18f0*/  IMAD.WIDE.U32 R4, R4, R6, RZ ;  /* 0x0000000604047225 */ /* 0x000fca00078e00ff */
[----:B------:R-:W-:Y:S02]  /*1900*/  IADD3 R16, PT, PT, R5, R16, RZ ;  /* 0x0000001005107210 */ /* 0x000fe40007ffe0ff */
[----:B------:R-:W-:Y:S02]  /*1910*/  MOV R8, R4 ;  /* 0x0000000400087202 */ /* 0x000fe40000000f00 */
.L_x_236:
        /* <DEDUP_REMOVED lines=13> */
.L_x_237:
[----:B------:R-:W1:Y:S01]  /*19f0*/  LDC.64 R4, c[0x0][0x5c8] ;  /* 0x00017200ff047b82 */ /* 0x000e620000000a00 */
[----:B------:R-:W-:-:S05]  /*1a00*/  IADD3 R232, PT, PT, R232, R233, RZ ;  /* 0x000000e9e8e87210 */ /* 0x000fca0007ffe0ff */
[C---:B-1----:R-:W-:Y:S02]  /*1a10*/  IMAD R17, R232.reuse, R5, RZ ;  /* 0x00000005e8117224 */ /* 0x042fe400078e02ff */
[----:B------:R-:W-:-:S05]  /*1a20*/  IMAD.WIDE.U32 R18, R232, R4, RZ ;  /* 0x00000004e8127225 */ /* 0x000fca00078e00ff */
[----:B------:R-:W-:-:S07]  /*1a30*/  IADD3 R17, PT, PT, R19, R17, RZ ;  /* 0x0000001113117210 */ /* 0x000fce0007ffe0ff */
.L_x_238:
[----:B------:R-:W1:Y:S01]  /*1a40*/  LDCU UR4, c[0x0][0x440] ;  /* 0x00008800ff0477ac */ /* 0x000e620008000800 */
[----:B------:R-:W-:Y:S01]  /*1a50*/  VIADD R231, R231, -UR17 ;  /* 0x80000011e7e77c36 */ /* 0x000fe20008000000 */
        /* <DEDUP_REMOVED lines=32> */
.L_x_240:
[----:B------:R-:W-:Y:S05]  /*1c60*/  BSYNC.RECONVERGENT B0 ;  /* 0x0000000000007941 */ /* 0x000fea0003800200 */
.L_x_239:
        /* <DEDUP_REMOVED lines=12> */
.L_x_242:
[----:B------:R-:W-:Y:S05]  /*1d30*/  BSYNC.RECONVERGENT B0 ;  /* 0x0000000000007941 */ /* 0x000fea0003800200 */
.L_x_241:
        /* <DEDUP_REMOVED lines=11> */
.L_x_244:
[----:B------:R-:W-:Y:S05]  /*1df0*/  BSYNC.RECONVERGENT B0 ;  /* 0x0000000000007941 */ /* 0x000fea0003800200 */
.L_x_243:
        /* <DEDUP_REMOVED lines=27> */
.L_x_246:
[----:B------:R-:W-:Y:S05]  /*1fb0*/  BSYNC.RECONVERGENT B0 ;  /* 0x0000000000007941 */ /* 0x000fea0003800200 */
.L_x_245:
        /* <DEDUP_REMOVED lines=12> */
.L_x_248:
[----:B------:R-:W-:Y:S05]  /*2080*/  BSYNC.RECONVERGENT B0 ;  /* 0x0000000000007941 */ /* 0x000fea0003800200 */
.L_x_247:
        /* <DEDUP_REMOVED lines=11> */
.L_x_234:
[----:B------:R-:W1:Y:S01]  /*2140*/  LDCU.64 UR4, c[0x0][0x3d8] ;  /* 0x00007b00ff0477ac */ /* 0x000e620008000a00 */
[C---:B------:R-:W-:Y:S01]  /*2150*/  IMAD R8, R6.reuse, UR16, RZ ;  /* 0x0000001006087c24 */ /* 0x040fe2000f8e02ff */
[----:B------:R-:W-:Y:S01]  /*2160*/  IADD3 R203, PT, PT, R231, -UR17, RZ ;  /* 0x80000011e7cb7c10 */ /* 0x000fe2000fffe0ff */
        /* <DEDUP_REMOVED lines=30> */
.L_x_252:
[----:B------:R3:W-:Y:S01]  /*2350*/  STS.128 [R200+0xa000], RZ ;  /* 0x00a000ffc8007388 */ /* 0x0007e20000000c00 */
[----:B------:R-:W-:Y:S05]  /*2360*/  BRA `(.L_x_253) ;  /* 0x0000000000047947 */ /* 0x000fea0003800000 */
.L_x_251:
[----:B------:R1:W-:Y:S02]  /*2370*/  STS.128 [R200+0xa000], RZ ;  /* 0x00a000ffc8007388 */ /* 0x0003e40000000c00 */
.L_x_253:
[----:B------:R-:W-:Y:S05]  /*2380*/  BSYNC.RECONVERGENT B0 ;  /* 0x0000000000007941 */ /* 0x000fea0003800200 */
.L_x_250:
        /* <DEDUP_REMOVED lines=23> */
.L_x_255:
[----:B------:R-:W-:Y:S05]  /*2500*/  BSYNC.RECONVERGENT B0 ;  /* 0x0000000000007941 */ /* 0x000fea0003800200 */
.L_x_254:
        /* <DEDUP_REMOVED lines=20> */
.L_x_257:
[----:B------:R-:W-:Y:S05]  /*2650*/  BSYNC.RECONVERGENT B0 ;  /* 0x0000000000007941 */ /* 0x000fea0003800200 */
.L_x_256:
        /* <DEDUP_REMOVED lines=19> */
.L_x_259:
[----:B------:R-:W-:Y:S05]  /*2790*/  BSYNC.RECONVERGENT B0 ;  /* 0x0000000000007941 */ /* 0x000fea0003800200 */
.L_x_258:
        /* <DEDUP_REMOVED lines=15> */
.L_x_262:
[----:B------:R1:W-:Y:S01]  /*2890*/  STS.128 [R200+0x4000], RZ ;  /* 0x004000ffc8007388 */ /* 0x0003e20000000c00 */
[----:B------:R-:W-:Y:S05]  /*28a0*/  BRA `(.L_x_263) ;  /* 0x0000000000047947 */ /* 0x000fea0003800000 */
.L_x_261:
[----:B------:R1:W-:Y:S02]  /*28b0*/  STS.128 [R200+0x4000], RZ ;  /* 0x004000ffc8007388 */ /* 0x0003e40000000c00 */
.L_x_263:
[----:B------:R-:W-:Y:S05]  /*28c0*/  BSYNC.RECONVERGENT B0 ;  /* 0x0000000000007941 */ /* 0x000fea0003800200 */
.L_x_260:
        /* <DEDUP_REMOVED lines=14> */
.L_x_265:
[----:B------:R-:W-:Y:S05]  /*29b0*/  BSYNC.RECONVERGENT B0 ;  /* 0x0000000000007941 */ /* 0x000fea0003800200 */
.L_x_264:
        /* <DEDUP_REMOVED lines=13> */
.L_x_268:
[----:B------:R1:W-:Y:S01]  /*2a90*/  STS.128 [R229], RZ ;  /* 0x000000ffe5007388 */ /* 0x0003e20000000c00 */
[----:B------:R-:W-:Y:S05]  /*2aa0*/  BRA `(.L_x_269) ;  /* 0x0000000000047947 */ /* 0x000fea0003800000 */
.L_x_267:
[----:B------:R1:W-:Y:S02]  /*2ab0*/  STS.128 [R229], RZ ;  /* 0x000000ffe5007388 */ /* 0x0003e40000000c00 */
.L_x_269:
[----:B------:R-:W-:Y:S05]  /*2ac0*/  BSYNC.RECONVERGENT B0 ;  /* 0x0000000000007941 */ /* 0x000fea0003800200 */
.L_x_266:
[C---:B------:R-:W-:Y:S01]  /*2ad0*/  VIADD R7, R190.reuse, 0x8 ;  /* 0x00000008be077836 */ /* 0x040fe20000000000 */
[CC--:B------:R-:W-:Y:S01]  /*2ae0*/  ISETP.GE.AND P2, PT, R190.reuse, R6.reuse, PT ;  /* 0x00000006be00720c */ /* 0x0c0fe20003f46270 */
[----:B------:R-:W-:Y:S01]  /*2af0*/  IMAD.MOV.U32 R228, RZ, RZ, 0x7f800000 ;  /* 0x7f800000ffe47424 */ /* 0x000fe200078e00ff */
[C---:B-1----:R-:W-:Y:S01]  /*2b00*/  LOP3.LUT R8, R190.reuse, 0x20, RZ, 0xfc, !PT ;  /* 0x00000020be087812 */ /* 0x042fe200078efcff */
        /* <DEDUP_REMOVED lines=25> */
.L_x_271:
[----:B------:R-:W-:Y:S05]  /*2ca0*/  BSYNC.RECONVERGENT B0 ;  /* 0x0000000000007941 */ /* 0x000fea0003800200 */
.L_x_270:
        /* <DEDUP_REMOVED lines=27> */
.L_x_274:
[----:B------:R3:W-:Y:S01]  /*2e60*/  STS.128 [R200+0x6000], RZ ;  /* 0x006000ffc8007388 */ /* 0x0007e20000000c00 */
[----:B------:R-:W-:Y:S05]  /*2e70*/  BRA `(.L_x_275) ;  /* 0x0000000000047947 */ /* 0x000fea0003800000 */
.L_x_273:
[----:B------:R1:W-:Y:S02]  /*2e80*/  STS.128 [R200+0x6000], RZ ;  /* 0x006000ffc8007388 */ /* 0x0003e40000000c00 */
.L_x_275:
[----:B------:R-:W-:Y:S05]  /*2e90*/  BSYNC.RECONVERGENT B0 ;  /* 0x0000000000007941 */ /* 0x000fea0003800200 */
.L_x_272:
[----:B------:R1:W-:Y:S01]  /*2ea0*/  @P5 STS.128 [R200+0x7000], RZ ;  /* 0x007000ffc8005388 */ /* 0x0003e20000000c00 */
[----:B------:R-:W-:Y:S04]  /*2eb0*/  BSSY.RECONVERGENT B0, `(.L_x_276) ;  /* 0x0000013000007945 */ /* 0x000fe80003800200 */
        /* <DEDUP_REMOVED lines=18> */
.L_x_277:
[----:B------:R-:W-:Y:S05]  /*2fe0*/  BSYNC.RECONVERGENT B0 ;  /* 0x0000000000007941 */ /* 0x000fea0003800200 */
.L_x_276:
[----:B------:R1:W-:Y:S01]  /*2ff0*/  @P4 STS.128 [R200+0x8000], RZ ;  /* 0x008000ffc8004388 */ /* 0x0003e20000000c00 */
[----:B------:R-:W-:Y:S04]  /*3000*/  BSSY.RECONVERGENT B0, `(.L_x_278) ;  /* 0x0000013000007945 */ /* 0x000fe80003800200 */
[----:B------:R-:W-:Y:S05]  /*3010*/  @P4 BRA `(.L_x_279) ;  /* 0x0000000000444947 */ /* 0x000fea0003800000 */
[----:B------:R-:W3:Y:S02]  /*3020*/  LDCU UR4, c[0x0][0x440] ;  /* 0x00008800ff0477ac */ /* 0x000ee40008000800 */
[----:B---3--:R-:W-:-:S13]  /*3030*/  ISETP.GE.AND P0, PT, R201, UR4, PT ;  /* 0x00000004c9007c0c */ /* 0x008fda000bf06270 */
[----:B------:R3:W-:Y:S01]  /*3040*/  @P0 STS.128 [R200+0x8000], RZ ;  /* 0x008000ffc8000388 */ /* 0x0007e20000000c00 */
[----:B------:R-:W-:Y:S05]  /*3050*/  @P0 BRA `(.L_x_279) ;  /* 0x0000000000340947 */ /* 0x000fea0003800000 */
[----:B------:R-:W2:Y:S01]  /*3060*/  LDCU.64 UR4, c[0x0][0x388] ;  /* 0x00007100ff0477ac */ /* 0x000ea20008000a00 */
[----:B------:R-:W-:Y:S01]  /*3070*/  IMAD R7, R15, R4, RZ ;  /* 0x000000040f077224 */ /* 0x000fe200078e02ff */
[----:B-1----:R-:W-:Y:S02]  /*3080*/  MOV R18, R8 ;  /* 0x0000000800127202 */ /* 0x002fe40000000f00 */
[----:B------:R-:W-:Y:S01]  /*3090*/  MOV R19, R6 ;  /* 0x0000000600137202 */ /* 0x000fe20000000f00 */
[C---:B------:R-:W-:Y:S02]  /*30a0*/  IMAD R7, R14.reuse, R5, R7 ;  /* 0x000000050e077224 */ /* 0x040fe400078e0207 */
[----:B------:R-:W-:-:S05]  /*30b0*/  IMAD.WIDE.U32 R14, R14, R4, R18 ;  /* 0x000000040e0e7225 */ /* 0x000fca00078e0012 */
[----:B------:R-:W-:Y:S02]  /*30c0*/  IADD3 R7, PT, PT, R15, R7, RZ ;  /* 0x000000070f077210 */ /* 0x000fe40007ffe0ff */
[----:B--2---:R-:W-:-:S04]  /*30d0*/  LEA R18, P0, R14, UR4, 0x1 ;  /* 0x000000040e127c11 */ /* 0x004fc8000f8008ff */
[----:B------:R-:W-:-:S05]  /*30e0*/  LEA.HI.X R19, R14, UR5, R7, 0x1, P0 ;  /* 0x000000050e137c11 */ /* 0x000fca00080f0c07 */
[----:B------:R-:W-:Y:S01]  /*30f0*/  @!PT LDS RZ, [RZ] ;  /* 0x00000000fffff984 */ /* 0x000fe20000000800 */
[----:B------:R-:W-:Y:S01]  /*3100*/  @!PT LDS RZ, [RZ] ;  /* 0x00000000fffff984 */ /* 0x000fe20000000800 */
[----:B------:R-:W-:Y:S01]  /*3110*/  @!PT LDS RZ, [RZ] ;  /* 0x00000000fffff984 */ /* 0x000fe20000000800 */
[----:B------:R1:W-:Y:S04]  /*3120*/  LDGSTS.E.BYPASS.LTC128B.128 [R200+0x8000], desc[UR14][R18.64] ;  /* 0x0800000012c87fae */ /* 0x0003e8000b981a0e */
.L_x_279:
[----:B------:R-:W-:Y:S05]  /*3130*/  BSYNC.RECONVERGENT B0 ;  /* 0x0000000000007941 */ /* 0x000fea0003800200 */
.L_x_278:
        /* <DEDUP_REMOVED lines=20> */
.L_x_281:
[----:B------:R-:W-:Y:S05]  /*3280*/  BSYNC.RECONVERGENT B0 ;  /* 0x0000000000007941 */ /* 0x000fea0003800200 */
.L_x_280:
[----:B------:R-:W3:Y:S01]  /*3290*/  LDCU.64 UR4, c[0x0][0x538] ;  /* 0x0000a700ff0477ac */ /* 0x000ee20008000a00 */
[----:B------:R-:W0:Y:S01]  /*32a0*/  LDGDEPBAR ;  /* 0x00000000000079af */ /* 0x000e220000000000 */
[----:B------:R-:W2:Y:S01]  /*32b0*/  LDC R202, c[0x0][0x44c] ;  /* 0x00011300ffca7b82 */ /* 0x000ea20000000800 */
[----:B------:R-:W-:Y:S01]  /*32c0*/  IMAD.MOV.U32 R224, RZ, RZ, RZ ;  /* 0x000000ffffe07224 */ /* 0x000fe200078e00ff */
[----:B------:R-:W1:Y:S01]  /*32d0*/  LDCU UR6, c[0x0][0x3e0] ;  /* 0x00007c00ff0677ac */ /* 0x000e620008000800 */
[----:B------:R-:W1:Y:S01]  /*32e0*/  LDCU UR7, c[0x0][0x45c] ;  /* 0x00008b80ff0777ac */ /* 0x000e620008000800 */
[----:B---3--:R-:W-:-:S04]  /*32f0*/  ISETP.NE.U32.AND P1, PT, RZ, UR4, PT ;  /* 0x00000004ff007c0c */ /* 0x008fc8000bf25070 */
[----:B------:R-:W-:Y:S01]  /*3300*/  ISETP.NE.AND.EX P1, PT, RZ, UR5, PT, P1 ;  /* 0x00000005ff007c0c */ /* 0x000fe2000bf25310 */
[----:B------:R-:W-:-:S04]  /*3310*/  DEPBAR.LE SB0, 0x1 ;  /* 0x000080400000791a */ /* 0x000fc80000000000 */
[----:B------:R-:W-:Y:S08]  /*3320*/  BAR.SYNC.DEFER_BLOCKING 0x0 ;  /* 0x0000000000007b1d */ /* 0x000ff00000010000 */
[----:B-1----:R-:W1:Y:S01]  /*3330*/  @P1 LDC.64 R4, c[0x0][0x540] ;  /* 0x00015000ff041b82 */ /* 0x002e620000000a00 */
[----:B------:R-:W-:Y:S02]  /*3340*/  @P1 IMAD.MOV.U32 R6, RZ, RZ, R186 ;  /* 0x000000ffff061224 */ /* 0x000fe400078e00ba */
[----:B------:R-:W-:Y:S01]  /*3350*/  @P1 IMAD.MOV.U32 R7, RZ, RZ, RZ ;  /* 0x000000ffff071224 */ /* 0x000fe200078e00ff */
[----:B------:R3:W1:Y:S04]  /*3360*/  LDSM.16.M88.4 R136, [R180] ;  /* 0x00000000b488783b */ /* 0x0006680000000200 */
[----:B------:R3:W1:Y:S02]  /*3370*/  LDSM.16.M88.4 R140, [R180+0x800] ;  /* 0x00080000b48c783b */ /* 0x0006640000000200 */
[----:B-1----:R-:W-:-:S02]  /*3380*/  @P1 IMAD.WIDE.U32 R6, R187, R4, R6 ;  /* 0x00000004bb061225 */ /* 0x002fc400078e0006 */
[----:B------:R3:W1:Y:S02]  /*3390*/  LDSM.16.M88.4 R144, [R178] ;  /* 0x00000000b290783b */ /* 0x0006640000000200 */
[----:B------:R-:W-:Y:S01]  /*33a0*/  @P1 IMAD R5, R187, R5, R7 ;  /* 0x00000005bb051224 */ /* 0x000fe200078e0207 */
[C---:B------:R-:W-:Y:S01]  /*33b0*/  @P1 LEA R4, P0, R6.reuse, UR4, 0x2 ;  /* 0x0000000406041c11 */ /* 0x040fe2000f8010ff */
[----:B------:R3:W1:Y:S01]  /*33c0*/  LDSM.16.M88.4 R148, [R178+0x800] ;  /* 0x00080000b294783b */ /* 0x0006620000000200 */
[----:B------:R-:W4:Y:S02]  /*33d0*/  LDCU UR4, c[0x0][0x590] ;  /* 0x0000b200ff0477ac */ /* 0x000f240008000800 */
[----:B------:R-:W-:Y:S01]  /*33e0*/  @P1 LEA.HI.X R5, R6, UR5, R5, 0x2, P0 ;  /* 0x0000000506051c11 */ /* 0x000fe200080f1405 */
[----:B------:R3:W1:Y:S01]  /*33f0*/  LDSM.16.M88.4 R152, [R176] ;  /* 0x00000000b098783b */ /* 0x0006620000000200 */
[----:B------:R-:W-:Y:S01]  /*3400*/  IMAD.SHL.U32 R6, R21, 0x2, RZ ;  /* 0x0000000215067824 */ /* 0x000fe200078e00ff */
[----:B------:R-:W-:-:S02]  /*3410*/  CS2R R94, SRZ ;  /* 0x00000000005e7805 */ /* 0x000fc4000001ff00 */
[----:B------:R3:W1:Y:S04]  /*3420*/  LDSM.16.M88.4 R156, [R176+0x800] ;  /* 0x00080000b09c783b */ /* 0x0006680000000200 */
[----:B------:R3:W1:Y:S04]  /*3430*/  LDSM.16.M88.4 R160, [R175] ;  /* 0x00000000afa0783b */ /* 0x0006680000000200 */
[----:B------:R3:W1:Y:S01]  /*3440*/  LDSM.16.M88.4 R164, [R175+0x800] ;  /* 0x00080000afa4783b */ /* 0x0006620000000200 */
[----:B------:R-:W-:Y:S01]  /*3450*/  IMAD.IADD R7, R190, 0x1, R231 ;  /* 0x00000001be077824 */ /* 0x000fe200078e02e7 */
[----:B------:R-:W-:Y:S01]  /*3460*/  CS2R R92, SRZ ;  /* 0x00000000005c7805 */ /* 0x000fe2000001ff00 */
[----:B------:R-:W-:Y:S01]  /*3470*/  IMAD.IADD R170, R183, 0x1, R169 ;  /* 0x00000001b7aa7824 */ /* 0x000fe200078e02a9 */
[----:B------:R2:W3:Y:S01]  /*3480*/  @P1 LDG.E R5, desc[UR14][R4.64] ;  /* 0x0000000e04051981 */ /* 0x0004e2000c1e1900 */
[----:B------:R-:W-:Y:S01]  /*3490*/  SHF.R.U32.HI R21, RZ, 0x1, R21 ;  /* 0x00000001ff157819 */ /* 0x000fe20000011615 */
[----:B------:R-:W-:Y:S01]  /*34a0*/  IMAD R7, R16, 0x40, R7 ;  /* 0x0000004010077824 */ /* 0x000fe200078e0207 */
[----:B------:R-:W-:Y:S01]  /*34b0*/  LOP3.LUT R6, R6, 0x6, RZ, 0xc0, !PT ;  /* 0x0000000606067812 */ /* 0x000fe200078ec0ff */
[----:B------:R-:W-:Y:S01]  /*34c0*/  IMAD.SHL.U32 R214, R214, 0x8, RZ ;  /* 0x00000008d6d67824 */ /* 0x000fe200078e00ff */
[----:B------:R-:W-:Y:S01]  /*34d0*/  CS2R R98, SRZ ;  /* 0x0000000000627805 */ /* 0x000fe2000001ff00 */
[----:B------:R-:W-:Y:S01]  /*34e0*/  IMAD.IADD R169, R182, 0x1, R169 ;  /* 0x00000001b6a97824 */ /* 0x000fe200078e02a9 */
[----:B------:R-:W-:Y:S01]  /*34f0*/  LOP3.LUT R6, R6, 0x1e0, R21, 0xf8, !PT ;  /* 0x000001e006067812 */ /* 0x000fe200078ef815 */
[----:B------:R-:W-:Y:S01]  /*3500*/  IMAD.MOV.U32 R222, RZ, RZ, R229 ;  /* 0x000000ffffde7224 */ /* 0x000fe200078e00e5 */
[----:B------:R-:W-:-:S02]  /*3510*/  CS2R R96, SRZ ;  /* 0x0000000000607805 */ /* 0x000fc4000001ff00 */
[----:B------:R-:W-:Y:S02]  /*3520*/  CS2R R90, SRZ ;  /* 0x00000000005a7805 */ /* 0x000fe4000001ff00 */
[----:B------:R-:W-:Y:S01]  /*3530*/  CS2R R88, SRZ ;  /* 0x0000000000587805 */ /* 0x000fe2000001ff00 */
[----:B------:R-:W-:Y:S01]  /*3540*/  VIADD R204, R6, UR17 ;  /* 0x0000001106cc7c36 */ /* 0x000fe20008000000 */
[----:B------:R-:W-:Y:S01]  /*3550*/  UIADD3 UR17, UPT, UPT, UR17, 0x80, URZ ;  /* 0x0000008011117890 */ /* 0x000fe2000fffe0ff */
[----:B------:R-:W-:Y:S02]  /*3560*/  CS2R R86, SRZ ;  /* 0x0000000000567805 */ /* 0x000fe4000001ff00 */
[----:B------:R-:W-:Y:S02]  /*3570*/  CS2R R84, SRZ ;  /* 0x0000000000547805 */ /* 0x000fe4000001ff00 */
[----:B------:R-:W-:Y:S02]  /*3580*/  CS2R R78, SRZ ;  /* 0x00000000004e7805 */ /* 0x000fe4000001ff00 */
[----:B------:R-:W-:-:S02]  /*3590*/  IADD3 R223, PT, PT, R7, -R204, -R223 ;  /* 0x800000cc07df7210 */ /* 0x000fc40007ffe8df */
[----:B------:R-:W-:Y:S02]  /*35a0*/  CS2R R76, SRZ ;  /* 0x00000000004c7805 */ /* 0x000fe4000001ff00 */
[----:B------:R-:W-:Y:S02]  /*35b0*/  ISETP.LE.AND P3, PT, R231, UR17, PT ;  /* 0x00000011e7007c0c */ /* 0x000fe4000bf63270 */
[----:B------:R-:W-:Y:S02]  /*35c0*/  CS2R R82, SRZ ;  /* 0x0000000000527805 */ /* 0x000fe4000001ff00 */
[----:B------:R-:W-:Y:S02]  /*35d0*/  CS2R R80, SRZ ;  /* 0x0000000000507805 */ /* 0x000fe4000001ff00 */
[----:B------:R-:W-:Y:S02]  /*35e0*/  CS2R R74, SRZ ;  /* 0x00000000004a7805 */ /* 0x000fe4000001ff00 */
[----:B------:R-:W-:-:S02]  /*35f0*/  CS2R R72, SRZ ;  /* 0x0000000000487805 */ /* 0x000fc4000001ff00 */
[----:B------:R-:W-:Y:S01]  /*3600*/  CS2R R70, SRZ ;  /* 0x0000000000467805 */ /* 0x000fe2000001ff00 */
[----:B--2---:R-:W2:Y:S01]  /*3610*/  @P1 LDC R4, c[0x0][0x458] ;  /* 0x00011600ff041b82 */ /* 0x004ea20000000800 */
        /* <DEDUP_REMOVED lines=17> */
[----:B------:R-:W-:Y:S01]  /*3730*/  VIADD R223, R223, 0xffffffd7 ;  /* 0xffffffd7dfdf7836 */ /* 0x000fe20000000000 */
[----:B------:R-:W1:Y:S01]  /*3740*/  LDCU UR5, c[0x0][0x440] ;  /* 0x00008800ff0577ac */ /* 0x000e620008000800 */
[----:B------:R-:W-:-:S02]  /*3750*/  @P3 VIADD R221, R204, 0x19 ;  /* 0x00000019ccdd3836 */ /* 0x000fc40000000000 */
[C---:B------:R-:W-:Y:S01]  /*3760*/  @P3 VIADD R220, R204.reuse, 0x18 ;  /* 0x00000018ccdc3836 */ /* 0x040fe20000000000 */
[----:B----4-:R-:W-:Y:S01]  /*3770*/  USHF.L.U32 UR4, UR4, 0x6, URZ ;  /* 0x0000000604047899 */ /* 0x010fe200080006ff */
[----:B--2---:R-:W3:Y:S01]  /*3780*/  @P1 MUFU.RCP R4, R4 ;  /* 0x0000000400041308 */ /* 0x004ee20000001000 */
[C---:B------:R-:W-:Y:S02]  /*3790*/  @P3 VIADD R219, R204.reuse, 0x11 ;  /* 0x00000011ccdb3836 */ /* 0x040fe40000000000 */
[C---:B------:R-:W-:Y:S02]  /*37a0*/  @P3 VIADD R218, R204.reuse, 0x10 ;  /* 0x00000010ccda3836 */ /* 0x040fe40000000000 */
[C---:B------:R-:W-:Y:S02]  /*37b0*/  @P3 VIADD R217, R204.reuse, 0x9 ;  /* 0x00000009ccd93836 */ /* 0x040fe40000000000 */
[C---:B------:R-:W-:Y:S02]  /*37c0*/  @P3 VIADD R216, R204.reuse, 0x8 ;  /* 0x00000008ccd83836 */ /* 0x040fe40000000000 */
[----:B------:R-:W-:-:S02]  /*37d0*/  @P3 VIADD R215, R204, 0x1 ;  /* 0x00000001ccd73836 */ /* 0x000fc40000000000 */
[----:B-1-3--:R-:W-:-:S07]  /*37e0*/  @P1 FMUL.FTZ R224, R5, R4 ;  /* 0x0000000405e01220 */ /* 0x00afce0000410000 */
.L_x_284:
[----:B------:R-:W0:Y:S01]  /*37f0*/  LDGDEPBAR ;  /* 0x00000000000079af */ /* 0x000e220000000000 */
[--C-:B------:R-:W-:Y:S01]  /*3800*/  IMAD.IADD R112, R179, 0x1, R170.reuse ;  /* 0x00000001b3707824 */ /* 0x100fe200078e02aa */
[----:B-----5:R-:W-:Y:S01]  /*3810*/  FSETP.NEU.FTZ.AND P1, PT, R228, -INF , PT ;  /* 0xff800000e400780b */ /* 0x020fe20003f3d000 */
[----:B------:R-:W-:Y:S01]  /*3820*/  IMAD.IADD R184, R177, 0x1, R170 ;  /* 0x00000001b1b87824 */ /* 0x000fe200078e02aa */
[-C--:B------:R-:W-:Y:S02]  /*3830*/  @P3 ISETP.GE.AND P2, PT, R204, R231.reuse, PT ;  /* 0x000000e7cc00320c */ /* 0x080fe40003f46270 */
[----:B------:R-:W-:Y:S01]  /*3840*/  @P3 ISETP.GE.AND P4, PT, R215, R231, PT ;  /* 0x000000e7d700320c */ /* 0x000fe20003f86270 */
[----:B------:R-:W-:Y:S04]  /*3850*/  DEPBAR.LE SB0, 0x0 ;  /* 0x000080000000791a */ /* 0x000fe80000000000 */
[----:B------:R-:W-:Y:S06]  /*3860*/  BAR.SYNC.DEFER_BLOCKING 0x0 ;  /* 0x0000000000007b1d */ /* 0x000fec0000010000 */
[----:B------:R-:W-:Y:S08]  /*3870*/  LDSM.16.M88.4 R32, [R170] ;  /* 0x00000000aa20783b */ /* 0x000ff00000000200 */
[----:B------:R-:W1:Y:S08]  /*3880*/  LDSM.16.M88.4 R16, [R180+-0x4000] ;  /* 0xffc00000b410783b */ /* 0x000e700000000200 */
[----:B------:R-:W2:Y:S08]  /*3890*/  LDSM.16.M88.4 R28, [R170+0x1000] ;  /* 0x00100000aa1c783b */ /* 0x000eb00000000200 */
[----:B------:R-:W3:Y:S08]  /*38a0*/  LDSM.16.M88.4 R100, [R180+-0x3800] ;  /* 0xffc80000b464783b */ /* 0x000ef00000000200 */
[----:B------:R-:W-:Y:S08]  /*38b0*/  LDSM.16.M88.4 R104, [R112] ;  /* 0x000000007068783b */ /* 0x000ff00000000200 */
[----:B------:R-:W4:Y:S01]  /*38c0*/  LDSM.16.M88.4 R108, [R178+-0x4000] ;  /* 0xffc00000b26c783b */ /* 0x000f220000000200 */
[-C--:B-1----:R-:W-:Y:S07]  /*38d0*/  HMMA.16816.F32 R4, R32, R16.reuse, RZ ;  /* 0x000000102004723c */ /* 0x082fee00000018ff */
[----:B------:R-:W1:Y:S01]  /*38e0*/  LDSM.16.M88.4 R112, [R112+0x1000] ;  /* 0x001000007070783b */ /* 0x000e620000000200 */
[C---:B--2---:R-:W-:Y:S07]  /*38f0*/  HMMA.16816.F32 R8, R28.reuse, R16, RZ ;  /* 0x000000101c08723c */ /* 0x044fee00000018ff */
[----:B------:R-:W2:Y:S01]  /*3900*/  LDSM.16.M88.4 R116, [R178+-0x3800] ;  /* 0xffc80000b274783b */ /* 0x000ea20000000200 */
[-C--:B------:R-:W-:Y:S07]  /*3910*/  HMMA.16816.F32 R12, R28, R18.reuse, RZ ;  /* 0x000000121c0c723c */ /* 0x080fee00000018ff */
[----:B------:R-:W-:Y:S01]  /*3920*/  LDSM.16.M88.4 R120, [R176+-0x4000] ;  /* 0xffc00000b078783b */ /* 0x000fe20000000200 */
[C---:B------:R-:W-:Y:S07]  /*3930*/  HMMA.16816.F32 R16, R32.reuse, R18, RZ ;  /* 0x000000122010723c */ /* 0x040fee00000018ff */
[----:B------:R-:W-:Y:S01]  /*3940*/  LDSM.16.M88.4 R124, [R184+0x1000] ;  /* 0x00100000b87c783b */ /* 0x000fe20000000200 */
[-C--:B---3--:R-:W-:Y:S07]  /*3950*/  HMMA.16816.F32 R20, R32, R100.reuse, RZ ;  /* 0x000000642014723c */ /* 0x088fee00000018ff */
[----:B------:R-:W-:Y:S01]  /*3960*/  LDSM.16.M88.4 R132, [R175+-0x4000] ;  /* 0xffc00000af84783b */ /* 0x000fe20000000200 */
[C---:B------:R-:W-:Y:S08]  /*3970*/  HMMA.16816.F32 R24, R28.reuse, R100, RZ ;  /* 0x000000641c18723c */ /* 0x040ff000000018ff */
[-C--:B------:R-:W-:Y:S08]  /*3980*/  HMMA.16816.F32 R28, R28, R102.reuse, RZ ;  /* 0x000000661c1c723c */ /* 0x080ff000000018ff */
[----:B------:R-:W-:Y:S01]  /*3990*/  HMMA.16816.F32 R32, R32, R102, RZ ;  /* 0x000000662020723c */ /* 0x000fe200000018ff */
[----:B------:R3:W2:Y:S07]  /*39a0*/  LDSM.16.M88.4 R100, [R184] ;  /* 0x00000000b864783b */ /* 0x0006ae0000000200 */
[-C--:B----4-:R-:W-:Y:S08]  /*39b0*/  HMMA.16816.F32 R4, R104, R108.reuse, R4 ;  /* 0x0000006c6804723c */ /* 0x090ff00000001804 */
[C---:B-1----:R-:W-:Y:S08]  /*39c0*/  HMMA.16816.F32 R8, R112.reuse, R108, R8 ;  /* 0x0000006c7008723c */ /* 0x042ff00000001808 */
[-C--:B------:R-:W-:Y:S03]  /*39d0*/  HMMA.16816.F32 R12, R112, R110.reuse, R12 ;  /* 0x0000006e700c723c */ /* 0x080fe6000000180c */
[----:B---3--:R-:W-:Y:S05]  /*39e0*/  IADD3 R184, PT, PT, R179, R184, RZ ;  /* 0x000000b8b3b87210 */ /* 0x008fea0007ffe0ff */
[C---:B------:R-:W-:Y:S01]  /*39f0*/  HMMA.16816.F32 R16, R104.reuse, R110, R16 ;  /* 0x0000006e6810723c */ /* 0x040fe20000001810 */
[----:B------:R-:W1:Y:S07]  /*3a00*/  LDSM.16.M88.4 R108, [R176+-0x3800] ;  /* 0xffc80000b06c783b */ /* 0x000e6e0000000200 */
[-C--:B--2---:R-:W-:Y:S01]  /*3a10*/  HMMA.16816.F32 R20, R104, R116.reuse, R20 ;  /* 0x000000746814723c */ /* 0x084fe20000001814 */
[----:B------:R-:W2:Y:S07]  /*3a20*/  LDSM.16.M88.4 R128, [R184] ;  /* 0x00000000b880783b */ /* 0x000eae0000000200 */
[C---:B------:R-:W-:Y:S04]  /*3a30*/  HMMA.16816.F32 R24, R112.reuse, R116, R24 ;  /* 0x000000747018723c */ /* 0x040fe80000001818 */
[C---:B------:R-:W-:Y:S01]  /*3a40*/  IADD3 R117, PT, PT, R223.reuse, -0x17, RZ ;  /* 0xffffffe9df757810 */ /* 0x040fe20007ffe0ff */
[C---:B------:R-:W-:Y:S03]  /*3a50*/  VIADD R116, R223.reuse, 0xffffffe8 ;  /* 0xffffffe8df747836 */ /* 0x040fe60000000000 */
[-C--:B------:R-:W-:Y:S01]  /*3a60*/  HMMA.16816.F32 R28, R112, R118.reuse, R28 ;  /* 0x00000076701c723c */ /* 0x080fe2000000181c */
[----:B------:R-:W3:Y:S02]  /*3a70*/  LDSM.16.M88.4 R112, [R184+0x1000] ;  /* 0x00100000b870783b */ /* 0x000ee40000000200 */
[----:B------:R-:W-:Y:S02]  /*3a80*/  IABS R117, R117 ;  /* 0x0000007500757213 */ /* 0x000fe40000000000 */
[----:B------:R-:W-:Y:S02]  /*3a90*/  IABS R116, R116 ;  /* 0x0000007400747213 */ /* 0x000fe40000000000 */
[----:B------:R-:W-:Y:S01]  /*3aa0*/  I2FP.F32.S32 R117, R117 ;  /* 0x0000007500757245 */ /* 0x000fe20000201400 */
[----:B------:R-:W-:Y:S04]  /*3ab0*/  HMMA.16816.F32 R32, R104, R118, R32 ;  /* 0x000000766820723c */ /* 0x000fe80000001820 */
[C---:B------:R-:W-:Y:S01]  /*3ac0*/  IADD3 R104, PT, PT, R223.reuse, -0x10, RZ ;  /* 0xfffffff0df687810 */ /* 0x040fe20007ffe0ff */
[C---:B------:R-:W-:Y:S01]  /*3ad0*/  VIADD R105, R223.reuse, 0xfffffff1 ;  /* 0xfffffff1df697836 */ /* 0x040fe20000000000 */
[----:B------:R-:W-:Y:S01]  /*3ae0*/  I2FP.F32.S32 R116, R116 ;  /* 0x0000007400747245 */ /* 0x000fe20000201400 */
[C---:B------:R-:W-:Y:S01]  /*3af0*/  VIADD R118, R223.reuse, 0x10 ;  /* 0x00000010df767836 */ /* 0x040fe20000000000 */
[-C--:B------:R-:W-:Y:S05]  /*3b00*/  HMMA.16816.F32 R4, R100, R120.reuse, R4 ;  /* 0x000000786404723c */ /* 0x080fea0000001804 */
[----:B------:R-:W-:Y:S01]  /*3b10*/  IABS R104, R104 ;  /* 0x0000006800687213 */ /* 0x000fe20000000000 */
[C---:B------:R-:W-:Y:S01]  /*3b20*/  VIADD R106, R223.reuse, 0x8 ;  /* 0x00000008df6a7836 */ /* 0x040fe20000000000 */
[----:B------:R-:W-:Y:S01]  /*3b30*/  IABS R105, R105 ;  /* 0x0000006900697213 */ /* 0x000fe20000000000 */
[C---:B------:R-:W-:Y:S04]  /*3b40*/  HMMA.16816.F32 R8, R124.reuse, R120, R8 ;  /* 0x000000787c08723c */ /* 0x040fe80000001808 */
[----:B------:R-:W-:Y:S01]  /*3b50*/  I2FP.F32.S32 R104, R104 ;  /* 0x0000006800687245 */ /* 0x000fe20000201400 */
[C---:B------:R-:W-:Y:S01]  /*3b60*/  VIADD R120, R223.reuse, 0xffffffe0 ;  /* 0xffffffe0df787836 */ /* 0x040fe20000000000 */
[----:B------:R-:W-:Y:S01]  /*3b70*/  I2FP.F32.S32 R105, R105 ;  /* 0x0000006900697245 */ /* 0x000fe20000201400 */
[C---:B------:R-:W-:Y:S01]  /*3b80*/  VIADD R119, R223.reuse, 0x11 ;  /* 0x00000011df777836 */ /* 0x040fe20000000000 */
[-C--:B------:R-:W-:Y:S03]  /*3b90*/  HMMA.16816.F32 R12, R124, R122.reuse, R12 ;  /* 0x0000007a7c0c723c */ /* 0x080fe6000000180c */
[----:B------:R-:W-:Y:S02]  /*3ba0*/  IABS R118, R118 ;  /* 0x0000007600767213 */ /* 0x000fe40000000000 */
[----:B------:R-:W-:Y:S02]  /*3bb0*/  IABS R120, R120 ;  /* 0x0000007800787213 */ /* 0x000fe40000000000 */
[----:B------:R-:W-:Y:S01]  /*3bc0*/  I2FP.F32.S32 R118, R118 ;  /* 0x0000007600767245 */ /* 0x000fe20000201400 */
[C---:B------:R-:W-:Y:S04]  /*3bd0*/  HMMA.16816.F32 R16, R100.reuse, R122, R16 ;  /* 0x0000007a6410723c */ /* 0x040fe80000001810 */
[----:B------:R-:W-:Y:S02]  /*3be0*/  I2FP.F32.S32 R120, R120 ;  /* 0x0000007800787245 */ /* 0x000fe40000201400 */
[C---:B------:R-:W-:Y:S02]  /*3bf0*/  IADD3 R121, PT, PT, R223.reuse, -0x27, RZ ;  /* 0xffffffd9df797810 */ /* 0x040fe40007ffe0ff */
[-C--:B-1----:R-:W-:Y:S03]  /*3c00*/  HMMA.16816.F32 R20, R100, R108.reuse, R20 ;  /* 0x0000006c6414723c */ /* 0x082fe60000001814 */
[----:B------:R-:W-:Y:S02]  /*3c10*/  IABS R121, R121 ;  /* 0x0000007900797213 */ /* 0x000fe40000000000 */
[----:B------:R-:W-:Y:S02]  /*3c20*/  IABS R106, R106 ;  /* 0x0000006a006a7213 */ /* 0x000fe40000000000 */
[----:B------:R-:W-:Y:S01]  /*3c30*/  IABS R119, R119 ;  /* 0x0000007700777213 */ /* 0x000fe20000000000 */
[C---:B------:R-:W-:Y:S04]  /*3c40*/  HMMA.16816.F32 R24, R124.reuse, R108, R24 ;  /* 0x0000006c7c18723c */ /* 0x040fe80000001818 */
[----:B------:R-:W-:Y:S02]  /*3c50*/  I2FP.F32.S32 R106, R106 ;  /* 0x0000006a006a7245 */ /* 0x000fe40000201400 */
[----:B------:R-:W-:Y:S02]  /*3c60*/  I2FP.F32.S32 R119, R119 ;  /* 0x0000007700777245 */ /* 0x000fe40000201400 */
[-C--:B------:R-:W-:Y:S03]  /*3c70*/  HMMA.16816.F32 R28, R124, R110.reuse, R28 ;  /* 0x0000006e7c1c723c */ /* 0x080fe6000000181c */
[----:B------:R-:W-:Y:S04]  /*3c80*/  IADD3 R107, PT, PT, R223, 0x9, RZ ;  /* 0x00000009df6b7810 */ /* 0x000fe80007ffe0ff */
[----:B------:R-:W-:Y:S01]  /*3c90*/  IABS R107, R107 ;  /* 0x0000006b006b7213 */ /* 0x000fe20000000000 */
[----:B------:R-:W-:Y:S04]  /*3ca0*/  HMMA.16816.F32 R32, R100, R110, R32 ;  /* 0x0000006e6420723c */ /* 0x000fe80000001820 */
[----:B------:R-:W-:Y:S01]  /*3cb0*/  IMAD.MOV.U32 R100, RZ, RZ, R209 ;  /* 0x000000ffff647224 */ /* 0x000fe200078e00d1 */
[----:B------:R-:W-:Y:S01]  /*3cc0*/  I2FP.F32.S32 R107, R107 ;  /* 0x0000006b006b7245 */ /* 0x000fe20000201400 */
[----:B------:R-:W-:Y:S02]  /*3cd0*/  IMAD.MOV.U32 R101, RZ, RZ, R208 ;  /* 0x000000ffff657224 */ /* 0x000fe400078e00d0 */
[-C--:B--2---:R-:W-:Y:S05]  /*3ce0*/  HMMA.16816.F32 R4, R128, R132.reuse, R4 ;  /* 0x000000848004723c */ /* 0x084fea0000001804 */
[C---:B------:R-:W-:Y:S03]  /*3cf0*/  LEA R100, P0, R190.reuse, R100, 0x2 ;  /* 0x00000064be647211 */ /* 0x040fe600078010ff */
[C---:B---3--:R-:W-:Y:S04]  /*3d00*/  HMMA.16816.F32 R8, R112.reuse, R132, R8 ;  /* 0x000000847008723c */ /* 0x048fe80000001808 */
[----:B------:R-:W-:Y:S02]  /*3d10*/  LEA.HI.X R101, R190, R101, RZ, 0x2, P0 ;  /* 0x00000065be657211 */ /* 0x000fe400000f14ff */
[----:B------:R-:W-:Y:S02]  /*3d20*/  FSETP.NEU.FTZ.AND P0, PT, R227, -INF , PT ;  /* 0xff800000e300780b */ /* 0x000fe40003f1d000 */
[-C--:B------:R-:W-:Y:S01]  /*3d30*/  HMMA.16816.F32 R12, R112, R134.reuse, R12 ;  /* 0x00000086700c723c */ /* 0x080fe2000000180c */
[----:B------:R-:W2:Y:S02]  /*3d40*/  LDG.E R111, desc[UR14][R100.64] ;  /* 0x0000000e646f7981 */ /* 0x000ea4000c1e1900 */
[-C--:B------:R-:W-:Y:S01]  /*3d50*/  FFMA.FTZ R7, R104, -R224.reuse, R7 ;  /* 0x800000e068077223 */ /* 0x080fe20000010007 */
[-C--:B------:R-:W-:Y:S01]  /*3d60*/  FFMA.FTZ R6, R105, -R224.reuse, R6 ;  /* 0x800000e069067223 */ /* 0x080fe20000010006 */
[----:B------:R-:W3:Y:S01]  /*3d70*/  LDG.E R110, desc[UR14][R100.64+0x20] ;  /* 0x0000200e646e7981 */ /* 0x000ee2000c1e1900 */
[-C--:B------:R-:W-:Y:S01]  /*3d80*/  FFMA.FTZ R4, R117, -R224.reuse, R4 ;  /* 0x800000e075047223 */ /* 0x080fe20000010004 */
[-C--:B------:R-:W-:Y:S01]  /*3d90*/  FFMA.FTZ R5, R116, -R224.reuse, R5 ;  /* 0x800000e074057223 */ /* 0x080fe20000010005 */
[C---:B------:R-:W-:Y:S01]  /*3da0*/  HMMA.16816.F32 R16, R128.reuse, R134, R16 ;  /* 0x000000868010723c */ /* 0x040fe20000001810 */
[----:B------:R-:W5:Y:S03]  /*3db0*/  LDG.E R109, desc[UR14][R100.64+0x80] ;  /* 0x0000800e646d7981 */ /* 0x000f66000c1e1900 */
[----:B------:R-:W-:Y:S01]  /*3dc0*/  @P3 FSEL R4, R4, -INF , !P2 ;  /* 0xff80000004043808 */ /* 0x000fe20005000000 */
[----:B------:R1:W5:Y:S01]  /*3dd0*/  LDG.E R108, desc[UR14][R100.64+0xa0] ;  /* 0x0000a00e646c7981 */ /* 0x000362000c1e1900 */
[----:B------:R-:W-:Y:S01]  /*3de0*/  @P3 FSEL R5, R5, -INF , !P4 ;  /* 0xff80000005053808 */ /* 0x000fe20006000000 */
[-C--:B------:R-:W-:Y:S01]  /*3df0*/  FFMA.FTZ R11, R118, -R224.reuse, R11 ;  /* 0x800000e0760b7223 */ /* 0x080fe2000001000b */
[-C--:B------:R-:W-:Y:S01]  /*3e00*/  FFMA.FTZ R10, R119, -R224.reuse, R10 ;  /* 0x800000e0770a7223 */ /* 0x080fe2000001000a */
[----:B------:R-:W-:Y:S01]  /*3e10*/  IADD3 R119, PT, PT, R223, -0x1f, RZ ;  /* 0xffffffe1df777810 */ /* 0x000fe20007ffe0ff */
[CC--:B------:R-:W-:Y:S01]  /*3e20*/  FFMA.FTZ R9, R106.reuse, -R224.reuse, R9 ;  /* 0x800000e06a097223 */ /* 0x0c0fe20000010009 */
[-C--:B------:R-:W-:Y:S01]  /*3e30*/  FFMA.FTZ R15, R106, -R224.reuse, R15 ;  /* 0x800000e06a0f7223 */ /* 0x080fe2000001000f */
[----:B------:R-:W-:Y:S01]  /*3e40*/  IABS R106, R223 ;  /* 0x000000df006a7213 */ /* 0x000fe20000000000 */
[CC--:B------:R-:W-:Y:S01]  /*3e50*/  FFMA.FTZ R8, R107.reuse, -R224.reuse, R8 ;  /* 0x800000e06b087223 */ /* 0x0c0fe20000010008 */
[----:B------:R-:W-:Y:S01]  /*3e60*/  IABS R119, R119 ;  /* 0x0000007700777213 */ /* 0x000fe20000000000 */
[-C--:B------:R-:W-:Y:S01]  /*3e70*/  FFMA.FTZ R14, R107, -R224.reuse, R14 ;  /* 0x800000e06b0e7223 */ /* 0x080fe2000001000e */
[----:B------:R-:W-:Y:S01]  /*3e80*/  @P3 FSEL R7, R7, -INF , !P4 ;  /* 0xff80000007073808 */ /* 0x000fe20006000000 */
[----:B------:R-:W-:Y:S01]  /*3e90*/  VIADD R107, R223, 0x1 ;  /* 0x00000001df6b7836 */ /* 0x000fe20000000000 */
[----:B------:R-:W-:Y:S01]  /*3ea0*/  I2FP.F32.S32 R119, R119 ;  /* 0x0000007700777245 */ /* 0x000fe20000201400 */
[-C--:B------:R-:W-:Y:S01]  /*3eb0*/  FFMA.FTZ R18, R117, -R224.reuse, R18 ;  /* 0x800000e075127223 */ /* 0x080fe20000010012 */
[----:B------:R-:W-:Y:S01]  /*3ec0*/  FFMA.FTZ R19, R116, -R224, R19 ;  /* 0x800000e074137223 */ /* 0x000fe20000010013 */
[----:B------:R-:W-:Y:S01]  /*3ed0*/  FMUL.FTZ R116, R227, 1.4426950216293334961 ;  /* 0x3fb8aa3be3747820 */ /* 0x000fe20000410000 */
[----:B------:R-:W-:Y:S01]  /*3ee0*/  I2FP.F32.S32 R106, R106 ;  /* 0x0000006a006a7245 */ /* 0x000fe20000201400 */
[-C--:B------:R-:W-:Y:S01]  /*3ef0*/  FFMA.FTZ R16, R119, -R224.reuse, R16 ;  /* 0x800000e077107223 */ /* 0x080fe20000010010 */
[----:B------:R-:W-:Y:S01]  /*3f00*/  @P3 FSEL R8, R8, -INF , !P2 ;  /* 0xff80000008083808 */ /* 0x000fe20005000000 */
[-C--:B------:R-:W-:Y:S01]  /*3f10*/  FFMA.FTZ R17, R120, -R224.reuse, R17 ;  /* 0x800000e078117223 */ /* 0x080fe20000010011 */
[----:B------:R-:W-:Y:S01]  /*3f20*/  @P3 FSEL R6, R6, -INF , !P2 ;  /* 0xff80000006063808 */ /* 0x000fe20005000000 */
[-C--:B------:R-:W-:Y:S01]  /*3f30*/  FFMA.FTZ R13, R106, -R224.reuse, R13 ;  /* 0x800000e06a0d7223 */ /* 0x080fe2000001000d */
[----:B------:R-:W-:Y:S01]  /*3f40*/  @P3 FSEL R9, R9, -INF , !P4 ;  /* 0xff80000009093808 */ /* 0x000fe20006000000 */
[----:B-1----:R-:W1:Y:S01]  /*3f50*/  LDSM.16.M88.4 R100, [R175+-0x3800] ;  /* 0xffc80000af64783b */ /* 0x002e620000000200 */
[----:B------:R-:W-:Y:S02]  /*3f60*/  @P3 FSEL R10, R10, -INF , !P2 ;  /* 0xff8000000a0a3808 */ /* 0x000fe40005000000 */
[----:B------:R-:W-:Y:S02]  /*3f70*/  @P3 FSEL R11, R11, -INF , !P4 ;  /* 0xff8000000b0b3808 */ /* 0x000fe40006000000 */
[----:B------:R-:W-:Y:S02]  /*3f80*/  IABS R107, R107 ;  /* 0x0000006b006b7213 */ /* 0x000fe40000000000 */
[----:B------:R-:W-:Y:S02]  /*3f90*/  @P3 ISETP.GE.AND P2, PT, R218, R231, PT ;  /* 0x000000e7da00320c */ /* 0x000fe40003f46270 */
[----:B------:R-:W-:Y:S02]  /*3fa0*/  I2FP.F32.S32 R107, R107 ;  /* 0x0000006b006b7245 */ /* 0x000fe40000201400 */
[-C--:B------:R-:W-:Y:S03]  /*3fb0*/  @P3 ISETP.GE.AND P4, PT, R219, R231.reuse, PT ;  /* 0x000000e7db00320c */ /* 0x080fe60003f86270 */
[-C--:B------:R-:W-:Y:S01]  /*3fc0*/  FFMA.FTZ R12, R107, -R224.reuse, R12 ;  /* 0x800000e06b0c7223 */ /* 0x080fe2000001000c */
[-C--:B-1----:R-:W-:Y:S08]  /*3fd0*/  HMMA.16816.F32 R20, R128, R100.reuse, R20 ;  /* 0x000000648014723c */ /* 0x082ff00000001814 */
[C---:B------:R-:W-:Y:S04]  /*3fe0*/  HMMA.16816.F32 R24, R112.reuse, R100, R24 ;  /* 0x000000647018723c */ /* 0x040fe80000001818 */
[----:B------:R-:W-:Y:S01]  /*3ff0*/  FMUL.FTZ R100, R228, 1.4426950216293334961 ;  /* 0x3fb8aa3be4647820 */ /* 0x000fe20000410000 */
[----:B------:R-:W-:Y:S03]  /*4000*/  VIADD R101, R223, 0xffffffd8 ;  /* 0xffffffd8df657836 */ /* 0x000fe60000000000 */
[-C--:B------:R-:W-:Y:S03]  /*4010*/  HMMA.16816.F32 R28, R112, R102.reuse, R28 ;  /* 0x00000066701c723c */ /* 0x080fe6000000181c */
[----:B------:R-:W-:Y:S01]  /*4020*/  FSEL R100, R100, RZ, P1 ;  /* 0x000000ff64647208 */ /* 0x000fe20000800000 */
[-C--:B------:R-:W-:Y:S01]  /*4030*/  FFMA.FTZ R22, R119, -R224.reuse, R22 ;  /* 0x800000e077167223 */ /* 0x080fe20000010016 */
[----:B------:R-:W-:Y:S01]  /*4040*/  @P3 ISETP.GE.AND P1, PT, R217, R231, PT ;  /* 0x000000e7d900320c */ /* 0x000fe20003f26270 */
[-C--:B------:R-:W-:Y:S02]  /*4050*/  FFMA.FTZ R23, R120, -R224.reuse, R23 ;  /* 0x800000e078177223 */ /* 0x080fe40000010017 */
[----:B------:R-:W-:Y:S04]  /*4060*/  HMMA.16816.F32 R32, R128, R102, R32 ;  /* 0x000000668020723c */ /* 0x000fe80000001820 */
[--C-:B------:R-:W-:Y:S01]  /*4070*/  FFMA.FTZ R118, R4, UR7, -R100.reuse ;  /* 0x0000000704767c23 */ /* 0x100fe20008010864 */
[----:B------:R-:W-:Y:S01]  /*4080*/  FFMA.FTZ R117, R5, UR7, -R100 ;  /* 0x0000000705757c23 */ /* 0x000fe20008010864 */
[----:B------:R-:W-:Y:S01]  /*4090*/  IABS R5, R101 ;  /* 0x0000006500057213 */ /* 0x000fe20000000000 */
[----:B------:R-:W-:Y:S01]  /*40a0*/  VIADD R101, R223, 0xfffffff9 ;  /* 0xfffffff9df657836 */ /* 0x000fe20000000000 */
[----:B------:R-:W-:Y:S01]  /*40b0*/  FSEL R4, R116, RZ, P0 ;  /* 0x000000ff74047208 */ /* 0x000fe20000000000 */
[-C--:B------:R-:W-:Y:S01]  /*40c0*/  FFMA.FTZ R27, R106, -R224.reuse, R27 ;  /* 0x800000e06a1b7223 */ /* 0x080fe2000001001b */
[----:B------:R-:W-:Y:S01]  /*40d0*/  MUFU.EX2 R118, R118 ;  /* 0x0000007600767308 */ /* 0x000fe20000000800 */
[----:B------:R-:W-:Y:S01]  /*40e0*/  FSETP.NEU.FTZ.AND P0, PT, R226, -INF , PT ;  /* 0xff800000e200780b */ /* 0x000fe20003f1d000 */
[----:B------:R-:W-:Y:S01]  /*40f0*/  FMUL.FTZ R102, R225, 1.4426950216293334961 ;  /* 0x3fb8aa3be1667820 */ /* 0x000fe20000410000 */
[--C-:B------:R-:W-:Y:S07]  /*4100*/  FFMA.FTZ R7, R7, UR7, -R4.reuse ;  /* 0x0000000707077c23 */ /* 0x100fee0008010804 */
[----:B------:R-:W1:Y:S01]  /*4110*/  MUFU.EX2 R117, R117 ;  /* 0x0000007500757308 */ /* 0x000e620000000800 */
[----:B------:R-:W-:Y:S01]  /*4120*/  IABS R101, R101 ;  /* 0x0000006500657213 */ /* 0x000fe20000000000 */
[----:B------:R-:W-:Y:S01]  /*4130*/  FFMA.FTZ R116, R6, UR7, -R4 ;  /* 0x0000000706747c23 */ /* 0x000fe20008010804 */
[----:B------:R-:W-:Y:S07]  /*4140*/  @P3 FSEL R17, R17, -INF , !P1 ;  /* 0xff80000011113808 */ /* 0x000fee0004800000 */
[----:B------:R4:W-:Y:S01]  /*4150*/  MUFU.EX2 R119, R7 ;  /* 0x0000000700777308 */ /* 0x0009e20000000800 */
[----:B------:R-:W-:Y:S01]  /*4160*/  I2FP.F32.S32 R106, R101 ;  /* 0x00000065006a7245 */ /* 0x000fe20000201400 */
[----:B------:R-:W-:Y:S01]  /*4170*/  FMUL.FTZ R101, R226, 1.4426950216293334961 ;  /* 0x3fb8aa3be2657820 */ /* 0x000fe20000410000 */
[----:B------:R-:W-:Y:S01]  /*4180*/  @P3 FSEL R19, R19, -INF , !P1 ;  /* 0xff80000013133808 */ /* 0x000fe20004800000 */
[----:B------:R-:W-:Y:S06]  /*4190*/  FFMA.FTZ R125, R17, UR7, -R100 ;  /* 0x00000007117d7c23 */ /* 0x000fec0008010864 */
[----:B------:R-:W4:Y:S01]  /*41a0*/  MUFU.EX2 R116, R116 ;  /* 0x0000007400747308 */ /* 0x000f220000000800 */
[----:B------:R-:W-:Y:S01]  /*41b0*/  MOV R6, R121 ;  /* 0x0000007900067202 */ /* 0x000fe20000000f00 */
[----:B------:R-:W-:Y:S01]  /*41c0*/  FFMA.FTZ R26, R107, -R224, R26 ;  /* 0x800000e06b1a7223 */ /* 0x000fe2000001001a */
[----:B------:R-:W-:Y:S01]  /*41d0*/  FSEL R101, R101, RZ, P0 ;  /* 0x000000ff65657208 */ /* 0x000fe20000000000 */
[----:B------:R-:W-:Y:S01]  /*41e0*/  FFMA.FTZ R127, R19, UR7, -R4 ;  /* 0x00000007137f7c23 */ /* 0x000fe20008010804 */
[----:B-1----:R-:W-:Y:S05]  /*41f0*/  F2FP.F16.F32.PACK_AB R112, R117, R118 ;  /* 0x000000767570723e */ /* 0x002fea00000000ff */
[----:B------:R-:W-:Y:S01]  /*4200*/  MUFU.EX2 R125, R125 ;  /* 0x0000007d007d7308 */ /* 0x000fe20000000800 */
[----:B------:R-:W-:Y:S01]  /*4210*/  FSETP.NEU.FTZ.AND P0, PT, R225, -INF , PT ;  /* 0xff800000e100780b */ /* 0x000fe20003f1d000 */
[--C-:B------:R-:W-:Y:S01]  /*4220*/  FFMA.FTZ R114, R8, UR7, -R101.reuse ;  /* 0x0000000708727c23 */ /* 0x100fe20008010865 */
[----:B----4-:R-:W-:Y:S01]  /*4230*/  IADD3 R7, PT, PT, R223, -0x8, RZ ;  /* 0xfffffff8df077810 */ /* 0x010fe20007ffe0ff */
[----:B------:R1:W-:Y:S01]  /*4240*/  STS [R199], R112 ;  /* 0x00000070c7007388 */ /* 0x0003e20000000800 */
[----:B------:R-:W-:Y:S01]  /*4250*/  FSEL R8, R102, RZ, P0 ;  /* 0x000000ff66087208 */ /* 0x000fe20000000000 */
[----:B------:R-:W-:Y:S01]  /*4260*/  FFMA.FTZ R113, R9, UR7, -R101 ;  /* 0x0000000709717c23 */ /* 0x000fe20008010865 */
[----:B------:R-:W-:Y:S01]  /*4270*/  @P3 ISETP.GE.AND P0, PT, R216, R231, PT ;  /* 0x000000e7d800320c */ /* 0x000fe20003f06270 */
[----:B------:R-:W-:Y:S01]  /*4280*/  VIADD R9, R223, 0xffffffd1 ;  /* 0xffffffd1df097836 */ /* 0x000fe20000000000 */
[----:B------:R-:W-:Y:S01]  /*4290*/  IABS R7, R7 ;  /* 0x0000000700077213 */ /* 0x000fe20000000000 */
[----:B------:R-:W-:Y:S01]  /*42a0*/  MUFU.EX2 R127, R127 ;  /* 0x0000007f007f7308 */ /* 0x000fe20000000800 */
[----:B------:R-:W-:Y:S01]  /*42b0*/  @P3 FSEL R16, R16, -INF , !P0 ;  /* 0xff80000010103808 */ /* 0x000fe20004000000 */
[----:B------:R-:W-:Y:S01]  /*42c0*/  FFMA.FTZ R115, R11, UR7, -R8 ;  /* 0x000000070b737c23 */ /* 0x000fe20008010808 */
[----:B------:R-:W-:Y:S07]  /*42d0*/  @P3 FSEL R18, R18, -INF , !P0 ;  /* 0xff80000012123808 */ /* 0x000fee0004000000 */
[----:B------:R-:W-:Y:S01]  /*42e0*/  MUFU.EX2 R114, R114 ;  /* 0x0000007200727308 */ /* 0x000fe20000000800 */
[----:B------:R-:W-:Y:S01]  /*42f0*/  I2FP.F32.S32 R7, R7 ;  /* 0x0000000700077245 */ /* 0x000fe20000201400 */
[----:B------:R-:W-:Y:S01]  /*4300*/  FFMA.FTZ R126, R16, UR7, -R100 ;  /* 0x00000007107e7c23 */ /* 0x000fe20008010864 */
[----:B------:R-:W-:Y:S01]  /*4310*/  IABS R9, R9 ;  /* 0x0000000900097213 */ /* 0x000fe20000000000 */
[----:B------:R-:W-:Y:S06]  /*4320*/  FFMA.FTZ R124, R18, UR7, -R4 ;  /* 0x00000007127c7c23 */ /* 0x000fec0008010804 */
[----:B------:R-:W-:Y:S01]  /*4330*/  MUFU.EX2 R113, R113 ;  /* 0x0000007100717308 */ /* 0x000fe20000000800 */
[CC--:B------:R-:W-:Y:S01]  /*4340*/  FFMA.FTZ R31, R7.reuse, -R224.reuse, R31 ;  /* 0x800000e0071f7223 */ /* 0x0c0fe2000001001f */
[-C--:B------:R-:W-:Y:S01]  /*4350*/  FFMA.FTZ R25, R7, -R224.reuse, R25 ;  /* 0x800000e007197223 */ /* 0x080fe20000010019 */
[----:B------:R-:W-:Y:S07]  /*4360*/  IADD3 R7, PT, PT, R223, -0x30, RZ ;  /* 0xffffffd0df077810 */ /* 0x000fee0007ffe0ff */
[----:B------:R-:W4:Y:S01]  /*4370*/  MUFU.EX2 R126, R126 ;  /* 0x0000007e007e7308 */ /* 0x000f220000000800 */
[----:B------:R-:W-:Y:S01]  /*4380*/  I2FP.F32.S32 R9, R9 ;  /* 0x0000000900097245 */ /* 0x000fe20000201400 */
[----:B------:R-:W-:Y:S01]  /*4390*/  FFMA.FTZ R24, R106, -R224, R24 ;  /* 0x800000e06a187223 */ /* 0x000fe20000010018 */
[----:B------:R-:W-:Y:S07]  /*43a0*/  IABS R7, R7 ;  /* 0x0000000700077213 */ /* 0x000fee0000000000 */
[----:B------:R-:W4:Y:S01]  /*43b0*/  MUFU.EX2 R124, R124 ;  /* 0x0000007c007c7308 */ /* 0x000f220000000800 */
[----:B------:R-:W-:Y:S01]  /*43c0*/  F2FP.F16.F32.PACK_AB R107, R119, R116 ;  /* 0x00000074776b723e */ /* 0x000fe200000000ff */
[----:B-1----:R-:W-:Y:S01]  /*43d0*/  FFMA.FTZ R112, R10, UR7, -R8 ;  /* 0x000000070a707c23 */ /* 0x002fe20008010808 */
[----:B------:R-:W-:Y:S07]  /*43e0*/  I2FP.F32.S32 R7, R7 ;  /* 0x0000000700077245 */ /* 0x000fee0000201400 */
[----:B------:R-:W-:Y:S01]  /*43f0*/  MUFU.EX2 R115, R115 ;  /* 0x0000007300737308 */ /* 0x000fe20000000800 */
[----:B------:R-:W-:Y:S01]  /*4400*/  I2FP.F32.S32 R6, R6 ;  /* 0x0000000600067245 */ /* 0x000fe20000201400 */
[-C--:B------:R-:W-:Y:S01]  /*4410*/  FFMA.FTZ R32, R9, -R224.reuse, R32 ;  /* 0x800000e009207223 */ /* 0x080fe20000010020 */
[----:B------:R-:W-:Y:S07]  /*4420*/  I2FP.F32.S32 R5, R5 ;  /* 0x0000000500057245 */ /* 0x000fee0000201400 */
[----:B------:R-:W1:Y:S01]  /*4430*/  MUFU.EX2 R112, R112 ;  /* 0x0000007000707308 */ /* 0x000e620000000800 */
[----:B------:R-:W-:Y:S01]  /*4440*/  FFMA.FTZ R33, R7, -R224, R33 ;  /* 0x800000e007217223 */ /* 0x000fe20000010021 */
[----:B----4-:R-:W-:Y:S01]  /*4450*/  F2FP.F16.F32.PACK_AB R9, R125, R126 ;  /* 0x0000007e7d09723e */ /* 0x010fe200000000ff */
[----:B------:R-:W-:Y:S01]  /*4460*/  STS [R199+0x400], R107 ;  /* 0x0004006bc7007388 */ /* 0x000fe20000000800 */
[CC--:B------:R-:W-:Y:S01]  /*4470*/  FFMA.FTZ R20, R6.reuse, -R224.reuse, R20 ;  /* 0x800000e006147223 */ /* 0x0c0fe20000010014 */
[----:B------:R-:W-:Y:S01]  /*4480*/  FFMA.FTZ R34, R6, -R224, R34 ;  /* 0x800000e006227223 */ /* 0x000fe20000010022 */
[----:B------:R-:W-:Y:S01]  /*4490*/  F2FP.F16.F32.PACK_AB R7, R127, R124 ;  /* 0x0000007c7f07723e */ /* 0x000fe200000000ff */
[----:B------:R-:W-:Y:S01]  /*44a0*/  FFMA.FTZ R21, R5, -R224, R21 ;  /* 0x800000e005157223 */ /* 0x000fe20000010015 */
[----:B------:R-:W-:Y:S01]  /*44b0*/  F2FP.F16.F32.PACK_AB R6, R113, R114 ;  /* 0x000000727106723e */ /* 0x000fe200000000ff */
[----:B------:R4:W-:Y:S01]  /*44c0*/  STS [R235], R9 ;  /* 0x00000009eb007388 */ /* 0x0009e20000000800 */
[----:B------:R-:W-:Y:S01]  /*44d0*/  @P3 FSEL R12, R12, -INF , !P0 ;  /* 0xff8000000c0c3808 */ /* 0x000fe20004000000 */
[----:B------:R-:W-:Y:S01]  /*44e0*/  FFMA.FTZ R35, R5, -R224, R35 ;  /* 0x800000e005237223 */ /* 0x000fe20000010023 */
[----:B------:R-:W-:Y:S01]  /*44f0*/  @P3 FSEL R13, R13, -INF , !P1 ;  /* 0xff8000000d0d3808 */ /* 0x000fe20004800000 */
[----:B------:R4:W-:Y:S01]  /*4500*/  STS [R235+0x400], R7 ;  /* 0x00040007eb007388 */ /* 0x0009e20000000800 */
[----:B------:R-:W-:Y:S01]  /*4510*/  @P3 FSEL R14, R14, -INF , !P0 ;  /* 0xff8000000e0e3808 */ /* 0x000fe20004000000 */
[--C-:B------:R-:W-:Y:S01]  /*4520*/  FFMA.FTZ R123, R12, UR7, -R101.reuse ;  /* 0x000000070c7b7c23 */ /* 0x100fe20008010865 */
[----:B------:R-:W-:Y:S01]  /*4530*/  @P3 FSEL R15, R15, -INF , !P1 ;  /* 0xff8000000f0f3808 */ /* 0x000fe20004800000 */
[----:B------:R2:W-:Y:S01]  /*4540*/  STS [R199+0x1000], R6 ;  /* 0x00100006c7007388 */ /* 0x0005e20000000800 */
[----:B-1----:R-:W-:Y:S01]  /*4550*/  F2FP.F16.F32.PACK_AB R5, R115, R112 ;  /* 0x000000707305723e */ /* 0x002fe200000000ff */
[----:B------:R-:W-:Y:S01]  /*4560*/  FFMA.FTZ R122, R13, UR7, -R101 ;  /* 0x000000070d7a7c23 */ /* 0x000fe20008010865 */
[----:B------:R-:W-:Y:S01]  /*4570*/  @P3 FSEL R20, R20, -INF , !P2 ;  /* 0xff80000014143808 */ /* 0x000fe20005000000 */
[--C-:B------:R-:W-:Y:S01]  /*4580*/  FFMA.FTZ R121, R14, UR7, -R8.reuse ;  /* 0x000000070e797c23 */ /* 0x100fe20008010808 */
[----:B------:R-:W-:Y:S01]  /*4590*/  @P3 FSEL R21, R21, -INF , !P4 ;  /* 0xff80000015153808 */ /* 0x000fe20006000000 */
[----:B------:R-:W-:Y:S01]  /*45a0*/  FFMA.FTZ R120, R15, UR7, -R8 ;  /* 0x000000070f787c23 */ /* 0x000fe20008010808 */
[----:B------:R1:W-:Y:S01]  /*45b0*/  STS [R199+0x1400], R5 ;  /* 0x00140005c7007388 */ /* 0x0003e20000000800 */
[-C--:B------:R-:W-:Y:S01]  /*45c0*/  @P3 ISETP.GE.AND P0, PT, R220, R231.reuse, PT ;  /* 0x000000e7dc00320c */ /* 0x080fe20003f06270 */
[--C-:B------:R-:W-:Y:S01]  /*45d0*/  FFMA.FTZ R134, R20, UR7, -R100.reuse ;  /* 0x0000000714867c23 */ /* 0x100fe20008010864 */
[----:B------:R-:W-:Y:S01]  /*45e0*/  @P3 FSEL R22, R22, -INF , !P2 ;  /* 0xff80000016163808 */ /* 0x000fe20005000000 */
[----:B------:R-:W-:Y:S01]  /*45f0*/  FFMA.FTZ R133, R21, UR7, -R100 ;  /* 0x0000000715857c23 */ /* 0x000fe20008010864 */
[----:B------:R-:W-:Y:S01]  /*4600*/  @P3 FSEL R23, R23, -INF , !P4 ;  /* 0xff80000017173808 */ /* 0x000fe20006000000 */
[----:B------:R-:W-:Y:S01]  /*4610*/  MUFU.EX2 R123, R123 ;  /* 0x0000007b007b7308 */ /* 0x000fe20000000800 */
[----:B------:R-:W-:Y:S01]  /*4620*/  @P3 ISETP.GE.AND P1, PT, R221, R231, PT ;  /* 0x000000e7dd00320c */ /* 0x000fe20003f26270 */
[--C-:B------:R-:W-:Y:S01]  /*4630*/  FFMA.FTZ R132, R22, UR7, -R4.reuse ;  /* 0x0000000716847c23 */ /* 0x100fe20008010804 */
[----:B------:R-:W-:Y:S07]  /*4640*/  @P3 FSEL R32, R32, -INF , !P0 ;  /* 0xff80000020203808 */ /* 0x000fee0004000000 */
[----:B------:R-:W4:Y:S01]  /*4650*/  MUFU.EX2 R122, R122 ;  /* 0x0000007a007a7308 */ /* 0x000f220000000800 */
[----:B------:R-:W-:Y:S01]  /*4660*/  @P3 FSEL R34, R34, -INF , !P0 ;  /* 0xff80000022223808 */ /* 0x000fe20004000000 */
[----:B------:R-:W-:Y:S01]  /*4670*/  FFMA.FTZ R131, R23, UR7, -R4 ;  /* 0x0000000717837c23 */ /* 0x000fe20008010804 */
[----:B------:R-:W-:Y:S07]  /*4680*/  @P3 FSEL R33, R33, -INF , !P1 ;  /* 0xff80000021213808 */ /* 0x000fee0004800000 */
[----:B------:R-:W-:Y:S01]  /*4690*/  MUFU.EX2 R121, R121 ;  /* 0x0000007900797308 */ /* 0x000fe20000000800 */
[----:B------:R-:W-:Y:S01]  /*46a0*/  @P3 FSEL R35, R35, -INF , !P1 ;  /* 0xff80000023233808 */ /* 0x000fe20004800000 */
[----:B------:R-:W-:Y:S01]  /*46b0*/  FFMA.FTZ R246, R32, UR7, -R100 ;  /* 0x0000000720f67c23 */ /* 0x000fe20008010864 */
[----:B------:R-:W-:Y:S07]  /*46c0*/  FFMA.FTZ R244, R34, UR7, -R4 ;  /* 0x0000000722f47c23 */ /* 0x000fee0008010804 */
[----:B------:R-:W1:Y:S01]  /*46d0*/  MUFU.EX2 R120, R120 ;  /* 0x0000007800787308 */ /* 0x000e620000000800 */
[----:B------:R-:W-:Y:S01]  /*46e0*/  FFMA.FTZ R100, R33, UR7, -R100 ;  /* 0x0000000721647c23 */ /* 0x000fe20008010864 */
[----:B------:R-:W-:Y:S01]  /*46f0*/  FFMA.FTZ R4, R35, UR7, -R4 ;  /* 0x0000000723047c23 */ /* 0x000fe20008010804 */
[-C--:B------:R-:W-:Y:S07]  /*4700*/  FFMA.FTZ R30, R106, -R224.reuse, R30 ;  /* 0x800000e06a1e7223 */ /* 0x080fee000001001e */
[----:B------:R-:W-:Y:S01]  /*4710*/  MUFU.EX2 R134, R134 ;  /* 0x0000008600867308 */ /* 0x000fe20000000800 */
[-C--:B------:R-:W-:Y:S01]  /*4720*/  FFMA.FTZ R28, R105, -R224.reuse, R28 ;  /* 0x800000e0691c7223 */ /* 0x080fe2000001001c */
[----:B----4-:R-:W-:Y:S01]  /*4730*/  F2FP.F16.F32.PACK_AB R9, R122, R123 ;  /* 0x0000007b7a09723e */ /* 0x010fe200000000ff */
[----:B------:R-:W-:Y:S07]  /*4740*/  FFMA.FTZ R29, R104, -R224, R29 ;  /* 0x800000e0681d7223 */ /* 0x000fee000001001d */
[----:B------:R-:W2:Y:S01]  /*4750*/  MUFU.EX2 R133, R133 ;  /* 0x0000008500857308 */ /* 0x000ea20000000800 */
[----:B------:R-:W-:Y:S01]  /*4760*/  @P3 FSEL R24, R24, -INF , !P2 ;  /* 0xff80000018183808 */ /* 0x000fe20005000000 */
[----:B------:R-:W-:Y:S08]  /*4770*/  STS [R235+0x1000], R9 ;  /* 0x00100009eb007388 */ /* 0x000ff00000000800 */
[----:B------:R-:W-:Y:S01]  /*4780*/  MUFU.EX2 R132, R132 ;  /* 0x0000008400847308 */ /* 0x000fe20000000800 */
[----:B------:R-:W-:Y:S01]  /*4790*/  @P3 FSEL R25, R25, -INF , !P4 ;  /* 0xff80000019193808 */ /* 0x000fe20006000000 */
[--C-:B------:R-:W-:Y:S01]  /*47a0*/  FFMA.FTZ R130, R24, UR7, -R101.reuse ;  /* 0x0000000718827c23 */ /* 0x100fe20008010865 */
[----:B-1----:R-:W-:Y:S07]  /*47b0*/  F2FP.F16.F32.PACK_AB R7, R120, R121 ;  /* 0x000000797807723e */ /* 0x002fee00000000ff */
[----:B------:R-:W1:Y:S01]  /*47c0*/  MUFU.EX2 R131, R131 ;  /* 0x0000008300837308 */ /* 0x000e620000000800 */
[----:B------:R-:W-:Y:S01]  /*47d0*/  @P3 FSEL R26, R26, -INF , !P2 ;  /* 0xff8000001a1a3808 */ /* 0x000fe20005000000 */
[--C-:B------:R-:W-:Y:S01]  /*47e0*/  FFMA.FTZ R129, R25, UR7, -R101.reuse ;  /* 0x0000000719817c23 */ /* 0x100fe20008010865 */
[----:B------:R-:W-:Y:S07]  /*47f0*/  @P3 FSEL R27, R27, -INF , !P4 ;  /* 0xff8000001b1b3808 */ /* 0x000fee0006000000 */
[----:B------:R-:W-:Y:S01]  /*4800*/  MUFU.EX2 R245, R100 ;  /* 0x0000006400f57308 */ /* 0x000fe20000000800 */
[----:B------:R-:W-:Y:S01]  /*4810*/  STS [R235+0x1400], R7 ;  /* 0x00140007eb007388 */ /* 0x000fe20000000800 */
[----:B--2---:R-:W-:Y:S01]  /*4820*/  F2FP.F16.F32.PACK_AB R6, R133, R134 ;  /* 0x000000868506723e */ /* 0x004fe200000000ff */
[--C-:B------:R-:W-:Y:S07]  /*4830*/  FFMA.FTZ R128, R26, UR7, -R8.reuse ;  /* 0x000000071a807c23 */ /* 0x100fee0008010808 */
[----:B------:R-:W2:Y:S01]  /*4840*/  MUFU.EX2 R246, R246 ;  /* 0x000000f600f67308 */ /* 0x000ea20000000800 */
[----:B------:R-:W-:Y:S01]  /*4850*/  @P3 FSEL R30, R30, -INF , !P0 ;  /* 0xff8000001e1e3808 */ /* 0x000fe20004000000 */
[--C-:B------:R-:W-:Y:S01]  /*4860*/  FFMA.FTZ R135, R27, UR7, -R8.reuse ;  /* 0x000000071b877c23 */ /* 0x100fe20008010808 */
[----:B------:R4:W-:Y:S07]  /*4870*/  STS [R234], R6 ;  /* 0x00000006ea007388 */ /* 0x0009ee0000000800 */
[----:B------:R2:W-:Y:S01]  /*4880*/  MUFU.EX2 R243, R4 ;  /* 0x0000000400f37308 */ /* 0x0005e20000000800 */
[----:B------:R-:W-:Y:S01]  /*4890*/  @P3 FSEL R31, R31, -INF , !P1 ;  /* 0xff8000001f1f3808 */ /* 0x000fe20004800000 */
[--C-:B------:R-:W-:Y:S01]  /*48a0*/  FFMA.FTZ R241, R30, UR7, -R8.reuse ;  /* 0x000000071ef17c23 */ /* 0x100fe20008010808 */
[----:B-1----:R-:W-:Y:S07]  /*48b0*/  F2FP.F16.F32.PACK_AB R5, R131, R132 ;  /* 0x000000848305723e */ /* 0x002fee00000000ff */
[----:B------:R-:W4:Y:S01]  /*48c0*/  MUFU.EX2 R244, R244 ;  /* 0x000000f400f47308 */ /* 0x000f220000000800 */
[----:B------:R-:W-:Y:S01]  /*48d0*/  @P3 FSEL R28, R28, -INF , !P0 ;  /* 0xff8000001c1c3808 */ /* 0x000fe20004000000 */
[----:B------:R-:W-:Y:S01]  /*48e0*/  FFMA.FTZ R8, R31, UR7, -R8 ;  /* 0x000000071f087c23 */ /* 0x000fe20008010808 */
[----:B------:R-:W-:Y:S01]  /*48f0*/  @P3 FSEL R29, R29, -INF , !P1 ;  /* 0xff8000001d1d3808 */ /* 0x000fe20004800000 */
[----:B------:R1:W-:Y:S06]  /*4900*/  STS [R234+0x400], R5 ;  /* 0x00040005ea007388 */ /* 0x0003ec0000000800 */
[----:B------:R-:W-:Y:S01]  /*4910*/  MUFU.EX2 R130, R130 ;  /* 0x0000008200827308 */ /* 0x000fe20000000800 */
[--C-:B------:R-:W-:Y:S01]  /*4920*/  FFMA.FTZ R184, R28, UR7, -R101.reuse ;  /* 0x000000071cb87c23 */ /* 0x100fe20008010865 */
[----:B------:R-:W-:Y:S01]  /*4930*/  ISETP.NE.AND P2, PT, R230, RZ, PT ;  /* 0x000000ffe600720c */ /* 0x000fe20003f45270 */
[----:B------:R-:W-:Y:S07]  /*4940*/  FFMA.FTZ R101, R29, UR7, -R101 ;  /* 0x000000071d657c23 */ /* 0x000fee0008010865 */
[----:B------:R-:W-:Y:S01]  /*4950*/  MUFU.EX2 R129, R129 ;  /* 0x0000008100817308 */ /* 0x000fe20000000800 */
[----:B--2---:R-:W-:Y:S09]  /*4960*/  F2FP.F16.F32.PACK_AB R4, R245, R246 ;  /* 0x000000f6f504723e */ /* 0x004ff200000000ff */
[----:B------:R-:W-:Y:S01]  /*4970*/  MUFU.EX2 R128, R128 ;  /* 0x0000008000807308 */ /* 0x000fe20000000800 */
[----:B------:R2:W-:Y:S09]  /*4980*/  STS [R205], R4 ;  /* 0x00000004cd007388 */ /* 0x0005f20000000800 */
[----:B------:R-:W3:Y:S01]  /*4990*/  MUFU.EX2 R135, R135 ;  /* 0x0000008700877308 */ /* 0x000ee20000000800 */
[----:B----4-:R-:W-:Y:S09]  /*49a0*/  F2FP.F16.F32.PACK_AB R6, R243, R244 ;  /* 0x000000f4f306723e */ /* 0x010ff200000000ff */
[----:B------:R4:W-:Y:S10]  /*49b0*/  MUFU.EX2 R240, R8 ;  /* 0x0000000800f07308 */ /* 0x0009f40000000800 */
[----:B------:R-:W-:Y:S01]  /*49c0*/  MUFU.EX2 R242, R101 ;  /* 0x0000006500f27308 */ /* 0x000fe20000000800 */
[----:B------:R-:W-:Y:S09]  /*49d0*/  STS [R205+0x400], R6 ;  /* 0x00040006cd007388 */ /* 0x000ff20000000800 */
[----:B------:R-:W1:Y:S01]  /*49e0*/  MUFU.EX2 R184, R184 ;  /* 0x000000b800b87308 */ /* 0x000e620000000800 */
[----:B---3--:R-:W-:Y:S09]  /*49f0*/  F2FP.F16.F32.PACK_AB R7, R135, R128 ;  /* 0x000000808707723e */ /* 0x008ff200000000ff */
[----:B------:R-:W2:Y:S01]  /*4a00*/  MUFU.EX2 R241, R241 ;  /* 0x000000f100f17308 */ /* 0x000ea20000000800 */
[----:B----4-:R-:W-:Y:S01]  /*4a10*/  F2FP.F16.F32.PACK_AB R8, R129, R130 ;  /* 0x000000828108723e */ /* 0x010fe200000000ff */
[----:B------:R-:W-:Y:S04]  /*4a20*/  STS [R234+0x1400], R7 ;  /* 0x00140007ea007388 */ /* 0x000fe80000000800 */
[----:B------:R-:W-:Y:S01]  /*4a30*/  STS [R234+0x1000], R8 ;  /* 0x00100008ea007388 */ /* 0x000fe20000000800 */
[----:B-1----:R-:W-:Y:S02]  /*4a40*/  F2FP.F16.F32.PACK_AB R5, R242, R184 ;  /* 0x000000b8f205723e */ /* 0x002fe400000000ff */
[----:B--2---:R-:W-:Y:S03]  /*4a50*/  F2FP.F16.F32.PACK_AB R4, R240, R241 ;  /* 0x000000f1f004723e */ /* 0x004fe600000000ff */
        /* <DEDUP_REMOVED lines=21> */
[----:B------:R-:W-:Y:S07]  /*4bb0*/  LDSM.16.M88.4 R104, [R3+0x5000] ;  /* 0x005000000368783b */ /* 0x000fee0000000200 */
[----:B------:R-:W-:Y:S01]  /*4bc0*/  HMMA.16816.F32 R32, R100, R150, R32 ;  /* 0x000000966420723c */ /* 0x000fe20000001820 */
[----:B------:R-:W1:Y:S07]  /*4bd0*/  LDSM.16.M88.4 R100, [R3+0x4000] ;  /* 0x004000000364783b */ /* 0x000e6e0000000200 */
[-C--:B-1----:R-:W-:Y:S08]  /*4be0*/  HMMA.16816.F32 R4, R100, R152.reuse, R4 ;  /* 0x000000986404723c */ /* 0x082ff00000001804 */
[C---:B------:R-:W-:Y:S08]  /*4bf0*/  HMMA.16816.F32 R8, R104.reuse, R152, R8 ;  /* 0x000000986808723c */ /* 0x040ff00000001808 */
        /* <DEDUP_REMOVED lines=10> */
[-C--:B------:R-:W-:Y:S03]  /*4ca0*/  HMMA.16816.F32 R12, R104, R162.reuse, R12 ;  /* 0x000000a2680c723c */ /* 0x080fe6000000180c */
[C---:B------:R-:W-:Y:S01]  /*4cb0*/  FADD.FTZ R4, -R111.reuse, R4 ;  /* 0x000000046f047221 */ /* 0x040fe20000010100 */
[----:B------:R-:W-:Y:S01]  /*4cc0*/  FADD.FTZ R5, -R111, R5 ;  /* 0x000000056f057221 */ /* 0x000fe20000010100 */
[C---:B------:R-:W-:Y:S01]  /*4cd0*/  FADD.FTZ R6, -R110.reuse, R6 ;  /* 0x000000066e067221 */ /* 0x040fe20000010100 */
[----:B------:R-:W-:Y:S01]  /*4ce0*/  FADD.FTZ R7, -R110, R7 ;  /* 0x000000076e077221 */ /* 0x000fe20000010100 */
[----:B------:R-:W-:Y:S01]  /*4cf0*/  FMUL.FTZ R4, R118, R4 ;  /* 0x0000000476047220 */ /* 0x000fe20000410000 */
[C---:B------:R-:W-:Y:S04]  /*4d00*/  HMMA.16816.F32 R16, R100.reuse, R162, R16 ;  /* 0x000000a26410723c */ /* 0x040fe80000001810 */
[----:B------:R-:W-:Y:S01]  /*4d10*/  FMUL.FTZ R5, R117, R5 ;  /* 0x0000000575057220 */ /* 0x000fe20000410000 */
[----:B------:R-:W-:Y:S01]  /*4d20*/  FMUL.FTZ R6, R116, R6 ;  /* 0x0000000674067220 */ /* 0x000fe20000410000 */
[----:B------:R-:W-:Y:S02]  /*4d30*/  FMUL.FTZ R7, R119, R7 ;  /* 0x0000000777077220 */ /* 0x000fe40000410000 */
[-C--:B------:R-:W-:Y:S03]  /*4d40*/  HMMA.16816.F32 R20, R100, R164.reuse, R20 ;  /* 0x000000a46414723c */ /* 0x080fe60000001814 */
[----:B------:R-:W-:Y:S02]  /*4d50*/  F2FP.F16.F32.PACK_AB R4, R5, R4 ;  /* 0x000000040504723e */ /* 0x000fe400000000ff */
[----:B------:R-:W-:Y:S03]  /*4d60*/  F2FP.F16.F32.PACK_AB R6, R7, R6 ;  /* 0x000000060706723e */ /* 0x000fe600000000ff */
[C---:B------:R-:W-:Y:S04]  /*4d70*/  HMMA.16816.F32 R24, R104.reuse, R164, R24 ;  /* 0x000000a46818723c */ /* 0x040fe80000001818 */
[C---:B------:R-:W-:Y:S01]  /*4d80*/  FADD.FTZ R16, -R111.reuse, R16 ;  /* 0x000000106f107221 */ /* 0x040fe20000010100 */
[C---:B------:R-:W-:Y:S01]  /*4d90*/  FADD.FTZ R17, -R111.reuse, R17 ;  /* 0x000000116f117221 */ /* 0x040fe20000010100 */
[C---:B------:R-:W-:Y:S01]  /*4da0*/  FADD.FTZ R18, -R110.reuse, R18 ;  /* 0x000000126e127221 */ /* 0x040fe20000010100 */
[----:B------:R-:W-:Y:S01]  /*4db0*/  FADD.FTZ R19, -R110, R19 ;  /* 0x000000136e137221 */ /* 0x000fe20000010100 */
[-C--:B------:R-:W-:Y:S03]  /*4dc0*/  HMMA.16816.F32 R28, R104, R166.reuse, R28 ;  /* 0x000000a6681c723c */ /* 0x080fe6000000181c */
[C---:B------:R-:W-:Y:S01]  /*4dd0*/  FADD.FTZ R20, -R111.reuse, R20 ;  /* 0x000000146f147221 */ /* 0x040fe20000010100 */
[----:B------:R-:W-:Y:S01]  /*4de0*/  FADD.FTZ R21, -R111, R21 ;  /* 0x000000156f157221 */ /* 0x000fe20000010100 */
[----:B------:R-:W-:Y:S01]  /*4df0*/  FMUL.FTZ R16, R126, R16 ;  /* 0x000000107e107220 */ /* 0x000fe20000410000 */
[----:B------:R-:W-:Y:S01]  /*4e00*/  FMUL.FTZ R17, R125, R17 ;  /* 0x000000117d117220 */ /* 0x000fe20000410000 */
[----:B------:R-:W-:Y:S01]  /*4e10*/  FMUL.FTZ R20, R134, R20 ;  /* 0x0000001486147220 */ /* 0x000fe20000410000 */
[----:B------:R-:W-:Y:S04]  /*4e20*/  HMMA.16816.F32 R32, R100, R166, R32 ;  /* 0x000000a66420723c */ /* 0x000fe80000001820 */
[----:B------:R-:W-:Y:S01]  /*4e30*/  FMUL.FTZ R21, R133, R21 ;  /* 0x0000001585157220 */ /* 0x000fe20000410000 */
[C---:B------:R-:W-:Y:S01]  /*4e40*/  FADD.FTZ R22, -R110.reuse, R22 ;  /* 0x000000166e167221 */ /* 0x040fe20000010100 */
[----:B------:R-:W-:Y:S01]  /*4e50*/  FADD.FTZ R23, -R110, R23 ;  /* 0x000000176e177221 */ /* 0x000fe20000010100 */
[----:B------:R-:W-:Y:S01]  /*4e60*/  F2FP.F16.F32.PACK_AB R16, R17, R16 ;  /* 0x000000101110723e */ /* 0x000fe200000000ff */
[----:B------:R-:W-:Y:S01]  /*4e70*/  FMUL.FTZ R18, R124, R18 ;  /* 0x000000127c127220 */ /* 0x000fe20000410000 */
[----:B------:R-:W-:Y:S01]  /*4e80*/  F2FP.F16.F32.PACK_AB R20, R21, R20 ;  /* 0x000000141514723e */ /* 0x000fe200000000ff */
[----:B------:R-:W-:Y:S01]  /*4e90*/  FMUL.FTZ R19, R127, R19 ;  /* 0x000000137f137220 */ /* 0x000fe20000410000 */
[----:B------:R-:W-:Y:S01]  /*4ea0*/  FMUL.FTZ R22, R132, R22 ;  /* 0x0000001684167220 */ /* 0x000fe20000410000 */
[----:B------:R-:W-:Y:S07]  /*4eb0*/  FMUL.FTZ R23, R131, R23 ;  /* 0x0000001783177220 */ /* 0x000fee0000410000 */
[C---:B------:R-:W-:Y:S01]  /*4ec0*/  FADD.FTZ R32, -R111.reuse, R32 ;  /* 0x000000206f207221 */ /* 0x040fe20000010100 */
[----:B------:R-:W-:Y:S01]  /*4ed0*/  FADD.FTZ R33, -R111, R33 ;  /* 0x000000216f217221 */ /* 0x000fe20000010100 */
[C---:B------:R-:W-:Y:S01]  /*4ee0*/  FADD.FTZ R34, -R110.reuse, R34 ;  /* 0x000000226e227221 */ /* 0x040fe20000010100 */
[----:B------:R-:W-:Y:S01]  /*4ef0*/  FADD.FTZ R35, -R110, R35 ;  /* 0x000000236e237221 */ /* 0x000fe20000010100 */
[----:B------:R-:W-:Y:S01]  /*4f00*/  FMUL.FTZ R32, R246, R32 ;  /* 0x00000020f6207220 */ /* 0x000fe20000410000 */
[----:B------:R-:W-:Y:S01]  /*4f10*/  FMUL.FTZ R33, R245, R33 ;  /* 0x00000021f5217220 */ /* 0x000fe20000410000 */
[----:B------:R-:W-:Y:S01]  /*4f20*/  FMUL.FTZ R34, R244, R34 ;  /* 0x00000022f4227220 */ /* 0x000fe20000410000 */
[----:B------:R-:W-:Y:S03]  /*4f30*/  FMUL.FTZ R35, R243, R35 ;  /* 0x00000023f3237220 */ /* 0x000fe60000410000 */
        /* <DEDUP_REMOVED lines=17> */
[C---:B------:R-:W-:Y:S01]  /*5050*/  @!P0 LEA R100, P4, R7.reuse, R211, 0x6 ;  /* 0x000000d307648211 */ /* 0x040fe200078830ff */
        /* <DEDUP_REMOVED lines=18> */
.L_x_282:
[C---:B-----5:R-:W-:Y:S01]  /*5180*/  FADD.FTZ R9, -R109.reuse, R9 ;  /* 0x000000096d097221 */ /* 0x060fe20000010100 */
[C---:B------:R-:W-:Y:S01]  /*5190*/  FADD.FTZ R11, -R108.reuse, R11 ;  /* 0x0000000b6c0b7221 */ /* 0x040fe20000010100 */
[----:B------:R-:W-:Y:S01]  /*51a0*/  FADD.FTZ R8, -R109, R8 ;  /* 0x000000086d087221 */ /* 0x000fe20000010100 */
[----:B------:R-:W-:Y:S01]  /*51b0*/  FADD.FTZ R10, -R108, R10 ;  /* 0x0000000a6c0a7221 */ /* 0x000fe20000010100 */
[----:B------:R-:W-:Y:S01]  /*51c0*/  FMUL.FTZ R9, R113, R9 ;  /* 0x0000000971097220 */ /* 0x000fe20000410000 */
[----:B------:R-:W-:Y:S01]  /*51d0*/  FMUL.FTZ R11, R115, R11 ;  /* 0x0000000b730b7220 */ /* 0x000fe20000410000 */
[C---:B------:R-:W-:Y:S01]  /*51e0*/  FADD.FTZ R13, -R109.reuse, R13 ;  /* 0x0000000d6d0d7221 */ /* 0x040fe20000010100 */
[----:B------:R-:W-:Y:S01]  /*51f0*/  FMUL.FTZ R8, R114, R8 ;  /* 0x0000000872087220 */ /* 0x000fe20000410000 */
[----:B------:R-:W-:Y:S01]  /*5200*/  FADD.FTZ R15, -R108, R15 ;  /* 0x0000000f6c0f7221 */ /* 0x000fe20000010100 */
        /* <DEDUP_REMOVED lines=15> */
[C---:B------:R-:W-:Y:S01]  /*5300*/  FADD.FTZ R27, -R108.reuse, R27 ;  /* 0x0000001b6c1b7221 */ /* 0x040fe20000010100 */
[----:B------:R-:W-:Y:S01]  /*5310*/  F2FP.F16.F32.PACK_AB R14, R15, R14 ;  /* 0x0000000e0f0e723e */ /* 0x000fe200000000ff */
[----:B------:R-:W-:Y:S01]  /*5320*/  STS [R235+-0x3c00], R18 ;  /* 0xffc40012eb007388 */ /* 0x000fe20000000800 */
[----:B------:R-:W-:Y:S01]  /*5330*/  FADD.FTZ R24, -R109, R24 ;  /* 0x000000186d187221 */ /* 0x000fe20000010100 */
[----:B------:R-:W-:Y:S01]  /*5340*/  FADD.FTZ R26, -R108, R26 ;  /* 0x0000001a6c1a7221 */ /* 0x000fe20000010100 */
[----:B------:R-:W-:Y:S01]  /*5350*/  F2FP.F16.F32.PACK_AB R22, R23, R22 ;  /* 0x000000161716723e */ /* 0x000fe200000000ff */
[----:B------:R-:W-:Y:S01]  /*5360*/  STS [R199+-0x3000], R8 ;  /* 0xffd00008c7007388 */ /* 0x000fe20000000800 */
[----:B------:R-:W-:Y:S01]  /*5370*/  FMUL.FTZ R25, R129, R25 ;  /* 0x0000001981197220 */ /* 0x000fe20000410000 */
[----:B------:R-:W-:Y:S01]  /*5380*/  FMUL.FTZ R27, R135, R27 ;  /* 0x0000001b871b7220 */ /* 0x000fe20000410000 */
[C---:B------:R-:W-:Y:S01]  /*5390*/  FADD.FTZ R29, -R109.reuse, R29 ;  /* 0x0000001d6d1d7221 */ /* 0x040fe20000010100 */
[----:B------:R-:W-:Y:S01]  /*53a0*/  STS [R199+-0x2c00], R10 ;  /* 0xffd4000ac7007388 */ /* 0x000fe20000000800 */
[----:B------:R-:W-:Y:S01]  /*53b0*/  FMUL.FTZ R24, R130, R24 ;  /* 0x0000001882187220 */ /* 0x000fe20000410000 */
[----:B------:R-:W-:Y:S01]  /*53c0*/  FADD.FTZ R31, -R108, R31 ;  /* 0x0000001f6c1f7221 */ /* 0x000fe20000010100 */
[----:B------:R-:W-:Y:S01]  /*53d0*/  FMUL.FTZ R26, R128, R26 ;  /* 0x0000001a801a7220 */ /* 0x000fe20000410000 */
[----:B------:R-:W-:Y:S01]  /*53e0*/  STS [R235+-0x3000], R12 ;  /* 0xffd0000ceb007388 */ /* 0x000fe20000000800 */
        /* <DEDUP_REMOVED lines=26> */
[----:B------:R-:W-:Y:S04]  /*5590*/  LDSM.16.MT88.4 R20, [R174+0x800] ;  /* 0x00080000ae14783b */ /* 0x000fe80000004200 */
[----:B------:R-:W4:Y:S04]  /*55a0*/  LDSM.16.MT88.4 R24, [R182+0x4800] ;  /* 0x00480000b618783b */ /* 0x000f280000004200 */
[----:B------:R-:W4:Y:S04]  /*55b0*/  LDSM.16.MT88.4 R28, [R174+0x2800] ;  /* 0x00280000ae1c783b */ /* 0x000f280000004200 */
[----:B------:R-:W4:Y:S04]  /*55c0*/  LDSM.16.MT88.4 R32, [R0+0x4800] ;  /* 0x004800000020783b */ /* 0x000f280000004200 */
[----:B-1----:R-:W-:Y:S04]  /*55d0*/  LDSM.16.MT88.4 R100, [R182+0x5000] ;  /* 0x00500000b664783b */ /* 0x002fe80000004200 */
[----:B------:R-:W-:Y:S01]  /*55e0*/  LDSM.16.MT88.4 R104, [R174+0x3000] ;  /* 0x00300000ae68783b */ /* 0x000fe20000004200 */
[-C--:B--2---:R-:W-:Y:S08]  /*55f0*/  HMMA.16816.F32 R36, R4, R8.reuse, R36 ;  /* 0x000000080424723c */ /* 0x084ff00000001824 */
[C---:B---3--:R-:W-:Y:S08]  /*5600*/  HMMA.16816.F32 R40, R12.reuse, R8, R40 ;  /* 0x000000080c28723c */ /* 0x048ff00000001828 */
[-C--:B------:R-:W-:Y:S08]  /*5610*/  HMMA.16816.F32 R44, R12, R10.reuse, R44 ;  /* 0x0000000a0c2c723c */ /* 0x080ff0000000182c */
[C---:B------:R-:W-:Y:S01]  /*5620*/  HMMA.16816.F32 R48, R4.reuse, R10, R48 ;  /* 0x0000000a0430723c */ /* 0x040fe20000001830 */
[----:B------:R-:W1:Y:S07]  /*5630*/  LDSM.16.MT88.4 R8, [R174+0x1000] ;  /* 0x00100000ae08783b */ /* 0x000e6e0000004200 */
[-C--:B----4-:R-:W-:Y:S08]  /*5640*/  HMMA.16816.F32 R52, R4, R16.reuse, R52 ;  /* 0x000000100434723c */ /* 0x090ff00000001834 */
[C---:B------:R-:W-:Y:S08]  /*5650*/  HMMA.16816.F32 R56, R12.reuse, R16, R56 ;  /* 0x000000100c38723c */ /* 0x040ff00000001838 */
[-C--:B------:R-:W-:Y:S01]  /*5660*/  HMMA.16816.F32 R60, R12, R18.reuse, R60 ;  /* 0x000000120c3c723c */ /* 0x080fe2000000183c */
[----:B------:R-:W2:Y:S07]  /*5670*/  LDSM.16.MT88.4 R12, [R0+0x5000] ;  /* 0x00500000000c783b */ /* 0x000eae0000004200 */
[----:B------:R-:W-:Y:S01]  /*5680*/  HMMA.16816.F32 R64, R4, R18, R64 ;  /* 0x000000120440723c */ /* 0x000fe20000001840 */
[----:B------:R-:W-:Y:S04]  /*5690*/  LDSM.16.MT88.4 R4, [R174+0x1800] ;  /* 0x00180000ae04783b */ /* 0x000fe80000004200 */
[----:B------:R-:W3:Y:S03]  /*56a0*/  LDSM.16.MT88.4 R16, [R182+0x5800] ;  /* 0x00580000b610783b */ /* 0x000ee60000004200 */
[-C--:B------:R-:W-:Y:S08]  /*56b0*/  HMMA.16816.F32 R36, R20, R24.reuse, R36 ;  /* 0x000000181424723c */ /* 0x080ff00000001824 */
        /* <DEDUP_REMOVED lines=52> */
.L_x_283:
[----:B------:R-:W-:Y:S01]  /*5a00*/  LDSM.16.M88.4 R16, [R181] ;  /* 0x00000000b510783b */ /* 0x000fe20000000200 */
[----:B------:R-:W-:Y:S01]  /*5a10*/  ISETP.GT.AND P4, PT, R230, RZ, PT ;  /* 0x000000ffe600720c */ /* 0x000fe20003f84270 */
[----:B------:R-:W-:Y:S02]  /*5a20*/  VIADD R223, R223, 0xffffffc0 ;  /* 0xffffffc0dfdf7836 */ /* 0x000fe40000000000 */
[----:B------:R-:W1:Y:S04]  /*5a30*/  LDSM.16.MT88.4 R8, [R182+0x6000] ;  /* 0x00600000b608783b */ /* 0x000e680000004200 */
        /* <DEDUP_REMOVED lines=67> */
[----:B------:R-:W-:Y:S01]  /*5e70*/  LEA.HI.X.SX32 R101, R116, R35, 0x5, P0 ;  /* 0x0000002374657211 */ /* 0x000fe200000f2eff */
        /* <DEDUP_REMOVED lines=19> */
[----:B------:R4:W-:Y:S04]  /*5fb0*/  REDG.E.ADD.F32.FTZ.RN.STRONG.GPU desc[UR14][R112.64], R7 ;  /* 0x00000007700079a6 */ /* 0x0009e8000c12f30e */
[----:B------:R-:W-:Y:S04]  /*5fc0*/  REDG.E.ADD.F32.FTZ.RN.STRONG.GPU desc[UR14][R114.64], R8 ;  /* 0x00000008720079a6 */ /* 0x000fe8000c12f30e */
[----:B------:R-:W-:Y:S04]  /*5fd0*/  REDG.E.ADD.F32.FTZ.RN.STRONG.GPU desc[UR14][R118.64], R9 ;  /* 0x00000009760079a6 */ /* 0x000fe8000c12f30e */
[----:B------:R-:W-:Y:S01]  /*5fe0*/  REDG.E.ADD.F32.FTZ.RN.STRONG.GPU desc[UR14][R120.64], R10 ;  /* 0x0000000a780079a6 */ /* 0x000fe2000c12f30e */
[C---:B--2---:R-:W-:Y:S03]  /*5ff0*/  LEA R4, P0, R116.reuse, R30, 0x5 ;  /* 0x0000001e74047211 */ /* 0x044fe600078028ff */
[----:B------:R-:W-:Y:S01]  /*6000*/  REDG.E.ADD.F32.FTZ.RN.STRONG.GPU desc[UR14][R122.64], R11 ;  /* 0x0000000b7a0079a6 */ /* 0x000fe2000c12f30e */
[----:B---3--:R-:W-:Y:S03]  /*6010*/  LEA.HI.X.SX32 R5, R116, R31, 0x5, P0 ;  /* 0x0000001f74057211 */ /* 0x008fe600000f2eff */
[----:B------:R-:W-:Y:S04]  /*6020*/  REDG.E.ADD.F32.FTZ.RN.STRONG.GPU desc[UR14][R236.64+0x80], R12 ;  /* 0x0000800cec0079a6 */ /* 0x000fe8000c12f30e */
[----:B------:R-:W-:Y:S01]  /*6030*/  REDG.E.ADD.F32.FTZ.RN.STRONG.GPU desc[UR14][R32.64+0x80], R13 ;  /* 0x0000800d200079a6 */ /* 0x000fe2000c12f30e */
[----:B----4-:R-:W-:Y:S03]  /*6040*/  IMAD.IADD R112, R177, 0x1, R169 ;  /* 0x00000001b1707824 */ /* 0x010fe600078e02a9 */
        /* <DEDUP_REMOVED lines=15> */
[----:B------:R-:W-:Y:S04]  /*6140*/  LDSM.16.MT88.4 R104, [R174+-0x1000] ;  /* 0xfff00000ae68783b */ /* 0x000fe80000004200 */
[----:B------:R-:W-:Y:S01]  /*6150*/  LDSM.16.MT88.4 R108, [R112+0x1000] ;  /* 0x00100000706c783b */ /* 0x000fe20000004200 */
        /* <DEDUP_REMOVED lines=8> */
[----:B------:R-:W-:Y:S07]  /*61e0*/  LDSM.16.MT88.4 R20, [R174+-0x800] ;  /* 0xfff80000ae14783b */ /* 0x000fee0000004200 */
[----:B------:R-:W-:Y:S01]  /*61f0*/  HMMA.16816.F32 R96, R4, R26, R96 ;  /* 0x0000001a0460723c */ /* 0x000fe20000001860 */
[----:B------:R-:W-:Y:S04]  /*6200*/  LDSM.16.MT88.4 R4, [R174+-0x2800] ;  /* 0xffd80000ae04783b */ /* 0x000fe80000004200 */
[----:B------:R-:W-:Y:S03]  /*6210*/  LDSM.16.MT88.4 R24, [R112+0x1800] ;  /* 0x001800007018783b */ /* 0x000fe60000004200 */
[-C--:B----4-:R-:W-:Y:S08]  /*6220*/  HMMA.16816.F32 R68, R28, R12.reuse, R68 ;  /* 0x0000000c1c44723c */ /* 0x090ff00000001844 */
[C---:B------:R-:W-:Y:S08]  /*6230*/  HMMA.16816.F32 R72, R32.reuse, R12, R72 ;  /* 0x0000000c2048723c */ /* 0x040ff00000001848 */
[-C--:B------:R-:W-:Y:S08]  /*6240*/  HMMA.16816.F32 R76, R32, R14.reuse, R76 ;  /* 0x0000000e204c723c */ /* 0x080ff0000000184c */
[C---:B------:R-:W-:Y:S01]  /*6250*/  HMMA.16816.F32 R80, R28.reuse, R14, R80 ;  /* 0x0000000e1c50723c */ /* 0x040fe20000001850 */
[----:B------:R-:W1:Y:S07]  /*6260*/  LDSM.16.MT88.4 R12, [R169+0x1800] ;  /* 0x00180000a90c783b */ /* 0x000e6e0000004200 */
        /* <DEDUP_REMOVED lines=8> */
[-C--:B------:R-:W-:Y:S08]  /*62f0*/  HMMA.16816.F32 R84, R8, R108.reuse, R84 ;  /* 0x0000006c0854723c */ /* 0x080ff00000001854 */
[C---:B------:R-:W-:Y:S08]  /*6300*/  HMMA.16816.F32 R88, R104.reuse, R108, R88 ;  /* 0x0000006c6858723c */ /* 0x040ff00000001858 */
[-C--:B------:R-:W-:Y:S08]  /*6310*/  HMMA.16816.F32 R92, R104, R110.reuse, R92 ;  /* 0x0000006e685c723c */ /* 0x080ff0000000185c */
[----:B------:R-:W-:Y:S04]  /*6320*/  HMMA.16816.F32 R96, R8, R110, R96 ;  /* 0x0000006e0860723c */ /* 0x000fe80000001860 */
[C---:B------:R-:W-:Y:S01]  /*6330*/  LOP3.LUT R8, R230.reuse, 0x1, RZ, 0xc0, !PT ;  /* 0x00000001e6087812 */ /* 0x040fe200078ec0ff */
[----:B------:R-:W-:Y:S03]  /*6340*/  VIADD R230, R230, 0xffffffff ;  /* 0xffffffffe6e67836 */ /* 0x000fe60000000000 */
[-C--:B-1----:R-:W-:Y:S05]  /*6350*/  HMMA.16816.F32 R68, R4, R12.reuse, R68 ;  /* 0x0000000c0444723c */ /* 0x082fea0000001844 */
        /* <DEDUP_REMOVED lines=10> */
[----:B------:R-:W-:Y:S01]  /*6400*/  @P0 VIADD R6, R169, 0x2000 ;  /* 0x00002000a9060836 */ /* 0x000fe20000000000 */
[----:B------:R-:W-:Y:S02]  /*6410*/  @P2 IADD3 R209, P0, PT, R209, -0x100, RZ ;  /* 0xffffff00d1d12810 */ /* 0x000fe40007f1e0ff */
[----:B------:R-:W-:Y:S01]  /*6420*/  @P2 IADD3.X R4, PT, PT, R239, -0x1, RZ, P1, !PT ;  /* 0xffffffffef042810 */ /* 0x000fe20000ffe4ff */
[----:B------:R-:W-:Y:S01]  /*6430*/  IMAD.MOV.U32 R169, RZ, RZ, R6 ;  /* 0x000000ffffa97224 */ /* 0x000fe200078e0006 */
[----:B------:R-:W-:Y:S01]  /*6440*/  @P2 IADD3.X R208, PT, PT, R208, -0x1, RZ, P0, !PT ;  /* 0xffffffffd0d02810 */ /* 0x000fe200007fe4ff */
        /* <DEDUP_REMOVED lines=117> */
[----:B------:R-:W-:Y:S02]  /*6ba0*/  IADD3 R5, PT, PT, R9, R4, RZ ;  /* 0x0000000409057210 */ /* 0x000fe40007ffe0ff */
[----:B------:R-:W-:-:S05]  /*6bb0*/  MOV R4, R8 ;  /* 0x0000000800047202 */ /* 0x000fca0000000f00 */
[----:B-1----:R-:W-:-:S04]  /*6bc0*/  IMAD.WIDE.U32 R4, R187, UR6, R4 ;  /* 0x00000006bb047c25 */ /* 0x002fc8000f8e0004 */
[----:B------:R-:W-:Y:S01]  /*6bd0*/  IMAD R12, R187, UR7, R5 ;  /* 0x00000007bb0c7c24 */ /* 0x000fe2000f8e0205 */
[----:B------:R-:W-:Y:S01]  /*6be0*/  MOV R13, R4 ;  /* 0x00000004000d7202 */ /* 0x000fe20000000f00 */
[----:B------:R-:W-:Y:S05]  /*6bf0*/  BRA `(.L_x_286) ;  /* 0x0000000000187947 */ /* 0x000fea0003800000 */
.L_x_285:
[----:B------:R-:W2:Y:S01]  /*6c00*/  LDC.64 R6, c[0x0][0x5c0] ;  /* 0x00017000ff067b82 */ /* 0x000ea20000000a00 */
[----:B-1----:R-:W-:-:S05]  /*6c10*/  IADD3 R4, PT, PT, R232, R233, RZ ;  /* 0x000000e9e8047210 */ /* 0x002fca0007ffe0ff */
[C---:B--2---:R-:W-:Y:S02]  /*6c20*/  IMAD R12, R4.reuse, R7, RZ ;  /* 0x00000007040c7224 */ /* 0x044fe400078e02ff */
[----:B------:R-:W-:-:S05]  /*6c30*/  IMAD.WIDE.U32 R4, R4, R6, RZ ;  /* 0x0000000604047225 */ /* 0x000fca00078e00ff */
[----:B------:R-:W-:Y:S02]  /*6c40*/  IADD3 R12, PT, PT, R5, R12, RZ ;  /* 0x0000000c050c7210 */ /* 0x000fe40007ffe0ff */
[----:B------:R-:W-:Y:S02]  /*6c50*/  MOV R13, R4 ;  /* 0x00000004000d7202 */ /* 0x000fe40000000f00 */
.L_x_286:
        /* <DEDUP_REMOVED lines=9> */
[----:B------:R-:W-:Y:S02]  /*6cf0*/  IADD3 R9, PT, PT, R11, R8, RZ ;  /* 0x000000080b097210 */ /* 0x000fe40007ffe0ff */
[----:B------:R-:W-:-:S05]  /*6d00*/  MOV R8, R10 ;  /* 0x0000000a00087202 */ /* 0x000fca0000000f00 */
[----:B--2---:R-:W-:-:S04]  /*6d10*/  IMAD.WIDE.U32 R8, R187, UR6, R8 ;  /* 0x00000006bb087c25 */ /* 0x004fc8000f8e0008 */
[----:B------:R-:W-:Y:S01]  /*6d20*/  IMAD R16, R187, UR7, R9 ;  /* 0x00000007bb107c24 */ /* 0x000fe2000f8e0209 */
[----:B------:R-:W-:Y:S01]  /*6d30*/  MOV R17, R8 ;  /* 0x0000000800117202 */ /* 0x000fe20000000f00 */
[----:B------:R-:W-:Y:S06]  /*6d40*/  BRA `(.L_x_288) ;  /* 0x0000000000187947 */ /* 0x000fec0003800000 */
.L_x_287:
[----:B------:R-:W1:Y:S01]  /*6d50*/  LDC.64 R4, c[0x0][0x5c8] ;  /* 0x00017200ff047b82 */ /* 0x000e620000000a00 */
[----:B------:R-:W-:-:S05]  /*6d60*/  IADD3 R8, PT, PT, R232, R233, RZ ;  /* 0x000000e9e8087210 */ /* 0x000fca0007ffe0ff */
[C---:B-1----:R-:W-:Y:S02]  /*6d70*/  IMAD R16, R8.reuse, R5, RZ ;  /* 0x0000000508107224 */ /* 0x042fe400078e02ff */
[----:B------:R-:W-:-:S05]  /*6d80*/  IMAD.WIDE.U32 R8, R8, R4, RZ ;  /* 0x0000000408087225 */ /* 0x000fca00078e00ff */
[----:B------:R-:W-:Y:S02]  /*6d90*/  IADD3 R16, PT, PT, R9, R16, RZ ;  /* 0x0000001009107210 */ /* 0x000fe40007ffe0ff */
[----:B------:R-:W-:-:S07]  /*6da0*/  MOV R17, R8 ;  /* 0x0000000800117202 */ /* 0x000fce0000000f00 */
.L_x_288:
[----:B------:R-:W-:Y:S01]  /*6db0*/  BAR.SYNC.DEFER_BLOCKING 0x0 ;  /* 0x0000000000007b1d */ /* 0x000fe20000010000 */
[----:B------:R-:W-:Y:S01]  /*6dc0*/  USHF.L.U32 UR6, UR13, 0x7, URZ ;  /* 0x000000070d067899 */ /* 0x000fe200080006ff */
[C---:B------:R-:W-:Y:S02]  /*6dd0*/  IADD3 R27, P2, PT, R193.reuse, 0x20, RZ ;  /* 0x00000020c11b7810 */ /* 0x040fe40007f5e0ff */
[----:B------:R-:W-:Y:S01]  /*6de0*/  IADD3 R25, P1, PT, R193, 0x40, RZ ;  /* 0x00000040c1197810 */ /* 0x000fe20007f3e0ff */
[----:B------:R-:W-:Y:S01]  /*6df0*/  USHF.R.S32.HI UR7, URZ, 0x1f, UR6 ;  /* 0x0000001fff077899 */ /* 0x000fe20008011406 */
[----:B------:R-:W-:Y:S01]  /*6e00*/  BSSY.RECONVERGENT B0, `(.L_x_289) ;  /* 0x000001d000007945 */ /* 0x000fe20003800200 */
[----:B------:R-:W1:Y:S01]  /*6e10*/  LDCU UR8, c[0x0][0x440] ;  /* 0x00008800ff0877ac */ /* 0x000e620008000800 */
[C---:B------:R-:W-:Y:S01]  /*6e20*/  IMAD.WIDE.U32 R18, R6.reuse, UR6, RZ ;  /* 0x0000000606127c25 */ /* 0x040fe2000f8e00ff */
[----:B------:R-:W2:Y:S03]  /*6e30*/  LDCU.64 UR4, c[0x0][0x5d8] ;  /* 0x0000bb00ff0477ac */ /* 0x000ea60008000a00 */
[----:B------:R-:W-:Y:S01]  /*6e40*/  IMAD R14, R6, UR7, RZ ;  /* 0x00000007060e7c24 */ /* 0x000fe2000f8e02ff */
[----:B------:R-:W-:Y:S01]  /*6e50*/  LOP3.LUT R15, R18, 0x38, R192, 0xf8, !PT ;  /* 0x00000038120f7812 */ /* 0x000fe200078ef8c0 */
[----:B------:R-:W-:-:S02]  /*6e60*/  IMAD.X R26, RZ, RZ, RZ, P2 ;  /* 0x000000ffff1a7224 */ /* 0x000fc400010e06ff */
[----:B------:R-:W-:Y:S01]  /*6e70*/  IMAD R14, R7, UR6, R14 ;  /* 0x00000006070e7c24 */ /* 0x000fe2000f8e020e */
[----:B------:R-:W-:-:S04]  /*6e80*/  IADD3 R20, P0, PT, R13, R15, RZ ;  /* 0x0000000f0d147210 */ /* 0x000fc80007f1e0ff */
[----:B------:R-:W-:Y:S02]  /*6e90*/  IADD3.X R21, PT, PT, R12, R19, R14, P0, !PT ;  /* 0x000000130c157210 */ /* 0x000fe400007fe40e */
[----:B------:R-:W-:Y:S01]  /*6ea0*/  IADD3 R24, P0, PT, R193, 0x60, RZ ;  /* 0x00000060c1187810 */ /* 0x000fe20007f1e0ff */
[----:B------:R3:W4:Y:S01]  /*6eb0*/  LDS.128 R8, [R200+0x7000] ;  /* 0x00700000c8087984 */ /* 0x0007220000000c00 */
[----:B-1----:R-:W-:-:S04]  /*6ec0*/  ISETP.GE.AND P3, PT, R201, UR8, PT ;  /* 0x00000008c9007c0c */ /* 0x002fc8000bf66270 */
[-C--:B------:R-:W-:Y:S01]  /*6ed0*/  ISETP.GE.OR P6, PT, R193, R203.reuse, P3 ;  /* 0x000000cbc100720c */ /* 0x080fe20001fc6670 */
[----:B--2---:R-:W-:Y:S01]  /*6ee0*/  IMAD.WIDE.U32 R20, R186, UR4, R20 ;  /* 0x00000004ba147c25 */ /* 0x004fe2000f8e0014 */
[-C--:B------:R-:W-:Y:S02]  /*6ef0*/  ISETP.GE.OR P5, PT, R198, R203.reuse, P3 ;  /* 0x000000cbc600720c */ /* 0x080fe40001fa6670 */
[-C--:B------:R-:W-:Y:S01]  /*6f00*/  ISETP.GE.OR P4, PT, R197, R203.reuse, P3 ;  /* 0x000000cbc500720c */ /* 0x080fe20001f86670 */
[----:B------:R-:W-:Y:S01]  /*6f10*/  IMAD R18, R186, UR5, R21 ;  /* 0x00000005ba127c24 */ /* 0x000fe2000f8e0215 */
        /* <DEDUP_REMOVED lines=11> */
.L_x_290:
[----:B------:R-:W-:Y:S05]  /*6fd0*/  BSYNC.RECONVERGENT B0 ;  /* 0x0000000000007941 */ /* 0x000fea0003800200 */
.L_x_289:
        /* <DEDUP_REMOVED lines=12> */
.L_x_292:
[----:B------:R-:W-:Y:S05]  /*70a0*/  BSYNC.RECONVERGENT B0 ;  /* 0x0000000000007941 */ /* 0x000fea0003800200 */
.L_x_291:
[----:B--2-4-:R2:W4:Y:S01]  /*70b0*/  LDS.128 R8, [R200+0x8000] ;  /* 0x00800000c8087984 */ /* 0x0145220000000c00 */
[----:B------:R-:W-:Y:S01]  /*70c0*/  BSSY.RECONVERGENT B0, `(.L_x_293) ;  /* 0x000000d000007945 */ /* 0x000fe20003800200 */
[----:B------:R-:W-:-:S03]  /*70d0*/  IADD3.X R28, PT, PT, RZ, RZ, RZ, P1, !PT ;  /* 0x000000ffff1c7210 */ /* 0x000fc60000ffe4ff */
        /* <DEDUP_REMOVED lines=10> */
[----:B----4-:R1:W-:Y:S04]  /*7180*/  STG.E.128 desc[UR14][R22.64], R8 ;  /* 0x0000000816007986 */ /* 0x0103e8000c101d0e */
.L_x_294:
[----:B------:R-:W-:Y:S05]  /*7190*/  BSYNC.RECONVERGENT B0 ;  /* 0x0000000000007941 */ /* 0x000fea0003800200 */
.L_x_293:
        /* <DEDUP_REMOVED lines=17> */
.L_x_296:
[----:B------:R-:W-:Y:S05]  /*72b0*/  BSYNC.RECONVERGENT B0 ;  /* 0x0000000000007941 */ /* 0x000fea0003800200 */
.L_x_295:
[----:B------:R-:W3:Y:S01]  /*72c0*/  LDCU.64 UR4, c[0x0][0x5e0] ;  /* 0x0000bc00ff0477ac */ /* 0x000ee20008000a00 */
[----:B------:R-:W1:Y:S01]  /*72d0*/  LDS.128 R20, [R200+0xa000] ;  /* 0x00a00000c8147984 */ /* 0x000e620000000c00 */
[----:B--2-4-:R-:W-:Y:S01]  /*72e0*/  IMAD R8, R4, UR7, RZ ;  /* 0x0000000704087c24 */ /* 0x014fe2000f8e02ff */
[----:B------:R-:W-:Y:S01]  /*72f0*/  IADD3 R32, P0, PT, R17, R14, RZ ;  /* 0x0000000e11207210 */ /* 0x000fe20007f1e0ff */
[----:B------:R-:W2:Y:S01]  /*7300*/  @!P6 LDC.64 R6, c[0x0][0x568] ;  /* 0x00015a00ff06eb82 */ /* 0x000ea20000000a00 */
[----:B------:R-:W-:Y:S01]  /*7310*/  BSSY.RECONVERGENT B0, `(.L_x_297) ;  /* 0x0000019000007945 */ /* 0x000fe20003800200 */
[----:B------:R-:W-:-:S05]  /*7320*/  IMAD R8, R5, UR6, R8 ;  /* 0x0000000605087c24 */ /* 0x000fca000f8e0208 */
[----:B------:R-:W-:Y:S02]  /*7330*/  IADD3.X R33, PT, PT, R16, R15, R8, P0, !PT ;  /* 0x0000000f10217210 */ /* 0x000fe400007fe408 */
[----:B------:R4:W1:Y:S04]  /*7340*/  LDS.128 R12, [R200+0xc000] ;  /* 0x00c00000c80c7984 */ /* 0x0008680000000c00 */
[----:B------:R4:W1:Y:S01]  /*7350*/  LDS.128 R8, [R200+0xd000] ;  /* 0x00d00000c8087984 */ /* 0x0008620000000c00 */
[----:B---3--:R-:W-:-:S03]  /*7360*/  IMAD.WIDE.U32 R32, R186, UR4, R32 ;  /* 0x00000004ba207c25 */ /* 0x008fc6000f8e0020 */
[----:B------:R4:W3:Y:S01]  /*7370*/  LDS.128 R16, [R200+0xb000] ;  /* 0x00b00000c8107984 */ /* 0x0008e20000000c00 */
[----:B------:R-:W-:Y:S01]  /*7380*/  IMAD R35, R186, UR5, R33 ;  /* 0x00000005ba237c24 */ /* 0x000fe2000f8e0221 */
[----:B------:R-:W-:-:S05]  /*7390*/  @!P6 MOV R34, R32 ;  /* 0x000000200022e202 */ /* 0x000fca0000000f00 */
[----:B------:R-:W-:-:S04]  /*73a0*/  @!P6 IMAD.WIDE.U32 R36, R193, R4, R34 ;  /* 0x00000004c124e225 */ /* 0x000fc800078e0022 */
[----:B------:R-:W-:Y:S01]  /*73b0*/  @!P6 IMAD R30, R193, R5, R37 ;  /* 0x00000005c11ee224 */ /* 0x000fe200078e0225 */
[----:B--2---:R-:W-:-:S04]  /*73c0*/  @!P6 LEA R6, P0, R36, R6, 0x1 ;  /* 0x000000062406e211 */ /* 0x004fc800078008ff */
[----:B------:R-:W-:-:S05]  /*73d0*/  @!P6 LEA.HI.X R7, R36, R7, R30, 0x1, P0 ;  /* 0x000000072407e211 */ /* 0x000fca00000f0c1e */
[----:B-1----:R4:W-:Y:S01]  /*73e0*/  @!P6 STG.E.128 desc[UR14][R6.64], R20 ;  /* 0x000000140600e986 */ /* 0x0029e2000c101d0e */
[----:B---3--:R-:W-:Y:S05]  /*73f0*/  @P5 BRA `(.L_x_298) ;  /* 0x0000000000285947 */ /* 0x008fea0003800000 */
[----:B------:R-:W1:Y:S01]  /*7400*/  LDCU.64 UR4, c[0x0][0x568] ;  /* 0x0000ad00ff0477ac */ /* 0x000e620008000a00 */
[----:B----4-:R-:W-:Y:S01]  /*7410*/  MOV R20, R32 ;  /* 0x0000002000147202 */ /* 0x010fe20000000f00 */
        /* <DEDUP_REMOVED lines=8> */
.L_x_298:
[----:B------:R-:W-:Y:S05]  /*74a0*/  BSYNC.RECONVERGENT B0 ;  /* 0x0000000000007941 */ /* 0x000fea0003800200 */
.L_x_297:
[----:B------:R-:W-:Y:S04]  /*74b0*/  BSSY.RECONVERGENT B0, `(.L_x_299) ;  /* 0x000000c000007945 */ /* 0x000fe80003800200 */
[----:B------:R-:W-:Y:S05]  /*74c0*/  @P4 BRA `(.L_x_300) ;  /* 0x0000000000284947 */ /* 0x000fea0003800000 */
[----:B------:R-:W2:Y:S01]  /*74d0*/  LDCU.64 UR4, c[0x0][0x568] ;  /* 0x0000ad00ff0477ac */ /* 0x000ea20008000a00 */
[----:B-1----:R-:W-:Y:S01]  /*74e0*/  MOV R16, R32 ;  /* 0x0000002000107202 */ /* 0x002fe20000000f00 */
[----:B----4-:R-:W-:Y:S01]  /*74f0*/  IMAD R6, R28, R4, RZ ;  /* 0x000000041c067224 */ /* 0x010fe200078e02ff */
[----:B------:R-:W-:-:S03]  /*7500*/  MOV R17, R35 ;  /* 0x0000002300117202 */ /* 0x000fc60000000f00 */
[C---:B------:R-:W-:Y:S02]  /*7510*/  IMAD R6, R25.reuse, R5, R6 ;  /* 0x0000000519067224 */ /* 0x040fe400078e0206 */
[----:B------:R-:W-:-:S05]  /*7520*/  IMAD.WIDE.U32 R16, R25, R4, R16 ;  /* 0x0000000419107225 */ /* 0x000fca00078e0010 */
[----:B------:R-:W-:Y:S02]  /*7530*/  IADD3 R6, PT, PT, R6, R17, RZ ;  /* 0x0000001106067210 */ /* 0x000fe40007ffe0ff */
[----:B--2---:R-:W-:-:S04]  /*7540*/  LEA R18, P0, R16, UR4, 0x1 ;  /* 0x0000000410127c11 */ /* 0x004fc8000f8008ff */
[----:B------:R-:W-:-:S05]  /*7550*/  LEA.HI.X R19, R16, UR5, R6, 0x1, P0 ;  /* 0x0000000510137c11 */ /* 0x000fca00080f0c06 */
[----:B------:R2:W-:Y:S04]  /*7560*/  STG.E.128 desc[UR14][R18.64], R12 ;  /* 0x0000000c12007986 */ /* 0x0005e8000c101d0e */
.L_x_300:
[----:B------:R-:W-:Y:S05]  /*7570*/  BSYNC.RECONVERGENT B0 ;  /* 0x0000000000007941 */ /* 0x000fea0003800200 */
.L_x_299:
[----:B------:R-:W-:Y:S05]  /*7580*/  @P3 BRA `(.L_x_249) ;  /* 0x0000000000283947 */ /* 0x000fea0003800000 */
[----:B------:R-:W3:Y:S01]  /*7590*/  LDCU.64 UR4, c[0x0][0x568] ;  /* 0x0000ad00ff0477ac */ /* 0x000ee20008000a00 */
[----:B----4-:R-:W-:Y:S01]  /*75a0*/  MOV R6, R32 ;  /* 0x0000002000067202 */ /* 0x010fe20000000f00 */
[----:B------:R-:W-:Y:S01]  /*75b0*/  IMAD R29, R29, R4, RZ ;  /* 0x000000041d1d7224 */ /* 0x000fe200078e02ff */
[----:B------:R-:W-:-:S03]  /*75c0*/  MOV R7, R35 ;  /* 0x0000002300077202 */ /* 0x000fc60000000f00 */
[C---:B------:R-:W-:Y:S02]  /*75d0*/  IMAD R29, R24.reuse, R5, R29 ;  /* 0x00000005181d7224 */ /* 0x040fe400078e021d */
[----:B------:R-:W-:-:S05]  /*75e0*/  IMAD.WIDE.U32 R6, R24, R4, R6 ;  /* 0x0000000418067225 */ /* 0x000fca00078e0006 */
[----:B------:R-:W-:Y:S02]  /*75f0*/  IADD3 R29, PT, PT, R29, R7, RZ ;  /* 0x000000071d1d7210 */ /* 0x000fe40007ffe0ff */
[----:B---3--:R-:W-:-:S04]  /*7600*/  LEA R4, P0, R6, UR4, 0x1 ;  /* 0x0000000406047c11 */ /* 0x008fc8000f8008ff */
[----:B------:R-:W-:-:S05]  /*7610*/  LEA.HI.X R5, R6, UR5, R29, 0x1, P0 ;  /* 0x0000000506057c11 */ /* 0x000fca00080f0c1d */
[----:B------:R3:W-:Y:S04]  /*7620*/  STG.E.128 desc[UR14][R4.64], R8 ;  /* 0x0000000804007986 */ /* 0x0007e8000c101d0e */
.L_x_249:
[----:B------:R-:W-:Y:S05]  /*7630*/  BSYNC.RECONVERGENT B1 ;  /* 0x0000000000017941 */ /* 0x000fea0003800200 */
.L_x_223:
[----:B------:R-:W4:Y:S01]  /*7640*/  LDCU UR5, c[0x0][0x438] ;  /* 0x00008700ff0577ac */ /* 0x000f220008000800 */
[----:B---3--:R-:W3:Y:S01]  /*7650*/  LDC R8, c[0x0][0x438] ;  /* 0x00010e00ff087b82 */ /* 0x008ee20000000800 */
[----:B------:R-:W1:Y:S01]  /*7660*/  LDCU UR6, c[0x0][0x370] ;  /* 0x00006e00ff0677ac */ /* 0x000e620008000800 */
[----:B----4-:R-:W-:-:S04]  /*7670*/  UIADD3 UR5, UPT, UPT, UR5, 0x7f, URZ ;  /* 0x0000007f05057890 */ /* 0x010fc8000fffe0ff */
[----:B------:R-:W-:Y:S02]  /*7680*/  USHF.R.S32.HI UR4, URZ, 0x1f, UR5 ;  /* 0x0000001fff047899 */ /* 0x000fe40008011405 */
[----:B-1----:R-:W-:Y:S02]  /*7690*/  UIADD3 UR13, UPT, UPT, UR6, UR13, URZ ;  /* 0x0000000d060d7290 */ /* 0x002fe4000fffe0ff */
[----:B------:R-:W-:-:S04]  /*76a0*/  ULEA.HI UR4, UR4, UR5, URZ, 0x7 ;  /* 0x0000000504047291 */ /* 0x000fc8000f8f38ff */
[----:B------:R-:W-:-:S04]  /*76b0*/  USHF.R.S32.HI UR4, URZ, 0x7, UR4 ;  /* 0x00000007ff047899 */ /* 0x000fc80008011404 */
[----:B------:R-:W-:-:S09]  /*76c0*/  UISETP.GE.AND UP0, UPT, UR13, UR4, UPT ;  /* 0x000000040d00728c */ /* 0x000fd2000bf06270 */
[----:B------:R-:W-:Y:S05]  /*76d0*/  BRA.U !UP0, `(.L_x_301) ;  /* 0xffffff8d08f87547 */ /* 0x000fea000b83ffff */
[----:B------:R-:W-:Y:S05]  /*76e0*/  EXIT ;  /* 0x000000000000794d */ /* 0x000fea0003800000 */
.L_x_302:
        /* <DEDUP_REMOVED lines=9> */
.L_x_2757:


//--------------------- .text._ZN5flash44flash_bwd_dq_dk_dv_loop_seqk_parallel_kernelI23Flash_bwd_kernel_traitsILi64ELi64ELi128ELi8ELi2ELi4ELi4ELb1ELb0EN7cutlass6half_tE19Flash_kernel_traitsILi64ELi64ELi128ELi8ES3_EELb0ELb0ELb1ELb0ELb0ELb1ELb0EEEvNS_16Flash_bwd_paramsE --------------------------
	.section	.text._ZN5flash44flash_bwd_dq_dk_dv_loop_seqk_parallel_kernelI23Flash_bwd_kernel_traitsILi64ELi64ELi128ELi8ELi2ELi4ELi4ELb1ELb0EN7cutlass6half_tE19Flash_kernel_traitsILi64ELi64ELi128ELi8ES3_EELb0ELb0ELb1ELb0ELb0ELb1ELb0EEEvNS_16Flash_bwd_paramsE,"ax",@progbits
	.align	128
        .global         _ZN5flash44flash_bwd_dq_dk_dv_loop_seqk_parallel_kernelI23Flash_bwd_kernel_traitsILi64ELi64ELi128ELi8ELi2ELi4ELi4ELb1ELb0EN7cutlass6half_tE19Flash_kernel_traitsILi64ELi64ELi128ELi8ES3_EELb0ELb0ELb1ELb0ELb0ELb1ELb0EEEvNS_16Flash_bwd_paramsE
        .type           _ZN5flash44flash_bwd_dq_dk_dv_loop_seqk_parallel_kernelI23Flash_bwd_kernel_traitsILi64ELi64ELi128ELi8ELi2ELi4ELi4ELb1ELb0EN7cutlass6half_tE19Flash_kernel_traitsILi64ELi64ELi128ELi8ES3_EELb0ELb0ELb1ELb0ELb0ELb1ELb0EEEvNS_16Flash_bwd_paramsE,@function
        .size           _ZN5flash44flash_bwd_dq_dk_dv_loop_seqk_parallel_kernelI23Flash_bwd_kernel_traitsILi64ELi64ELi128ELi8ELi2ELi4ELi4ELb1ELb0EN7cutlass6half_tE19Flash_kernel_traitsILi64ELi64ELi128ELi8ES3_EELb0ELb0ELb1ELb0ELb0ELb1ELb0EEEvNS_16Flash_bwd_paramsE,(.L_x_2758 - _ZN5flash44flash_bwd_dq_dk_dv_loop_seqk_parallel_kernelI23Flash_bwd_kernel_traitsILi64ELi64ELi128ELi8ELi2ELi4ELi4ELb1ELb0EN7cutlass6half_tE19Flash_kernel_traitsILi64ELi64ELi128ELi8ES3_EELb0ELb0ELb1ELb0ELb0ELb1ELb0EEEvNS_16Flash_bwd_paramsE)
        .other          _ZN5flash44flash_bwd_dq_dk_dv_loop_seqk_parallel_kernelI23Flash_bwd_kernel_traitsILi64ELi64ELi128ELi8ELi2ELi4ELi4ELb1ELb0EN7cutlass6half_tE19Flash_kernel_traitsILi64ELi64ELi128ELi8ES3_EELb0ELb0ELb1ELb0ELb0ELb1ELb0EEEvNS_16Flash_bwd_paramsE,@"STO_CUDA_ENTRY STV_DEFAULT"
_ZN5flash44flash_bwd_dq_dk_dv_loop_seqk_parallel_kernelI23Flash_bwd_kernel_traitsILi64ELi64ELi128ELi8ELi2ELi4ELi4ELb1ELb0EN7cutlass6half_tE19Flash_kernel_traitsILi64ELi64ELi128ELi8ES3_EELb0ELb0ELb1ELb0ELb0ELb1ELb0EEEvNS_16Flash_bwd_paramsE:
.text._ZN5flash44flash_bwd_dq_dk_dv_loop_seqk_parallel_kernelI23Flash_bwd_kernel_traitsILi64ELi64ELi128ELi8ELi2ELi4ELi4ELb1ELb0EN7cutlass6half_tE19Flash_kernel_traitsILi64ELi64ELi128ELi8ES3_EELb0ELb0ELb1ELb0ELb0ELb1ELb0EEEvNS_16Flash_bwd_paramsE:
        /* <DEDUP_REMOVED lines=31> */
[----:B------:R-:W-:Y:S01]  /*01f0*/  IMAD.SHL.U32 R204, R194, 0x2, RZ ;  /* 0x00000002c2cc7824 */ /* 0x000fe200078e00ff */
[----:B------:R-:W-:Y:S01]  /*0200*/  LOP3.LUT R192, R2, 0xc00, RZ, 0xc0, !PT ;  /* 0x00000c0002c07812 */ /* 0x000fe200078ec0ff */
[----:B------:R-:W-:Y:S01]  /*0210*/  IMAD.SHL.U32 R4, R194, 0x40, RZ ;  /* 0x00000040c2047824 */ /* 0x000fe200078e00ff */
[----:B------:R-:W-:Y:S01]  /*0220*/  LOP3.LUT R0, R0, 0x1c0, RZ, 0xc0, !PT ;  /* 0x000001c000007812 */ /* 0x000fe200078ec0ff */
[----:B------:R-:W-:Y:S01]  /*0230*/  IMAD.SHL.U32 R195, R194, 0x8, RZ ;  /* 0x00000008c2c37824 */ /* 0x000fe200078e00ff */
[----:B------:R-:W-:Y:S01]  /*0240*/  LOP3.LUT R5, R5, 0x8, RZ, 0xc0, !PT ;  /* 0x0000000805057812 */ /* 0x000fe200078ec0ff */
[----:B------:R-:W1:Y:S01]  /*0250*/  LDC.U8 R188, c[0x0][0x532] ;  /* 0x00014c80ffbc7b82 */ /* 0x000e620000000000 */
[----:B------:R-:W-:-:S02]  /*0260*/  LOP3.LUT R0, R0, 0x38, R204, 0xf8, !PT ;  /* 0x0000003800007812 */ /* 0x000fc400078ef8cc */
[----:B------:R-:W-:Y:S02]  /*0270*/  LOP3.LUT R192, R192, 0x6, R204, 0xf8, !PT ;  /* 0x00000006c0c07812 */ /* 0x000fe400078ef8cc */
[----:B------:R-:W-:Y:S02]  /*0280*/  LOP3.LUT R184, R4, 0x1c0, RZ, 0xc0, !PT ;  /* 0x000001c004b87812 */ /* 0x000fe400078ec0ff */
[----:B------:R-:W-:Y:S02]  /*0290*/  LOP3.LUT P1, R186, R194, 0x10, RZ, 0xc0, !PT ;  /* 0x00000010c2ba7812 */ /* 0x000fe4000782c0ff */
[----:B------:R-:W-:Y:S02]  /*02a0*/  LOP3.LUT R192, R192, R0, R5, 0xf6, !PT ;  /* 0x00000000c0c07212 */ /* 0x000fe400078ef605 */
[----:B------:R-:W-:Y:S02]  /*02b0*/  LOP3.LUT R204, R204, 0x7006, R2, 0xc8, !PT ;  /* 0x00007006cccc7812 */ /* 0x000fe400078ec802 */
[----:B------:R-:W-:-:S02]  /*02c0*/  LOP3.LUT R184, R184, 0x38, R195, 0xf8, !PT ;  /* 0x00000038b8b87812 */ /* 0x000fc400078ef8c3 */
[----:B------:R-:W-:Y:S02]  /*02d0*/  LOP3.LUT R185, R4, 0x200, RZ, 0xc0, !PT ;  /* 0x0000020004b97812 */ /* 0x000fe400078ec0ff */
[C---:B------:R-:W-:Y:S02]  /*02e0*/  LOP3.LUT R178, R3.reuse, 0x30, RZ, 0xc0, !PT ;  /* 0x0000003003b27812 */ /* 0x040fe400078ec0ff */
[----:B------:R-:W-:Y:S02]  /*02f0*/  LOP3.LUT R193, R3, 0x10, RZ, 0xc0, !PT ;  /* 0x0000001003c17812 */ /* 0x000fe400078ec0ff */
[----:B------:R-:W-:Y:S02]  /*0300*/  LOP3.LUT R0, R0, 0x20, R3, 0x78, !PT ;  /* 0x0000002000007812 */ /* 0x000fe400078e7803 */
[----:B------:R-:W-:Y:S02]  /*0310*/  LOP3.LUT R204, R204, 0x400, R2, 0xf8, !PT ;  /* 0x00000400cccc7812 */ /* 0x000fe400078ef802 */
[----:B------:R-:W-:-:S02]  /*0320*/  LEA R192, R192, UR6, 0x1 ;  /* 0x00000006c0c07c11 */ /* 0x000fc4000f8e08ff */
[----:B------:R-:W-:Y:S02]  /*0330*/  LOP3.LUT R186, R184, R5, R186, 0x1e, !PT ;  /* 0x00000005b8ba7212 */ /* 0x000fe400078e1eba */
[C-C-:B------:R-:W-:Y:S01]  /*0340*/  LOP3.LUT R187, R185.reuse, 0x400, R2.reuse, 0xf8, !PT ;  /* 0x00000400b9bb7812 */ /* 0x140fe200078ef802 */
[----:B------:R-:W-:Y:S01]  /*0350*/  VIADD R191, R192, 0x6040 ;  /* 0x00006040c0bf7836 */ /* 0x000fe20000000000 */
[----:B------:R-:W-:Y:S02]  /*0360*/  LOP3.LUT R3, R184, 0x8, R3, 0x78, !PT ;  /* 0x00000008b8037812 */ /* 0x000fe400078e7803 */
[----:B---3--:R-:W-:Y:S02]  /*0370*/  LEA R198, P0, R190, R198, 0x2 ;  /* 0x000000c6bec67211 */ /* 0x008fe400078010ff */
[----:B------:R-:W-:Y:S02]  /*0380*/  LOP3.LUT R185, R185, 0xc00, R2, 0xf8, !PT ;  /* 0x00000c00b9b97812 */ /* 0x000fe400078ef802 */
[----:B------:R-:W-:-:S02]  /*0390*/  LOP3.LUT R184, R184, 0x8, R194, 0x78, !PT ;  /* 0x00000008b8b87812 */ /* 0x000fc400078e78c2 */
[----:B------:R-:W-:Y:S02]  /*03a0*/  LOP3.LUT P2, RZ, R194, 0x8, RZ, 0xc0, !PT ;  /* 0x00000008c2ff7812 */ /* 0x000fe4000784c0ff */
[----:B------:R-:W-:Y:S02]  /*03b0*/  LOP3.LUT R178, R178, 0x8, R194, 0xf8, !PT ;  /* 0x00000008b2b27812 */ /* 0x000fe400078ef8c2 */
[----:B------:R-:W-:Y:S01]  /*03c0*/  LOP3.LUT R204, R204, R0, RZ, 0xfc, !PT ;  /* 0x00000000cccc7212 */ /* 0x000fe200078efcff */
[----:B------:R-:W-:Y:S01]  /*03d0*/  VIADD R0, R192, 0x6000 ;  /* 0x00006000c0007836 */ /* 0x000fe20000000000 */
[----:B------:R-:W-:Y:S02]  /*03e0*/  LEA.HI.X R199, R190, R199, RZ, 0x2, P0 ;  /* 0x000000c7bec77211 */ /* 0x000fe400000f14ff */
[-C--:B------:R-:W-:Y:S01]  /*03f0*/  LOP3.LUT R187, R187, R3.reuse, RZ, 0xfc, !PT ;  /* 0x00000003bbbb7212 */ /* 0x080fe200078efcff */
[----:B------:R-:W-:Y:S01]  /*0400*/  @P1 VIADD R191, R0, 0xffffffc0 ;  /* 0xffffffc000bf1836 */ /* 0x000fe20000000000 */
[----:B------:R-:W-:-:S02]  /*0410*/  LOP3.LUT R185, R185, R3, RZ, 0xfc, !PT ;  /* 0x00000003b9b97212 */ /* 0x000fc400078efcff */
[----:B------:R-:W-:Y:S02]  /*0420*/  LOP3.LUT R184, R184, 0x7a00, R2, 0xf8, !PT ;  /* 0x00007a00b8b87812 */ /* 0x000fe400078ef802 */
[----:B------:R-:W-:Y:S02]  /*0430*/  LOP3.LUT P0, RZ, R194, 0x4, RZ, 0xc0, !PT ;  /* 0x00000004c2ff7812 */ /* 0x000fe4000780c0ff */
[--C-:B------:R-:W-:Y:S02]  /*0440*/  LOP3.LUT R178, R178, 0x1c0, R4.reuse, 0xf8, !PT ;  /* 0x000001c0b2b27812 */ /* 0x100fe400078ef804 */
[----:B------:R-:W-:Y:S02]  /*0450*/  LOP3.LUT R203, R195, 0x1f8, RZ, 0xc0, !PT ;  /* 0x000001f8c3cb7812 */ /* 0x000fe400078ec0ff */
[----:B------:R-:W-:Y:S02]  /*0460*/  LEA R204, R204, UR5, 0x1 ;  /* 0x00000005cccc7c11 */ /* 0x000fe4000f8e08ff */
[----:B------:R-:W-:-:S02]  /*0470*/  LOP3.LUT R186, R186, 0x200, R4, 0xf8, !PT ;  /* 0x00000200baba7812 */ /* 0x000fc400078ef804 */
[----:B------:R-:W-:Y:S01]  /*0480*/  LOP3.LUT P1, RZ, R194, 0x2, RZ, 0xc0, !PT ;  /* 0x00000002c2ff7812 */ /* 0x000fe2000782c0ff */
[C---:B------:R-:W-:Y:S01]  /*0490*/  VIADD R232, R204.reuse, 0x20 ;  /* 0x00000020cce87836 */ /* 0x040fe20000000000 */
[----:B------:R-:W-:Y:S01]  /*04a0*/  SEL R181, R181, 0xffffffc0, !P0 ;  /* 0xffffffc0b5b57807 */ /* 0x000fe20004000000 */
[----:B------:R-:W-:Y:S01]  /*04b0*/  @P2 VIADD R232, R204, 0xffffffe0 ;  /* 0xffffffe0cce82836 */ /* 0x000fe20000000000 */
[----:B------:R-:W-:Y:S02]  /*04c0*/  LEA R187, R187, UR6, 0x1 ;  /* 0x00000006bbbb7c11 */ /* 0x000fe4000f8e08ff */
[----:B------:R-:W-:Y:S02]  /*04d0*/  LEA R185, R185, UR4, 0x1 ;  /* 0x00000004b9b97c11 */ /* 0x000fe4000f8e08ff */
[----:B------:R-:W-:Y:S01]  /*04e0*/  LEA R184, R184, UR4, 0x1 ;  /* 0x00000004b8b87c11 */ /* 0x000fe2000f8e08ff */
[----:B------:R-:W-:Y:S01]  /*04f0*/  IMAD.IADD R3, R187, 0x1, R181 ;  /* 0x00000001bb037824 */ /* 0x000fe200078e02b5 */
[----:B------:R-:W-:Y:S01]  /*0500*/  LOP3.LUT R178, R178, 0x38, R195, 0x78, !PT ;  /* 0x00000038b2b27812 */ /* 0x000fe200078e78c3 */
[--C-:B------:R-:W-:Y:S01]  /*0510*/  IMAD.IADD R176, R185, 0x1, R181.reuse ;  /* 0x00000001b9b07824 */ /* 0x100fe200078e02b5 */
[----:B------:R-:W-:Y:S01]  /*0520*/  LOP3.LUT R203, R203, 0x38, R194, 0x78, !PT ;  /* 0x00000038cbcb7812 */ /* 0x000fe200078e78c2 */
[----:B------:R-:W-:Y:S01]  /*0530*/  IMAD.IADD R180, R184, 0x1, R181 ;  /* 0x00000001b8b47824 */ /* 0x000fe200078e02b5 */
[----:B------:R-:W-:-:S02]  /*0540*/  SEL R211, R211, 0xfffffff0, !P0 ;  /* 0xfffffff0d3d37807 */ /* 0x000fc40004000000 */
[--C-:B------:R-:W-:Y:S02]  /*0550*/  SHF.R.U32.HI R196, RZ, 0x3, R194.reuse ;  /* 0x00000003ffc47819 */ /* 0x100fe400000116c2 */
        /* <DEDUP_REMOVED lines=9> */
[--C-:B------:R-:W-:Y:S01]  /*05f0*/  IMAD.IADD R182, R184, 0x1, R183.reuse ;  /* 0x00000001b8b67824 */ /* 0x100fe200078e02b7 */
        /* <DEDUP_REMOVED lines=12> */
.L_x_352:
[----:B------:R-:W1:Y:S01]  /*06c0*/  LDC.64 R4, c[0x0][0x478] ;  /* 0x00011e00ff047b82 */ /* 0x000e620000000a00 */
[----:B------:R-:W2:Y:S01]  /*06d0*/  LDCU.64 UR4, c[0x0][0x470] ;  /* 0x00008e00ff0477ac */ /* 0x000ea20008000a00 */
[----:B---3--:R-:W-:Y:S01]  /*06e0*/  IMAD.SHL.U32 R12, R190, 0x4, RZ ;  /* 0x00000004be0c7824 */ /* 0x008fe200078e00ff */
        /* <DEDUP_REMOVED lines=41> */
.L_x_303:
        /* <DEDUP_REMOVED lines=16> */
[----:B-1----:R-:W-:-:S04]  /*0a80*/  SHF.R.S32.HI R13, RZ, 0x1f, R10 ;  /* 0x0000001fff0d7819 */ /* 0x002fc8000001140a */
        /* <DEDUP_REMOVED lines=23> */
[----:B------:R-:W-:Y:S01]  /*0c00*/  MOV R17, R4 ;  /* 0x0000000400117202 */ /* 0x000fe20000000f00 */
[----:B------:R-:W-:Y:S06]  /*0c10*/  BRA `(.L_x_306) ;  /* 0x0000000000187947 */ /* 0x000fec0003800000 */
.L_x_305:
[----:B------:R-:W1:Y:S01]  /*0c20*/  LDCU.64 UR12, c[0x0][0x3b8] ;  /* 0x00007700ff0c77ac */ /* 0x000e620008000a00 */
[----:B------:R-:W-:-:S05]  /*0c30*/  IADD3 R4, PT, PT, R229, R231, RZ ;  /* 0x000000e7e5047210 */ /* 0x000fca0007ffe0ff */
[C---:B-1----:R-:W-:Y:S02]  /*0c40*/  IMAD R16, R4.reuse, UR13, RZ ;  /* 0x0000000d04107c24 */ /* 0x042fe4000f8e02ff */
[----:B------:R-:W-:-:S05]  /*0c50*/  IMAD.WIDE.U32 R4, R4, UR12, RZ ;  /* 0x0000000c04047c25 */ /* 0x000fca000f8e00ff */
[----:B------:R-:W-:Y:S02]  /*0c60*/  IADD3 R16, PT, PT, R5, R16, RZ ;  /* 0x0000001005107210 */ /* 0x000fe40007ffe0ff */
[----:B------:R-:W-:-:S07]  /*0c70*/  MOV R17, R4 ;  /* 0x0000000400117202 */ /* 0x000fce0000000f00 */
.L_x_306:
[----:B------:R-:W1:Y:S01]  /*0c80*/  LDC R4, c[0x0][0x3e8] ;  /* 0x0000fa00ff047b82 */ /* 0x000e620000000800 */
[----:B------:R-:W-:Y:S02]  /*0c90*/  SHF.R.S32.HI R208, RZ, 0x1f, R210 ;  /* 0x0000001fffd07819 */ /* 0x000fe400000114d2 */
        /* <DEDUP_REMOVED lines=38> */
.L_x_307:
[----:B------:R-:W1:Y:S01]  /*0f00*/  LDCU.64 UR10, c[0x0][0x3c0] ;  /* 0x00007800ff0a77ac */ /* 0x000e620008000a00 */
[----:B------:R-:W-:-:S05]  /*0f10*/  IADD3 R4, PT, PT, R229, R231, RZ ;  /* 0x000000e7e5047210 */ /* 0x000fca0007ffe0ff */
[C---:B-1----:R-:W-:Y:S02]  /*0f20*/  IMAD R10, R4.reuse, UR11, RZ ;  /* 0x0000000b040a7c24 */ /* 0x042fe4000f8e02ff */
[----:B------:R-:W-:-:S05]  /*0f30*/  IMAD.WIDE.U32 R4, R4, UR10, RZ ;  /* 0x0000000a04047c25 */ /* 0x000fca000f8e00ff */
[----:B------:R-:W-:Y:S02]  /*0f40*/  IADD3 R10, PT, PT, R5, R10, RZ ;  /* 0x0000000a050a7210 */ /* 0x000fe40007ffe0ff */
[----:B------:R-:W-:-:S07]  /*0f50*/  MOV R11, R4 ;  /* 0x00000004000b7202 */ /* 0x000fce0000000f00 */
.L_x_308:
        /* <DEDUP_REMOVED lines=18> */
[----:B------:R-:W-:Y:S01]  /*1080*/  IMAD R26, R4, UR6, RZ ;  /* 0x00000006041a7c24 */ /* 0x000fe2000f8e02ff */
        /* <DEDUP_REMOVED lines=9> */
.L_x_309:
[-C--:B------:R-:W-:Y:S02]  /*1120*/  IMAD R26, R35, R8.reuse, RZ ;  /* 0x00000008231a7224 */ /* 0x080fe400078e02ff */
[----:B------:R-:W-:-:S05]  /*1130*/  IMAD.WIDE.U32 R4, R34, R8, RZ ;  /* 0x0000000822047225 */ /* 0x000fca00078e00ff */
[----:B------:R-:W-:Y:S02]  /*1140*/  IADD3 R26, PT, PT, R5, R26, RZ ;  /* 0x0000001a051a7210 */ /* 0x000fe40007ffe0ff */
[----:B------:R-:W-:-:S07]  /*1150*/  MOV R27, R4 ;  /* 0x00000004001b7202 */ /* 0x000fce0000000f00 */
.L_x_310:
        /* <DEDUP_REMOVED lines=20> */
.L_x_311:
[----:B------:R-:W1:Y:S01]  /*12a0*/  LDC R18, c[0x0][0x434] ;  /* 0x00010d00ff127b82 */ /* 0x000e620000000800 */
[----:B------:R-:W-:-:S04]  /*12b0*/  IMAD R4, R190, UR6, R189 ;  /* 0x00000006be047c24 */ /* 0x000fc8000f8e02bd */
[----:B-1----:R-:W-:-:S03]  /*12c0*/  IMAD R18, R4, R18, RZ ;  /* 0x0000001204127224 */ /* 0x002fc600078e02ff */
.L_x_312:
        /* <DEDUP_REMOVED lines=12> */
.L_x_313:
[----:B------:R-:W1:Y:S01]  /*1390*/  LDC R23, c[0x0][0x444] ;  /* 0x00011100ff177b82 */ /* 0x000e620000000800 */
[----:B------:R-:W-:-:S04]  /*13a0*/  IMAD R4, R190, UR6, R189 ;  /* 0x00000006be047c24 */ /* 0x000fc8000f8e02bd */
[----:B-1----:R-:W-:-:S07]  /*13b0*/  IMAD R23, R4, R23, RZ ;  /* 0x0000001704177224 */ /* 0x002fce00078e02ff */
.L_x_314:
[----:B------:R-:W1:Y:S01]  /*13c0*/  S2R R12, SR_TID.X ;  /* 0x00000000000c7919 */ /* 0x000e620000002100 */
[----:B------:R-:W2:Y:S01]  /*13d0*/  LDC.64 R8, c[0x0][0x5f8] ;  /* 0x00017e00ff087b82 */ /* 0x000ea20000000a00 */
[----:B------:R-:W-:Y:S01]  /*13e0*/  IMAD R220, R220, UR6, RZ ;  /* 0x00000006dcdc7c24 */ /* 0x000fe2000f8e02ff */
[----:B------:R-:W-:Y:S01]  /*13f0*/  ISETP.NE.AND P2, PT, RZ, UR5, PT ;  /* 0x00000005ff007c0c */ /* 0x000fe2000bf45270 */
[----:B------:R-:W3:Y:S01]  /*1400*/  LDCU.64 UR14, c[0x0][0x3c8] ;  /* 0x00007900ff0e77ac */ /* 0x000ee20008000a00 */
[--C-:B------:R-:W-:Y:S01]  /*1410*/  IADD3 R27, P1, P0, R30, R27, R28.reuse ;  /* 0x0000001b1e1b7210 */ /* 0x100fe2000783e01c */
[C---:B------:R-:W-:Y:S01]  /*1420*/  IMAD R23, R25.reuse, 0x40, R23 ;  /* 0x0000004019177824 */ /* 0x040fe200078e0217 */
[----:B------:R-:W-:Y:S01]  /*1430*/  SHF.R.S32.HI R28, RZ, 0x1f, R28 ;  /* 0x0000001fff1c7819 */ /* 0x000fe2000001141c */
[----:B------:R-:W4:Y:S01]  /*1440*/  LDCU.64 UR4, c[0x0][0x570] ;  /* 0x0000ae00ff0477ac */ /* 0x000f220008000a00 */
[----:B------:R-:W5:Y:S01]  /*1450*/  LDC.64 R4, c[0x0][0x590] ;  /* 0x00016400ff047b82 */ /* 0x000f620000000a00 */
[----:B------:R-:W-:Y:S01]  /*1460*/  IMAD R18, R25, 0x40, R18 ;  /* 0x0000004019127824 */ /* 0x000fe200078e0212 */
[----:B------:R-:W-:Y:S01]  /*1470*/  IADD3.X R24, PT, PT, R24, R26, R28, P1, P0 ;  /* 0x0000001a18187210 */ /* 0x000fe20000fe041c */
[----:B------:R-:W-:Y:S01]  /*1480*/  IMAD.MOV.U32 R26, RZ, RZ, R195 ;  /* 0x000000ffff1a7224 */ /* 0x000fe200078e00c3 */
[----:B------:R-:W4:Y:S01]  /*1490*/  LDCU.64 UR6, c[0x0][0x550] ;  /* 0x0000aa00ff0677ac */ /* 0x000f220008000a00 */
[----:B------:R-:W-:Y:S03]  /*14a0*/  BSSY.RECONVERGENT B1, `(.L_x_304) ;  /* 0x00005a7000017945 */ /* 0x000fe60003800200 */
[----:B------:R-:W3:Y:S01]  /*14b0*/  LDC.64 R6, c[0x0][0x3b0] ;  /* 0x0000ec00ff067b82 */ /* 0x000ee20000000a00 */
[----:B------:R-:W4:Y:S01]  /*14c0*/  LDCU.64 UR8, c[0x0][0x380] ;  /* 0x00007000ff0877ac */ /* 0x000f220008000a00 */
[----:B--2---:R-:W-:-:S06]  /*14d0*/  IMAD.WIDE.U32 R34, R8, UR16, RZ ;  /* 0x0000001008227c25 */ /* 0x004fcc000f8e00ff */
[----:B------:R-:W2:Y:S01]  /*14e0*/  LDC R226, c[0x0][0x508] ;  /* 0x00014200ffe27b82 */ /* 0x000ea20000000800 */
[----:B------:R-:W-:Y:S01]  /*14f0*/  IMAD R9, R9, UR16, R35 ;  /* 0x0000001009097c24 */ /* 0x000fe2000f8e0223 */
[----:B------:R-:W-:Y:S02]  /*1500*/  SEL R8, R34, RZ, P2 ;  /* 0x000000ff22087207 */ /* 0x000fe40001000000 */
[----:B-1----:R-:W-:Y:S01]  /*1510*/  LOP3.LUT R31, R12, 0x1f, RZ, 0xc0, !PT ;  /* 0x0000001f0c1f7812 */ /* 0x002fe200078ec0ff */
[C---:B-----5:R-:W-:Y:S01]  /*1520*/  IMAD.SHL.U32 R213, R4.reuse, 0x20, RZ ;  /* 0x0000002004d57824 */ /* 0x060fe200078e00ff */
[----:B------:R-:W-:Y:S02]  /*1530*/  SEL R9, R9, RZ, P2 ;  /* 0x000000ff09097207 */ /* 0x000fe40001000000 */
[----:B------:R-:W1:Y:S01]  /*1540*/  LDC.64 R236, c[0x0][0x420] ;  /* 0x00010800ffec7b82 */ /* 0x000e620000000a00 */
[----:B------:R-:W-:Y:S01]  /*1550*/  SHF.L.U64.HI R212, R4, 0x5, R5 ;  /* 0x0000000504d47819 */ /* 0x000fe20000010205 */
[----:B------:R-:W-:-:S02]  /*1560*/  IMAD R31, R194, R220, R31 ;  /* 0x000000dcc21f7224 */ /* 0x000fc400078e021f */
[----:B---3--:R-:W-:-:S03]  /*1570*/  IMAD R30, R22, R6, RZ ;  /* 0x00000006161e7224 */ /* 0x008fc600078e02ff */
[----:B------:R-:W-:Y:S01]  /*1580*/  IADD3 R28, P1, P0, R31, R27, R8 ;  /* 0x0000001b1f1c7210 */ /* 0x000fe2000783e008 */
[----:B------:R-:W-:Y:S01]  /*1590*/  IMAD.MOV.U32 R27, RZ, RZ, RZ ;  /* 0x000000ffff1b7224 */ /* 0x000fe200078e00ff */
[----:B------:R-:W-:Y:S01]  /*15a0*/  SHF.R.S32.HI R31, RZ, 0x1f, R31 ;  /* 0x0000001fff1f7819 */ /* 0x000fe2000001141f */
[----:B------:R-:W-:-:S03]  /*15b0*/  IMAD.WIDE.U32 R34, R20, R6, R26 ;  /* 0x0000000614227225 */ /* 0x000fc600078e001a */
[----:B------:R-:W-:Y:S02]  /*15c0*/  IADD3.X R24, PT, PT, R31, R24, R9, P1, P0 ;  /* 0x000000181f187210 */ /* 0x000fe40000fe0409 */
[----:B------:R-:W3:Y:S01]  /*15d0*/  LDC.64 R8, c[0x0][0x598] ;  /* 0x00016600ff087b82 */ /* 0x000ee20000000a00 */
[----:B------:R-:W-:Y:S01]  /*15e0*/  IADD3 R32, P0, PT, R195, R32, RZ ;  /* 0x00000020c3207210 */ /* 0x000fe20007f1e0ff */
[----:B------:R-:W-:Y:S01]  /*15f0*/  IMAD R31, R22, R4, RZ ;  /* 0x00000004161f7224 */ /* 0x000fe200078e02ff */
[----:B------:R-:W-:Y:S02]  /*1600*/  IADD3 R34, P1, PT, R21, R34, RZ ;  /* 0x0000002215227210 */ /* 0x000fe40007f3e0ff */
[----:B--2---:R-:W-:Y:S01]  /*1610*/  IADD3 R226, PT, PT, R209, -R226, -R228 ;  /* 0x800000e2d1e27210 */ /* 0x004fe20007ffe8e4 */
[----:B------:R-:W-:Y:S02]  /*1620*/  IMAD.X R33, RZ, RZ, R29, P0 ;  /* 0x000000ffff217224 */ /* 0x000fe400000e061d */
[----:B------:R-:W-:-:S02]  /*1630*/  IMAD R22, R20, R5, R31 ;  /* 0x0000000514167224 */ /* 0x000fc400078e021f */
[----:B------:R-:W-:-:S04]  /*1640*/  IMAD.WIDE.U32 R32, R20, R4, R32 ;  /* 0x0000000414207225 */ /* 0x000fc800078e0020 */
[----:B------:R-:W-:Y:S01]  /*1650*/  IMAD R20, R20, R7, R30 ;  /* 0x0000000714147224 */ /* 0x000fe200078e021e */
[----:B------:R-:W-:Y:S01]  /*1660*/  IADD3 R21, PT, PT, R33, R22, RZ ;  /* 0x0000001621157210 */ /* 0x000fe20007ffe0ff */
[----:B------:R-:W-:Y:S01]  /*1670*/  VIADD R207, R226, 0xffffff80 ;  /* 0xffffff80e2cf7836 */ /* 0x000fe20000000000 */
[----:B------:R-:W2:Y:S01]  /*1680*/  LDC.64 R30, c[0x0][0x5e8] ;  /* 0x00017a00ff1e7b82 */ /* 0x000ea20000000a00 */
[----:B------:R-:W-:Y:S01]  /*1690*/  IMAD.SHL.U32 R29, R220, 0x40, RZ ;  /* 0x00000040dc1d7824 */ /* 0x000fe200078e00ff */
[----:B------:R-:W-:Y:S01]  /*16a0*/  IADD3.X R35, PT, PT, R19, R35, R20, P1, !PT ;  /* 0x0000002313237210 */ /* 0x000fe20000ffe414 */
[----:B------:R-:W-:Y:S02]  /*16b0*/  IMAD.MOV.U32 R20, RZ, RZ, R32 ;  /* 0x000000ffff147224 */ /* 0x000fe400078e0020 */
[----:B-1----:R-:W-:Y:S01]  /*16c0*/  IMAD.WIDE R236, R18, 0x4, R236 ;  /* 0x0000000412ec7825 */ /* 0x002fe200078e02ec */
[----:B------:R-:W-:-:S03]  /*16d0*/  IADD3 R28, P0, PT, R29, R28, RZ ;  /* 0x0000001c1d1c7210 */ /* 0x000fc60007f1e0ff */
[----:B---3--:R-:W-:Y:S01]  /*16e0*/  IMAD.WIDE.U32 R20, R189, R8, R20 ;  /* 0x00000008bd147225 */ /* 0x008fe200078e0014 */
[----:B------:R-:W-:Y:S02]  /*16f0*/  SHF.R.S32.HI R8, RZ, 0x1f, R207 ;  /* 0x0000001fff087819 */ /* 0x000fe400000114cf */
[----:B------:R-:W-:Y:S01]  /*1700*/  LEA.HI.X.SX32 R24, R29, R24, 0x1, P0 ;  /* 0x000000181d187211 */ /* 0x000fe200000f0eff */
[C---:B------:R-:W-:Y:S01]  /*1710*/  IMAD.WIDE.U32 R34, R189.reuse, UR14, R34 ;  /* 0x0000000ebd227c25 */ /* 0x040fe2000f8e0022 */
[----:B------:R-:W-:Y:S02]  /*1720*/  LEA.HI R207, R8, R207, RZ, 0x6 ;  /* 0x000000cf08cf7211 */ /* 0x000fe400078f30ff */
[C---:B----4-:R-:W-:Y:S01]  /*1730*/  LEA R234, P0, R28.reuse, UR4, 0x2 ;  /* 0x000000041cea7c11 */ /* 0x050fe2000f8010ff */
[C---:B------:R-:W-:Y:S01]  /*1740*/  IMAD R29, R189.reuse, R9, R21 ;  /* 0x00000009bd1d7224 */ /* 0x040fe200078e0215 */
[----:B------:R-:W-:Y:S01]  /*1750*/  SHF.R.S32.HI R207, RZ, 0x6, R207 ;  /* 0x00000006ffcf7819 */ /* 0x000fe200000114cf */
[----:B------:R-:W-:Y:S01]  /*1760*/  IMAD R33, R189, UR15, R35 ;  /* 0x0000000fbd217c24 */ /* 0x000fe2000f8e0223 */
[----:B------:R-:W-:Y:S01]  /*1770*/  LEA.HI.X R235, R28, UR5, R24, 0x2, P0 ;  /* 0x000000051ceb7c11 */ /* 0x000fe200080f1418 */
[----:B------:R-:W-:Y:S01]  /*1780*/  IMAD.MOV.U32 R28, RZ, RZ, R20 ;  /* 0x000000ffff1c7224 */ /* 0x000fe200078e0014 */
[----:B------:R-:W-:Y:S01]  /*1790*/  MOV R32, R34 ;  /* 0x0000002200207202 */ /* 0x000fe20000000f00 */
[----:B------:R-:W-:Y:S01]  /*17a0*/  IMAD.SHL.U32 R24, R6, 0x20, RZ ;  /* 0x0000002006187824 */ /* 0x000fe200078e00ff */
[----:B------:R-:W-:Y:S01]  /*17b0*/  VIMNMX R207, PT, PT, RZ, R207, !PT ;  /* 0x000000cfffcf7248 */ /* 0x000fe20007fe0100 */
[----:B------:R-:W-:-:S03]  /*17c0*/  IMAD.WIDE.U32 R8, R196, R4, R28 ;  /* 0x00000004c4087225 */ /* 0x000fc600078e001c */
[----:B------:R-:W-:Y:S01]  /*17d0*/  ISETP.GT.AND P4, PT, R13, R207, PT ;  /* 0x000000cf0d00720c */ /* 0x000fe20003f84270 */
[----:B------:R-:W-:Y:S01]  /*17e0*/  IMAD.WIDE.U32 R20, R196, R6, R32 ;  /* 0x00000006c4147225 */ /* 0x000fe200078e0020 */
[----:B------:R-:W-:Y:S02]  /*17f0*/  LEA R219, P0, R8, UR6, 0x1 ;  /* 0x0000000608db7c11 */ /* 0x000fe4000f8008ff */
[C---:B------:R-:W-:Y:S01]  /*1800*/  IADD3 R13, P3, PT, R196.reuse, 0x60, RZ ;  /* 0x00000060c40d7810 */ /* 0x040fe20007f7e0ff */
[----:B------:R-:W-:Y:S01]  /*1810*/  IMAD R218, R196, R5, R9 ;  /* 0x00000005c4da7224 */ /* 0x000fe200078e0209 */
[----:B------:R-:W-:Y:S01]  /*1820*/  LEA R217, P1, R20, UR8, 0x1 ;  /* 0x0000000814d97c11 */ /* 0x000fe2000f8208ff */
[----:B------:R-:W-:Y:S01]  /*1830*/  IMAD R216, R196, R7, R21 ;  /* 0x00000007c4d87224 */ /* 0x000fe200078e0215 */
[----:B------:R-:W-:Y:S01]  /*1840*/  SHF.L.U64.HI R21, R6, 0x5, R7 ;  /* 0x0000000506157819 */ /* 0x000fe20000010207 */
[----:B--2---:R-:W-:Y:S01]  /*1850*/  IMAD.WIDE R30, R23, 0x4, R30 ;  /* 0x00000004171e7825 */ /* 0x004fe200078e021e */
[----:B------:R-:W-:-:S02]  /*1860*/  LEA.HI.X R218, R8, UR7, R218, 0x1, P0 ;  /* 0x0000000708da7c11 */ /* 0x000fc400080f0cda */
[----:B------:R-:W-:Y:S01]  /*1870*/  LEA.HI.X R216, R20, UR9, R216, 0x1, P1 ;  /* 0x0000000914d87c11 */ /* 0x000fe200088f0cd8 */
[----:B------:R-:W-:Y:S01]  /*1880*/  IMAD.MOV.U32 R215, RZ, RZ, R30 ;  /* 0x000000ffffd77224 */ /* 0x000fe200078e001e */
[C---:B------:R-:W-:Y:S01]  /*1890*/  IADD3 R19, P0, PT, R196.reuse, 0x20, RZ ;  /* 0x00000020c4137810 */ /* 0x040fe20007f1e0ff */
[----:B------:R-:W-:Y:S01]  /*18a0*/  IMAD.X R20, RZ, RZ, RZ, P3 ;  /* 0x000000ffff147224 */ /* 0x000fe200018e06ff */
[----:B------:R-:W-:Y:S02]  /*18b0*/  IADD3 R18, P1, PT, R196, 0x40, RZ ;  /* 0x00000040c4127810 */ /* 0x000fe40007f3e0ff */
[----:B------:R-:W-:Y:S01]  /*18c0*/  MOV R214, R31 ;  /* 0x0000001f00d67202 */ /* 0x000fe20000000f00 */
[----:B------:R-:W-:Y:S01]  /*18d0*/  IMAD.X R23, RZ, RZ, RZ, P0 ;  /* 0x000000ffff177224 */ /* 0x000fe200000e06ff */
[----:B------:R-:W-:Y:S01]  /*18e0*/  IADD3.X R22, PT, PT, RZ, RZ, RZ, P1, !PT ;  /* 0x000000ffff167210 */ /* 0x000fe20000ffe4ff */
[----:B------:R-:W-:Y:S08]  /*18f0*/  @P4 BRA `(.L_x_315) ;  /* 0x0000000800404947 */ /* 0x000ff00003800000 */
        /* <DEDUP_REMOVED lines=12> */
.L_x_316:
[----:B------:R-:W1:Y:S01]  /*19c0*/  LDCU.64 UR8, c[0x0][0x5c0] ;  /* 0x0000b800ff0877ac */ /* 0x000e620008000a00 */
[----:B------:R-:W-:-:S05]  /*19d0*/  IADD3 R4, PT, PT, R229, R231, RZ ;  /* 0x000000e7e5047210 */ /* 0x000fca0007ffe0ff */
[C---:B-1----:R-:W-:Y:S02]  /*19e0*/  IMAD R6, R4.reuse, UR9, RZ ;  /* 0x0000000904067c24 */ /* 0x042fe4000f8e02ff */
[----:B------:R-:W-:-:S05]  /*19f0*/  IMAD.WIDE.U32 R4, R4, UR8, RZ ;  /* 0x0000000804047c25 */ /* 0x000fca000f8e00ff */
[----:B------:R-:W-:Y:S02]  /*1a00*/  IADD3 R6, PT, PT, R5, R6, RZ ;  /* 0x0000000605067210 */ /* 0x000fe40007ffe0ff */
.L_x_317:
        /* <DEDUP_REMOVED lines=10> */
[----:B------:R-:W-:Y:S06]  /*1ab0*/  BRA `(.L_x_319) ;  /* 0x0000000000147947 */ /* 0x000fec0003800000 */
.L_x_318:
[----:B------:R-:W1:Y:S01]  /*1ac0*/  LDCU.64 UR6, c[0x0][0x5c8] ;  /* 0x0000b900ff0677ac */ /* 0x000e620008000a00 */
[----:B------:R-:W-:-:S05]  /*1ad0*/  IADD3 R229, PT, PT, R229, R231, RZ ;  /* 0x000000e7e5e57210 */ /* 0x000fca0007ffe0ff */
[C---:B-1----:R-:W-:Y:S02]  /*1ae0*/  IMAD R7, R229.reuse, UR7, RZ ;  /* 0x00000007e5077c24 */ /* 0x042fe4000f8e02ff */
[----:B------:R-:W-:-:S05]  /*1af0*/  IMAD.WIDE.U32 R8, R229, UR6, RZ ;  /* 0x00000006e5087c25 */ /* 0x000fca000f8e00ff */
[----:B------:R-:W-:-:S07]  /*1b00*/  IADD3 R7, PT, PT, R9, R7, RZ ;  /* 0x0000000709077210 */ /* 0x000fce0007ffe0ff */
.L_x_319:
[----:B------:R-:W-:Y:S01]  /*1b10*/  IMAD.IADD R228, R228, 0x1, -R210 ;  /* 0x00000001e4e47824 */ /* 0x000fe200078e0ad2 */
[----:B------:R-:W1:Y:S01]  /*1b20*/  LDCU.64 UR4, c[0x0][0x5d8] ;  /* 0x0000bb00ff0477ac */ /* 0x000e620008000a00 */
[----:B------:R-:W-:Y:S01]  /*1b30*/  IMAD.WIDE.U32 R10, R210, UR8, R26 ;  /* 0x00000008d20a7c25 */ /* 0x000fe2000f8e001a */
[----:B------:R-:W-:Y:S02]  /*1b40*/  BSSY.RECONVERGENT B0, `(.L_x_320) ;  /* 0x000001d000007945 */ /* 0x000fe40003800200 */
[----:B------:R-:W-:Y:S01]  /*1b50*/  ISETP.GE.AND P4, PT, R196, R228, PT ;  /* 0x000000e4c400720c */ /* 0x000fe20003f86270 */
[----:B------:R-:W-:Y:S01]  /*1b60*/  IMAD R9, R208, UR8, RZ ;  /* 0x00000008d0097c24 */ /* 0x000fe2000f8e02ff */
[----:B------:R-:W-:Y:S02]  /*1b70*/  IADD3 R10, P0, PT, R4, R10, RZ ;  /* 0x0000000a040a7210 */ /* 0x000fe40007f1e0ff */
[-C--:B------:R-:W-:Y:S01]  /*1b80*/  ISETP.GE.AND P3, PT, R202, R228.reuse, PT ;  /* 0x000000e4ca00720c */ /* 0x080fe20003f66270 */
[----:B------:R-:W-:Y:S01]  /*1b90*/  IMAD R9, R210, UR9, R9 ;  /* 0x00000009d2097c24 */ /* 0x000fe2000f8e0209 */
[----:B------:R-:W-:-:S02]  /*1ba0*/  ISETP.GE.AND P2, PT, R201, R228, PT ;  /* 0x000000e4c900720c */ /* 0x000fc40003f46270 */
[----:B------:R-:W-:Y:S02]  /*1bb0*/  ISETP.GE.AND P1, PT, R200, R228, PT ;  /* 0x000000e4c800720c */ /* 0x000fe40003f26270 */
[----:B------:R-:W-:-:S03]  /*1bc0*/  IADD3.X R11, PT, PT, R6, R11, R9, P0, !PT ;  /* 0x0000000b060b7210 */ /* 0x000fc600007fe409 */
[----:B------:R-:W2:Y:S01]  /*1bd0*/  @!P4 LDC.64 R4, c[0x0][0x560] ;  /* 0x00015800ff04cb82 */ /* 0x000ea20000000a00 */
[----:B-1----:R-:W-:-:S04]  /*1be0*/  IMAD.WIDE.U32 R10, R189, UR4, R10 ;  /* 0x00000004bd0a7c25 */ /* 0x002fc8000f8e000a */
[----:B------:R-:W-:Y:S01]  /*1bf0*/  IMAD R15, R189, UR5, R11 ;  /* 0x00000005bd0f7c24 */ /* 0x000fe2000f8e020b */
[----:B------:R-:W-:-:S05]  /*1c00*/  @!P4 MOV R14, R10 ;  /* 0x0000000a000ec202 */ /* 0x000fca0000000f00 */
        /* <DEDUP_REMOVED lines=16> */
.L_x_321:
[----:B------:R-:W-:Y:S05]  /*1d10*/  BSYNC.RECONVERGENT B0 ;  /* 0x0000000000007941 */ /* 0x000fea0003800200 */
.L_x_320:
        /* <DEDUP_REMOVED lines=12> */
.L_x_323:
[----:B------:R-:W-:Y:S05]  /*1de0*/  BSYNC.RECONVERGENT B0 ;  /* 0x0000000000007941 */ /* 0x000fea0003800200 */
.L_x_322:
        /* <DEDUP_REMOVED lines=11> */
.L_x_325:
[----:B------:R-:W-:Y:S05]  /*1ea0*/  BSYNC.RECONVERGENT B0 ;  /* 0x0000000000007941 */ /* 0x000fea0003800200 */
.L_x_324:
[----:B------:R-:W5:Y:S01]  /*1eb0*/  LDCU.64 UR4, c[0x0][0x5e0] ;  /* 0x0000bc00ff0477ac */ /* 0x000f620008000a00 */
[----:B------:R-:W-:Y:S01]  /*1ec0*/  IMAD.WIDE.U32 R10, R210, UR6, R26 ;  /* 0x00000006d20a7c25 */ /* 0x000fe2000f8e001a */
[----:B-1----:R-:W1:Y:S01]  /*1ed0*/  @!P4 LDC.64 R4, c[0x0][0x568] ;  /* 0x00015a00ff04cb82 */ /* 0x002e620000000a00 */
[----:B------:R-:W-:Y:S02]  /*1ee0*/  BSSY.RECONVERGENT B0, `(.L_x_326) ;  /* 0x0000018000007945 */ /* 0x000fe40003800200 */
[----:B------:R-:W-:Y:S01]  /*1ef0*/  IMAD R208, R208, UR6, RZ ;  /* 0x00000006d0d07c24 */ /* 0x000fe2000f8e02ff */
[----:B------:R-:W-:-:S03]  /*1f00*/  IADD3 R8, P0, PT, R8, R10, RZ ;  /* 0x0000000a08087210 */ /* 0x000fc60007f1e0ff */
[----:B------:R-:W-:-:S05]  /*1f10*/  IMAD R210, R210, UR7, R208 ;  /* 0x00000007d2d27c24 */ /* 0x000fca000f8e02d0 */
[----:B------:R-:W-:-:S03]  /*1f20*/  IADD3.X R9, PT, PT, R7, R11, R210, P0, !PT ;  /* 0x0000000b07097210 */ /* 0x000fc600007fe4d2 */
[----:B-----5:R-:W-:-:S04]  /*1f30*/  IMAD.WIDE.U32 R8, R189, UR4, R8 ;  /* 0x00000004bd087c25 */ /* 0x020fc8000f8e0008 */
[----:B------:R-:W-:Y:S01]  /*1f40*/  IMAD R11, R189, UR5, R9 ;  /* 0x00000005bd0b7c24 */ /* 0x000fe2000f8e0209 */
[----:B------:R-:W-:-:S05]  /*1f50*/  @!P4 MOV R10, R8 ;  /* 0x00000008000ac202 */ /* 0x000fca0000000f00 */
[----:B----4-:R-:W-:-:S04]  /*1f60*/  @!P4 IMAD.WIDE.U32 R14, R196, UR6, R10 ;  /* 0x00000006c40ecc25 */ /* 0x010fc8000f8e000a */
[----:B------:R-:W-:Y:S01]  /*1f70*/  @!P4 IMAD R6, R196, UR7, R15 ;  /* 0x00000007c406cc24 */ /* 0x000fe2000f8e020f */
[----:B-1----:R-:W-:-:S04]  /*1f80*/  @!P4 LEA R4, P0, R14, R4, 0x1 ;  /* 0x000000040e04c211 */ /* 0x002fc800078008ff */
[----:B------:R-:W-:-:S05]  /*1f90*/  @!P4 LEA.HI.X R5, R14, R5, R6, 0x1, P0 ;  /* 0x000000050e05c211 */ /* 0x000fca00000f0c06 */
[----:B------:R1:W-:Y:S01]  /*1fa0*/  @!P4 STG.E.128 desc[UR18][R4.64], RZ ;  /* 0x000000ff0400c986 */ /* 0x0003e2000c101d12 */
[----:B------:R-:W-:Y:S05]  /*1fb0*/  @P3 BRA `(.L_x_327) ;  /* 0x0000000000283947 */ /* 0x000fea0003800000 */
[----:B------:R-:W4:Y:S01]  /*1fc0*/  LDCU.64 UR4, c[0x0][0x568] ;  /* 0x0000ad00ff0477ac */ /* 0x000f220008000a00 */
[----:B------:R-:W-:Y:S01]  /*1fd0*/  MOV R6, R8 ;  /* 0x0000000800067202 */ /* 0x000fe20000000f00 */
[----:B-1----:R-:W-:Y:S01]  /*1fe0*/  IMAD R4, R23, UR6, RZ ;  /* 0x0000000617047c24 */ /* 0x002fe2000f8e02ff */
[----:B------:R-:W-:-:S03]  /*1ff0*/  MOV R7, R11 ;  /* 0x0000000b00077202 */ /* 0x000fc60000000f00 */
[C---:B------:R-:W-:Y:S02]  /*2000*/  IMAD R4, R19.reuse, UR7, R4 ;  /* 0x0000000713047c24 */ /* 0x040fe4000f8e0204 */
[----:B------:R-:W-:-:S05]  /*2010*/  IMAD.WIDE.U32 R6, R19, UR6, R6 ;  /* 0x0000000613067c25 */ /* 0x000fca000f8e0006 */
[----:B------:R-:W-:Y:S02]  /*2020*/  IADD3 R4, PT, PT, R7, R4, RZ ;  /* 0x0000000407047210 */ /* 0x000fe40007ffe0ff */
[----:B----4-:R-:W-:-:S04]  /*2030*/  LEA R14, P0, R6, UR4, 0x1 ;  /* 0x00000004060e7c11 */ /* 0x010fc8000f8008ff */
[----:B------:R-:W-:-:S05]  /*2040*/  LEA.HI.X R15, R6, UR5, R4, 0x1, P0 ;  /* 0x00000005060f7c11 */ /* 0x000fca00080f0c04 */
[----:B------:R4:W-:Y:S04]  /*2050*/  STG.E.128 desc[UR18][R14.64], RZ ;  /* 0x000000ff0e007986 */ /* 0x0009e8000c101d12 */
.L_x_327:
[----:B------:R-:W-:Y:S05]  /*2060*/  BSYNC.RECONVERGENT B0 ;  /* 0x0000000000007941 */ /* 0x000fea0003800200 */
.L_x_326:
[----:B------:R-:W-:Y:S04]  /*2070*/  BSSY.RECONVERGENT B0, `(.L_x_328) ;  /* 0x000000c000007945 */ /* 0x000fe80003800200 */
        /* <DEDUP_REMOVED lines=11> */
.L_x_329:
[----:B------:R-:W-:Y:S05]  /*2130*/  BSYNC.RECONVERGENT B0 ;  /* 0x0000000000007941 */ /* 0x000fea0003800200 */
.L_x_328:
        /* <DEDUP_REMOVED lines=12> */
.L_x_315:
[----:B------:R-:W-:Y:S01]  /*2200*/  IMAD.IADD R205, R228, 0x1, -R210 ;  /* 0x00000001e4cd7824 */ /* 0x000fe200078e0ad2 */
[----:B------:R-:W1:Y:S01]  /*2210*/  LDCU.64 UR4, c[0x0][0x3d8] ;  /* 0x00007b00ff0477ac */ /* 0x000e620008000a00 */
[----:B------:R-:W-:Y:S02]  /*2220*/  IMAD R4, R208, UR10, RZ ;  /* 0x0000000ad0047c24 */ /* 0x000fe4000f8e02ff */
[----:B------:R-:W-:Y:S01]  /*2230*/  IMAD.WIDE.U32 R6, R210, UR10, R26 ;  /* 0x0000000ad2067c25 */ /* 0x000fe2000f8e001a */
[-C--:B------:R-:W-:Y:S01]  /*2240*/  ISETP.GE.AND P6, PT, R196, R205.reuse, PT ;  /* 0x000000cdc400720c */ /* 0x080fe20003fc6270 */
[----:B------:R-:W2:Y:S01]  /*2250*/  LDCU UR6, c[0x0][0x45c] ;  /* 0x00008b80ff0677ac */ /* 0x000ea20008000800 */
[-C--:B------:R-:W-:Y:S01]  /*2260*/  ISETP.GE.AND P5, PT, R202, R205.reuse, PT ;  /* 0x000000cdca00720c */ /* 0x080fe20003fa6270 */
[----:B------:R-:W-:Y:S01]  /*2270*/  IMAD R4, R210, UR11, R4 ;  /* 0x0000000bd2047c24 */ /* 0x000fe2000f8e0204 */
[----:B------:R-:W-:Y:S01]  /*2280*/  IADD3 R32, P0, PT, R11, R6, RZ ;  /* 0x000000060b207210 */ /* 0x000fe20007f1e0ff */
[----:B------:R-:W-:Y:S01]  /*2290*/  IMAD R25, R25, -0x40, R230 ;  /* 0xffffffc019197824 */ /* 0x000fe200078e02e6 */
[----:B------:R-:W-:Y:S01]  /*22a0*/  ISETP.GE.AND P4, PT, R201, R205, PT ;  /* 0x000000cdc900720c */ /* 0x000fe20003f86270 */
[----:B------:R-:W-:Y:S01]  /*22b0*/  IMAD.MOV.U32 R224, RZ, RZ, 0x7f800000 ;  /* 0x7f800000ffe07424 */ /* 0x000fe200078e00ff */
[----:B------:R-:W-:Y:S01]  /*22c0*/  IADD3.X R33, PT, PT, R10, R7, R4, P0, !PT ;  /* 0x000000070a217210 */ /* 0x000fe200007fe404 */
[----:B------:R-:W-:Y:S01]  /*22d0*/  IMAD.MOV.U32 R223, RZ, RZ, 0x7f800000 ;  /* 0x7f800000ffdf7424 */ /* 0x000fe200078e00ff */
[----:B------:R-:W-:Y:S01]  /*22e0*/  ISETP.GE.AND P3, PT, R200, R205, PT ;  /* 0x000000cdc800720c */ /* 0x000fe20003f66270 */
[----:B------:R-:W-:-:S02]  /*22f0*/  IMAD.MOV.U32 R222, RZ, RZ, 0x7f800000 ;  /* 0x7f800000ffde7424 */ /* 0x000fc400078e00ff */
[----:B------:R-:W3:Y:S01]  /*2300*/  @!P6 LDC.64 R10, c[0x0][0x390] ;  /* 0x0000e400ff0aeb82 */ /* 0x000ee20000000a00 */
[----:B-1----:R-:W-:Y:S02]  /*2310*/  IMAD R4, R14, UR4, RZ ;  /* 0x000000040e047c24 */ /* 0x002fe4000f8e02ff */
[----:B------:R-:W-:-:S04]  /*2320*/  IMAD.WIDE.U32 R32, R15, UR4, R32 ;  /* 0x000000040f207c25 */ /* 0x000fc8000f8e0020 */
[----:B------:R-:W-:Y:S01]  /*2330*/  IMAD R4, R15, UR5, R4 ;  /* 0x000000050f047c24 */ /* 0x000fe2000f8e0204 */
[----:B------:R-:W1:Y:S01]  /*2340*/  @!P5 LDC.64 R8, c[0x0][0x390] ;  /* 0x0000e400ff08db82 */ /* 0x000e620000000a00 */
[----:B------:R-:W-:Y:S01]  /*2350*/  @!P6 IMAD.MOV.U32 R36, RZ, RZ, R32 ;  /* 0x000000ffff24e224 */ /* 0x000fe200078e0020 */
[----:B------:R-:W4:Y:S01]  /*2360*/  LDCU.64 UR4, c[0x0][0x3d0] ;  /* 0x00007a00ff0477ac */ /* 0x000f220008000a00 */
[----:B------:R-:W-:Y:S02]  /*2370*/  IMAD.IADD R33, R33, 0x1, R4 ;  /* 0x0000000121217824 */ /* 0x000fe400078e0204 */
[----:B------:R-:W-:Y:S02]  /*2380*/  @!P5 IMAD R30, R23, UR10, RZ ;  /* 0x0000000a171edc24 */ /* 0x000fe4000f8e02ff */
[----:B------:R-:W-:Y:S01]  /*2390*/  @!P6 IMAD.MOV.U32 R37, RZ, RZ, R33 ;  /* 0x000000ffff25e224 */ /* 0x000fe200078e0021 */
[----:B------:R-:W2:Y:S01]  /*23a0*/  @!P4 LDC.64 R6, c[0x0][0x390] ;  /* 0x0000e400ff06cb82 */ /* 0x000ea20000000a00 */
[----:B------:R-:W-:-:S02]  /*23b0*/  @!P5 IMAD R30, R19, UR11, R30 ;  /* 0x0000000b131edc24 */ /* 0x000fc4000f8e021e */
[----:B------:R-:W-:-:S04]  /*23c0*/  @!P6 IMAD.WIDE.U32 R36, R196, UR10, R36 ;  /* 0x0000000ac424ec25 */ /* 0x000fc8000f8e0024 */
[----:B------:R-:W-:Y:S01]  /*23d0*/  @!P5 IMAD.WIDE.U32 R34, R19, UR10, R32 ;  /* 0x0000000a1322dc25 */ /* 0x000fe2000f8e0020 */
[----:B------:R-:W4:Y:S01]  /*23e0*/  @!P3 LDC.64 R4, c[0x0][0x390] ;  /* 0x0000e400ff04bb82 */ /* 0x000f220000000a00 */
[----:B---3--:R-:W-:Y:S02]  /*23f0*/  @!P6 LEA R10, P1, R36, R10, 0x1 ;  /* 0x0000000a240ae211 */ /* 0x008fe400078208ff */
[----:B------:R-:W-:Y:S02]  /*2400*/  @!P6 IMAD R29, R196, UR11, R37 ;  /* 0x0000000bc41dec24 */ /* 0x000fe4000f8e0225 */
[----:B------:R-:W-:Y:S02]  /*2410*/  @!P4 IMAD R28, R22, UR10, RZ ;  /* 0x0000000a161ccc24 */ /* 0x000fe4000f8e02ff */
[----:B------:R-:W-:Y:S01]  /*2420*/  @!P4 IMAD.MOV.U32 R38, RZ, RZ, R32 ;  /* 0x000000ffff26c224 */ /* 0x000fe200078e0020 */
[----:B-1----:R-:W-:Y:S01]  /*2430*/  @!P5 LEA R8, P0, R34, R8, 0x1 ;  /* 0x000000082208d211 */ /* 0x002fe200078008ff */
[----:B------:R-:W-:Y:S01]  /*2440*/  @!P4 IMAD.MOV.U32 R39, RZ, RZ, R33 ;  /* 0x000000ffff27c224 */ /* 0x000fe200078e0021 */
[----:B------:R-:W-:Y:S01]  /*2450*/  @!P6 LEA.HI.X R11, R36, R11, R29, 0x1, P1 ;  /* 0x0000000b240be211 */ /* 0x000fe200008f0c1d */
[----:B------:R-:W-:Y:S01]  /*2460*/  @!P5 IMAD.IADD R30, R35, 0x1, R30 ;  /* 0x00000001231ed824 */ /* 0x000fe200078e021e */
[----:B------:R-:W-:Y:S01]  /*2470*/  ISETP.GE.AND P1, PT, R202, R25, PT ;  /* 0x00000019ca00720c */ /* 0x000fe20003f26270 */
[C---:B------:R-:W-:Y:S01]  /*2480*/  @!P4 IMAD R28, R18.reuse, UR11, R28 ;  /* 0x0000000b121ccc24 */ /* 0x040fe2000f8e021c */
[----:B------:R-:W-:Y:S01]  /*2490*/  @P2 BAR.SYNC.DEFER_BLOCKING 0x0 ;  /* 0x0000000000002b1d */ /* 0x000fe20000010000 */
[----:B------:R-:W-:Y:S01]  /*24a0*/  @!P4 IMAD.WIDE.U32 R38, R18, UR10, R38 ;  /* 0x0000000a1226cc25 */ /* 0x000fe2000f8e0026 */
[----:B------:R-:W-:-:S03]  /*24b0*/  @!P5 LEA.HI.X R9, R34, R9, R30, 0x1, P0 ;  /* 0x000000092209d211 */ /* 0x000fc600000f0c1e */
[----:B------:R-:W-:Y:S01]  /*24c0*/  @!P3 IMAD R29, R20, UR10, RZ ;  /* 0x0000000a141dbc24 */ /* 0x000fe2000f8e02ff */
[C---:B--2---:R-:W-:Y:S01]  /*24d0*/  @!P4 LEA R6, P0, R38.reuse, R6, 0x1 ;  /* 0x000000062606c211 */ /* 0x044fe200078008ff */
[----:B------:R-:W-:Y:S02]  /*24e0*/  @!P4 IMAD.IADD R28, R39, 0x1, R28 ;  /* 0x00000001271cc824 */ /* 0x000fe400078e021c */
[C---:B------:R-:W-:Y:S02]  /*24f0*/  @!P3 IMAD R29, R13.reuse, UR11, R29 ;  /* 0x0000000b0d1dbc24 */ /* 0x040fe4000f8e021d */
[----:B------:R-:W-:Y:S01]  /*2500*/  @!P3 IMAD.WIDE.U32 R32, R13, UR10, R32 ;  /* 0x0000000a0d20bc25 */ /* 0x000fe2000f8e0020 */
[----:B------:R-:W-:-:S03]  /*2510*/  @!P4 LEA.HI.X R7, R38, R7, R28, 0x1, P0 ;  /* 0x000000072607c211 */ /* 0x000fc600000f0c1c */
[----:B------:R-:W-:Y:S01]  /*2520*/  IMAD.WIDE.U32 R30, R210, UR12, R26 ;  /* 0x0000000cd21e7c25 */ /* 0x000fe2000f8e001a */
[----:B----4-:R-:W-:Y:S02]  /*2530*/  @!P3 LEA R28, P0, R32, R4, 0x1 ;  /* 0x00000004201cb211 */ /* 0x010fe400078008ff */
[----:B------:R-:W-:Y:S01]  /*2540*/  LOP3.LUT R4, R227, 0x80000001, RZ, 0xc0, !PT ;  /* 0x80000001e3047812 */ /* 0x000fe200078ec0ff */
        /* <DEDUP_REMOVED lines=10> */
[----:B------:R-:W-:-:S02]  /*25f0*/  VIADD R5, R193, 0x8 ;  /* 0x00000008c1057836 */ /* 0x000fc40000000000 */
[----:B------:R-:W-:Y:S01]  /*2600*/  IADD3.X R31, PT, PT, R16, R31, R26, P0, !PT ;  /* 0x0000001f101f7210 */ /* 0x000fe200007fe41a */
[----:B------:R2:W-:Y:S01]  /*2610*/  @P6 STS.128 [R203+0xa000], RZ ;  /* 0x00a000ffcb006388 */ /* 0x0005e20000000c00 */
[----:B------:R-:W-:Y:S01]  /*2620*/  @!P1 LEA R16, P2, R213, R219, 0x1 ;  /* 0x000000dbd5109211 */ /* 0x000fe200078408ff */
[----:B------:R-:W-:Y:S01]  /*2630*/  @!P5 IMAD R23, R23, UR12, RZ ;  /* 0x0000000c1717dc24 */ /* 0x000fe2000f8e02ff */
[----:B------:R-:W-:Y:S01]  /*2640*/  ISETP.NE.AND P0, PT, R4, 0x1, PT ;  /* 0x000000010400780c */ /* 0x000fe20003f05270 */
[----:B------:R2:W-:Y:S01]  /*2650*/  @P5 STS.128 [R203+0xb000], RZ ;  /* 0x00b000ffcb005388 */ /* 0x0005e20000000c00 */
[----:B------:R-:W-:Y:S01]  /*2660*/  @!P1 LEA.HI.X R17, R213, R218, R212, 0x1, P2 ;  /* 0x000000dad5119211 */ /* 0x000fe200010f0cd4 */
[C---:B------:R-:W-:Y:S01]  /*2670*/  IMAD R4, R15.reuse, UR5, R14 ;  /* 0x000000050f047c24 */ /* 0x040fe2000f8e020e */
[----:B------:R-:W-:Y:S01]  /*2680*/  ISETP.GE.AND P2, PT, R196, R25, PT ;  /* 0x00000019c400720c */ /* 0x000fe20003f46270 */
[----:B------:R-:W-:Y:S01]  /*2690*/  @!PT LDS RZ, [RZ] ;  /* 0x00000000fffff984 */ /* 0x000fe20000000800 */
[----:B------:R-:W-:Y:S01]  /*26a0*/  @!PT LDS RZ, [RZ] ;  /* 0x00000000fffff984 */ /* 0x000fe20000000800 */
[----:B------:R-:W-:Y:S01]  /*26b0*/  @!PT LDS RZ, [RZ] ;  /* 0x00000000fffff984 */ /* 0x000fe20000000800 */
[----:B------:R3:W-:Y:S01]  /*26c0*/  @!P5 LDGSTS.E.BYPASS.LTC128B.128 [R203+0xb000], desc[UR18][R8.64] ;  /* 0x0b00000008cbdfae */ /* 0x0007e2000b981a12 */
[----:B------:R-:W-:Y:S01]  /*26d0*/  SEL R173, RZ, 0x2000, P0 ;  /* 0x00002000ffad7807 */ /* 0x000fe20000000000 */
[----:B------:R-:W-:Y:S01]  /*26e0*/  IMAD.WIDE.U32 R14, R15, UR4, R30 ;  /* 0x000000040f0e7c25 */ /* 0x000fe2000f8e001e */
[----:B------:R-:W4:Y:S01]  /*26f0*/  LDCU UR4, c[0x0][0x590] ;  /* 0x0000b200ff0477ac */ /* 0x000f220008000800 */
[----:B------:R2:W-:Y:S02]  /*2700*/  @P4 STS.128 [R203+0xc000], RZ ;  /* 0x00c000ffcb004388 */ /* 0x0005e40000000c00 */
[----:B------:R-:W-:-:S02]  /*2710*/  IMAD.IADD R225, R203, 0x1, R173 ;  /* 0x00000001cbe17824 */ /* 0x000fc400078e02ad */
[----:B------:R-:W-:Y:S01]  /*2720*/  @!P3 IMAD R20, R20, UR12, RZ ;  /* 0x0000000c1414bc24 */ /* 0x000fe2000f8e02ff */
[----:B------:R-:W-:Y:S01]  /*2730*/  @!PT LDS RZ, [RZ] ;  /* 0x00000000fffff984 */ /* 0x000fe20000000800 */
[----:B------:R-:W-:Y:S01]  /*2740*/  @!PT LDS RZ, [RZ] ;  /* 0x00000000fffff984 */ /* 0x000fe20000000800 */
[----:B------:R-:W-:Y:S01]  /*2750*/  @!PT LDS RZ, [RZ] ;  /* 0x00000000fffff984 */ /* 0x000fe20000000800 */
[----:B------:R4:W-:Y:S01]  /*2760*/  @!P4 LDGSTS.E.BYPASS.LTC128B.128 [R203+0xc000], desc[UR18][R6.64] ;  /* 0x0c00000006cbcfae */ /* 0x0009e2000b981a12 */
[----:B------:R-:W-:Y:S02]  /*2770*/  IMAD.IADD R27, R15, 0x1, R4 ;  /* 0x000000010f1b7824 */ /* 0x000fe400078e0204 */
[----:B------:R-:W-:Y:S01]  /*2780*/  IMAD.MOV.U32 R221, RZ, RZ, 0x7f800000 ;  /* 0x7f800000ffdd7424 */ /* 0x000fe200078e00ff */
[----:B------:R2:W-:Y:S01]  /*2790*/  @P3 STS.128 [R203+0xd000], RZ ;  /* 0x00d000ffcb003388 */ /* 0x0005e20000000c00 */
[----:B------:R-:W-:Y:S01]  /*27a0*/  @!P6 IMAD.MOV.U32 R34, RZ, RZ, R14 ;  /* 0x000000ffff22e224 */ /* 0x000fe200078e000e */
[----:B-1----:R-:W1:Y:S01]  /*27b0*/  @!P6 LDC.64 R10, c[0x0][0x388] ;  /* 0x0000e200ff0aeb82 */ /* 0x002e620000000a00 */
[--C-:B------:R-:W-:Y:S01]  /*27c0*/  @!P6 IMAD.MOV.U32 R35, RZ, RZ, R27.reuse ;  /* 0x000000ffff23e224 */ /* 0x100fe200078e001b */
[----:B------:R-:W-:Y:S01]  /*27d0*/  @!PT LDS RZ, [RZ] ;  /* 0x00000000fffff984 */ /* 0x000fe20000000800 */
[----:B------:R-:W-:Y:S01]  /*27e0*/  @!PT LDS RZ, [RZ] ;  /* 0x00000000fffff984 */ /* 0x000fe20000000800 */
[----:B------:R-:W-:Y:S01]  /*27f0*/  @!PT LDS RZ, [RZ] ;  /* 0x00000000fffff984 */ /* 0x000fe20000000800 */
[----:B------:R2:W-:Y:S01]  /*2800*/  @!P3 LDGSTS.E.BYPASS.LTC128B.128 [R203+0xd000], desc[UR18][R28.64] ;  /* 0x0d0000001ccbbfae */ /* 0x0005e2000b981a12 */
[----:B------:R-:W-:Y:S01]  /*2810*/  @!P4 IMAD R15, R22, UR12, RZ ;  /* 0x0000000c160fcc24 */ /* 0x000fe2000f8e02ff */
[----:B------:R-:W-:Y:S01]  /*2820*/  SHF.R.U32.HI R206, RZ, 0x1, R12 ;  /* 0x00000001ffce7819 */ /* 0x000fe2000001160c */
[----:B------:R-:W-:Y:S01]  /*2830*/  @!P4 IMAD.MOV.U32 R30, RZ, RZ, R14 ;  /* 0x000000ffff1ec224 */ /* 0x000fe200078e000e */
[----:B------:R-:W0:Y:S01]  /*2840*/  LDGDEPBAR ;  /* 0x00000000000079af */ /* 0x000e220000000000 */
[----:B------:R-:W-:Y:S01]  /*2850*/  @!P4 IMAD.MOV.U32 R31, RZ, RZ, R27 ;  /* 0x000000ffff1fc224 */ /* 0x000fe200078e001b */
[----:B------:R-:W-:Y:S01]  /*2860*/  CS2R R94, SRZ ;  /* 0x00000000005e7805 */ /* 0x000fe2000001ff00 */
[----:B------:R-:W-:Y:S01]  /*2870*/  @!P6 IMAD.WIDE.U32 R34, R196, UR12, R34 ;  /* 0x0000000cc422ec25 */ /* 0x000fe2000f8e0022 */
[----:B------:R-:W-:-:S02]  /*2880*/  CS2R R92, SRZ ;  /* 0x00000000005c7805 */ /* 0x000fc4000001ff00 */
[----:B------:R-:W-:Y:S01]  /*2890*/  CS2R R98, SRZ ;  /* 0x0000000000627805 */ /* 0x000fe2000001ff00 */
[----:B---3--:R-:W3:Y:S01]  /*28a0*/  @!P5 LDC.64 R8, c[0x0][0x388] ;  /* 0x0000e200ff08db82 */ /* 0x008ee20000000a00 */
[----:B------:R-:W-:Y:S01]  /*28b0*/  @!P5 IMAD.MOV.U32 R26, RZ, RZ, R14 ;  /* 0x000000ffff1ad224 */ /* 0x000fe200078e000e */
[----:B------:R-:W-:Y:S01]  /*28c0*/  CS2R R96, SRZ ;  /* 0x0000000000607805 */ /* 0x000fe2000001ff00 */
[C---:B------:R-:W-:Y:S01]  /*28d0*/  @!P4 IMAD R15, R18.reuse, UR13, R15 ;  /* 0x0000000d120fcc24 */ /* 0x040fe2000f8e020f */
[----:B------:R-:W-:Y:S01]  /*28e0*/  CS2R R90, SRZ ;  /* 0x00000000005a7805 */ /* 0x000fe2000001ff00 */
[----:B------:R-:W-:Y:S01]  /*28f0*/  @!P4 IMAD.WIDE.U32 R30, R18, UR12, R30 ;  /* 0x0000000c121ecc25 */ /* 0x000fe2000f8e001e */
[----:B------:R-:W-:Y:S02]  /*2900*/  CS2R R88, SRZ ;  /* 0x0000000000587805 */ /* 0x000fe4000001ff00 */
[----:B------:R-:W-:Y:S02]  /*2910*/  CS2R R86, SRZ ;  /* 0x0000000000567805 */ /* 0x000fe4000001ff00 */
[----:B------:R-:W-:Y:S01]  /*2920*/  CS2R R84, SRZ ;  /* 0x0000000000547805 */ /* 0x000fe2000001ff00 */
[----:B----4-:R-:W-:Y:S01]  /*2930*/  @!P2 IMAD.MOV.U32 R6, RZ, RZ, R219 ;  /* 0x000000ffff06a224 */ /* 0x010fe200078e00db */
[----:B------:R-:W-:Y:S01]  /*2940*/  CS2R R78, SRZ ;  /* 0x00000000004e7805 */ /* 0x000fe2000001ff00 */
[----:B------:R-:W-:Y:S01]  /*2950*/  @!P2 IMAD.MOV.U32 R7, RZ, RZ, R218 ;  /* 0x000000ffff07a224 */ /* 0x000fe200078e00da */
[----:B------:R-:W-:Y:S01]  /*2960*/  CS2R R76, SRZ ;  /* 0x00000000004c7805 */ /* 0x000fe2000001ff00 */
[----:B------:R-:W-:Y:S01]  /*2970*/  @!P6 IMAD R18, R196, UR13, R35 ;  /* 0x0000000dc412ec24 */ /* 0x000fe2000f8e0223 */
[----:B------:R-:W-:Y:S01]  /*2980*/  CS2R R82, SRZ ;  /* 0x0000000000527805 */ /* 0x000fe2000001ff00 */
[C---:B------:R-:W-:Y:S01]  /*2990*/  @!P5 IMAD R23, R19.reuse, UR13, R23 ;  /* 0x0000000d1317dc24 */ /* 0x040fe2000f8e0217 */
[----:B------:R4:W-:Y:S01]  /*29a0*/  @!P2 LDGSTS.E.BYPASS.LTC128B.128 [R203+0x4000], desc[UR18][R6.64] ;  /* 0x0400000006cbafae */ /* 0x0009e2000b981a12 */
[----:B--2---:R-:W-:Y:S01]  /*29b0*/  @!P5 IMAD.WIDE.U32 R28, R19, UR12, R26 ;  /* 0x0000000c131cdc25 */ /* 0x004fe2000f8e001a */
[----:B------:R-:W-:-:S02]  /*29c0*/  CS2R R80, SRZ ;  /* 0x0000000000507805 */ /* 0x000fc4000001ff00 */
[----:B------:R-:W-:Y:S01]  /*29d0*/  CS2R R74, SRZ ;  /* 0x00000000004a7805 */ /* 0x000fe2000001ff00 */
[----:B------:R2:W-:Y:S01]  /*29e0*/  @P2 STS.128 [R203+0x4000], RZ ;  /* 0x004000ffcb002388 */ /* 0x0005e20000000c00 */
[----:B------:R-:W-:Y:S01]  /*29f0*/  @!P5 IMAD.IADD R23, R29, 0x1, R23 ;  /* 0x000000011d17d824 */ /* 0x000fe200078e0217 */
[----:B------:R-:W-:Y:S01]  /*2a00*/  CS2R R72, SRZ ;  /* 0x0000000000487805 */ /* 0x000fe2000001ff00 */
[----:B------:R-:W-:Y:S01]  /*2a10*/  @!P3 IMAD.MOV.U32 R26, RZ, RZ, R14 ;  /* 0x000000ffff1ab224 */ /* 0x000fe200078e000e */
[----:B------:R2:W-:Y:S01]  /*2a20*/  @P1 STS.128 [R203+0x5000], RZ ;  /* 0x005000ffcb001388 */ /* 0x0005e20000000c00 */
[----:B------:R-:W-:Y:S01]  /*2a30*/  @!P4 IMAD.IADD R15, R31, 0x1, R15 ;  /* 0x000000011f0fc824 */ /* 0x000fe200078e020f */
[----:B------:R-:W-:Y:S01]  /*2a40*/  CS2R R70, SRZ ;  /* 0x0000000000467805 */ /* 0x000fe2000001ff00 */
[C---:B------:R-:W-:Y:S01]  /*2a50*/  @!P3 IMAD R20, R13.reuse, UR13, R20 ;  /* 0x0000000d0d14bc24 */ /* 0x040fe2000f8e0214 */
[----:B------:R-:W-:Y:S01]  /*2a60*/  @!PT LDS RZ, [RZ] ;  /* 0x00000000fffff984 */ /* 0x000fe20000000800 */
[----:B------:R-:W-:Y:S01]  /*2a70*/  @!PT LDS RZ, [RZ] ;  /* 0x00000000fffff984 */ /* 0x000fe20000000800 */
[----:B------:R-:W-:Y:S01]  /*2a80*/  @!PT LDS RZ, [RZ] ;  /* 0x00000000fffff984 */ /* 0x000fe20000000800 */
[----:B------:R1:W-:Y:S01]  /*2a90*/  @!P1 LDGSTS.E.BYPASS.LTC128B.128 [R203+0x5000], desc[UR18][R16.64] ;  /* 0x0500000010cb9fae */ /* 0x0003e2000b981a12 */
[----:B------:R-:W-:Y:S01]  /*2aa0*/  @!P3 IMAD.WIDE.U32 R26, R13, UR12, R26 ;  /* 0x0000000c0d1abc25 */ /* 0x000fe2000f8e001a */
[----:B------:R-:W-:-:S02]  /*2ab0*/  CS2R R68, SRZ ;  /* 0x0000000000447805 */ /* 0x000fc4000001ff00 */
[----:B------:R-:W-:Y:S02]  /*2ac0*/  CS2R R62, SRZ ;  /* 0x00000000003e7805 */ /* 0x000fe4000001ff00 */
[----:B------:R-:W-:Y:S01]  /*2ad0*/  CS2R R60, SRZ ;  /* 0x00000000003c7805 */ /* 0x000fe2000001ff00 */
[----:B------:R-:W-:Y:S01]  /*2ae0*/  @!P3 IMAD.IADD R20, R27, 0x1, R20 ;  /* 0x000000011b14b824 */ /* 0x000fe200078e0214 */
[----:B------:R-:W-:Y:S01]  /*2af0*/  CS2R R66, SRZ ;  /* 0x0000000000427805 */ /* 0x000fe2000001ff00 */
[----:B------:R-:W-:Y:S01]  /*2b00*/  IMAD.SHL.U32 R220, R220, 0x8, RZ ;  /* 0x00000008dcdc7824 */ /* 0x000fe200078e00ff */
[----:B------:R-:W-:Y:S02]  /*2b10*/  CS2R R64, SRZ ;  /* 0x0000000000407805 */ /* 0x000fe4000001ff00 */
[----:B------:R-:W-:Y:S02]  /*2b20*/  CS2R R58, SRZ ;  /* 0x00000000003a7805 */ /* 0x000fe4000001ff00 */
[----:B------:R-:W-:-:S02]  /*2b30*/  CS2R R56, SRZ ;  /* 0x0000000000387805 */ /* 0x000fc4000001ff00 */
[----:B------:R-:W-:Y:S02]  /*2b40*/  CS2R R54, SRZ ;  /* 0x0000000000367805 */ /* 0x000fe4000001ff00 */
[----:B------:R-:W-:Y:S02]  /*2b50*/  CS2R R52, SRZ ;  /* 0x0000000000347805 */ /* 0x000fe4000001ff00 */
[----:B------:R-:W-:Y:S02]  /*2b60*/  CS2R R46, SRZ ;  /* 0x00000000002e7805 */ /* 0x000fe4000001ff00 */
[----:B------:R-:W-:Y:S01]  /*2b70*/  CS2R R44, SRZ ;  /* 0x00000000002c7805 */ /* 0x000fe2000001ff00 */
[----:B----4-:R-:W-:Y:S01]  /*2b80*/  @!P2 IMAD.MOV.U32 R6, RZ, RZ, R217 ;  /* 0x000000ffff06a224 */ /* 0x010fe200078e00d9 */
[----:B------:R-:W-:Y:S01]  /*2b90*/  CS2R R50, SRZ ;  /* 0x0000000000327805 */ /* 0x000fe2000001ff00 */
[----:B------:R-:W-:Y:S01]  /*2ba0*/  @!P2 IMAD.MOV.U32 R7, RZ, RZ, R216 ;  /* 0x000000ffff07a224 */ /* 0x000fe200078e00d8 */
[----:B------:R-:W-:-:S02]  /*2bb0*/  CS2R R48, SRZ ;  /* 0x0000000000307805 */ /* 0x000fc4000001ff00 */
[----:B------:R-:W-:Y:S02]  /*2bc0*/  CS2R R42, SRZ ;  /* 0x00000000002a7805 */ /* 0x000fe4000001ff00 */
[----:B------:R-:W-:Y:S02]  /*2bd0*/  CS2R R40, SRZ ;  /* 0x0000000000287805 */ /* 0x000fe4000001ff00 */
[----:B------:R-:W-:Y:S01]  /*2be0*/  CS2R R38, SRZ ;  /* 0x0000000000267805 */ /* 0x000fe2000001ff00 */
[----:B------:R4:W-:Y:S01]  /*2bf0*/  @!P2 LDGSTS.E.BYPASS.LTC128B.128 [R225], desc[UR18][R6.64] ;  /* 0x0000000006e1afae */ /* 0x0009e2000b981a12 */
[----:B------:R-:W-:Y:S01]  /*2c00*/  CS2R R36, SRZ ;  /* 0x0000000000247805 */ /* 0x000fe2000001ff00 */
[----:B------:R-:W2:Y:S02]  /*2c10*/  LDCU UR5, c[0x0][0x3e0] ;  /* 0x00007c00ff0577ac */ /* 0x000ea40008000800 */
[----:B------:R2:W-:Y:S01]  /*2c20*/  @P2 STS.128 [R225], RZ ;  /* 0x000000ffe1002388 */ /* 0x0005e20000000c00 */
[----:B------:R-:W-:-:S02]  /*2c30*/  ISETP.GE.AND P2, PT, R5, R25, PT ;  /* 0x000000190500720c */ /* 0x000fc40003f46270 */
[----:B------:R-:W2:Y:S01]  /*2c40*/  @!P3 LDC.64 R4, c[0x0][0x388] ;  /* 0x0000e200ff04bb82 */ /* 0x000ea20000000a00 */
[C---:B-1----:R-:W-:Y:S01]  /*2c50*/  @!P1 LEA R16, P0, R24.reuse, R217, 0x1 ;  /* 0x000000d918109211 */ /* 0x042fe200078008ff */
[----:B------:R1:W-:Y:S03]  /*2c60*/  @P1 STS.128 [R225+0x1000], RZ ;  /* 0x001000ffe1001388 */ /* 0x0003e60000000c00 */
[----:B------:R-:W-:Y:S02]  /*2c70*/  @!P1 LEA.HI.X R17, R24, R216, R21, 0x1, P0 ;  /* 0x000000d818119211 */ /* 0x000fe400000f0c15 */
[C---:B------:R-:W-:Y:S02]  /*2c80*/  @!P6 LEA R32, P0, R34.reuse, R10, 0x1 ;  /* 0x0000000a2220e211 */ /* 0x040fe400078008ff */
[----:B------:R-:W-:Y:S01]  /*2c90*/  LOP3.LUT R10, R193, 0x20, RZ, 0xfc, !PT ;  /* 0x00000020c10a7812 */ /* 0x000fe200078efcff */
[----:B------:R-:W-:Y:S01]  /*2ca0*/  @!PT LDS RZ, [RZ] ;  /* 0x00000000fffff984 */ /* 0x000fe20000000800 */
[----:B------:R-:W-:Y:S01]  /*2cb0*/  @!PT LDS RZ, [RZ] ;  /* 0x00000000fffff984 */ /* 0x000fe20000000800 */
[----:B------:R-:W-:Y:S01]  /*2cc0*/  @!PT LDS RZ, [RZ] ;  /* 0x00000000fffff984 */ /* 0x000fe20000000800 */
[----:B------:R-:W-:Y:S01]  /*2cd0*/  @!P1 LDGSTS.E.BYPASS.LTC128B.128 [R225+0x1000], desc[UR18][R16.64] ;  /* 0x0100000010e19fae */ /* 0x000fe2000b981a12 */
[----:B------:R-:W-:-:S02]  /*2ce0*/  @!P6 LEA.HI.X R33, R34, R11, R18, 0x1, P0 ;  /* 0x0000000b2221e211 */ /* 0x000fc400000f0c12 */
[----:B---3--:R-:W-:Y:S02]  /*2cf0*/  @!P5 LEA R8, P0, R28, R8, 0x1 ;  /* 0x000000081c08d211 */ /* 0x008fe400078008ff */
[----:B------:R-:W-:Y:S01]  /*2d00*/  ISETP.GE.AND P1, PT, R10, R25, PT ;  /* 0x000000190a00720c */ /* 0x000fe20003f26270 */
[----:B------:R-:W-:Y:S01]  /*2d10*/  @!P6 LDGSTS.E.BYPASS.LTC128B.128 [R203+0x6000], desc[UR18][R32.64] ;  /* 0x0600000020cbefae */ /* 0x000fe2000b981a12 */
[----:B------:R-:W-:Y:S01]  /*2d20*/  @!P5 LEA.HI.X R9, R28, R9, R23, 0x1, P0 ;  /* 0x000000091c09d211 */ /* 0x000fe200000f0c17 */
[----:B------:R-:W-:Y:S01]  /*2d30*/  VIADD R10, R193, 0x28 ;  /* 0x00000028c10a7836 */ /* 0x000fe20000000000 */
[----:B----4-:R-:W3:Y:S01]  /*2d40*/  @!P4 LDC.64 R6, c[0x0][0x388] ;  /* 0x0000e200ff06cb82 */ /* 0x010ee20000000a00 */
[----:B------:R1:W-:Y:S04]  /*2d50*/  @P6 STS.128 [R203+0x6000], RZ ;  /* 0x006000ffcb006388 */ /* 0x0003e80000000c00 */
[----:B------:R1:W-:Y:S04]  /*2d60*/  @P5 STS.128 [R203+0x7000], RZ ;  /* 0x007000ffcb005388 */ /* 0x0003e80000000c00 */
[----:B------:R-:W-:Y:S01]  /*2d70*/  @!PT LDS RZ, [RZ] ;  /* 0x00000000fffff984 */ /* 0x000fe20000000800 */
[----:B------:R-:W-:Y:S01]  /*2d80*/  @!PT LDS RZ, [RZ] ;  /* 0x00000000fffff984 */ /* 0x000fe20000000800 */
[----:B------:R-:W-:Y:S01]  /*2d90*/  @!PT LDS RZ, [RZ] ;  /* 0x00000000fffff984 */ /* 0x000fe20000000800 */
[----:B------:R-:W-:Y:S01]  /*2da0*/  @!P5 LDGSTS.E.BYPASS.LTC128B.128 [R203+0x7000], desc[UR18][R8.64] ;  /* 0x0700000008cbdfae */ /* 0x000fe2000b981a12 */
[----:B------:R-:W-:-:S03]  /*2db0*/  ISETP.GE.AND P5, PT, R10, R25, PT ;  /* 0x000000190a00720c */ /* 0x000fc60003fa6270 */
[----:B------:R1:W-:Y:S01]  /*2dc0*/  @P4 STS.128 [R203+0x8000], RZ ;  /* 0x008000ffcb004388 */ /* 0x0003e20000000c00 */
[----:B---3--:R-:W-:-:S04]  /*2dd0*/  @!P4 LEA R6, P0, R30, R6, 0x1 ;  /* 0x000000061e06c211 */ /* 0x008fc800078008ff */
[----:B------:R-:W-:Y:S02]  /*2de0*/  @!P4 LEA.HI.X R7, R30, R7, R15, 0x1, P0 ;  /* 0x000000071e07c211 */ /* 0x000fe400000f0c0f */
[----:B--2---:R-:W-:-:S03]  /*2df0*/  @!P3 LEA R4, P0, R26, R4, 0x1 ;  /* 0x000000041a04b211 */ /* 0x004fc600078008ff */
[----:B------:R-:W-:Y:S01]  /*2e00*/  @!PT LDS RZ, [RZ] ;  /* 0x00000000fffff984 */ /* 0x000fe20000000800 */
[----:B------:R-:W-:Y:S01]  /*2e10*/  @!PT LDS RZ, [RZ] ;  /* 0x00000000fffff984 */ /* 0x000fe20000000800 */
[----:B------:R-:W-:Y:S01]  /*2e20*/  @!PT LDS RZ, [RZ] ;  /* 0x00000000fffff984 */ /* 0x000fe20000000800 */
[----:B------:R-:W-:Y:S01]  /*2e30*/  @!P4 LDGSTS.E.BYPASS.LTC128B.128 [R203+0x8000], desc[UR18][R6.64] ;  /* 0x0800000006cbcfae */ /* 0x000fe2000b981a12 */
[----:B------:R-:W-:Y:S02]  /*2e40*/  @!P3 LEA.HI.X R5, R26, R5, R20, 0x1, P0 ;  /* 0x000000051a05b211 */ /* 0x000fe400000f0c14 */
[C---:B------:R-:W-:Y:S01]  /*2e50*/  ISETP.GE.AND P0, PT, R193.reuse, R25, PT ;  /* 0x00000019c100720c */ /* 0x040fe20003f06270 */
[----:B------:R1:W-:Y:S04]  /*2e60*/  @P3 STS.128 [R203+0x9000], RZ ;  /* 0x009000ffcb003388 */ /* 0x0003e80000000c00 */
[----:B------:R-:W-:Y:S01]  /*2e70*/  @!PT LDS RZ, [RZ] ;  /* 0x00000000fffff984 */ /* 0x000fe20000000800 */
[----:B------:R-:W-:Y:S01]  /*2e80*/  @!PT LDS RZ, [RZ] ;  /* 0x00000000fffff984 */ /* 0x000fe20000000800 */
[----:B------:R-:W-:Y:S01]  /*2e90*/  @!PT LDS RZ, [RZ] ;  /* 0x00000000fffff984 */ /* 0x000fe20000000800 */
[----:B------:R2:W-:Y:S04]  /*2ea0*/  @!P3 LDGSTS.E.BYPASS.LTC128B.128 [R203+0x9000], desc[UR18][R4.64] ;  /* 0x0900000004cbbfae */ /* 0x0005e8000b981a12 */
[----:B------:R-:W0:Y:S01]  /*2eb0*/  LDGDEPBAR ;  /* 0x00000000000079af */ /* 0x000e220000000000 */
[----:B--2---:R-:W-:Y:S01]  /*2ec0*/  IMAD.WIDE.U32 R4, R193, 0x4, R236 ;  /* 0x00000004c1047825 */ /* 0x004fe200078e00ec */
[----:B------:R-:W-:-:S04]  /*2ed0*/  DEPBAR.LE SB0, 0x1 ;  /* 0x000080400000791a */ /* 0x000fc80000000000 */
[----:B------:R-:W5:Y:S04]  /*2ee0*/  @!P0 LDG.E R224, desc[UR18][R4.64] ;  /* 0x0000001204e08981 */ /* 0x000f68000c1e1900 */
[----:B------:R-:W5:Y:S04]  /*2ef0*/  @!P2 LDG.E R223, desc[UR18][R4.64+0x20] ;  /* 0x0000201204dfa981 */ /* 0x000f68000c1e1900 */
[----:B------:R-:W5:Y:S04]  /*2f00*/  @!P1 LDG.E R222, desc[UR18][R4.64+0x80] ;  /* 0x0000801204de9981 */ /* 0x000f68000c1e1900 */
[----:B------:R2:W5:Y:S01]  /*2f10*/  @!P5 LDG.E R221, desc[UR18][R4.64+0xa0] ;  /* 0x0000a01204ddd981 */ /* 0x000562000c1e1900 */
[--C-:B------:R-:W-:Y:S01]  /*2f20*/  IMAD.IADD R174, R187, 0x1, R173.reuse ;  /* 0x00000001bbae7824 */ /* 0x100fe200078e02ad */
[----:B------:R-:W-:Y:S01]  /*2f30*/  USHF.L.U32 UR4, UR4, 0x6, URZ ;  /* 0x0000000604047899 */ /* 0x000fe200080006ff */
[----:B------:R-:W-:Y:S01]  /*2f40*/  IMAD.IADD R173, R186, 0x1, R173 ;  /* 0x00000001baad7824 */ /* 0x000fe200078e02ad */
[----:B------:R-:W-:Y:S01]  /*2f50*/  BAR.SYNC.DEFER_BLOCKING 0x0 ;  /* 0x0000000000007b1d */ /* 0x000fe20000010000 */
[----:B--2---:R-:W-:-:S05]  /*2f60*/  IMAD.SHL.U32 R4, R12, 0x2, RZ ;  /* 0x000000020c047824 */ /* 0x004fca00078e00ff */
[----:B------:R1:W2:Y:S01]  /*2f70*/  LDSM.16.M88.4 R140, [R184] ;  /* 0x00000000b88c783b */ /* 0x0002a20000000200 */
[----:B------:R-:W-:-:S03]  /*2f80*/  LOP3.LUT R4, R4, 0x6, RZ, 0xc0, !PT ;  /* 0x0000000604047812 */ /* 0x000fc600078ec0ff */
[----:B------:R1:W3:Y:S01]  /*2f90*/  LDSM.16.M88.4 R144, [R184+0x800] ;  /* 0x00080000b890783b */ /* 0x0002e20000000200 */
[----:B------:R-:W-:-:S03]  /*2fa0*/  LOP3.LUT R206, R4, 0x1e0, R206, 0xf8, !PT ;  /* 0x000001e004ce7812 */ /* 0x000fc600078ef8ce */
[----:B------:R1:W4:Y:S02]  /*2fb0*/  LDSM.16.M88.4 R148, [R182] ;  /* 0x00000000b694783b */ /* 0x0003240000000200 */
[----:B------:R-:W-:Y:S02]  /*2fc0*/  IMAD.IADD R206, R210, 0x1, R206 ;  /* 0x00000001d2ce7824 */ /* 0x000fe400078e02ce */
[----:B------:R1:W1:Y:S04]  /*2fd0*/  LDSM.16.M88.4 R152, [R182+0x800] ;  /* 0x00080000b698783b */ /* 0x0002680000000200 */
[----:B------:R1:W1:Y:S04]  /*2fe0*/  LDSM.16.M88.4 R156, [R180] ;  /* 0x00000000b49c783b */ /* 0x0002680000000200 */
[----:B------:R1:W1:Y:S04]  /*2ff0*/  LDSM.16.M88.4 R160, [R180+0x800] ;  /* 0x00080000b4a0783b */ /* 0x0002680000000200 */
[----:B------:R1:W1:Y:S04]  /*3000*/  LDSM.16.M88.4 R164, [R179] ;  /* 0x00000000b3a4783b */ /* 0x0002680000000200 */
[----:B------:R1:W1:Y:S02]  /*3010*/  LDSM.16.M88.4 R168, [R179+0x800] ;  /* 0x00080000b3a8783b */ /* 0x0002640000000200 */
.L_x_335:
        /* <DEDUP_REMOVED lines=11> */
[----:B------:R-:W2:Y:S05]  /*30d0*/  LDSM.16.M88.4 R16, [R184+-0x4000] ;  /* 0xffc00000b810783b */ /* 0x000eaa0000000200 */
[----:B------:R-:W3:Y:S05]  /*30e0*/  LDSM.16.M88.4 R28, [R174+0x1000] ;  /* 0x00100000ae1c783b */ /* 0x000eea0000000200 */
[----:B-----5:R-:W5:Y:S05]  /*30f0*/  LDG.E R241, desc[UR18][R12.64] ;  /* 0x000000120cf17981 */ /* 0x020f6a000c1e1900 */
[----:B------:R-:W5:Y:S05]  /*3100*/  LDG.E R240, desc[UR18][R12.64+0x20] ;  /* 0x000020120cf07981 */ /* 0x000f6a000c1e1900 */
[----:B------:R-:W5:Y:S05]  /*3110*/  LDG.E R239, desc[UR18][R12.64+0x80] ;  /* 0x000080120cef7981 */ /* 0x000f6a000c1e1900 */
[----:B------:R4:W5:Y:S05]  /*3120*/  LDG.E R238, desc[UR18][R12.64+0xa0] ;  /* 0x0000a0120cee7981 */ /* 0x00096a000c1e1900 */
[----:B------:R-:W1:Y:S05]  /*3130*/  LDSM.16.M88.4 R100, [R184+-0x3800] ;  /* 0xffc80000b864783b */ /* 0x000e6a0000000200 */
[----:B------:R-:W-:Y:S05]  /*3140*/  LDSM.16.M88.4 R104, [R112] ;  /* 0x000000007068783b */ /* 0x000fea0000000200 */
[----:B------:R-:W1:Y:S01]  /*3150*/  LDSM.16.M88.4 R108, [R182+-0x4000] ;  /* 0xffc00000b66c783b */ /* 0x000e620000000200 */
[-C--:B--2---:R-:W-:Y:S04]  /*3160*/  HMMA.16816.F32 R4, R32, R16.reuse, RZ ;  /* 0x000000102004723c */ /* 0x084fe800000018ff */
[----:B------:R-:W2:Y:S05]  /*3170*/  LDSM.16.M88.4 R112, [R112+0x1000] ;  /* 0x001000007070783b */ /* 0x000eaa0000000200 */
[----:B------:R-:W2:Y:S01]  /*3180*/  LDSM.16.M88.4 R116, [R182+-0x3800] ;  /* 0xffc80000b674783b */ /* 0x000ea20000000200 */
[C---:B---3--:R-:W-:Y:S04]  /*3190*/  HMMA.16816.F32 R8, R28.reuse, R16, RZ ;  /* 0x000000101c08723c */ /* 0x048fe800000018ff */
[----:B------:R-:W-:Y:S04]  /*31a0*/  LDSM.16.M88.4 R120, [R180+-0x4000] ;  /* 0xffc00000b478783b */ /* 0x000fe80000000200 */
[-C--:B----4-:R-:W-:Y:S01]  /*31b0*/  HMMA.16816.F32 R12, R28, R18.reuse, RZ ;  /* 0x000000121c0c723c */ /* 0x090fe200000018ff */
[----:B------:R-:W-:Y:S05]  /*31c0*/  LDSM.16.M88.4 R124, [R128+0x1000] ;  /* 0x00100000807c783b */ /* 0x000fea0000000200 */
[----:B------:R-:W-:Y:S02]  /*31d0*/  LDSM.16.M88.4 R136, [R179+-0x3800] ;  /* 0xffc80000b388783b */ /* 0x000fe40000000200 */
[C---:B------:R-:W-:Y:S08]  /*31e0*/  HMMA.16816.F32 R16, R32.reuse, R18, RZ ;  /* 0x000000122010723c */ /* 0x040ff000000018ff */
[-C--:B-1----:R-:W-:Y:S08]  /*31f0*/  HMMA.16816.F32 R20, R32, R100.reuse, RZ ;  /* 0x000000642014723c */ /* 0x082ff000000018ff */
[C---:B------:R-:W-:Y:S08]  /*3200*/  HMMA.16816.F32 R24, R28.reuse, R100, RZ ;  /* 0x000000641c18723c */ /* 0x040ff000000018ff */
[-C--:B------:R-:W-:Y:S08]  /*3210*/  HMMA.16816.F32 R28, R28, R102.reuse, RZ ;  /* 0x000000661c1c723c */ /* 0x080ff000000018ff */
[----:B------:R-:W-:Y:S01]  /*3220*/  HMMA.16816.F32 R32, R32, R102, RZ ;  /* 0x000000662020723c */ /* 0x000fe200000018ff */
[----:B------:R-:W1:Y:S05]  /*3230*/  LDSM.16.M88.4 R100, [R128] ;  /* 0x000000008064783b */ /* 0x000e6a0000000200 */
[----:B------:R-:W-:Y:S02]  /*3240*/  LDSM.16.M88.4 R128, [R179+-0x4000] ;  /* 0xffc00000b380783b */ /* 0x000fe40000000200 */
[-C--:B------:R-:W-:Y:S08]  /*3250*/  HMMA.16816.F32 R4, R104, R108.reuse, R4 ;  /* 0x0000006c6804723c */ /* 0x080ff00000001804 */
[C---:B--2---:R-:W-:Y:S08]  /*3260*/  HMMA.16816.F32 R8, R112.reuse, R108, R8 ;  /* 0x0000006c7008723c */ /* 0x044ff00000001808 */
        /* <DEDUP_REMOVED lines=38> */
.L_x_331:
        /* <DEDUP_REMOVED lines=10> */
[----:B------:R-:W-:Y:S02]  /*3570*/  IMAD.IADD R108, R100, 0x1, R101 ;  /* 0x00000001646c7824 */ /* 0x000fe400078e0265 */
[----:B------:R-:W-:Y:S02]  /*3580*/  VIADD R101, R206, 0x18 ;  /* 0x00000018ce657836 */ /* 0x000fe40000000000 */
[----:B------:R-:W-:Y:S01]  /*3590*/  IMAD.IADD R107, R100, 0x1, R107 ;  /* 0x00000001646b7824 */ /* 0x000fe200078e026b */
[----:B------:R-:W-:Y:S01]  /*35a0*/  VIMNMX R110, PT, PT, RZ, R108, !PT ;  /* 0x0000006cff6e7248 */ /* 0x000fe20007fe0100 */
[----:B------:R-:W-:Y:S01]  /*35b0*/  VIADD R100, R206, 0x19 ;  /* 0x00000019ce647836 */ /* 0x000fe20000000000 */
[----:B------:R-:W-:Y:S02]  /*35c0*/  VIADDMNMX R109, R108, 0x8, RZ, !PT ;  /* 0x000000086c6d7846 */ /* 0x000fe400078001ff */
[-C--:B------:R-:W-:Y:S02]  /*35d0*/  ISETP.GE.AND P3, PT, R206, R110.reuse, PT ;  /* 0x0000006ece00720c */ /* 0x080fe40003f66270 */
[-C--:B------:R-:W-:Y:S02]  /*35e0*/  ISETP.GE.AND P2, PT, R106, R110.reuse, PT ;  /* 0x0000006e6a00720c */ /* 0x080fe40003f46270 */
        /* <DEDUP_REMOVED lines=132> */
.L_x_332:
        /* <DEDUP_REMOVED lines=130> */
[----:B------:R-:W2:Y:S07]  /*4650*/  LDSM.16.M88.4 R104, [R2+0x4000] ;  /* 0x004000000268783b */ /* 0x000eae0000000200 */
[----:B------:R-:W-:Y:S01]  /*4660*/  HMMA.16816.F32 R32, R100, R154, R32 ;  /* 0x0000009a6420723c */ /* 0x000fe20000001820 */
[----:B------:R-:W3:Y:S07]  /*4670*/  LDSM.16.M88.4 R100, [R2+0x5000] ;  /* 0x005000000264783b */ /* 0x000eee0000000200 */
        /* <DEDUP_REMOVED lines=10> */
[-C--:B------:R-:W-:Y:S03]  /*4720*/  HMMA.16816.F32 R12, R100, R166.reuse, R12 ;  /* 0x000000a6640c723c */ /* 0x080fe6000000180c */
[C---:B-----5:R-:W-:Y:S01]  /*4730*/  FADD.FTZ R4, -R241.reuse, R4 ;  /* 0x00000004f1047221 */ /* 0x060fe20000010100 */
        /* <DEDUP_REMOVED lines=16> */
[----:B------:R-:W-:Y:S01]  /*4840*/  F2FP.F16.F32.PACK_AB R4, R5, R4 ;  /* 0x000000040504723e */ /* 0x000fe200000000ff */
[C---:B------:R-:W-:Y:S01]  /*4850*/  FADD.FTZ R16, -R241.reuse, R16 ;  /* 0x00000010f1107221 */ /* 0x040fe20000010100 */
[C---:B------:R-:W-:Y:S01]  /*4860*/  FADD.FTZ R17, -R241.reuse, R17 ;  /* 0x00000011f1117221 */ /* 0x040fe20000010100 */
[C---:B------:R-:W-:Y:S01]  /*4870*/  FADD.FTZ R18, -R240.reuse, R18 ;  /* 0x00000012f0127221 */ /* 0x040fe20000010100 */
[-C--:B------:R-:W-:Y:S03]  /*4880*/  HMMA.16816.F32 R28, R100, R170.reuse, R28 ;  /* 0x000000aa641c723c */ /* 0x080fe6000000181c */
[C---:B------:R-:W-:Y:S01]  /*4890*/  FADD.FTZ R19, -R240.reuse, R19 ;  /* 0x00000013f0137221 */ /* 0x040fe20000010100 */
[C---:B------:R-:W-:Y:S01]  /*48a0*/  FADD.FTZ R20, -R241.reuse, R20 ;  /* 0x00000014f1147221 */ /* 0x040fe20000010100 */
[----:B------:R-:W-:Y:S01]  /*48b0*/  FADD.FTZ R21, -R241, R21 ;  /* 0x00000015f1157221 */ /* 0x000fe20000010100 */
[C---:B------:R-:W-:Y:S01]  /*48c0*/  FADD.FTZ R22, -R240.reuse, R22 ;  /* 0x00000016f0167221 */ /* 0x040fe20000010100 */
[----:B------:R-:W-:Y:S01]  /*48d0*/  FADD.FTZ R23, -R240, R23 ;  /* 0x00000017f0177221 */ /* 0x000fe20000010100 */
        /* <DEDUP_REMOVED lines=12> */
[----:B------:R-:W-:Y:S01]  /*49a0*/  FMUL.FTZ R9, R137, R9 ;  /* 0x0000000989097220 */ /* 0x000fe20000410000 */
[----:B------:R-:W-:Y:S01]  /*49b0*/  FMUL.FTZ R10, R242, R10 ;  /* 0x0000000af20a7220 */ /* 0x000fe20000410000 */
[----:B------:R-:W-:Y:S01]  /*49c0*/  F2FP.F16.F32.PACK_AB R6, R7, R6 ;  /* 0x000000060706723e */ /* 0x000fe200000000ff */
[----:B------:R-:W-:Y:S01]  /*49d0*/  FMUL.FTZ R11, R244, R11 ;  /* 0x0000000bf40b7220 */ /* 0x000fe20000410000 */
[----:B------:R-:W-:Y:S01]  /*49e0*/  FADD.FTZ R32, -R241, R32 ;  /* 0x00000020f1207221 */ /* 0x000fe20000010100 */
[----:B------:R-:W-:Y:S01]  /*49f0*/  F2FP.F16.F32.PACK_AB R8, R9, R8 ;  /* 0x000000080908723e */ /* 0x000fe200000000ff */
[----:B------:R-:W-:Y:S01]  /*4a00*/  FADD.FTZ R33, -R241, R33 ;  /* 0x00000021f1217221 */ /* 0x000fe20000010100 */
[C---:B------:R-:W-:Y:S01]  /*4a10*/  FADD.FTZ R34, -R240.reuse, R34 ;  /* 0x00000022f0227221 */ /* 0x040fe20000010100 */
[----:B------:R-:W-:Y:S01]  /*4a20*/  F2FP.F16.F32.PACK_AB R10, R11, R10 ;  /* 0x0000000a0b0a723e */ /* 0x000fe200000000ff */
[----:B------:R-:W-:Y:S01]  /*4a30*/  FADD.FTZ R35, -R240, R35 ;  /* 0x00000023f0237221 */ /* 0x000fe20000010100 */
[----:B------:R-:W-:Y:S01]  /*4a40*/  FMUL.FTZ R133, R133, R12 ;  /* 0x0000000c85857220 */ /* 0x000fe20000410000 */
        /* <DEDUP_REMOVED lines=36> */
[----:B------:R-:W-:Y:S01]  /*4c90*/  IADD3 R12, P0, PT, RZ, -UR17, RZ ;  /* 0x80000011ff0c7c10 */ /* 0x000fe2000ff1e0ff */
[----:B------:R-:W1:Y:S01]  /*4ca0*/  LDC R7, c[0x0][0x3b0] ;  /* 0x0000ec00ff077b82 */ /* 0x000e620000000800 */
[----:B------:R-:W-:Y:S04]  /*4cb0*/  LOP3.LUT R9, R227, 0x1, RZ, 0xc0, !PT ;  /* 0x00000001e3097812 */ /* 0x000fe800078ec0ff */
[----:B------:R-:W-:Y:S01]  /*4cc0*/  ISETP.NE.U32.AND P2, PT, R9, 0x1, PT ;  /* 0x000000010900780c */ /* 0x000fe20003f45070 */
[----:B------:R-:W-:Y:S02]  /*4cd0*/  IMAD.MOV.U32 R9, RZ, RZ, -0x2000 ;  /* 0xffffe000ff097424 */ /* 0x000fe400078e00ff */
[----:B------:R-:W2:Y:S03]  /*4ce0*/  LDC R5, c[0x0][0x3b4] ;  /* 0x0000ed00ff057b82 */ /* 0x000ea60000000800 */
[----:B------:R-:W-:Y:S05]  /*4cf0*/  SEL R9, R9, 0x2000, !P2 ;  /* 0x0000200009097807 */ /* 0x000fea0005000000 */
[--C-:B------:R-:W-:Y:S02]  /*4d00*/  IMAD.IADD R225, R225, 0x1, R9.reuse ;  /* 0x00000001e1e17824 */ /* 0x100fe400078e0209 */
[----:B------:R-:W-:Y:S02]  /*4d10*/  IMAD.IADD R174, R174, 0x1, R9 ;  /* 0x00000001aeae7824 */ /* 0x000fe400078e0209 */
[----:B-1----:R-:W-:Y:S04]  /*4d20*/  IMAD.SHL.U32 R11, R7, 0x40, RZ ;  /* 0x00000040070b7824 */ /* 0x002fe800078e00ff */
[----:B------:R-:W-:Y:S05]  /*4d30*/  IMAD.X R11, RZ, RZ, ~R11, P0 ;  /* 0x000000ffff0b7224 */ /* 0x000fea00000e0e0b */
[----:B------:R-:W-:Y:S04]  /*4d40*/  SHF.R.S64 R12, R12, 0x1f, R11 ;  /* 0x0000001f0c0c7819 */ /* 0x000fe8000000100b */
[----:B------:R-:W-:Y:S04]  /*4d50*/  IADD3 R217, P0, PT, R12, R217, RZ ;  /* 0x000000d90cd97210 */ /* 0x000fe80007f1e0ff */
[----:B------:R-:W-:Y:S01]  /*4d60*/  LEA.HI.X.SX32 R216, R11, R216, 0x1, P0 ;  /* 0x000000d80bd87211 */ /* 0x000fe200000f0eff */
[----:B------:R-:W-:Y:S01]  /*4d70*/  IMAD.MOV.U32 R14, RZ, RZ, R217 ;  /* 0x000000ffff0e7224 */ /* 0x000fe200078e00d9 */
[C---:B------:R-:W-:Y:S03]  /*4d80*/  LEA R12, P0, R7.reuse, R217, 0x6 ;  /* 0x000000d9070c7211 */ /* 0x040fe600078030ff */
[----:B------:R-:W-:Y:S01]  /*4d90*/  IMAD.MOV.U32 R15, RZ, RZ, R216 ;  /* 0x000000ffff0f7224 */ /* 0x000fe200078e00d8 */
[----:B--2---:R-:W-:Y:S04]  /*4da0*/  LEA.HI.X R13, R7, R216, R5, 0x6, P0 ;  /* 0x000000d8070d7211 */ /* 0x004fe800000f3405 */
[----:B------:R-:W-:Y:S01]  /*4db0*/  @!PT LDS RZ, [RZ] ;  /* 0x00000000fffff984 */ /* 0x000fe20000000800 */
[----:B------:R-:W-:Y:S01]  /*4dc0*/  @!PT LDS RZ, [RZ] ;  /* 0x00000000fffff984 */ /* 0x000fe20000000800 */
[----:B------:R-:W-:Y:S01]  /*4dd0*/  @!PT LDS RZ, [RZ] ;  /* 0x00000000fffff984 */ /* 0x000fe20000000800 */
[----:B------:R1:W-:Y:S05]  /*4de0*/  LDGSTS.E.BYPASS.LTC128B.128 [R225], desc[UR18][R14.64] ;  /* 0x000000000ee17fae */ /* 0x0003ea000b981a12 */
[----:B------:R1:W-:Y:S05]  /*4df0*/  LDGSTS.E.BYPASS.LTC128B.128 [R225+0x1000], desc[UR18][R12.64] ;  /* 0x010000000ce17fae */ /* 0x0003ea000b981a12 */
[----:B------:R-:W0:Y:S02]  /*4e00*/  LDGDEPBAR ;  /* 0x00000000000079af */ /* 0x000e240000000000 */
.L_x_333:
        /* <DEDUP_REMOVED lines=76> */
[----:B------:R-:W-:Y:S01]  /*52d0*/  LEA.HI.X.SX32 R218, R4, R218, 0x1, P0 ;  /* 0x000000da04da7211 */ /* 0x000fe200000f0eff */
[----:B------:R-:W-:Y:S01]  /*52e0*/  IMAD.MOV.U32 R6, RZ, RZ, R219 ;  /* 0x000000ffff067224 */ /* 0x000fe200078e00db */
[C---:B------:R-:W-:Y:S03]  /*52f0*/  LEA R4, P0, R213.reuse, R219, 0x1 ;  /* 0x000000dbd5047211 */ /* 0x040fe600078008ff */
[----:B------:R-:W-:Y:S01]  /*5300*/  IMAD.MOV.U32 R7, RZ, RZ, R218 ;  /* 0x000000ffff077224 */ /* 0x000fe200078e00da */
[----:B------:R-:W-:Y:S04]  /*5310*/  LEA.HI.X R5, R213, R218, R212, 0x1, P0 ;  /* 0x000000dad5057211 */ /* 0x000fe800000f0cd4 */
[----:B------:R-:W-:Y:S01]  /*5320*/  @!PT LDS RZ, [RZ] ;  /* 0x00000000fffff984 */ /* 0x000fe20000000800 */
[----:B------:R-:W-:Y:S01]  /*5330*/  @!PT LDS RZ, [RZ] ;  /* 0x00000000fffff984 */ /* 0x000fe20000000800 */
[----:B------:R-:W-:Y:S01]  /*5340*/  @!PT LDS RZ, [RZ] ;  /* 0x00000000fffff984 */ /* 0x000fe20000000800 */
[----:B------:R1:W-:Y:S04]  /*5350*/  LDGSTS.E.BYPASS.LTC128B.128 [R203+0x4000], desc[UR18][R6.64] ;  /* 0x0400000006cb7fae */ /* 0x0003e8000b981a12 */
[----:B------:R1:W-:Y:S04]  /*5360*/  LDGSTS.E.BYPASS.LTC128B.128 [R203+0x5000], desc[UR18][R4.64] ;  /* 0x0500000004cb7fae */ /* 0x0003e8000b981a12 */
[----:B------:R-:W0:Y:S02]  /*5370*/  LDGDEPBAR ;  /* 0x00000000000079af */ /* 0x000e240000000000 */
.L_x_334:
        /* <DEDUP_REMOVED lines=285> */
.L_x_336:
[----:B------:R-:W2:Y:S01]  /*6550*/  LDCU.64 UR8, c[0x0][0x5c0] ;  /* 0x0000b800ff0877ac */ /* 0x000ea20008000a00 */
[----:B-1----:R-:W-:-:S05]  /*6560*/  IADD3 R4, PT, PT, R229, R231, RZ ;  /* 0x000000e7e5047210 */ /* 0x002fca0007ffe0ff */
[C---:B--2---:R-:W-:Y:S02]  /*6570*/  IMAD R8, R4.reuse, UR9, RZ ;  /* 0x0000000904087c24 */ /* 0x044fe4000f8e02ff */
[----:B------:R-:W-:-:S05]  /*6580*/  IMAD.WIDE.U32 R4, R4, UR8, RZ ;  /* 0x0000000804047c25 */ /* 0x000fca000f8e00ff */
[----:B------:R-:W-:Y:S02]  /*6590*/  IADD3 R8, PT, PT, R5, R8, RZ ;  /* 0x0000000805087210 */ /* 0x000fe40007ffe0ff */
[----:B------:R-:W-:Y:S02]  /*65a0*/  MOV R9, R4 ;  /* 0x0000000400097202 */ /* 0x000fe40000000f00 */
.L_x_337:
        /* <DEDUP_REMOVED lines=13> */
.L_x_338:
[----:B------:R-:W1:Y:S01]  /*6680*/  LDCU.64 UR6, c[0x0][0x5c8] ;  /* 0x0000b900ff0677ac */ /* 0x000e620008000a00 */
[----:B------:R-:W-:-:S05]  /*6690*/  IADD3 R4, PT, PT, R229, R231, RZ ;  /* 0x000000e7e5047210 */ /* 0x000fca0007ffe0ff */
[C---:B-1----:R-:W-:Y:S02]  /*66a0*/  IMAD R12, R4.reuse, UR7, RZ ;  /* 0x00000007040c7c24 */ /* 0x042fe4000f8e02ff */
[----:B------:R-:W-:-:S05]  /*66b0*/  IMAD.WIDE.U32 R4, R4, UR6, RZ ;  /* 0x0000000604047c25 */ /* 0x000fca000f8e00ff */
[----:B------:R-:W-:Y:S02]  /*66c0*/  IADD3 R12, PT, PT, R5, R12, RZ ;  /* 0x0000000c050c7210 */ /* 0x000fe40007ffe0ff */
[----:B------:R-:W-:-:S07]  /*66d0*/  MOV R13, R4 ;  /* 0x00000004000d7202 */ /* 0x000fce0000000f00 */
.L_x_339:
[----:B------:R-:W-:Y:S01]  /*66e0*/  BAR.SYNC.DEFER_BLOCKING 0x0 ;  /* 0x0000000000007b1d */ /* 0x000fe20000010000 */
[----:B------:R-:W-:Y:S01]  /*66f0*/  IMAD.MOV.U32 R16, RZ, RZ, R195 ;  /* 0x000000ffff107224 */ /* 0x000fe200078e00c3 */
[CC--:B------:R-:W-:Y:S01]  /*6700*/  ISETP.GE.AND P3, PT, R196.reuse, R205.reuse, PT ;  /* 0x000000cdc400720c */ /* 0x0c0fe20003f66270 */
[----:B------:R-:W-:Y:S01]  /*6710*/  IMAD.MOV.U32 R17, RZ, RZ, RZ ;  /* 0x000000ffff117224 */ /* 0x000fe200078e00ff */
[----:B------:R-:W-:Y:S01]  /*6720*/  IADD3 R27, P2, PT, R196, 0x20, RZ ;  /* 0x00000020c41b7810 */ /* 0x000fe20007f5e0ff */
[----:B------:R-:W-:Y:S01]  /*6730*/  IMAD R10, R208, UR8, RZ ;  /* 0x00000008d00a7c24 */ /* 0x000fe2000f8e02ff */
[----:B------:R-:W1:Y:S01]  /*6740*/  LDCU.64 UR4, c[0x0][0x5d8] ;  /* 0x0000bb00ff0477ac */ /* 0x000e620008000a00 */
[----:B------:R-:W-:Y:S01]  /*6750*/  IMAD.WIDE.U32 R14, R210, UR8, R16 ;  /* 0x00000008d20e7c25 */ /* 0x000fe2000f8e0010 */
[----:B------:R-:W-:Y:S01]  /*6760*/  BSSY.RECONVERGENT B0, `(.L_x_340) ;  /* 0x0000017000007945 */ /* 0x000fe20003800200 */
[-C--:B------:R-:W-:Y:S02]  /*6770*/  ISETP.GE.AND P6, PT, R202, R205.reuse, PT ;  /* 0x000000cdca00720c */ /* 0x080fe40003fc6270 */
        /* <DEDUP_REMOVED lines=16> */
[----:B------:R-:W-:-:S04]  /*6880*/  IMAD.WIDE.U32 R22, R196, UR8, R20 ;  /* 0x00000008c4167c25 */ /* 0x000fc8000f8e0014 */
[----:B------:R-:W-:Y:S01]  /*6890*/  IMAD R15, R196, UR9, R23 ;  /* 0x00000009c40f7c24 */ /* 0x000fe2000f8e0217 */
[----:B----4-:R-:W-:-:S04]  /*68a0*/  LEA R20, P2, R22, UR4, 0x1 ;  /* 0x0000000416147c11 */ /* 0x010fc8000f8408ff */
[----:B------:R-:W-:-:S05]  /*68b0*/  LEA.HI.X R21, R22, UR5, R15, 0x1, P2 ;  /* 0x0000000516157c11 */ /* 0x000fca00090f0c0f */
[----:B-1----:R1:W-:Y:S04]  /*68c0*/  STG.E.128 desc[UR18][R20.64], R8 ;  /* 0x0000000814007986 */ /* 0x0023e8000c101d12 */
.L_x_341:
[----:B------:R-:W-:Y:S05]  /*68d0*/  BSYNC.RECONVERGENT B0 ;  /* 0x0000000000007941 */ /* 0x000fea0003800200 */
.L_x_340:
[----:B------:R-:W-:Y:S04]  /*68e0*/  BSSY.RECONVERGENT B0, `(.L_x_342) ;  /* 0x000000c000007945 */ /* 0x000fe80003800200 */
[----:B------:R-:W-:Y:S05]  /*68f0*/  @P6 BRA `(.L_x_343) ;  /* 0x0000000000286947 */ /* 0x000fea0003800000 */
[----:B------:R-:W4:Y:S01]  /*6900*/  LDCU.64 UR4, c[0x0][0x560] ;  /* 0x0000ac00ff0477ac */ /* 0x000f220008000a00 */
[----:B-1----:R-:W-:Y:S01]  /*6910*/  MOV R10, R18 ;  /* 0x00000012000a7202 */ /* 0x002fe20000000f00 */
[----:B------:R-:W-:Y:S01]  /*6920*/  IMAD R8, R26, UR8, RZ ;  /* 0x000000081a087c24 */ /* 0x000fe2000f8e02ff */
[----:B------:R-:W-:-:S03]  /*6930*/  MOV R11, R14 ;  /* 0x0000000e000b7202 */ /* 0x000fc60000000f00 */
[C---:B------:R-:W-:Y:S02]  /*6940*/  IMAD R8, R27.reuse, UR9, R8 ;  /* 0x000000091b087c24 */ /* 0x040fe4000f8e0208 */
[----:B------:R-:W-:-:S05]  /*6950*/  IMAD.WIDE.U32 R10, R27, UR8, R10 ;  /* 0x000000081b0a7c25 */ /* 0x000fca000f8e000a */
[----:B------:R-:W-:Y:S02]  /*6960*/  IADD3 R8, PT, PT, R8, R11, RZ ;  /* 0x0000000b08087210 */ /* 0x000fe40007ffe0ff */
[----:B----4-:R-:W-:-:S04]  /*6970*/  LEA R20, P2, R10, UR4, 0x1 ;  /* 0x000000040a147c11 */ /* 0x010fc8000f8408ff */
[----:B------:R-:W-:-:S05]  /*6980*/  LEA.HI.X R21, R10, UR5, R8, 0x1, P2 ;  /* 0x000000050a157c11 */ /* 0x000fca00090f0c08 */
[----:B---3--:R4:W-:Y:S04]  /*6990*/  STG.E.128 desc[UR18][R20.64], R4 ;  /* 0x0000000414007986 */ /* 0x0089e8000c101d12 */
.L_x_343:
[----:B------:R-:W-:Y:S05]  /*69a0*/  BSYNC.RECONVERGENT B0 ;  /* 0x0000000000007941 */ /* 0x000fea0003800200 */
.L_x_342:
[----:B---34-:R3:W4:Y:S01]  /*69b0*/  LDS.128 R4, [R203+0x8000] ;  /* 0x00800000cb047984 */ /* 0x0187220000000c00 */
[----:B------:R-:W-:Y:S01]  /*69c0*/  BSSY.RECONVERGENT B0, `(.L_x_344) ;  /* 0x000000d000007945 */ /* 0x000fe20003800200 */
[----:B------:R-:W-:-:S03]  /*69d0*/  IADD3.X R28, PT, PT, RZ, RZ, RZ, P1, !PT ;  /* 0x000000ffff1c7210 */ /* 0x000fc60000ffe4ff */
        /* <DEDUP_REMOVED lines=11> */
.L_x_345:
[----:B------:R-:W-:Y:S05]  /*6a90*/  BSYNC.RECONVERGENT B0 ;  /* 0x0000000000007941 */ /* 0x000fea0003800200 */
.L_x_344:
[----:B-1--4-:R1:W4:Y:S01]  /*6aa0*/  LDS.128 R4, [R203+0x9000] ;  /* 0x00900000cb047984 */ /* 0x0123220000000c00 */
[----:B------:R-:W-:Y:S01]  /*6ab0*/  BSSY.RECONVERGENT B0, `(.L_x_346) ;  /* 0x000000e000007945 */ /* 0x000fe20003800200 */
[----:B------:R-:W-:Y:S01]  /*6ac0*/  IMAD R208, R208, UR6, RZ ;  /* 0x00000006d0d07c24 */ /* 0x000fe2000f8e02ff */
[----:B------:R-:W-:Y:S02]  /*6ad0*/  IADD3.X R29, PT, PT, RZ, RZ, RZ, P0, !PT ;  /* 0x000000ffff1d7210 */ /* 0x000fe400007fe4ff */
        /* <DEDUP_REMOVED lines=11> */
.L_x_347:
[----:B------:R-:W-:Y:S05]  /*6b90*/  BSYNC.RECONVERGENT B0 ;  /* 0x0000000000007941 */ /* 0x000fea0003800200 */
.L_x_346:
[----:B------:R-:W3:Y:S01]  /*6ba0*/  LDCU.64 UR4, c[0x0][0x5e0] ;  /* 0x0000bc00ff0477ac */ /* 0x000ee20008000a00 */
[----:B------:R-:W1:Y:S01]  /*6bb0*/  LDS.128 R8, [R203+0xa000] ;  /* 0x00a00000cb087984 */ /* 0x000e620000000c00 */
[C---:B--2-4-:R-:W-:Y:S01]  /*6bc0*/  IMAD.WIDE.U32 R6, R210.reuse, UR6, R16 ;  /* 0x00000006d2067c25 */ /* 0x054fe2000f8e0010 */
[----:B------:R-:W2:Y:S01]  /*6bd0*/  @!P3 LDC.64 R4, c[0x0][0x568] ;  /* 0x00015a00ff04bb82 */ /* 0x000ea20000000a00 */
[----:B------:R-:W-:Y:S01]  /*6be0*/  BSSY.RECONVERGENT B0, `(.L_x_348) ;  /* 0x000001a000007945 */ /* 0x000fe20003800200 */
[----:B------:R4:W1:Y:S01]  /*6bf0*/  LDS.128 R16, [R203+0xc000] ;  /* 0x00c00000cb107984 */ /* 0x0008620000000c00 */
[----:B------:R-:W-:Y:S01]  /*6c00*/  IMAD R208, R210, UR7, R208 ;  /* 0x00000007d2d07c24 */ /* 0x000fe2000f8e02d0 */
[----:B------:R-:W-:Y:S02]  /*6c10*/  IADD3 R30, P0, PT, R13, R6, RZ ;  /* 0x000000060d1e7210 */ /* 0x000fe40007f1e0ff */
[----:B------:R4:W1:Y:S02]  /*6c20*/  LDS.128 R20, [R203+0xb000] ;  /* 0x00b00000cb147984 */ /* 0x0008640000000c00 */
[----:B------:R-:W-:-:S02]  /*6c30*/  IADD3.X R31, PT, PT, R12, R7, R208, P0, !PT ;  /* 0x000000070c1f7210 */ /* 0x000fc400007fe4d0 */
        /* <DEDUP_REMOVED lines=20> */
.L_x_349:
[----:B------:R-:W-:Y:S05]  /*6d80*/  BSYNC.RECONVERGENT B0 ;  /* 0x0000000000007941 */ /* 0x000fea0003800200 */
.L_x_348:
        /* <DEDUP_REMOVED lines=12> */
.L_x_351:
[----:B------:R-:W-:Y:S05]  /*6e50*/  BSYNC.RECONVERGENT B0 ;  /* 0x0000000000007941 */ /* 0x000fea0003800200 */
.L_x_350:
        /* <DEDUP_REMOVED lines=11> */
.L_x_330:
[----:B------:R-:W-:Y:S05]  /*6f10*/  BSYNC.RECONVERGENT B1 ;  /* 0x0000000000017941 */ /* 0x000fea0003800200 */
.L_x_304:
[----:B------:R-:W2:Y:S01]  /*6f20*/  LDCU UR5, c[0x0][0x438] ;  /* 0x00008700ff0577ac */ /* 0x000ea20008000800 */
[----:B-1--4-:R-:W1:Y:S08]  /*6f30*/  LDC R4, c[0x0][0x370] ;  /* 0x0000dc00ff047b82 */ /* 0x012e700000000800 */
[----:B------:R-:W4:Y:S01]  /*6f40*/  LDC R10, c[0x0][0x438] ;  /* 0x00010e00ff0a7b82 */ /* 0x000f220000000800 */
[----:B--2---:R-:W-:-:S04]  /*6f50*/  UIADD3 UR5, UPT, UPT, UR5, 0x7f, URZ ;  /* 0x0000007f05057890 */ /* 0x004fc8000fffe0ff */
[----:B------:R-:W-:Y:S01]  /*6f60*/  USHF.R.S32.HI UR4, URZ, 0x1f, UR5 ;  /* 0x0000001fff047899 */ /* 0x000fe20008011405 */
[----:B-1----:R-:W-:-:S03]  /*6f70*/  IADD3 R197, PT, PT, R4, R197, RZ ;  /* 0x000000c504c57210 */ /* 0x002fc60007ffe0ff */
[----:B------:R-:W-:-:S04]  /*6f80*/  ULEA.HI UR4, UR4, UR5, URZ, 0x7 ;  /* 0x0000000504047291 */ /* 0x000fc8000f8f38ff */
[----:B------:R-:W-:-:S06]  /*6f90*/  USHF.R.S32.HI UR4, URZ, 0x7, UR4 ;  /* 0x00000007ff047899 */ /* 0x000fcc0008011404 */
[----:B------:R-:W-:-:S13]  /*6fa0*/  ISETP.GE.AND P0, PT, R197, UR4, PT ;  /* 0x00000004c5007c0c */ /* 0x000fda000bf06270 */
[----:B----4-:R-:W-:Y:S05]  /*6fb0*/  @!P0 BRA `(.L_x_352) ;  /* 0xffffff9400c08947 */ /* 0x010fea000383ffff */
[----:B------:R-:W-:Y:S05]  /*6fc0*/  EXIT ;  /* 0x000000000000794d */ /* 0x000fea0003800000 */
.L_x_353:
        /* <DEDUP_REMOVED lines=11> */
.L_x_2758:


//--------------------- .text._ZN5flash44flash_bwd_dq_dk_dv_loop_seqk_parallel_kernelI23Flash_bwd_kernel_traitsILi64ELi64ELi128ELi8ELi2ELi4ELi4ELb1ELb0EN7cutlass6half_tE19Flash_kernel_traitsILi64ELi64ELi128ELi8ES3_EELb0ELb0ELb1ELb1ELb0ELb0ELb0EEEvNS_16Flash_bwd_paramsE --------------------------
	.section	.text._ZN5flash44flash_bwd_dq_dk_dv_loop_seqk_parallel_kernelI23Flash_bwd_kernel_traitsILi64ELi64ELi128ELi8ELi2ELi4ELi4ELb1ELb0EN7cutlass6half_tE19Flash_kernel_traitsILi64ELi64ELi128ELi8ES3_EELb0ELb0ELb1ELb1ELb0ELb0ELb0EEEvNS_16Flash_bwd_paramsE,"ax",@progbits
	.align	128
        .global         _ZN5flash44flash_bwd_dq_dk_dv_loop_seqk_parallel_kernelI23Flash_bwd_kernel_traitsILi64ELi64ELi128ELi8ELi2ELi4ELi4ELb1ELb0EN7cutlass6half_tE19Flash_kernel_traitsILi64ELi64ELi128ELi8ES3_EELb0ELb0ELb1ELb1ELb0ELb0ELb0EEEvNS_16Flash_bwd_paramsE
        .type           _ZN5flash44flash_bwd_dq_dk_dv_loop_seqk_parallel_kernelI23Flash_bwd_kernel_traitsILi64ELi64ELi128ELi8ELi2ELi4ELi4ELb1ELb0EN7cutlass6half_tE19Flash_kernel_traitsILi64ELi64ELi128ELi8ES3_EELb0ELb0ELb1ELb1ELb0ELb0ELb0EEEvNS_16Flash_bwd_paramsE,@function
        .size           _ZN5flash44flash_bwd_dq_dk_dv_loop_seqk_parallel_kernelI23Flash_bwd_kernel_traitsILi64ELi64ELi128ELi8ELi2ELi4ELi4ELb1ELb0EN7cutlass6half_tE19Flash_kernel_traitsILi64ELi64ELi128ELi8ES3_EELb0ELb0ELb1ELb1ELb0ELb0ELb0EEEvNS_16Flash_bwd_paramsE,(.L_x_2759 - _ZN5flash44flash_bwd_dq_dk_dv_loop_seqk_parallel_kernelI23Flash_bwd_kernel_traitsILi64ELi64ELi128ELi8ELi2ELi4ELi4ELb1ELb0EN7cutlass6half_tE19Flash_kernel_traitsILi64ELi64ELi128ELi8ES3_EELb0ELb0ELb1ELb1ELb0ELb0ELb0EEEvNS_16Flash_bwd_paramsE)
        .other          _ZN5flash44flash_bwd_dq_dk_dv_loop_seqk_parallel_kernelI23Flash_bwd_kernel_traitsILi64ELi64ELi128ELi8ELi2ELi4ELi4ELb1ELb0EN7cutlass6half_tE19Flash_kernel_traitsILi64ELi64ELi128ELi8ES3_EELb0ELb0ELb1ELb1ELb0ELb0ELb0EEEvNS_16Flash_bwd_paramsE,@"STO_CUDA_ENTRY STV_DEFAULT"
_ZN5flash44flash_bwd_dq_dk_dv_loop_seqk_parallel_kernelI23Flash_bwd_kernel_traitsILi64ELi64ELi128ELi8ELi2ELi4ELi4ELb1ELb0EN7cutlass6half_tE19Flash_kernel_traitsILi64ELi64ELi128ELi8ES3_EELb0ELb0ELb1ELb1ELb0ELb0ELb0EEEvNS_16Flash_bwd_paramsE:
.text._ZN5flash44flash_bwd_dq_dk_dv_loop_seqk_parallel_kernelI23Flash_bwd_kernel_traitsILi64ELi64ELi128ELi8ELi2ELi4ELi4ELb1ELb0EN7cutlass6half_tE19Flash_kernel_traitsILi64ELi64ELi128ELi8ES3_EELb0ELb0ELb1ELb1ELb0ELb0ELb0EEEvNS_16Flash_bwd_paramsE:
        /* <DEDUP_REMOVED lines=20> */
[----:B------:R-:W1:Y:S01]  /*0140*/  LDCU.64 UR8, c[0x0][0x470] ;  /* 0x00008e00ff0877ac */ /* 0x000e620008000a00 */
[----:B------:R-:W-:Y:S01]  /*0150*/  UMOV UR19, URZ ;  /* 0x000000ff00137c82 */ /* 0x000fe20008000000 */
[----:B------:R-:W-:-:S04]  /*0160*/  UMOV UR22, URZ ;  /* 0x000000ff00167c82 */ /* 0x000fc80008000000 */
        /* <DEDUP_REMOVED lines=14> */
[----:B------:R-:W-:-:S02]  /*0250*/  LOP3.LUT R6, R6, 0x8, RZ, 0xc0, !PT ;  /* 0x0000000806067812 */ /* 0x000fc400078ec0ff */
[----:B------:R-:W-:Y:S02]  /*0260*/  LOP3.LUT R180, R3, 0x1c0, RZ, 0xc0, !PT ;  /* 0x000001c003b47812 */ /* 0x000fe400078ec0ff */
[--C-:B------:R-:W-:Y:S02]  /*0270*/  LOP3.LUT R5, R5, 0x38, R4.reuse, 0xf8, !PT ;  /* 0x0000003805057812 */ /* 0x100fe400078ef804 */
[----:B------:R-:W-:Y:S02]  /*0280*/  LOP3.LUT R188, R188, 0x6, R4, 0xf8, !PT ;  /* 0x00000006bcbc7812 */ /* 0x000fe400078ef804 */
[----:B------:R-:W-:Y:S02]  /*0290*/  LOP3.LUT R181, R3, 0x200, RZ, 0xc0, !PT ;  /* 0x0000020003b57812 */ /* 0x000fe400078ec0ff */
[----:B------:R-:W-:Y:S02]  /*02a0*/  LOP3.LUT P1, R182, R190, 0x10, RZ, 0xc0, !PT ;  /* 0x00000010beb67812 */ /* 0x000fe4000782c0ff */
[----:B------:R-:W-:-:S02]  /*02b0*/  LOP3.LUT R180, R180, 0x38, R191, 0xf8, !PT ;  /* 0x00000038b4b47812 */ /* 0x000fc400078ef8bf */
[----:B------:R-:W-:Y:S02]  /*02c0*/  LOP3.LUT R188, R188, R5, R6, 0xf6, !PT ;  /* 0x00000005bcbc7212 */ /* 0x000fe400078ef606 */
[----:B------:R-:W-:Y:S02]  /*02d0*/  LOP3.LUT R4, R4, 0x7006, R2, 0xc8, !PT ;  /* 0x0000700604047812 */ /* 0x000fe400078ec802 */
[C---:B------:R-:W-:Y:S02]  /*02e0*/  LOP3.LUT R189, R0.reuse, 0x10, RZ, 0xc0, !PT ;  /* 0x0000001000bd7812 */ /* 0x040fe400078ec0ff */
[----:B------:R-:W-:Y:S02]  /*02f0*/  LOP3.LUT R199, R5, 0x20, R0, 0x78, !PT ;  /* 0x0000002005c77812 */ /* 0x000fe400078e7800 */
[----:B------:R-:W-:Y:S02]  /*0300*/  LOP3.LUT R174, R0, 0x30, RZ, 0xc0, !PT ;  /* 0x0000003000ae7812 */ /* 0x000fe400078ec0ff */
[----:B------:R-:W-:-:S02]  /*0310*/  LOP3.LUT R183, R181, 0x400, R2, 0xf8, !PT ;  /* 0x00000400b5b77812 */ /* 0x000fc400078ef802 */
[----:B------:R-:W-:Y:S02]  /*0320*/  LOP3.LUT R0, R180, 0x8, R0, 0x78, !PT ;  /* 0x00000008b4007812 */ /* 0x000fe400078e7800 */
[----:B------:R-:W-:Y:S02]  /*0330*/  LOP3.LUT R181, R181, 0xc00, R2, 0xf8, !PT ;  /* 0x00000c00b5b57812 */ /* 0x000fe400078ef802 */
        /* <DEDUP_REMOVED lines=55> */
[----:B--2-4-:R-:W-:-:S07]  /*06b0*/  IMAD.IADD R208, R208, 0x1, R232 ;  /* 0x00000001d0d07824 */ /* 0x014fce00078e02e8 */
.L_x_435:
[----:B------:R-:W1:Y:S01]  /*06c0*/  LDC.64 R4, c[0x0][0x478] ;  /* 0x00011e00ff047b82 */ /* 0x000e620000000a00 */
[----:B------:R-:W-:Y:S01]  /*06d0*/  ISETP.NE.U32.AND P5, PT, RZ, UR8, PT ;  /* 0x00000008ff007c0c */ /* 0x000fe2000bfa5070 */
[----:B------:R-:W-:Y:S01]  /*06e0*/  IMAD.SHL.U32 R12, R186, 0x4, RZ ;  /* 0x00000004ba0c7824 */ /* 0x000fe200078e00ff */
[----:B------:R-:W-:Y:S01]  /*06f0*/  SHF.R.U32.HI R13, RZ, 0x1e, R186 ;  /* 0x0000001eff0d7819 */ /* 0x000fe200000116ba */
[----:B------:R-:W-:Y:S01]  /*0700*/  IMAD.MOV.U32 R229, RZ, RZ, RZ ;  /* 0x000000ffffe57224 */ /* 0x000fe200078e00ff */
[----:B------:R-:W-:-:S03]  /*0710*/  ISETP.NE.AND.EX P5, PT, RZ, UR9, PT, P5 ;  /* 0x00000009ff007c0c */ /* 0x000fc6000bfa5350 */
[----:B------:R-:W2:Y:S08]  /*0720*/  LDC.64 R8, c[0x0][0x460] ;  /* 0x00011800ff087b82 */ /* 0x000eb00000000a00 */
[----:B------:R-:W3:Y:S01]  /*0730*/  LDC.U8 R11, c[0x0][0x532] ;  /* 0x00014c80ff0b7b82 */ /* 0x000ee20000000000 */
[----:B-1----:R-:W-:-:S07]  /*0740*/  ISETP.NE.U32.AND P4, PT, R4, RZ, PT ;  /* 0x000000ff0400720c */ /* 0x002fce0003f85070 */
[----:B------:R-:W1:Y:S01]  /*0750*/  LDC.64 R6, c[0x0][0x468] ;  /* 0x00011a00ff067b82 */ /* 0x000e620000000a00 */
[----:B------:R-:W-:Y:S02]  /*0760*/  ISETP.NE.AND.EX P4, PT, R5, RZ, PT, P4 ;  /* 0x000000ff0500720c */ /* 0x000fe40003f85340 */
[C---:B--2---:R-:W-:Y:S02]  /*0770*/  ISETP.NE.U32.AND P0, PT, R8.reuse, RZ, PT ;  /* 0x000000ff0800720c */ /* 0x044fe40003f05070 */
[----:B------:R-:W-:Y:S02]  /*0780*/  ISETP.NE.U32.AND P3, PT, R8, RZ, PT ;  /* 0x000000ff0800720c */ /* 0x000fe40003f65070 */
[----:B------:R-:W-:Y:S02]  /*0790*/  @P5 IADD3 R8, P2, PT, R12, UR8, RZ ;  /* 0x000000080c085c10 */ /* 0x000fe4000ff5e0ff */
[C---:B------:R-:W-:Y:S02]  /*07a0*/  ISETP.NE.AND.EX P0, PT, R9.reuse, RZ, PT, P0 ;  /* 0x000000ff0900720c */ /* 0x040fe40003f05300 */
[----:B------:R-:W-:-:S03]  /*07b0*/  ISETP.NE.AND.EX P3, PT, R9, RZ, PT, P3 ;  /* 0x000000ff0900720c */ /* 0x000fc60003f65330 */
[----:B------:R-:W-:Y:S02]  /*07c0*/  @P4 IADD3 R4, P1, PT, R12, R4, RZ ;  /* 0x000000040c044210 */ /* 0x000fe40007f3e0ff */
[----:B------:R-:W-:-:S03]  /*07d0*/  @P5 IADD3.X R9, PT, PT, R13, UR9, RZ, P2, !PT ;  /* 0x000000090d095c10 */ /* 0x000fc600097fe4ff */
[----:B------:R-:W-:Y:S02]  /*07e0*/  @P4 IMAD.X R5, R13, 0x1, R5, P1 ;  /* 0x000000010d054824 */ /* 0x000fe400008e0605 */
[----:B------:R2:W4:Y:S04]  /*07f0*/  @P5 LDG.E R229, desc[UR20][R8.64] ;  /* 0x0000001408e55981 */ /* 0x000528000c1e1900 */
[----:B------:R-:W4:Y:S01]  /*0800*/  @P4 LDG.E R228, desc[UR20][R4.64] ;  /* 0x0000001404e44981 */ /* 0x000f22000c1e1900 */
[----:B--2---:R-:W-:-:S03]  /*0810*/  IMAD.MOV.U32 R8, RZ, RZ, -0x1 ;  /* 0xffffffffff087424 */ /* 0x004fc600078e00ff */
[----:B-----5:R2:W5:Y:S01]  /*0820*/  @P3 LDG.E R9, desc[UR20][R194.64+0x4] ;  /* 0x00000414c2093981 */ /* 0x020562000c1e1900 */
[----:B---3--:R-:W-:Y:S02]  /*0830*/  ISETP.NE.AND P5, PT, R11, RZ, PT ;  /* 0x000000ff0b00720c */ /* 0x008fe40003fa5270 */
[----:B-1----:R-:W-:Y:S01]  /*0840*/  ISETP.EQ.U32.AND P2, PT, R6, RZ, PT ;  /* 0x000000ff0600720c */ /* 0x002fe20003f42070 */
[----:B------:R-:W1:Y:S01]  /*0850*/  @!P4 LDC.64 R4, c[0x0][0x488] ;  /* 0x00012200ff04cb82 */ /* 0x000e620000000a00 */
[----:B------:R2:W5:Y:S02]  /*0860*/  @P0 LDG.E R8, desc[UR20][R194.64] ;  /* 0x00000014c2080981 */ /* 0x000564000c1e1900 */
[----:B------:R-:W-:Y:S02]  /*0870*/  ISETP.EQ.OR.EX P2, PT, R7, RZ, !P5, P2 ;  /* 0x000000ff0700720c */ /* 0x000fe40006f42720 */
[----:B------:R-:W-:Y:S01]  /*0880*/  IADD3 R12, P1, PT, R12, R6, RZ ;  /* 0x000000060c0c7210 */ /* 0x000fe20007f3e0ff */
[----:B------:R-:W-:-:S02]  /*0890*/  IMAD.MOV.U32 R231, RZ, RZ, -0x1 ;  /* 0xffffffffffe77424 */ /* 0x000fc400078e00ff */
[----:B------:R-:W3:Y:S02]  /*08a0*/  @!P4 LDC R11, c[0x0][0x43c] ;  /* 0x00010f00ff0bcb82 */ /* 0x000ee40000000800 */
[----:B------:R-:W-:-:S06]  /*08b0*/  IMAD.X R13, R13, 0x1, R7, P1 ;  /* 0x000000010d0d7824 */ /* 0x000fcc00008e0607 */
[----:B------:R2:W5:Y:S01]  /*08c0*/  @!P2 LDG.E R231, desc[UR20][R12.64] ;  /* 0x000000140ce7a981 */ /* 0x000562000c1e1900 */
[----:B------:R-:W2:Y:S01]  /*08d0*/  @!P3 LDC R230, c[0x0][0x434] ;  /* 0x00010d00ffe6bb82 */ /* 0x000ea20000000800 */
[----:B------:R-:W-:-:S04]  /*08e0*/  ISETP.NE.U32.AND P2, PT, R6, RZ, PT ;  /* 0x000000ff0600720c */ /* 0x000fc80003f45070 */
[----:B------:R-:W-:Y:S02]  /*08f0*/  ISETP.NE.AND.EX P2, PT, R7, RZ, PT, P2 ;  /* 0x000000ff0700720c */ /* 0x000fe40003f45320 */
[----:B-1----:R-:W-:-:S04]  /*0900*/  @!P4 ISETP.NE.U32.AND P1, PT, R4, RZ, PT ;  /* 0x000000ff0400c20c */ /* 0x002fc80003f25070 */
[----:B------:R-:W-:-:S04]  /*0910*/  @!P4 ISETP.NE.AND.EX P1, PT, R5, RZ, PT, P1 ;  /* 0x000000ff0500c20c */ /* 0x000fc80003f25310 */
[----:B---3--:R-:W-:Y:S01]  /*0920*/  @!P4 SEL R11, R11, RZ, P1 ;  /* 0x000000ff0b0bc207 */ /* 0x008fe20000800000 */
[----:B----4-:R-:W-:Y:S02]  /*0930*/  @P4 IMAD.IADD R228, R228, 0x1, -R229 ;  /* 0x00000001e4e44824 */ /* 0x010fe400078e0ae5 */
[----:B--2---:R-:W-:Y:S06]  /*0940*/  @!P2 BRA `(.L_x_354) ;  /* 0x00000000000ca947 */ /* 0x004fec0003800000 */
[----:B------:R-:W2:Y:S02]  /*0950*/  @P5 LDG.E R10, desc[UR20][R12.64+0x4] ;  /* 0x000004140c0a5981 */ /* 0x000ea4000c1e1900 */
[----:B--2--5:R-:W-:-:S06]  /*0960*/  @P5 IADD3 R10, PT, PT, R10, -R231, RZ ;  /* 0x800000e70a0a5210 */ /* 0x024fcc0007ffe0ff */
[----:B------:R1:W5:Y:S02]  /*0970*/  @!P5 LDG.E R10, desc[UR20][R12.64] ;  /* 0x000000140c0ad981 */ /* 0x000364000c1e1900 */
.L_x_354:
        /* <DEDUP_REMOVED lines=41> */
.L_x_356:
[----:B------:R-:W1:Y:S01]  /*0c10*/  LDCU.64 UR14, c[0x0][0x3b8] ;  /* 0x00007700ff0e77ac */ /* 0x000e620008000a00 */
[----:B------:R-:W-:-:S05]  /*0c20*/  IADD3 R14, PT, PT, R229, R231, RZ ;  /* 0x000000e7e50e7210 */ /* 0x000fca0007ffe0ff */
[C---:B-1----:R-:W-:Y:S02]  /*0c30*/  IMAD R13, R14.reuse, UR15, RZ ;  /* 0x0000000f0e0d7c24 */ /* 0x042fe4000f8e02ff */
[----:B------:R-:W-:-:S05]  /*0c40*/  IMAD.WIDE.U32 R14, R14, UR14, RZ ;  /* 0x0000000e0e0e7c25 */ /* 0x000fca000f8e00ff */
[----:B------:R-:W-:Y:S02]  /*0c50*/  IADD3 R13, PT, PT, R15, R13, RZ ;  /* 0x0000000d0f0d7210 */ /* 0x000fe40007ffe0ff */
.L_x_357:
        /* <DEDUP_REMOVED lines=39> */
.L_x_358:
[----:B------:R-:W1:Y:S01]  /*0ed0*/  LDCU.64 UR12, c[0x0][0x3c0] ;  /* 0x00007800ff0c77ac */ /* 0x000e620008000a00 */
[----:B------:R-:W-:-:S05]  /*0ee0*/  IADD3 R4, PT, PT, R229, R231, RZ ;  /* 0x000000e7e5047210 */ /* 0x000fca0007ffe0ff */
[C---:B-1----:R-:W-:Y:S02]  /*0ef0*/  IMAD R17, R4.reuse, UR13, RZ ;  /* 0x0000000d04117c24 */ /* 0x042fe4000f8e02ff */
[----:B------:R-:W-:-:S05]  /*0f00*/  IMAD.WIDE.U32 R4, R4, UR12, RZ ;  /* 0x0000000c04047c25 */ /* 0x000fca000f8e00ff */
[----:B------:R-:W-:Y:S02]  /*0f10*/  IADD3 R17, PT, PT, R5, R17, RZ ;  /* 0x0000001105117210 */ /* 0x000fe40007ffe0ff */
[----:B------:R-:W-:-:S07]  /*0f20*/  MOV R18, R4 ;  /* 0x0000000400127202 */ /* 0x000fce0000000f00 */
.L_x_359:
        /* <DEDUP_REMOVED lines=28> */
.L_x_360:
[-C--:B------:R-:W-:Y:S02]  /*10f0*/  IMAD R21, R37, R8.reuse, RZ ;  /* 0x0000000825157224 */ /* 0x080fe400078e02ff */
[----:B------:R-:W-:-:S05]  /*1100*/  IMAD.WIDE.U32 R28, R36, R8, RZ ;  /* 0x00000008241c7225 */ /* 0x000fca00078e00ff */
[----:B------:R-:W-:-:S07]  /*1110*/  IADD3 R21, PT, PT, R29, R21, RZ ;  /* 0x000000151d157210 */ /* 0x000fce0007ffe0ff */
.L_x_361:
        /* <DEDUP_REMOVED lines=20> */
.L_x_362:
[----:B------:R-:W1:Y:S01]  /*1260*/  LDC R19, c[0x0][0x434] ;  /* 0x00010d00ff137b82 */ /* 0x000e620000000800 */
[----:B------:R-:W-:-:S04]  /*1270*/  IMAD R4, R186, UR6, R185 ;  /* 0x00000006ba047c24 */ /* 0x000fc8000f8e02b9 */
[----:B-1----:R-:W-:-:S03]  /*1280*/  IMAD R19, R4, R19, RZ ;  /* 0x0000001304137224 */ /* 0x002fc600078e02ff */
.L_x_363:
        /* <DEDUP_REMOVED lines=12> */
.L_x_364:
[----:B------:R-:W1:Y:S01]  /*1350*/  LDC R27, c[0x0][0x444] ;  /* 0x00011100ff1b7b82 */ /* 0x000e620000000800 */
[----:B------:R-:W-:-:S04]  /*1360*/  IMAD R4, R186, UR6, R185 ;  /* 0x00000006ba047c24 */ /* 0x000fc8000f8e02b9 */
[----:B-1----:R-:W-:-:S07]  /*1370*/  IMAD R27, R4, R27, RZ ;  /* 0x0000001b041b7224 */ /* 0x002fce00078e02ff */
.L_x_365:
        /* <DEDUP_REMOVED lines=95> */
.L_x_367:
[----:B------:R-:W1:Y:S01]  /*1970*/  LDCU.64 UR10, c[0x0][0x5c0] ;  /* 0x0000b800ff0a77ac */ /* 0x000e620008000a00 */
[----:B------:R-:W-:-:S05]  /*1980*/  IADD3 R4, PT, PT, R229, R231, RZ ;  /* 0x000000e7e5047210 */ /* 0x000fca0007ffe0ff */
[C---:B-1----:R-:W-:Y:S02]  /*1990*/  IMAD R11, R4.reuse, UR11, RZ ;  /* 0x0000000b040b7c24 */ /* 0x042fe4000f8e02ff */
[----:B------:R-:W-:-:S05]  /*19a0*/  IMAD.WIDE.U32 R4, R4, UR10, RZ ;  /* 0x0000000a04047c25 */ /* 0x000fca000f8e00ff */
[----:B------:R-:W-:Y:S02]  /*19b0*/  IADD3 R11, PT, PT, R5, R11, RZ ;  /* 0x0000000b050b7210 */ /* 0x000fe40007ffe0ff */
.L_x_368:
        /* <DEDUP_REMOVED lines=12> */
.L_x_369:
[----:B------:R-:W1:Y:S01]  /*1a80*/  LDCU.64 UR6, c[0x0][0x5c8] ;  /* 0x0000b900ff0677ac */ /* 0x000e620008000a00 */
[----:B------:R-:W-:-:S05]  /*1a90*/  IADD3 R229, PT, PT, R229, R231, RZ ;  /* 0x000000e7e5e57210 */ /* 0x000fca0007ffe0ff */
[C---:B-1----:R-:W-:Y:S02]  /*1aa0*/  IMAD R12, R229.reuse, UR7, RZ ;  /* 0x00000007e50c7c24 */ /* 0x042fe4000f8e02ff */
[----:B------:R-:W-:-:S05]  /*1ab0*/  IMAD.WIDE.U32 R14, R229, UR6, RZ ;  /* 0x00000006e50e7c25 */ /* 0x000fca000f8e00ff */
[----:B------:R-:W-:Y:S02]  /*1ac0*/  IADD3 R12, PT, PT, R15, R12, RZ ;  /* 0x0000000c0f0c7210 */ /* 0x000fe40007ffe0ff */
[----:B------:R-:W-:-:S07]  /*1ad0*/  MOV R13, R14 ;  /* 0x0000000e000d7202 */ /* 0x000fce0000000f00 */
.L_x_370:
        /* <DEDUP_REMOVED lines=34> */
.L_x_372:
[----:B------:R-:W-:Y:S05]  /*1d00*/  BSYNC.RECONVERGENT B0 ;  /* 0x0000000000007941 */ /* 0x000fea0003800200 */
.L_x_371:
        /* <DEDUP_REMOVED lines=12> */
.L_x_374:
[----:B------:R-:W-:Y:S05]  /*1dd0*/  BSYNC.RECONVERGENT B0 ;  /* 0x0000000000007941 */ /* 0x000fea0003800200 */
.L_x_373:
        /* <DEDUP_REMOVED lines=11> */
.L_x_376:
[----:B------:R-:W-:Y:S05]  /*1e90*/  BSYNC.RECONVERGENT B0 ;  /* 0x0000000000007941 */ /* 0x000fea0003800200 */
.L_x_375:
        /* <DEDUP_REMOVED lines=27> */
.L_x_378:
[----:B------:R-:W-:Y:S05]  /*2050*/  BSYNC.RECONVERGENT B0 ;  /* 0x0000000000007941 */ /* 0x000fea0003800200 */
.L_x_377:
        /* <DEDUP_REMOVED lines=12> */
.L_x_380:
[----:B------:R-:W-:Y:S05]  /*2120*/  BSYNC.RECONVERGENT B0 ;  /* 0x0000000000007941 */ /* 0x000fea0003800200 */
.L_x_379:
        /* <DEDUP_REMOVED lines=12> */
.L_x_366:
        /* <DEDUP_REMOVED lines=33> */
.L_x_384:
[----:B------:R3:W-:Y:S01]  /*2400*/  STS.128 [R200+0xa000], RZ ;  /* 0x00a000ffc8007388 */ /* 0x0007e20000000c00 */
[----:B------:R-:W-:Y:S05]  /*2410*/  BRA `(.L_x_385) ;  /* 0x0000000000047947 */ /* 0x000fea0003800000 */
.L_x_383:
[----:B------:R1:W-:Y:S02]  /*2420*/  STS.128 [R200+0xa000], RZ ;  /* 0x00a000ffc8007388 */ /* 0x0003e40000000c00 */
.L_x_385:
[----:B------:R-:W-:Y:S05]  /*2430*/  BSYNC.RECONVERGENT B0 ;  /* 0x0000000000007941 */ /* 0x000fea0003800200 */
.L_x_382:
        /* <DEDUP_REMOVED lines=23> */
.L_x_387:
[----:B------:R-:W-:Y:S05]  /*25b0*/  BSYNC.RECONVERGENT B0 ;  /* 0x0000000000007941 */ /* 0x000fea0003800200 */
.L_x_386:
        /* <DEDUP_REMOVED lines=20> */
.L_x_389:
[----:B------:R-:W-:Y:S05]  /*2700*/  BSYNC.RECONVERGENT B0 ;  /* 0x0000000000007941 */ /* 0x000fea0003800200 */
.L_x_388:
        /* <DEDUP_REMOVED lines=19> */
.L_x_391:
[----:B------:R-:W-:Y:S05]  /*2840*/  BSYNC.RECONVERGENT B0 ;  /* 0x0000000000007941 */ /* 0x000fea0003800200 */
.L_x_390:
        /* <DEDUP_REMOVED lines=15> */
.L_x_394:
[----:B------:R1:W-:Y:S01]  /*2940*/  STS.128 [R200+0x4000], RZ ;  /* 0x004000ffc8007388 */ /* 0x0003e20000000c00 */
[----:B------:R-:W-:Y:S05]  /*2950*/  BRA `(.L_x_395) ;  /* 0x0000000000047947 */ /* 0x000fea0003800000 */
.L_x_393:
[----:B------:R1:W-:Y:S02]  /*2960*/  STS.128 [R200+0x4000], RZ ;  /* 0x004000ffc8007388 */ /* 0x0003e40000000c00 */
.L_x_395:
[----:B------:R-:W-:Y:S05]  /*2970*/  BSYNC.RECONVERGENT B0 ;  /* 0x0000000000007941 */ /* 0x000fea0003800200 */
.L_x_392:
        /* <DEDUP_REMOVED lines=14> */
.L_x_397:
[----:B------:R-:W-:Y:S05]  /*2a60*/  BSYNC.RECONVERGENT B0 ;  /* 0x0000000000007941 */ /* 0x000fea0003800200 */
.L_x_396:
        /* <DEDUP_REMOVED lines=13> */
.L_x_400:
[----:B------:R1:W-:Y:S01]  /*2b40*/  STS.128 [R225], RZ ;  /* 0x000000ffe1007388 */ /* 0x0003e20000000c00 */
[----:B------:R-:W-:Y:S05]  /*2b50*/  BRA `(.L_x_401) ;  /* 0x0000000000047947 */ /* 0x000fea0003800000 */
.L_x_399:
[----:B------:R1:W-:Y:S02]  /*2b60*/  STS.128 [R225], RZ ;  /* 0x000000ffe1007388 */ /* 0x0003e40000000c00 */
.L_x_401:
[----:B------:R-:W-:Y:S05]  /*2b70*/  BSYNC.RECONVERGENT B0 ;  /* 0x0000000000007941 */ /* 0x000fea0003800200 */
.L_x_398:
        /* <DEDUP_REMOVED lines=29> */
.L_x_403:
[----:B------:R-:W-:Y:S05]  /*2d50*/  BSYNC.RECONVERGENT B0 ;  /* 0x0000000000007941 */ /* 0x000fea0003800200 */
.L_x_402:
        /* <DEDUP_REMOVED lines=27> */
.L_x_406:
[----:B------:R3:W-:Y:S01]  /*2f10*/  STS.128 [R200+0x6000], RZ ;  /* 0x006000ffc8007388 */ /* 0x0007e20000000c00 */
[----:B------:R-:W-:Y:S05]  /*2f20*/  BRA `(.L_x_407) ;  /* 0x0000000000047947 */ /* 0x000fea0003800000 */
.L_x_405:
[----:B------:R1:W-:Y:S02]  /*2f30*/  STS.128 [R200+0x6000], RZ ;  /* 0x006000ffc8007388 */ /* 0x0003e40000000c00 */
.L_x_407:
[----:B------:R-:W-:Y:S05]  /*2f40*/  BSYNC.RECONVERGENT B0 ;  /* 0x0000000000007941 */ /* 0x000fea0003800200 */
.L_x_404:
        /* <DEDUP_REMOVED lines=8> */
[----:B------:R-:W-:Y:S01]  /*2fd0*/  IMAD R5, R19, UR14, RZ ;  /* 0x0000000e13057c24 */ /* 0x000fe2000f8e02ff */
[----:B-1----:R-:W-:Y:S02]  /*2fe0*/  MOV R10, R20 ;  /* 0x00000014000a7202 */ /* 0x002fe40000000f00 */
        /* <DEDUP_REMOVED lines=10> */
.L_x_409:
[----:B------:R-:W-:Y:S05]  /*3090*/  BSYNC.RECONVERGENT B0 ;  /* 0x0000000000007941 */ /* 0x000fea0003800200 */
.L_x_408:
        /* <DEDUP_REMOVED lines=16> */
[----:B------:R-:W-:Y:S01]  /*31a0*/  @!PT LDS RZ, [RZ] ;  /* 0x00000000fffff984 */ /* 0x000fe20000000800 */
[----:B------:R-:W-:Y:S01]  /*31b0*/  @!PT LDS RZ, [RZ] ;  /* 0x00000000fffff984 */ /* 0x000fe20000000800 */
[----:B------:R-:W-:Y:S01]  /*31c0*/  @!PT LDS RZ, [RZ] ;  /* 0x00000000fffff984 */ /* 0x000fe20000000800 */
[----:B------:R1:W-:Y:S04]  /*31d0*/  LDGSTS.E.BYPASS.LTC128B.128 [R200+0x8000], desc[UR20][R12.64] ;  /* 0x080000000cc87fae */ /* 0x0003e8000b981a14 */
.L_x_411:
[----:B------:R-:W-:Y:S05]  /*31e0*/  BSYNC.RECONVERGENT B0 ;  /* 0x0000000000007941 */ /* 0x000fea0003800200 */
.L_x_410:
        /* <DEDUP_REMOVED lines=20> */
.L_x_413:
[----:B------:R-:W-:Y:S05]  /*3330*/  BSYNC.RECONVERGENT B0 ;  /* 0x0000000000007941 */ /* 0x000fea0003800200 */
.L_x_412:
[----:B------:R-:W3:Y:S01]  /*3340*/  LDCU.64 UR4, c[0x0][0x538] ;  /* 0x0000a700ff0477ac */ /* 0x000ee20008000a00 */
[----:B------:R-:W0:Y:S01]  /*3350*/  LDGDEPBAR ;  /* 0x00000000000079af */ /* 0x000e220000000000 */
[----:B------:R-:W-:Y:S01]  /*3360*/  SHF.R.U32.HI R203, RZ, 0x1, R15 ;  /* 0x00000001ffcb7819 */ /* 0x000fe2000001160f */
[----:B------:R-:W-:Y:S01]  /*3370*/  IMAD.MOV.U32 R220, RZ, RZ, RZ ;  /* 0x000000ffffdc7224 */ /* 0x000fe200078e00ff */
[----:B------:R-:W1:Y:S01]  /*3380*/  LDCU UR6, c[0x0][0x3e0] ;  /* 0x00007c00ff0677ac */ /* 0x000e620008000800 */
[----:B------:R-:W1:Y:S01]  /*3390*/  LDCU UR7, c[0x0][0x45c] ;  /* 0x00008b80ff0777ac */ /* 0x000e620008000800 */
[----:B---3--:R-:W-:-:S04]  /*33a0*/  ISETP.NE.U32.AND P1, PT, RZ, UR4, PT ;  /* 0x00000004ff007c0c */ /* 0x008fc8000bf25070 */
[----:B------:R-:W-:Y:S01]  /*33b0*/  ISETP.NE.AND.EX P1, PT, RZ, UR5, PT, P1 ;  /* 0x00000005ff007c0c */ /* 0x000fe2000bf25310 */
[----:B------:R-:W-:-:S04]  /*33c0*/  DEPBAR.LE SB0, 0x1 ;  /* 0x000080400000791a */ /* 0x000fc80000000000 */
[----:B------:R-:W-:Y:S08]  /*33d0*/  BAR.SYNC.DEFER_BLOCKING 0x0 ;  /* 0x0000000000007b1d */ /* 0x000ff00000010000 */
[----:B------:R-:W3:Y:S01]  /*33e0*/  @P1 LDC.64 R4, c[0x0][0x540] ;  /* 0x00015000ff041b82 */ /* 0x000ee20000000a00 */
[----:B-1----:R-:W-:Y:S02]  /*33f0*/  @P1 IMAD.MOV.U32 R6, RZ, RZ, R185 ;  /* 0x000000ffff061224 */ /* 0x002fe400078e00b9 */
[----:B------:R-:W-:Y:S01]  /*3400*/  @P1 IMAD.MOV.U32 R7, RZ, RZ, RZ ;  /* 0x000000ffff071224 */ /* 0x000fe200078e00ff */
[----:B------:R1:W1:Y:S04]  /*3410*/  LDSM.16.M88.4 R136, [R180] ;  /* 0x00000000b488783b */ /* 0x0002680000000200 */
[----:B------:R1:W1:Y:S01]  /*3420*/  LDSM.16.M88.4 R140, [R180+0x800] ;  /* 0x00080000b48c783b */ /* 0x0002620000000200 */
[----:B---3--:R-:W-:-:S03]  /*3430*/  @P1 IMAD.WIDE.U32 R6, R186, R4, R6 ;  /* 0x00000004ba061225 */ /* 0x008fc600078e0006 */
[----:B------:R3:W1:Y:S01]  /*3440*/  LDSM.16.M88.4 R144, [R178] ;  /* 0x00000000b290783b */ /* 0x0006620000000200 */
[----:B------:R-:W-:Y:S01]  /*3450*/  @P1 IMAD R5, R186, R5, R7 ;  /* 0x00000005ba051224 */ /* 0x000fe200078e0207 */
[C---:B------:R-:W-:Y:S02]  /*3460*/  @P1 LEA R4, P0, R6.reuse, UR4, 0x2 ;  /* 0x0000000406041c11 */ /* 0x040fe4000f8010ff */
[----:B------:R3:W1:Y:S01]  /*3470*/  LDSM.16.M88.4 R148, [R178+0x800] ;  /* 0x00080000b294783b */ /* 0x0006620000000200 */
[----:B------:R-:W4:Y:S01]  /*3480*/  LDCU UR4, c[0x0][0x590] ;  /* 0x0000b200ff0477ac */ /* 0x000f220008000800 */
[----:B------:R-:W-:Y:S02]  /*3490*/  @P1 LEA.HI.X R5, R6, UR5, R5, 0x2, P0 ;  /* 0x0000000506051c11 */ /* 0x000fe400080f1405 */
[----:B------:R3:W1:Y:S04]  /*34a0*/  LDSM.16.M88.4 R152, [R176] ;  /* 0x00000000b098783b */ /* 0x0006680000000200 */
[----:B------:R3:W1:Y:S04]  /*34b0*/  LDSM.16.M88.4 R156, [R176+0x800] ;  /* 0x00080000b09c783b */ /* 0x0006680000000200 */
[----:B------:R3:W1:Y:S04]  /*34c0*/  LDSM.16.M88.4 R160, [R175] ;  /* 0x00000000afa0783b */ /* 0x0006680000000200 */
[----:B------:R3:W1:Y:S01]  /*34d0*/  LDSM.16.M88.4 R164, [R175+0x800] ;  /* 0x00080000afa4783b */ /* 0x0006620000000200 */
[----:B------:R-:W-:Y:S01]  /*34e0*/  IMAD.SHL.U32 R6, R15, 0x2, RZ ;  /* 0x000000020f067824 */ /* 0x000fe200078e00ff */
[----:B------:R-:W-:Y:S01]  /*34f0*/  CS2R R94, SRZ ;  /* 0x00000000005e7805 */ /* 0x000fe2000001ff00 */
[--C-:B------:R-:W-:Y:S01]  /*3500*/  IMAD.IADD R170, R183, 0x1, R169.reuse ;  /* 0x00000001b7aa7824 */ /* 0x100fe200078e02a9 */
[----:B------:R2:W3:Y:S01]  /*3510*/  @P1 LDG.E R5, desc[UR20][R4.64] ;  /* 0x0000001404051981 */ /* 0x0004e2000c1e1900 */
[----:B------:R-:W-:Y:S01]  /*3520*/  IMAD.SHL.U32 R218, R218, 0x8, RZ ;  /* 0x00000008dada7824 */ /* 0x000fe200078e00ff */
[----:B------:R-:W-:Y:S01]  /*3530*/  LOP3.LUT R6, R6, 0x6, RZ, 0xc0, !PT ;  /* 0x0000000606067812 */ /* 0x000fe200078ec0ff */
[----:B------:R-:W-:Y:S01]  /*3540*/  IMAD.IADD R169, R182, 0x1, R169 ;  /* 0x00000001b6a97824 */ /* 0x000fe200078e02a9 */
[----:B------:R-:W-:Y:S01]  /*3550*/  CS2R R92, SRZ ;  /* 0x00000000005c7805 */ /* 0x000fe2000001ff00 */
[----:B------:R-:W-:Y:S01]  /*3560*/  IMAD.MOV.U32 R219, RZ, RZ, R225 ;  /* 0x000000ffffdb7224 */ /* 0x000fe200078e00e1 */
[----:B------:R-:W-:-:S02]  /*3570*/  LOP3.LUT R203, R6, 0x1e0, R203, 0xf8, !PT ;  /* 0x000001e006cb7812 */ /* 0x000fc400078ef8cb */
[----:B------:R-:W-:Y:S02]  /*3580*/  CS2R R98, SRZ ;  /* 0x0000000000627805 */ /* 0x000fe4000001ff00 */
[----:B------:R-:W-:Y:S02]  /*3590*/  CS2R R96, SRZ ;  /* 0x0000000000607805 */ /* 0x000fe4000001ff00 */
[----:B------:R-:W-:Y:S02]  /*35a0*/  CS2R R90, SRZ ;  /* 0x00000000005a7805 */ /* 0x000fe4000001ff00 */
[----:B------:R-:W-:Y:S01]  /*35b0*/  CS2R R88, SRZ ;  /* 0x0000000000587805 */ /* 0x000fe2000001ff00 */
[----:B------:R-:W-:Y:S01]  /*35c0*/  IMAD.IADD R204, R207, 0x1, R203 ;  /* 0x00000001cfcc7824 */ /* 0x000fe200078e02cb */
        /* <DEDUP_REMOVED lines=13> */
[----:B--2---:R-:W2:Y:S01]  /*36a0*/  @P1 LDC R4, c[0x0][0x458] ;  /* 0x00011600ff041b82 */ /* 0x004ea20000000800 */
        /* <DEDUP_REMOVED lines=13> */
[----:B------:R-:W-:Y:S01]  /*3780*/  IADD3 R203, PT, PT, R228, -R206, -R203 ;  /* 0x800000cee4cb7210 */ /* 0x000fe20007ffe8cb */
[----:B------:R-:W1:Y:S01]  /*3790*/  LDCU UR5, c[0x0][0x440] ;  /* 0x00008800ff0577ac */ /* 0x000e620008000800 */
[----:B----4-:R-:W-:Y:S01]  /*37a0*/  USHF.L.U32 UR4, UR4, 0x6, URZ ;  /* 0x0000000604047899 */ /* 0x010fe200080006ff */
[----:B--2---:R-:W3:Y:S02]  /*37b0*/  @P1 MUFU.RCP R4, R4 ;  /* 0x0000000400041308 */ /* 0x004ee40000001000 */
[----:B-1-3--:R-:W-:-:S09]  /*37c0*/  @P1 FMUL.FTZ R220, R5, R4 ;  /* 0x0000000405dc1220 */ /* 0x00afd20000410000 */
.L_x_418:
[----:B------:R-:W0:Y:S01]  /*37d0*/  LDGDEPBAR ;  /* 0x00000000000079af */ /* 0x000e220000000000 */
[----:B------:R-:W-:Y:S01]  /*37e0*/  IMAD.MOV.U32 R213, RZ, RZ, R211 ;  /* 0x000000ffffd57224 */ /* 0x000fe200078e00d3 */
[----:B------:R-:W-:Y:S01]  /*37f0*/  LEA R12, P0, R189, R212, 0x2 ;  /* 0x000000d4bd0c7211 */ /* 0x000fe200078010ff */
[----:B------:R-:W-:Y:S01]  /*3800*/  IMAD.IADD R112, R179, 0x1, R170 ;  /* 0x00000001b3707824 */ /* 0x000fe200078e02aa */
[----:B------:R-:W-:Y:S02]  /*3810*/  IADD3 R184, PT, PT, R177, R170, RZ ;  /* 0x000000aab1b87210 */ /* 0x000fe40007ffe0ff */
[----:B------:R-:W-:Y:S01]  /*3820*/  LEA.HI.X R13, R189, R213, RZ, 0x2, P0 ;  /* 0x000000d5bd0d7211 */ /* 0x000fe200000f14ff */
[----:B------:R-:W-:Y:S04]  /*3830*/  DEPBAR.LE SB0, 0x0 ;  /* 0x000080000000791a */ /* 0x000fe80000000000 */
[----:B------:R-:W-:Y:S06]  /*3840*/  BAR.SYNC.DEFER_BLOCKING 0x0 ;  /* 0x0000000000007b1d */ /* 0x000fec0000010000 */
[----:B------:R-:W-:Y:S08]  /*3850*/  LDSM.16.M88.4 R32, [R170] ;  /* 0x00000000aa20783b */ /* 0x000ff00000000200 */
[----:B------:R-:W1:Y:S08]  /*3860*/  LDSM.16.M88.4 R16, [R180+-0x4000] ;  /* 0xffc00000b410783b */ /* 0x000e700000000200 */
[----:B------:R-:W2:Y:S08]  /*3870*/  LDSM.16.M88.4 R28, [R170+0x1000] ;  /* 0x00100000aa1c783b */ /* 0x000eb00000000200 */
[----:B-----5:R-:W5:Y:S04]  /*3880*/  LDG.E R240, desc[UR20][R12.64] ;  /* 0x000000140cf07981 */ /* 0x020f68000c1e1900 */
[----:B------:R-:W5:Y:S04]  /*3890*/  LDG.E R239, desc[UR20][R12.64+0x20] ;  /* 0x000020140cef7981 */ /* 0x000f68000c1e1900 */
[----:B------:R-:W5:Y:S04]  /*38a0*/  LDG.E R238, desc[UR20][R12.64+0x80] ;  /* 0x000080140cee7981 */ /* 0x000f68000c1e1900 */
[----:B------:R3:W5:Y:S04]  /*38b0*/  LDG.E R213, desc[UR20][R12.64+0xa0] ;  /* 0x0000a0140cd57981 */ /* 0x000768000c1e1900 */
[----:B------:R-:W4:Y:S01]  /*38c0*/  LDSM.16.M88.4 R100, [R180+-0x3800] ;  /* 0xffc80000b464783b */ /* 0x000f220000000200 */
[-C--:B-1----:R-:W-:Y:S07]  /*38d0*/  HMMA.16816.F32 R4, R32, R16.reuse, RZ ;  /* 0x000000102004723c */ /* 0x082fee00000018ff */
[----:B------:R-:W-:Y:S01]  /*38e0*/  LDSM.16.M88.4 R104, [R112] ;  /* 0x000000007068783b */ /* 0x000fe20000000200 */
[C---:B--2---:R-:W-:Y:S07]  /*38f0*/  HMMA.16816.F32 R8, R28.reuse, R16, RZ ;  /* 0x000000101c08723c */ /* 0x044fee00000018ff */
[----:B------:R-:W1:Y:S01]  /*3900*/  LDSM.16.M88.4 R108, [R178+-0x4000] ;  /* 0xffc00000b26c783b */ /* 0x000e620000000200 */
[-C--:B---3--:R-:W-:Y:S07]  /*3910*/  HMMA.16816.F32 R12, R28, R18.reuse, RZ ;  /* 0x000000121c0c723c */ /* 0x088fee00000018ff */
[----:B------:R-:W2:Y:S01]  /*3920*/  LDSM.16.M88.4 R112, [R112+0x1000] ;  /* 0x001000007070783b */ /* 0x000ea20000000200 */
[C---:B------:R-:W-:Y:S07]  /*3930*/  HMMA.16816.F32 R16, R32.reuse, R18, RZ ;  /* 0x000000122010723c */ /* 0x040fee00000018ff */
[----:B------:R-:W3:Y:S01]  /*3940*/  LDSM.16.M88.4 R116, [R178+-0x3800] ;  /* 0xffc80000b274783b */ /* 0x000ee20000000200 */
[-C--:B----4-:R-:W-:Y:S07]  /*3950*/  HMMA.16816.F32 R20, R32, R100.reuse, RZ ;  /* 0x000000642014723c */ /* 0x090fee00000018ff */
[----:B------:R-:W-:Y:S01]  /*3960*/  LDSM.16.M88.4 R120, [R176+-0x4000] ;  /* 0xffc00000b078783b */ /* 0x000fe20000000200 */
[C---:B------:R-:W-:Y:S07]  /*3970*/  HMMA.16816.F32 R24, R28.reuse, R100, RZ ;  /* 0x000000641c18723c */ /* 0x040fee00000018ff */
[----:B------:R-:W-:Y:S01]  /*3980*/  LDSM.16.M88.4 R124, [R176+-0x3800] ;  /* 0xffc80000b07c783b */ /* 0x000fe20000000200 */
[-C--:B------:R-:W-:Y:S07]  /*3990*/  HMMA.16816.F32 R28, R28, R102.reuse, RZ ;  /* 0x000000661c1c723c */ /* 0x080fee00000018ff */
[----:B------:R-:W-:Y:S01]  /*39a0*/  LDSM.16.M88.4 R132, [R175+-0x4000] ;  /* 0xffc00000af84783b */ /* 0x000fe20000000200 */
[----:B------:R-:W-:Y:S07]  /*39b0*/  HMMA.16816.F32 R32, R32, R102, RZ ;  /* 0x000000662020723c */ /* 0x000fee00000018ff */
[----:B------:R-:W4:Y:S01]  /*39c0*/  LDSM.16.M88.4 R100, [R184] ;  /* 0x00000000b864783b */ /* 0x000f220000000200 */
[-C--:B-1----:R-:W-:Y:S08]  /*39d0*/  HMMA.16816.F32 R4, R104, R108.reuse, R4 ;  /* 0x0000006c6804723c */ /* 0x082ff00000001804 */
[C---:B--2---:R-:W-:Y:S08]  /*39e0*/  HMMA.16816.F32 R8, R112.reuse, R108, R8 ;  /* 0x0000006c7008723c */ /* 0x044ff00000001808 */
[-C--:B------:R-:W-:Y:S08]  /*39f0*/  HMMA.16816.F32 R12, R112, R110.reuse, R12 ;  /* 0x0000006e700c723c */ /* 0x080ff0000000180c */
[C---:B------:R-:W-:Y:S01]  /*3a00*/  HMMA.16816.F32 R16, R104.reuse, R110, R16 ;  /* 0x0000006e6810723c */ /* 0x040fe20000001810 */
[----:B------:R1:W2:Y:S07]  /*3a10*/  LDSM.16.M88.4 R108, [R184+0x1000] ;  /* 0x00100000b86c783b */ /* 0x0002ae0000000200 */
[-C--:B---3--:R-:W-:Y:S08]  /*3a20*/  HMMA.16816.F32 R20, R104, R116.reuse, R20 ;  /* 0x000000746814723c */ /* 0x088ff00000001814 */
[C---:B------:R-:W-:Y:S08]  /*3a30*/  HMMA.16816.F32 R24, R112.reuse, R116, R24 ;  /* 0x000000747018723c */ /* 0x040ff00000001818 */
[-C--:B------:R-:W-:Y:S03]  /*3a40*/  HMMA.16816.F32 R28, R112, R118.reuse, R28 ;  /* 0x00000076701c723c */ /* 0x080fe6000000181c */
[----:B-1----:R-:W-:Y:S05]  /*3a50*/  IMAD.IADD R184, R179, 0x1, R184 ;  /* 0x00000001b3b87824 */ /* 0x002fea00078e02b8 */
[----:B------:R-:W-:Y:S01]  /*3a60*/  HMMA.16816.F32 R32, R104, R118, R32 ;  /* 0x000000766820723c */ /* 0x000fe20000001820 */
[----:B------:R-:W1:Y:S03]  /*3a70*/  LDSM.16.M88.4 R128, [R184] ;  /* 0x00000000b880783b */ /* 0x000e660000000200 */
[----:B------:R-:W-:Y:S04]  /*3a80*/  IMAD.SHL.U32 R104, R227, 0x40, RZ ;  /* 0x00000040e3687824 */ /* 0x000fe800078e00ff */
[-C--:B----4-:R-:W-:Y:S01]  /*3a90*/  HMMA.16816.F32 R4, R100, R120.reuse, R4 ;  /* 0x000000786404723c */ /* 0x090fe20000001804 */
[----:B------:R-:W3:Y:S04]  /*3aa0*/  LDSM.16.M88.4 R112, [R184+0x1000] ;  /* 0x00100000b870783b */ /* 0x000ee80000000200 */
[C---:B------:R-:W-:Y:S02]  /*3ab0*/  LOP3.LUT R105, R104.reuse, R189, RZ, 0xfc, !PT ;  /* 0x000000bd68697212 */ /* 0x040fe400078efcff */
[----:B------:R-:W-:Y:S01]  /*3ac0*/  ISETP.GE.AND P0, PT, R104, R226, PT ;  /* 0x000000e26800720c */ /* 0x000fe20003f06270 */
[C---:B--2---:R-:W-:Y:S04]  /*3ad0*/  HMMA.16816.F32 R8, R108.reuse, R120, R8 ;  /* 0x000000786c08723c */ /* 0x044fe80000001808 */
[----:B------:R-:W-:Y:S04]  /*3ae0*/  IADD3 R106, PT, PT, R105, R203, RZ ;  /* 0x000000cb696a7210 */ /* 0x000fe80007ffe0ff */
[-C--:B------:R-:W-:Y:S03]  /*3af0*/  HMMA.16816.F32 R12, R108, R122.reuse, R12 ;  /* 0x0000007a6c0c723c */ /* 0x080fe6000000180c */
[C---:B------:R-:W-:Y:S02]  /*3b00*/  VIADD R118, R106.reuse, 0xa0 ;  /* 0x000000a06a767836 */ /* 0x040fe40000000000 */
[C---:B------:R-:W-:Y:S02]  /*3b10*/  VIADD R116, R106.reuse, 0xa8 ;  /* 0x000000a86a747836 */ /* 0x040fe40000000000 */
[C---:B------:R-:W-:Y:S01]  /*3b20*/  VIADD R119, R106.reuse, 0x78 ;  /* 0x000000786a777836 */ /* 0x040fe20000000000 */
[C---:B------:R-:W-:Y:S04]  /*3b30*/  HMMA.16816.F32 R16, R100.reuse, R122, R16 ;  /* 0x0000007a6410723c */ /* 0x040fe80000001810 */
[----:B------:R-:W-:Y:S01]  /*3b40*/  IABS R118, R118 ;  /* 0x0000007600767213 */ /* 0x000fe20000000000 */
[C---:B------:R-:W-:Y:S01]  /*3b50*/  VIADD R107, R106.reuse, 0x87 ;  /* 0x000000876a6b7836 */ /* 0x040fe20000000000 */
[----:B------:R-:W-:Y:S01]  /*3b60*/  IABS R116, R116 ;  /* 0x0000007400747213 */ /* 0x000fe20000000000 */
[C---:B------:R-:W-:Y:S01]  /*3b70*/  VIADD R117, R106.reuse, 0x9f ;  /* 0x0000009f6a757836 */ /* 0x040fe20000000000 */
[-C--:B------:R-:W-:Y:S03]  /*3b80*/  HMMA.16816.F32 R20, R100, R124.reuse, R20 ;  /* 0x0000007c6414723c */ /* 0x080fe60000001814 */
[----:B------:R-:W-:Y:S02]  /*3b90*/  IABS R119, R119 ;  /* 0x0000007700777213 */ /* 0x000fe40000000000 */
[----:B------:R-:W-:Y:S02]  /*3ba0*/  I2FP.F32.S32 R116, R116 ;  /* 0x0000007400747245 */ /* 0x000fe40000201400 */
[----:B------:R-:W-:Y:S01]  /*3bb0*/  IABS R107, R107 ;  /* 0x0000006b006b7213 */ /* 0x000fe20000000000 */
[C---:B------:R-:W-:Y:S04]  /*3bc0*/  HMMA.16816.F32 R24, R108.reuse, R124, R24 ;  /* 0x0000007c6c18723c */ /* 0x040fe80000001818 */
[----:B------:R-:W-:Y:S02]  /*3bd0*/  IABS R117, R117 ;  /* 0x0000007500757213 */ /* 0x000fe40000000000 */
[----:B------:R-:W-:Y:S02]  /*3be0*/  I2FP.F32.S32 R107, R107 ;  /* 0x0000006b006b7245 */ /* 0x000fe40000201400 */
[-C--:B------:R-:W-:Y:S03]  /*3bf0*/  HMMA.16816.F32 R28, R108, R126.reuse, R28 ;  /* 0x0000007e6c1c723c */ /* 0x080fe6000000181c */
[C---:B------:R-:W-:Y:S01]  /*3c00*/  IADD3 R111, PT, PT, R106.reuse, 0xa7, RZ ;  /* 0x000000a76a6f7810 */ /* 0x040fe20007ffe0ff */
[C---:B------:R-:W-:Y:S01]  /*3c10*/  VIADD R110, R106.reuse, 0x80 ;  /* 0x000000806a6e7836 */ /* 0x040fe20000000000 */
[C---:B------:R-:W-:Y:S01]  /*3c20*/  IADD3 R108, PT, PT, R106.reuse, 0x88, RZ ;  /* 0x000000886a6c7810 */ /* 0x040fe20007ffe0ff */
[----:B------:R-:W-:Y:S01]  /*3c30*/  VIADD R109, R106, 0x7f ;  /* 0x0000007f6a6d7836 */ /* 0x000fe20000000000 */
[----:B------:R-:W-:Y:S01]  /*3c40*/  IABS R111, R111 ;  /* 0x0000006f006f7213 */ /* 0x000fe20000000000 */
[----:B------:R-:W-:Y:S01]  /*3c50*/  HMMA.16816.F32 R32, R100, R126, R32 ;  /* 0x0000007e6420723c */ /* 0x000fe20000001820 */
[----:B------:R-:W2:Y:S03]  /*3c60*/  LDSM.16.M88.4 R100, [R175+-0x3800] ;  /* 0xffc80000af64783b */ /* 0x000ea60000000200 */
[----:B------:R-:W-:Y:S02]  /*3c70*/  I2FP.F32.S32 R111, R111 ;  /* 0x0000006f006f7245 */ /* 0x000fe40000201400 */
[----:B------:R-:W-:Y:S02]  /*3c80*/  IABS R110, R110 ;  /* 0x0000006e006e7213 */ /* 0x000fe40000000000 */
[----:B------:R-:W-:Y:S01]  /*3c90*/  IABS R109, R109 ;  /* 0x0000006d006d7213 */ /* 0x000fe20000000000 */
[-C--:B-1----:R-:W-:Y:S05]  /*3ca0*/  HMMA.16816.F32 R4, R128, R132.reuse, R4 ;  /* 0x000000848004723c */ /* 0x082fea0000001804 */
[----:B------:R-:W-:Y:S02]  /*3cb0*/  I2FP.F32.S32 R110, R110 ;  /* 0x0000006e006e7245 */ /* 0x000fe40000201400 */
[----:B------:R-:W-:Y:S01]  /*3cc0*/  I2FP.F32.S32 R109, R109 ;  /* 0x0000006d006d7245 */ /* 0x000fe20000201400 */
[C---:B---3--:R-:W-:Y:S04]  /*3cd0*/  HMMA.16816.F32 R8, R112.reuse, R132, R8 ;  /* 0x000000847008723c */ /* 0x048fe80000001808 */
[----:B------:R-:W-:Y:S02]  /*3ce0*/  IABS R108, R108 ;  /* 0x0000006c006c7213 */ /* 0x000fe40000000000 */
[----:B------:R-:W-:Y:S02]  /*3cf0*/  I2FP.F32.S32 R117, R117 ;  /* 0x0000007500757245 */ /* 0x000fe40000201400 */
[----:B------:R-:W-:Y:S01]  /*3d00*/  I2FP.F32.S32 R108, R108 ;  /* 0x0000006c006c7245 */ /* 0x000fe20000201400 */
[-C--:B------:R-:W-:Y:S03]  /*3d10*/  HMMA.16816.F32 R12, R112, R134.reuse, R12 ;  /* 0x00000086700c723c */ /* 0x080fe6000000180c */
[-C--:B------:R-:W-:Y:S01]  /*3d20*/  FFMA.FTZ R4, R110, -R220.reuse, R4 ;  /* 0x800000dc6e047223 */ /* 0x080fe20000010004 */
[-C--:B------:R-:W-:Y:S01]  /*3d30*/  FFMA.FTZ R5, R109, -R220.reuse, R5 ;  /* 0x800000dc6d057223 */ /* 0x080fe20000010005 */
[-C--:B------:R-:W-:Y:S01]  /*3d40*/  FFMA.FTZ R6, R108, -R220.reuse, R6 ;  /* 0x800000dc6c067223 */ /* 0x080fe20000010006 */
[-C--:B------:R-:W-:Y:S02]  /*3d50*/  FFMA.FTZ R7, R107, -R220.reuse, R7 ;  /* 0x800000dc6b077223 */ /* 0x080fe40000010007 */
[C---:B------:R-:W-:Y:S04]  /*3d60*/  HMMA.16816.F32 R16, R128.reuse, R134, R16 ;  /* 0x000000868010723c */ /* 0x040fe80000001810 */
[----:B------:R-:W-:Y:S01]  /*3d70*/  FFMA.FTZ R11, R111, -R220, R11 ;  /* 0x800000dc6f0b7223 */ /* 0x000fe2000001000b */
[----:B------:R-:W-:Y:S01]  /*3d80*/  MOV R111, R118 ;  /* 0x00000076006f7202 */ /* 0x000fe20000000f00 */
[----:B------:R-:W-:Y:S02]  /*3d90*/  VIADD R118, R106, 0x98 ;  /* 0x000000986a767836 */ /* 0x000fe40000000000 */
[----:B------:R-:W-:Y:S01]  /*3da0*/  FFMA.FTZ R10, R116, -R220, R10 ;  /* 0x800000dc740a7223 */ /* 0x000fe2000001000a */
[C---:B------:R-:W-:Y:S01]  /*3db0*/  IADD3 R116, PT, PT, R106.reuse, 0x97, RZ ;  /* 0x000000976a747810 */ /* 0x040fe20007ffe0ff */
[-C--:B--2---:R-:W-:Y:S03]  /*3dc0*/  HMMA.16816.F32 R20, R128, R100.reuse, R20 ;  /* 0x000000648014723c */ /* 0x084fe60000001814 */
[----:B------:R-:W-:Y:S01]  /*3dd0*/  IABS R118, R118 ;  /* 0x0000007600767213 */ /* 0x000fe20000000000 */
[CC--:B------:R-:W-:Y:S01]  /*3de0*/  FFMA.FTZ R9, R117.reuse, -R220.reuse, R9 ;  /* 0x800000dc75097223 */ /* 0x0c0fe20000010009 */
[----:B------:R-:W-:Y:S01]  /*3df0*/  I2FP.F32.S32 R111, R111 ;  /* 0x0000006f006f7245 */ /* 0x000fe20000201400 */
[----:B------:R-:W-:Y:S01]  /*3e00*/  FFMA.FTZ R15, R117, -R220, R15 ;  /* 0x800000dc750f7223 */ /* 0x000fe2000001000f */
[----:B------:R-:W-:Y:S01]  /*3e10*/  IABS R116, R116 ;  /* 0x0000007400747213 */ /* 0x000fe20000000000 */
[C---:B------:R-:W-:Y:S04]  /*3e20*/  HMMA.16816.F32 R24, R112.reuse, R100, R24 ;  /* 0x000000647018723c */ /* 0x040fe80000001818 */
[C---:B------:R-:W-:Y:S01]  /*3e30*/  IADD3 R100, PT, PT, R106.reuse, 0x6f, RZ ;  /* 0x0000006f6a647810 */ /* 0x040fe20007ffe0ff */
[----:B------:R-:W-:Y:S01]  /*3e40*/  IMAD.MOV.U32 R120, RZ, RZ, R118 ;  /* 0x000000ffff787224 */ /* 0x000fe200078e0076 */
[----:B------:R-:W-:Y:S01]  /*3e50*/  IADD3 R118, PT, PT, R106, 0x77, RZ ;  /* 0x000000776a767810 */ /* 0x000fe20007ffe0ff */
[----:B------:R-:W-:Y:S01]  /*3e60*/  FFMA.FTZ R18, R110, -R220, R18 ;  /* 0x800000dc6e127223 */ /* 0x000fe20000010012 */
[----:B------:R-:W-:Y:S01]  /*3e70*/  I2FP.F32.S32 R110, R119 ;  /* 0x00000077006e7245 */ /* 0x000fe20000201400 */
[-C--:B------:R-:W-:Y:S03]  /*3e80*/  HMMA.16816.F32 R28, R112, R102.reuse, R28 ;  /* 0x00000066701c723c */ /* 0x080fe6000000181c */
[----:B------:R-:W-:Y:S01]  /*3e90*/  IABS R118, R118 ;  /* 0x0000007600767213 */ /* 0x000fe20000000000 */
[-C--:B------:R-:W-:Y:S01]  /*3ea0*/  FFMA.FTZ R19, R109, -R220.reuse, R19 ;  /* 0x800000dc6d137223 */ /* 0x080fe20000010013 */
[----:B------:R-:W-:Y:S01]  /*3eb0*/  IADD3 R112, PT, PT, R106, 0x8f, RZ ;  /* 0x0000008f6a707810 */ /* 0x000fe20007ffe0ff */
[C---:B------:R-:W-:Y:S01]  /*3ec0*/  FFMA.FTZ R16, R110.reuse, -R220, R16 ;  /* 0x800000dc6e107223 */ /* 0x040fe20000010010 */
[----:B------:R-:W-:Y:S01]  /*3ed0*/  I2FP.F32.S32 R109, R118 ;  /* 0x00000076006d7245 */ /* 0x000fe20000201400 */
[----:B------:R-:W-:Y:S04]  /*3ee0*/  HMMA.16816.F32 R32, R128, R102, R32 ;  /* 0x000000668020723c */ /* 0x000fe80000001820 */
[----:B------:R-:W-:Y:S01]  /*3ef0*/  IABS R100, R100 ;  /* 0x0000006400647213 */ /* 0x000fe20000000000 */
[-C--:B------:R-:W-:Y:S01]  /*3f00*/  FFMA.FTZ R22, R110, -R220.reuse, R22 ;  /* 0x800000dc6e167223 */ /* 0x080fe20000010016 */
[C---:B------:R-:W-:Y:S02]  /*3f10*/  VIADD R101, R106.reuse, 0x70 ;  /* 0x000000706a657836 */ /* 0x040fe40000000000 */
[C---:B------:R-:W-:Y:S01]  /*3f20*/  FFMA.FTZ R8, R111.reuse, -R220, R8 ;  /* 0x800000dc6f087223 */ /* 0x040fe20000010008 */
[----:B------:R-:W-:Y:S01]  /*3f30*/  I2FP.F32.S32 R100, R100 ;  /* 0x0000006400647245 */ /* 0x000fe20000201400 */
[C---:B------:R-:W-:Y:S02]  /*3f40*/  VIADD R110, R106.reuse, 0x90 ;  /* 0x000000906a6e7836 */ /* 0x040fe40000000000 */
[----:B------:R-:W-:Y:S01]  /*3f50*/  FFMA.FTZ R14, R111, -R220, R14 ;  /* 0x800000dc6f0e7223 */ /* 0x000fe2000001000e */
[----:B------:R-:W-:Y:S01]  /*3f60*/  MOV R111, R116 ;  /* 0x00000074006f7202 */ /* 0x000fe20000000f00 */
[C---:B------:R-:W-:Y:S01]  /*3f70*/  VIADD R102, R106.reuse, 0x68 ;  /* 0x000000686a667836 */ /* 0x040fe20000000000 */
[----:B------:R-:W-:Y:S01]  /*3f80*/  IADD3 R106, PT, PT, R106, 0x67, RZ ;  /* 0x000000676a6a7810 */ /* 0x000fe20007ffe0ff */
[CC--:B------:R-:W-:Y:S01]  /*3f90*/  FFMA.FTZ R17, R109.reuse, -R220.reuse, R17 ;  /* 0x800000dc6d117223 */ /* 0x0c0fe20000010011 */
[----:B------:R-:W-:Y:S01]  /*3fa0*/  IABS R101, R101 ;  /* 0x0000006500657213 */ /* 0x000fe20000000000 */
[----:B------:R-:W-:Y:S01]  /*3fb0*/  FFMA.FTZ R23, R109, -R220, R23 ;  /* 0x800000dc6d177223 */ /* 0x000fe20000010017 */
        /* <DEDUP_REMOVED lines=8> */
[----:B------:R-:W-:Y:S02]  /*4040*/  I2FP.F32.S32 R116, R120 ;  /* 0x0000007800747245 */ /* 0x000fe40000201400 */
[----:B------:R-:W-:Y:S02]  /*4050*/  I2FP.F32.S32 R111, R111 ;  /* 0x0000006f006f7245 */ /* 0x000fe40000201400 */
[----:B------:R-:W-:Y:S01]  /*4060*/  I2FP.F32.S32 R101, R101 ;  /* 0x0000006500657245 */ /* 0x000fe20000201400 */
[C---:B------:R-:W-:Y:S01]  /*4070*/  FFMA.FTZ R12, R116.reuse, -R220, R12 ;  /* 0x800000dc740c7223 */ /* 0x040fe2000001000c */
[----:B------:R-:W-:Y:S01]  /*4080*/  I2FP.F32.S32 R110, R110 ;  /* 0x0000006e006e7245 */ /* 0x000fe20000201400 */
[-C--:B------:R-:W-:Y:S01]  /*4090*/  FFMA.FTZ R13, R111, -R220.reuse, R13 ;  /* 0x800000dc6f0d7223 */ /* 0x080fe2000001000d */
[----:B------:R-:W-:Y:S01]  /*40a0*/  I2FP.F32.S32 R109, R109 ;  /* 0x0000006d006d7245 */ /* 0x000fe20000201400 */
[----:B------:R-:W-:Y:S01]  /*40b0*/  FFMA.FTZ R20, R101, -R220, R20 ;  /* 0x800000dc65147223 */ /* 0x000fe20000010014 */
[----:B------:R-:W-:Y:S01]  /*40c0*/  I2FP.F32.S32 R102, R102 ;  /* 0x0000006600667245 */ /* 0x000fe20000201400 */
[----:B------:R-:W-:Y:S01]  /*40d0*/  FFMA.FTZ R26, R116, -R220, R26 ;  /* 0x800000dc741a7223 */ /* 0x000fe2000001001a */
[----:B------:R-:W-:Y:S01]  /*40e0*/  I2FP.F32.S32 R106, R106 ;  /* 0x0000006a006a7245 */ /* 0x000fe20000201400 */
[-C--:B------:R-:W-:Y:S01]  /*40f0*/  FFMA.FTZ R27, R111, -R220.reuse, R27 ;  /* 0x800000dc6f1b7223 */ /* 0x080fe2000001001b */
[CC--:B------:R-:W-:Y:S01]  /*4100*/  FFMA.FTZ R24, R110.reuse, -R220.reuse, R24 ;  /* 0x800000dc6e187223 */ /* 0x0c0fe20000010018 */
[CC--:B------:R-:W-:Y:S01]  /*4110*/  FFMA.FTZ R25, R109.reuse, -R220.reuse, R25 ;  /* 0x800000dc6d197223 */ /* 0x0c0fe20000010019 */
[-C--:B------:R-:W-:Y:S01]  /*4120*/  FFMA.FTZ R30, R110, -R220.reuse, R30 ;  /* 0x800000dc6e1e7223 */ /* 0x080fe2000001001e */
[-C--:B------:R-:W-:Y:S01]  /*4130*/  FFMA.FTZ R31, R109, -R220.reuse, R31 ;  /* 0x800000dc6d1f7223 */ /* 0x080fe2000001001f */
[-C--:B------:R-:W-:Y:S01]  /*4140*/  FFMA.FTZ R34, R101, -R220.reuse, R34 ;  /* 0x800000dc65227223 */ /* 0x080fe20000010022 */
[-C--:B------:R-:W-:Y:S01]  /*4150*/  FFMA.FTZ R32, R102, -R220.reuse, R32 ;  /* 0x800000dc66207223 */ /* 0x080fe20000010020 */
[----:B------:R-:W-:Y:S01]  /*4160*/  FFMA.FTZ R33, R106, -R220, R33 ;  /* 0x800000dc6a217223 */ /* 0x000fe20000010021 */
[----:B------:R-:W-:Y:S06]  /*4170*/  @!P0 BRA `(.L_x_414) ;  /* 0x0000000000248947 */ /* 0x000fec0003800000 */
[----:B------:R-:W-:Y:S01]  /*4180*/  VIADD R104, R104, 0x40 ;  /* 0x0000004068687836 */ /* 0x000fe20000000000 */
[----:B------:R-:W1:Y:S01]  /*4190*/  LDC R100, c[0x0][0x504] ;  /* 0x00014100ff647b82 */ /* 0x000e620000000800 */
[----:B------:R-:W-:Y:S05]  /*41a0*/  VIADD R101, R207, 0x80 ;  /* 0x00000080cf657836 */ /* 0x000fea0000000000 */
[----:B------:R-:W-:Y:S02]  /*41b0*/  ISETP.LT.AND P0, PT, R101, R228, PT ;  /* 0x000000e46500720c */ /* 0x000fe40003f01270 */
[----:B-1----:R-:W-:Y:S05]  /*41c0*/  IADD3 R100, PT, PT, R206, R100, -R228 ;  /* 0x00000064ce647210 */ /* 0x002fea0007ffe8e4 */
[----:B------:R-:W-:Y:S05]  /*41d0*/  VIADD R100, R100, 0xffffff80 ;  /* 0xffffff8064647836 */ /* 0x000fea0000000000 */
[----:B------:R-:W-:Y:S11]  /*41e0*/  ISETP.GE.AND P1, PT, R104, R100, PT ;  /* 0x000000646800720c */ /* 0x000ff60003f26270 */
[----:B------:R-:W-:Y:S02]  /*41f0*/  @!UPT UIADD3 URZ, UPT, UPT, URZ, URZ, URZ ;  /* 0x000000fffffff290 */ /* 0x000fe4000fffe0ff */
[----:B------:R-:W-:Y:S05]  /*4200*/  @!P1 BRA P0, `(.L_x_415) ;  /* 0x0000000800549947 */ /* 0x000fea0000000000 */
.L_x_414:
[----:B------:R-:W1:Y:S01]  /*4210*/  LDC R110, c[0x0][0x504] ;  /* 0x00014100ff6e7b82 */ /* 0x000e620000000800 */
[C---:B------:R-:W-:Y:S02]  /*4220*/  VIADD R100, R204.reuse, 0x1 ;  /* 0x00000001cc647836 */ /* 0x040fe40000000000 */
        /* <DEDUP_REMOVED lines=9> */
[----:B------:R-:W-:Y:S03]  /*42c0*/  IMAD.IADD R101, R105, 0x1, R101 ;  /* 0x0000000169657824 */ /* 0x000fe600078e0265 */
[----:B------:R-:W-:Y:S01]  /*42d0*/  VIMNMX R109, PT, PT, RZ, R110, !PT ;  /* 0x0000006eff6d7248 */ /* 0x000fe20007fe0100 */
[----:B------:R-:W-:Y:S01]  /*42e0*/  VIADD R105, R204, 0x10 ;  /* 0x00000010cc697836 */ /* 0x000fe20000000000 */
[----:B------:R-:W-:Y:S02]  /*42f0*/  VIADDMNMX R108, R110, 0x8, RZ, !PT ;  /* 0x000000086e6c7846 */ /* 0x000fe400078001ff */
[-C--:B------:R-:W-:Y:S02]  /*4300*/  ISETP.GE.AND P2, PT, R204, R109.reuse, PT ;  /* 0x0000006dcc00720c */ /* 0x080fe40003f46270 */
[-C--:B------:R-:W-:Y:S02]  /*4310*/  ISETP.GE.AND P6, PT, R100, R109.reuse, PT ;  /* 0x0000006d6400720c */ /* 0x080fe40003fc6270 */
[----:B------:R-:W-:Y:S02]  /*4320*/  FSEL R4, R4, -INF , P2 ;  /* 0xff80000004047808 */ /* 0x000fe40001000000 */
[-C--:B------:R-:W-:Y:S02]  /*4330*/  ISETP.GE.AND P1, PT, R107, R109.reuse, PT ;  /* 0x0000006d6b00720c */ /* 0x080fe40003f26270 */
[-C--:B------:R-:W-:Y:S02]  /*4340*/  ISETP.GE.AND P0, PT, R106, R109.reuse, PT ;  /* 0x0000006d6a00720c */ /* 0x080fe40003f06270 */
[-C--:B------:R-:W-:Y:S02]  /*4350*/  ISETP.GE.AND P5, PT, R105, R109.reuse, PT ;  /* 0x0000006d6900720c */ /* 0x080fe40003fa6270 */
[-C--:B------:R-:W-:Y:S02]  /*4360*/  ISETP.GE.AND P4, PT, R104, R109.reuse, PT ;  /* 0x0000006d6800720c */ /* 0x080fe40003f86270 */
[-C--:B------:R-:W-:Y:S02]  /*4370*/  ISETP.GE.AND P3, PT, R103, R109.reuse, PT ;  /* 0x0000006d6700720c */ /* 0x080fe40003f66270 */
[----:B------:R-:W-:Y:S02]  /*4380*/  ISETP.GE.AND P2, PT, R102, R109, PT ;  /* 0x0000006d6600720c */ /* 0x000fe40003f46270 */
[----:B------:R-:W-:Y:S02]  /*4390*/  FSEL R5, R5, -INF , P6 ;  /* 0xff80000005057808 */ /* 0x000fe40003000000 */
[----:B------:R-:W-:Y:S02]  /*43a0*/  FSEL R16, R16, -INF , P1 ;  /* 0xff80000010107808 */ /* 0x000fe40000800000 */
[----:B------:R-:W-:Y:S02]  /*43b0*/  FSEL R17, R17, -INF , P0 ;  /* 0xff80000011117808 */ /* 0x000fe40000000000 */
[----:B------:R-:W-:Y:S02]  /*43c0*/  FSEL R20, R20, -INF , P5 ;  /* 0xff80000014147808 */ /* 0x000fe40002800000 */
[----:B------:R-:W-:Y:S02]  /*43d0*/  FSEL R21, R21, -INF , P4 ;  /* 0xff80000015157808 */ /* 0x000fe40002000000 */
[----:B------:R-:W-:Y:S02]  /*43e0*/  FSEL R32, R32, -INF , P3 ;  /* 0xff80000020207808 */ /* 0x000fe40001800000 */
[----:B------:R-:W-:Y:S02]  /*43f0*/  FSEL R33, R33, -INF , P2 ;  /* 0xff80000021217808 */ /* 0x000fe40001000000 */
[-C--:B------:R-:W-:Y:S02]  /*4400*/  ISETP.GE.AND P6, PT, R204, R108.reuse, PT ;  /* 0x0000006ccc00720c */ /* 0x080fe40003fc6270 */
[-C--:B------:R-:W-:Y:S02]  /*4410*/  ISETP.GE.AND P1, PT, R100, R108.reuse, PT ;  /* 0x0000006c6400720c */ /* 0x080fe40003f26270 */
[-C--:B------:R-:W-:Y:S02]  /*4420*/  ISETP.GE.AND P0, PT, R107, R108.reuse, PT ;  /* 0x0000006c6b00720c */ /* 0x080fe40003f06270 */
[-C--:B------:R-:W-:Y:S02]  /*4430*/  ISETP.GE.AND P5, PT, R106, R108.reuse, PT ;  /* 0x0000006c6a00720c */ /* 0x080fe40003fa6270 */
[-C--:B------:R-:W-:Y:S02]  /*4440*/  ISETP.GE.AND P4, PT, R105, R108.reuse, PT ;  /* 0x0000006c6900720c */ /* 0x080fe40003f86270 */
[-C--:B------:R-:W-:Y:S02]  /*4450*/  ISETP.GE.AND P3, PT, R104, R108.reuse, PT ;  /* 0x0000006c6800720c */ /* 0x080fe40003f66270 */
[-C--:B------:R-:W-:Y:S02]  /*4460*/  ISETP.GE.AND P2, PT, R103, R108.reuse, PT ;  /* 0x0000006c6700720c */ /* 0x080fe40003f46270 */
[----:B------:R-:W-:Y:S02]  /*4470*/  VIADDMNMX R109, R110, 0x20, RZ, !PT ;  /* 0x000000206e6d7846 */ /* 0x000fe400078001ff */
[----:B------:R-:W-:Y:S02]  /*4480*/  FSEL R6, R6, -INF , P6 ;  /* 0xff80000006067808 */ /* 0x000fe40003000000 */
        /* <DEDUP_REMOVED lines=109> */
.L_x_415:
        /* <DEDUP_REMOVED lines=265> */
.L_x_416:
        /* <DEDUP_REMOVED lines=94> */
.L_x_417:
        /* <DEDUP_REMOVED lines=285> */
.L_x_419:
[----:B------:R-:W2:Y:S01]  /*73a0*/  LDCU.64 UR10, c[0x0][0x5c0] ;  /* 0x0000b800ff0a77ac */ /* 0x000ea20008000a00 */
[----:B-1----:R-:W-:-:S05]  /*73b0*/  IADD3 R4, PT, PT, R229, R231, RZ ;  /* 0x000000e7e5047210 */ /* 0x002fca0007ffe0ff */
[C---:B--2---:R-:W-:Y:S02]  /*73c0*/  IMAD R8, R4.reuse, UR11, RZ ;  /* 0x0000000b04087c24 */ /* 0x044fe4000f8e02ff */
[----:B------:R-:W-:-:S05]  /*73d0*/  IMAD.WIDE.U32 R4, R4, UR10, RZ ;  /* 0x0000000a04047c25 */ /* 0x000fca000f8e00ff */
[----:B------:R-:W-:Y:S02]  /*73e0*/  IADD3 R8, PT, PT, R5, R8, RZ ;  /* 0x0000000805087210 */ /* 0x000fe40007ffe0ff */
[----:B------:R-:W-:Y:S02]  /*73f0*/  MOV R9, R4 ;  /* 0x0000000400097202 */ /* 0x000fe40000000f00 */
.L_x_420:
        /* <DEDUP_REMOVED lines=12> */
.L_x_421:
[----:B------:R-:W1:Y:S01]  /*74c0*/  LDCU.64 UR6, c[0x0][0x5c8] ;  /* 0x0000b900ff0677ac */ /* 0x000e620008000a00 */
[----:B------:R-:W-:-:S05]  /*74d0*/  IADD3 R14, PT, PT, R229, R231, RZ ;  /* 0x000000e7e50e7210 */ /* 0x000fca0007ffe0ff */
[C---:B-1----:R-:W-:Y:S02]  /*74e0*/  IMAD R12, R14.reuse, UR7, RZ ;  /* 0x000000070e0c7c24 */ /* 0x042fe4000f8e02ff */
[----:B------:R-:W-:-:S05]  /*74f0*/  IMAD.WIDE.U32 R14, R14, UR6, RZ ;  /* 0x000000060e0e7c25 */ /* 0x000fca000f8e00ff */
[----:B------:R-:W-:-:S07]  /*7500*/  IADD3 R12, PT, PT, R15, R12, RZ ;  /* 0x0000000c0f0c7210 */ /* 0x000fce0007ffe0ff */
.L_x_422:
        /* <DEDUP_REMOVED lines=34> */
.L_x_424:
[----:B------:R-:W-:Y:S05]  /*7730*/  BSYNC.RECONVERGENT B0 ;  /* 0x0000000000007941 */ /* 0x000fea0003800200 */
.L_x_423:
        /* <DEDUP_REMOVED lines=12> */
.L_x_426:
[----:B------:R-:W-:Y:S05]  /*7800*/  BSYNC.RECONVERGENT B0 ;  /* 0x0000000000007941 */ /* 0x000fea0003800200 */
.L_x_425:
        /* <DEDUP_REMOVED lines=14> */
.L_x_428:
[----:B------:R-:W-:Y:S05]  /*78f0*/  BSYNC.RECONVERGENT B0 ;  /* 0x0000000000007941 */ /* 0x000fea0003800200 */
.L_x_427:
        /* <DEDUP_REMOVED lines=17> */
.L_x_430:
[----:B------:R-:W-:Y:S05]  /*7a10*/  BSYNC.RECONVERGENT B0 ;  /* 0x0000000000007941 */ /* 0x000fea0003800200 */
.L_x_429:
        /* <DEDUP_REMOVED lines=30> */
.L_x_432:
[----:B------:R-:W-:Y:S05]  /*7c00*/  BSYNC.RECONVERGENT B0 ;  /* 0x0000000000007941 */ /* 0x000fea0003800200 */
.L_x_431:
        /* <DEDUP_REMOVED lines=12> */
.L_x_434:
[----:B------:R-:W-:Y:S05]  /*7cd0*/  BSYNC.RECONVERGENT B0 ;  /* 0x0000000000007941 */ /* 0x000fea0003800200 */
.L_x_433:
        /* <DEDUP_REMOVED lines=11> */
.L_x_381:
[----:B------:R-:W-:Y:S05]  /*7d90*/  BSYNC.RECONVERGENT B1 ;  /* 0x0000000000017941 */ /* 0x000fea0003800200 */
.L_x_355:
        /* <DEDUP_REMOVED lines=11> */
.L_x_436:
        /* <DEDUP_REMOVED lines=11> */
.L_x_2759:


//--------------------- .text._ZN5flash44flash_bwd_dq_dk_dv_loop_seqk_parallel_kernelI23Flash_bwd_kernel_traitsILi64ELi128ELi128ELi8ELi4ELi4ELi4ELb0ELb0EN7cutlass6half_tE19Flash_kernel_traitsILi64ELi128ELi128ELi8ES3_EELb0ELb0ELb0ELb0ELb0ELb1ELb0EEEvNS_16Flash_bwd_paramsE --------------------------
	.section	.text._ZN5flash44flash_bwd_dq_dk_dv_loop_seqk_parallel_kernelI23Flash_bwd_kernel_traitsILi64ELi128ELi128ELi8ELi4ELi4ELi4ELb0ELb0EN7cutlass6half_tE19Flash_kernel_traitsILi64ELi128ELi128ELi8ES3_EELb0ELb0ELb0ELb0ELb0ELb1ELb0EEEvNS_16Flash_bwd_paramsE,"ax",@progbits
	.align	128
        .global         _ZN5flash44flash_bwd_dq_dk_dv_loop_seqk_parallel_kernelI23Flash_bwd_kernel_traitsILi64ELi128ELi128ELi8ELi4ELi4ELi4ELb0ELb0EN7cutlass6half_tE19Flash_kernel_traitsILi64ELi128ELi128ELi8ES3_EELb0ELb0ELb0ELb0ELb0ELb1ELb0EEEvNS_16Flash_bwd_paramsE
        .type           _ZN5flash44flash_bwd_dq_dk_dv_loop_seqk_parallel_kernelI23Flash_bwd_kernel_traitsILi64ELi128ELi128ELi8ELi4ELi4ELi4ELb0ELb0EN7cutlass6half_tE19Flash_kernel_traitsILi64ELi128ELi128ELi8ES3_EELb0ELb0ELb0ELb0ELb0ELb1ELb0EEEvNS_16Flash_bwd_paramsE,@function
        .size           _ZN5flash44flash_bwd_dq_dk_dv_loop_seqk_parallel_kernelI23Flash_bwd_kernel_traitsILi64ELi128ELi128ELi8ELi4ELi4ELi4ELb0ELb0EN7cutlass6half_tE19Flash_kernel_traitsILi64ELi128ELi128ELi8ES3_EELb0ELb0ELb0ELb0ELb0ELb1ELb0EEEvNS_16Flash_bwd_paramsE,(.L_x_2760 - _ZN5flash44flash_bwd_dq_dk_dv_loop_seqk_parallel_kernelI23Flash_bwd_kernel_traitsILi64ELi128ELi128ELi8ELi4ELi4ELi4ELb0ELb0EN7cutlass6half_tE19Flash_kernel_traitsILi64ELi128ELi128ELi8ES3_EELb0ELb0ELb0ELb0ELb0ELb1ELb0EEEvNS_16Flash_bwd_paramsE)
        .other          _ZN5flash44flash_bwd_dq_dk_dv_loop_seqk_parallel_kernelI23Flash_bwd_kernel_traitsILi64ELi128ELi128ELi8ELi4ELi4ELi4ELb0ELb0EN7cutlass6half_tE19Flash_kernel_traitsILi64ELi128ELi128ELi8ES3_EELb0ELb0ELb0ELb0ELb0ELb1ELb0EEEvNS_16Flash_bwd_paramsE,@"STO_CUDA_ENTRY STV_DEFAULT"
_ZN5flash44flash_bwd_dq_dk_dv_loop_seqk_parallel_kernelI23Flash_bwd_kernel_traitsILi64ELi128ELi128ELi8ELi4ELi4ELi4ELb0ELb0EN7cutlass6half_tE19Flash_kernel_traitsILi64ELi128ELi128ELi8ES3_EELb0ELb0ELb0ELb0ELb0ELb1ELb0EEEvNS_16Flash_bwd_paramsE:
.text._ZN5flash44flash_bwd_dq_dk_dv_loop_seqk_parallel_kernelI23Flash_bwd_kernel_traitsILi64ELi128ELi128ELi8ELi4ELi4ELi4ELb0ELb0EN7cutlass6half_tE19Flash_kernel_traitsILi64ELi128ELi128ELi8ES3_EELb0ELb0ELb0ELb0ELb0ELb1ELb0EEEvNS_16Flash_bwd_paramsE:
        /* <DEDUP_REMOVED lines=9> */
[----:B------:R-:W1:Y:S01]  /*0090*/  S2R R0, SR_CTAID.Y ;  /* 0x0000000000007919 */ /* 0x000e620000002600 */
[----:B------:R-:W2:Y:S01]  /*00a0*/  LDC R2, c[0x0][0x438] ;  /* 0x00010e00ff027b82 */ /* 0x000ea20000000800 */
[----:B------:R-:W3:Y:S01]  /*00b0*/  LDCU.64 UR8, c[0x0][0x460] ;  /* 0x00008c00ff0877ac */ /* 0x000ee20008000a00 */
[----:B------:R-:W4:Y:S06]  /*00c0*/  LDCU.64 UR32, c[0x0][0x468] ;  /* 0x00008d00ff2077ac */ /* 0x000f2c0008000a00 */
[----:B------:R-:W4:Y:S01]  /*00d0*/  S2UR UR34, SR_CTAID.Y ;  /* 0x00000000002279c3 */ /* 0x000f220000002600 */
[----:B------:R-:W5:Y:S01]  /*00e0*/  LDCU.64 UR6, c[0x0][0x468] ;  /* 0x00008d00ff0677ac */ /* 0x000f620008000a00 */
[----:B------:R-:W-:Y:S01]  /*00f0*/  UMOV UR5, 0x400 ;  /* 0x0000040000057882 */ /* 0x000fe20000000000 */
[----:B------:R-:W1:Y:S05]  /*0100*/  LDCU UR10, c[0x0][0x438] ;  /* 0x00008700ff0a77ac */ /* 0x000e6a0008000800 */
[----:B------:R-:W4:Y:S01]  /*0110*/  S2UR UR4, SR_CgaCtaId ;  /* 0x00000000000479c3 */ /* 0x000f220000008800 */
[----:B------:R-:W1:Y:S01]  /*0120*/  LDCU.64 UR26, c[0x0][0x358] ;  /* 0x00006b00ff1a77ac */ /* 0x000e620008000a00 */
[----:B---3--:R-:W-:-:S06]  /*0130*/  UISETP.NE.U32.AND UP5, UPT, UR8, URZ, UPT ;  /* 0x000000ff0800728c */ /* 0x008fcc000bfa5070 */
[----:B------:R-:W3:Y:S01]  /*0140*/  S2UR UR24, SR_CgaCtaId ;  /* 0x00000000001879c3 */ /* 0x000ee20000008800 */
[----:B--2---:R-:W-:Y:S01]  /*0150*/  R2UR UR18, R2 ;  /* 0x00000000021272ca */ /* 0x004fe200000e0000 */
[----:B------:R-:W-:Y:S02]  /*0160*/  UISETP.NE.AND.EX UP5, UPT, UR9, URZ, UPT, UP5 ;  /* 0x000000ff0900728c */ /* 0x000fe4000bfa5350 */
[----:B------:R-:W-:Y:S02]  /*0170*/  UISETP.NE.U32.AND UP6, UPT, UR8, URZ, UPT ;  /* 0x000000ff0800728c */ /* 0x000fe4000bfc5070 */
[----:B-----5:R-:W-:Y:S01]  /*0180*/  UISETP.NE.U32.AND UP4, UPT, UR6, URZ, UPT ;  /* 0x000000ff0600728c */ /* 0x020fe2000bf85070 */
[----:B-1----:R-:W-:Y:S01]  /*0190*/  R2UR UR19, R0 ;  /* 0x00000000001372ca */ /* 0x002fe200000e0000 */
[----:B------:R-:W1:Y:S01]  /*01a0*/  S2UR UR23, SR_CTAID.Z ;  /* 0x00000000001779c3 */ /* 0x000e620000002700 */
[----:B----4-:R-:W-:Y:S01]  /*01b0*/  ULEA UR32, UP0, UR34, UR32, 0x2 ;  /* 0x0000002022207291 */ /* 0x010fe2000f8010ff */
[----:B------:R-:W-:Y:S01]  /*01c0*/  UMOV UR8, 0x400 ;  /* 0x0000040000087882 */ /* 0x000fe20000000000 */
[----:B------:R-:W-:-:S02]  /*01d0*/  UISETP.NE.AND.EX UP6, UPT, UR9, URZ, UPT, UP6 ;  /* 0x000000ff0900728c */ /* 0x000fc4000bfc5360 */
[----:B------:R-:W-:-:S03]  /*01e0*/  ULEA.HI.X UR33, UR34, UR33, URZ, 0x2, UP0 ;  /* 0x0000002122217291 */ /* 0x000fc600080f14ff */
[----:B------:R-:W2:Y:S01]  /*01f0*/  S2UR UR21, SR_CTAID.X ;  /* 0x00000000001579c3 */ /* 0x000ea20000002500 */
[----:B------:R-:W-:Y:S01]  /*0200*/  ULEA UR4, UR4, UR5, 0x18 ;  /* 0x0000000504047291 */ /* 0x000fe2000f8ec0ff */
[----:B------:R-:W4:Y:S01]  /*0210*/  @!UP5 LDCU UR22, c[0x0][0x434] ;  /* 0x00008680ff16d7ac */ /* 0x000f220008000800 */
[----:B------:R-:W-:-:S05]  /*0220*/  UISETP.NE.AND.EX UP4, UPT, UR7, URZ, UPT, UP4 ;  /* 0x000000ff0700728c */ /* 0x000fca000bf85340 */
[----:B------:R-:W1:Y:S01]  /*0230*/  S2UR UR20, SR_CTAID.Z ;  /* 0x00000000001479c3 */ /* 0x000e620000002700 */
[----:B---3--:R-:W-:Y:S01]  /*0240*/  ULEA UR24, UR24, UR8, 0x18 ;  /* 0x0000000818187291 */ /* 0x008fe2000f8ec0ff */
[----:B------:R-:W-:Y:S01]  /*0250*/  UMOV UR5, 0xffffc000 ;  /* 0xffffc00000057882 */ /* 0x000fe20000000000 */
[----:B------:R-:W-:Y:S01]  /*0260*/  UMOV UR25, URZ ;  /* 0x000000ff00197c82 */ /* 0x000fe20008000000 */
[----:B------:R-:W-:-:S09]  /*0270*/  UMOV UR28, URZ ;  /* 0x000000ff001c7c82 */ /* 0x000fd20008000000 */
.L_x_484:
[----:B---34-:R-:W3:Y:S01]  /*0280*/  LDC.64 R2, c[0x0][0x470] ;  /* 0x00011c00ff027b82 */ /* 0x018ee20000000a00 */
[----:B------:R-:W4:Y:S01]  /*0290*/  LDCU.64 UR8, c[0x0][0x478] ;  /* 0x00008f00ff0877ac */ /* 0x000f220008000a00 */
[----:B------:R-:W-:Y:S01]  /*02a0*/  IMAD.U32 R0, RZ, RZ, UR34 ;  /* 0x00000022ff007e24 */ /* 0x000fe2000f8e00ff */
[----:B------:R-:W-:-:S05]  /*02b0*/  PLOP3.LUT P2, PT, PT, PT, UP6, 0x80, 0x8 ;  /* 0x000000000008781c */ /* 0x000fca0003f4f068 */
[----:B------:R-:W2:Y:S01]  /*02c0*/  LDC.64 R8, c[0x0][0x460] ;  /* 0x00011800ff087b82 */ /* 0x000ea20000000a00 */
[----:B----4-:R-:W-:-:S04]  /*02d0*/  UISETP.NE.U32.AND UP1, UPT, UR8, URZ, UPT ;  /* 0x000000ff0800728c */ /* 0x010fc8000bf25070 */
[----:B------:R-:W-:Y:S01]  /*02e0*/  UISETP.NE.AND.EX UP1, UPT, UR9, URZ, UPT, UP1 ;  /* 0x000000ff0900728c */ /* 0x000fe2000bf25310 */
[----:B---3--:R-:W-:Y:S02]  /*02f0*/  ISETP.NE.U32.AND P4, PT, R2, RZ, PT ;  /* 0x000000ff0200720c */ /* 0x008fe40003f85070 */
[----:B------:R-:W3:Y:S02]  /*0300*/  LDC.U8 R7, c[0x0][0x532] ;  /* 0x00014c80ff077b82 */ /* 0x000ee40000000000 */
[----:B------:R-:W-:Y:S02]  /*0310*/  ISETP.NE.AND.EX P4, PT, R3, RZ, PT, P4 ;  /* 0x000000ff0300720c */ /* 0x000fe40003f85340 */
[----:B------:R-:W-:-:S04]  /*0320*/  PLOP3.LUT P0, PT, PT, PT, UP1, 0x80, 0x8 ;  /* 0x000000000008781c */ /* 0x000fc80003f0f018 */
[----:B------:R-:W-:Y:S01]  /*0330*/  @UP1 ULEA UR8, UP0, UR34, UR8, 0x2 ;  /* 0x0000000822081291 */ /* 0x000fe2000f8010ff */
[----:B------:R-:W-:Y:S01]  /*0340*/  ISETP.EQ.U32.AND P3, PT, RZ, UR6, PT ;  /* 0x00000006ff007c0c */ /* 0x000fe2000bf62070 */
[----:B-----5:R-:W-:Y:S01]  /*0350*/  IMAD.MOV.U32 R249, RZ, RZ, -0x1 ;  /* 0xfffffffffff97424 */ /* 0x020fe200078e00ff */
[----:B------:R-:W4:Y:S04]  /*0360*/  @!UP1 LDCU UR11, c[0x0][0x43c] ;  /* 0x00008780ff0b97ac */ /* 0x000f280008000800 */
[C---:B------:R-:W-:Y:S01]  /*0370*/  @P4 LEA R4, P1, R0.reuse, R2, 0x2 ;  /* 0x0000000200044211 */ /* 0x040fe200078210ff */
[----:B------:R-:W-:Y:S01]  /*0380*/  @UP1 ULEA.HI.X UR9, UR34, UR9, URZ, 0x2, UP0 ;  /* 0x0000000922091291 */ /* 0x000fe200080f14ff */
[----:B------:R-:W-:Y:S02]  /*0390*/  IMAD.U32 R2, RZ, RZ, UR8 ;  /* 0x00000008ff027e24 */ /* 0x000fe4000f8e00ff */
[----:B------:R-:W-:-:S02]  /*03a0*/  @P4 LEA.HI.X R5, R0, R3, RZ, 0x2, P1 ;  /* 0x0000000300054211 */ /* 0x000fc400008f14ff */
[----:B------:R-:W-:Y:S01]  /*03b0*/  PLOP3.LUT P1, PT, PT, PT, UP5, 0x80, 0x8 ;  /* 0x000000000008781c */ /* 0x000fe20003f2f058 */
[----:B------:R-:W-:Y:S02]  /*03c0*/  IMAD.U32 R3, RZ, RZ, UR9 ;  /* 0x00000009ff037e24 */ /* 0x000fe4000f8e00ff */
[----:B------:R-:W4:Y:S01]  /*03d0*/  @P4 LDG.E R6, desc[UR26][R4.64] ;  /* 0x0000001a04064981 */ /* 0x000f22000c1e1900 */
[----:B---3--:R-:W-:Y:S02]  /*03e0*/  ISETP.NE.AND P5, PT, R7, RZ, PT ;  /* 0x000000ff0700720c */ /* 0x008fe40003fa5270 */
[----:B------:R-:W3:Y:S02]  /*03f0*/  @!UP1 LDCU.64 UR8, c[0x0][0x488] ;  /* 0x00009100ff0897ac */ /* 0x000ee40008000a00 */
[----:B------:R-:W-:Y:S01]  /*0400*/  ISETP.EQ.OR.EX P3, PT, RZ, UR7, !P5, P3 ;  /* 0x00000007ff007c0c */ /* 0x000fe2000ef62730 */
[----:B------:R2:W4:Y:S02]  /*0410*/  @P0 LDG.E R5, desc[UR26][R2.64] ;  /* 0x0000001a02050981 */ /* 0x000524000c1e1900 */
[----:B--2---:R-:W-:-:S05]  /*0420*/  IMAD.WIDE.U32 R2, R0, 0x4, R8 ;  /* 0x0000000400027825 */ /* 0x004fca00078e0008 */
[----:B------:R-:W2:Y:S04]  /*0430*/  @P2 LDG.E R4, desc[UR26][R2.64] ;  /* 0x0000001a02042981 */ /* 0x000ea8000c1e1900 */
[----:B------:R1:W2:Y:S02]  /*0440*/  @P1 LDG.E R0, desc[UR26][R2.64+0x4] ;  /* 0x0000041a02001981 */ /* 0x0002a4000c1e1900 */
[----:B-1----:R-:W-:Y:S02]  /*0450*/  IMAD.U32 R2, RZ, RZ, UR32 ;  /* 0x00000020ff027e24 */ /* 0x002fe4000f8e00ff */
[----:B------:R-:W-:-:S05]  /*0460*/  IMAD.U32 R3, RZ, RZ, UR33 ;  /* 0x00000021ff037e24 */ /* 0x000fca000f8e00ff */
[----:B------:R1:W5:Y:S01]  /*0470*/  @!P3 LDG.E R249, desc[UR26][R2.64] ;  /* 0x0000001a02f9b981 */ /* 0x000362000c1e1900 */
[----:B------:R-:W-:Y:S01]  /*0480*/  UMOV UR30, URZ ;  /* 0x000000ff001e7c82 */ /* 0x000fe20008000000 */
[----:B---3--:R-:W-:Y:S01]  /*0490*/  @!UP1 UISETP.NE.U32.AND UP0, UPT, UR8, URZ, UPT ;  /* 0x000000ff0800928c */ /* 0x008fe2000bf05070 */
[----:B------:R-:W-:Y:S01]  /*04a0*/  UMOV UR12, 0xffffffff ;  /* 0xffffffff000c7882 */ /* 0x000fe20000000000 */
[----:B------:R-:W-:Y:S02]  /*04b0*/  USHF.L.U32 UR35, UR31, 0x7, URZ ;  /* 0x000000071f237899 */ /* 0x000fe400080006ff */
[----:B------:R-:W-:-:S04]  /*04c0*/  @!UP1 UISETP.NE.AND.EX UP0, UPT, UR9, URZ, UPT, UP0 ;  /* 0x000000ff0900928c */ /* 0x000fc8000bf05300 */
[----:B----4-:R-:W-:Y:S01]  /*04d0*/  @!UP1 USEL UR11, UR11, URZ, UP0 ;  /* 0x000000ff0b0b9287 */ /* 0x010fe20008000000 */
[----:B------:R-:W-:Y:S02]  /*04e0*/  @P4 R2UR UR30, R6 ;  /* 0x00000000061e42ca */ /* 0x000fe400000e0000 */
[----:B------:R-:W-:-:S13]  /*04f0*/  @P0 R2UR UR29, R5 ;  /* 0x00000000051d02ca */ /* 0x000fda00000e0000 */
[----:B------:R-:W-:Y:S01]  /*0500*/  @UP1 UIADD3 UR29, UPT, UPT, UR29, -UR30, URZ ;  /* 0x8000001e1d1d1290 */ /* 0x000fe2000fffe0ff */
[----:B--2---:R-:W-:Y:S02]  /*0510*/  @P2 R2UR UR12, R4 ;  /* 0x00000000040c22ca */ /* 0x004fe400000e0000 */
[----:B------:R-:W-:Y:S01]  /*0520*/  @P1 R2UR UR8, R0 ;  /* 0x00000000000812ca */ /* 0x000fe200000e0000 */
[----:B-1----:R-:W-:-:S14]  /*0530*/  BRA.U !UP4, `(.L_x_437) ;  /* 0x000000010c247547 */ /* 0x002fdc000b800000 */
[----:B------:R-:W-:Y:S01]  /*0540*/  IMAD.U32 R4, RZ, RZ, UR32 ;  /* 0x00000020ff047e24 */ /* 0x000fe2000f8e00ff */
[----:B------:R-:W-:Y:S01]  /*0550*/  MOV R5, UR33 ;  /* 0x0000002100057c02 */ /* 0x000fe20008000f00 */
[----:B------:R-:W-:Y:S01]  /*0560*/  IMAD.U32 R2, RZ, RZ, UR32 ;  /* 0x00000020ff027e24 */ /* 0x000fe2000f8e00ff */
[----:B------:R-:W-:-:S03]  /*0570*/  MOV R3, UR33 ;  /* 0x0000002100037c02 */ /* 0x000fc60008000f00 */
[----:B------:R-:W2:Y:S04]  /*0580*/  @P5 LDG.E R0, desc[UR26][R4.64+0x4] ;  /* 0x0000041a04005981 */ /* 0x000ea8000c1e1900 */
[----:B------:R-:W3:Y:S01]  /*0590*/  @!P5 LDG.E R2, desc[UR26][R2.64] ;  /* 0x0000001a0202d981 */ /* 0x000ee2000c1e1900 */
[----:B--2--5:R-:W-:-:S05]  /*05a0*/  @P5 IMAD.IADD R0, R0, 0x1, -R249 ;  /* 0x0000000100005824 */ /* 0x024fca00078e0af9 */
[----:B------:R-:W-:Y:S02]  /*05b0*/  @P5 R2UR UR10, R0 ;  /* 0x00000000000a52ca */ /* 0x000fe400000e0000 */
[----:B---3--:R-:W-:-:S15]  /*05c0*/  @!P5 R2UR UR10, R2 ;  /* 0x00000000020ad2ca */ /* 0x008fde00000e0000 */
.L_x_437:
[----:B------:R-:W-:Y:S01]  /*05d0*/  @!UP1 UIADD3 UR29, UPT, UPT, UR11, UR10, -UR30 ;  /* 0x0000000a0b1d9290 */ /* 0x000fe2000fffe81e */
[----:B------:R-:W-:Y:S01]  /*05e0*/  @!UP5 UMOV UR37, UR22 ;  /* 0x000000160025dc82 */ /* 0x000fe20008000000 */
[----:B------:R-:W-:Y:S02]  /*05f0*/  @UP5 UIADD3 UR37, UPT, UPT, UR8, -UR12, URZ ;  /* 0x8000000c08255290 */ /* 0x000fe4000fffe0ff */
[----:B------:R-:W-:-:S09]  /*0600*/  UISETP.GT.AND UP0, UPT, UR29, UR35, UPT ;  /* 0x000000231d00728c */ /* 0x000fd2000bf04270 */
[----:B------:R-:W-:Y:S05]  /*0610*/  BRA.U !UP0, `(.L_x_438) ;  /* 0x00000091088c7547 */ /* 0x000fea000b800000 */
[----:B------:R-:W-:Y:S01]  /*0620*/  UISETP.NE.AND UP0, UPT, UR12, -0x1, UPT ;  /* 0xffffffff0c00788c */ /* 0x000fe2000bf05270 */
[----:B-----5:R-:W-:Y:S01]  /*0630*/  ISETP.NE.AND P4, PT, R249, -0x1, PT ;  /* 0xfffffffff900780c */ /* 0x020fe20003f85270 */
[----:B------:R-:W-:-:S04]  /*0640*/  UIADD3 UR13, UPT, UPT, UR37, 0x7f, URZ ;  /* 0x0000007f250d7890 */ /* 0x000fc8000fffe0ff */
[----:B------:R-:W-:-:S04]  /*0650*/  USHF.R.S32.HI UR40, URZ, 0x1f, UR13 ;  /* 0x0000001fff287899 */ /* 0x000fc8000801140d */
[----:B------:R-:W-:Y:S01]  /*0660*/  ULEA.HI UR40, UR40, UR13, URZ, 0x7 ;  /* 0x0000000d28287291 */ /* 0x000fe2000f8f38ff */
[----:B------:R-:W1:Y:S01]  /*0670*/  @!UP0 LDCU.64 UR10, c[0x0][0x398] ;  /* 0x00007300ff0a87ac */ /* 0x000e620008000a00 */
[----:B------:R-:W2:Y:S02]  /*0680*/  @UP0 LDCU.64 UR8, c[0x0][0x3b0] ;  /* 0x00007600ff0807ac */ /* 0x000ea40008000a00 */
[----:B------:R-:W-:-:S04]  /*0690*/  USHF.R.S32.HI UR40, URZ, 0x7, UR40 ;  /* 0x00000007ff287899 */ /* 0x000fc80008011428 */
[----:B------:R-:W-:-:S04]  /*06a0*/  ULEA UR38, UR40, 0xffffff80, 0x7 ;  /* 0xffffff8028267891 */ /* 0x000fc8000f8e38ff */
[----:B------:R-:W-:Y:S02]  /*06b0*/  USHF.R.S32.HI UR39, URZ, 0x1f, UR38 ;  /* 0x0000001fff277899 */ /* 0x000fe40008011426 */
[----:B-1----:R-:W-:Y:S02]  /*06c0*/  @!UP0 UIMAD.WIDE.U32 UR42, UR34, UR10, URZ ;  /* 0x0000000a222a82a5 */ /* 0x002fe4000f8e00ff */
[----:B--2---:R-:W-:Y:S02]  /*06d0*/  @UP0 UIMAD.WIDE.U32 UR14, UR12, UR8, URZ ;  /* 0x000000080c0e02a5 */ /* 0x004fe4000f8e00ff */
[----:B------:R-:W-:Y:S02]  /*06e0*/  @!UP0 UIMAD UR13, UR34, UR11, UR43 ;  /* 0x0000000b220d82a4 */ /* 0x000fe4000f8e022b */
[----:B------:R-:W-:-:S03]  /*06f0*/  @UP0 UIMAD UR13, UR12, UR9, UR15 ;  /* 0x000000090c0d02a4 */ /* 0x000fc6000f8e020f */
[----:B------:R-:W-:Y:S01]  /*0700*/  @UP0 UMOV UR42, UR14 ;  /* 0x0000000e002a0c82 */ /* 0x000fe20008000000 */
[----:B------:R-:W-:Y:S08]  /*0710*/  @P4 BRA `(.L_x_439) ;  /* 0x0000000000404947 */ /* 0x000ff00003800000 */
[----:B------:R-:W1:Y:S01]  /*0720*/  LDCU.64 UR16, c[0x0][0x3b8] ;  /* 0x00007700ff1077ac */ /* 0x000e620008000a00 */
[----:B------:R-:W-:Y:S01]  /*0730*/  MOV R0, UR30 ;  /* 0x0000001e00007c02 */ /* 0x000fe20008000f00 */
[----:B------:R-:W2:Y:S03]  /*0740*/  LDCU.64 UR8, c[0x0][0x3a0] ;  /* 0x00007400ff0877ac */ /* 0x000ea60008000a00 */
[----:B------:R-:W-:Y:S02]  /*0750*/  SHF.R.S32.HI R0, RZ, 0x1f, R0 ;  /* 0x0000001fff007819 */ /* 0x000fe40000011400 */
[----:B-1----:R-:W-:-:S03]  /*0760*/  MOV R2, UR16 ;  /* 0x0000001000027c02 */ /* 0x002fc60008000f00 */
[----:B------:R-:W-:Y:S01]  /*0770*/  IMAD R0, R0, UR16, RZ ;  /* 0x0000001000007c24 */ /* 0x000fe2000f8e02ff */
[----:B------:R-:W-:Y:S01]  /*0780*/  MOV R4, UR17 ;  /* 0x0000001100047c02 */ /* 0x000fe20008000f00 */
[----:B------:R-:W-:-:S04]  /*0790*/  IMAD.WIDE.U32 R2, R2, UR30, RZ ;  /* 0x0000001e02027c25 */ /* 0x000fc8000f8e00ff */
[----:B------:R-:W-:Y:S01]  /*07a0*/  IMAD R0, R4, UR30, R0 ;  /* 0x0000001e04007c24 */ /* 0x000fe2000f8e0200 */
[----:B--2---:R-:W-:-:S04]  /*07b0*/  MOV R4, UR9 ;  /* 0x0000000900047c02 */ /* 0x004fc80008000f00 */
[----:B------:R-:W-:Y:S02]  /*07c0*/  IADD3 R3, PT, PT, R3, R0, RZ ;  /* 0x0000000003037210 */ /* 0x000fe40007ffe0ff */
[----:B------:R-:W-:-:S05]  /*07d0*/  MOV R0, UR8 ;  /* 0x0000000800007c02 */ /* 0x000fca0008000f00 */
[----:B------:R-:W-:-:S04]  /*07e0*/  IMAD.WIDE.U32 R2, R0, UR34, R2 ;  /* 0x0000002200027c25 */ /* 0x000fc8000f8e0002 */
[----:B------:R-:W-:Y:S01]  /*07f0*/  IMAD R32, R4, UR34, R3 ;  /* 0x0000002204207c24 */ /* 0x000fe2000f8e0203 */
[----:B------:R-:W-:Y:S01]  /*0800*/  MOV R29, R2 ;  /* 0x00000002001d7202 */ /* 0x000fe20000000f00 */
[----:B------:R-:W-:Y:S06]  /*0810*/  BRA `(.L_x_440) ;  /* 0x0000000000187947 */ /* 0x000fec0003800000 */
.L_x_439:
[----:B------:R-:W1:Y:S01]  /*0820*/  LDCU.64 UR16, c[0x0][0x3b8] ;  /* 0x00007700ff1077ac */ /* 0x000e620008000a00 */
[----:B------:R-:W-:-:S05]  /*0830*/  IADD3 R2, PT, PT, R249, UR30, RZ ;  /* 0x0000001ef9027c10 */ /* 0x000fca000fffe0ff */
[C---:B-1----:R-:W-:Y:S02]  /*0840*/  IMAD R0, R2.reuse, UR17, RZ ;  /* 0x0000001102007c24 */ /* 0x042fe4000f8e02ff */
[----:B------:R-:W-:-:S05]  /*0850*/  IMAD.WIDE.U32 R2, R2, UR16, RZ ;  /* 0x0000001002027c25 */ /* 0x000fca000f8e00ff */
[----:B------:R-:W-:Y:S02]  /*0860*/  IADD3 R32, PT, PT, R3, R0, RZ ;  /* 0x0000000003207210 */ /* 0x000fe40007ffe0ff */
[----:B------:R-:W-:-:S07]  /*0870*/  MOV R29, R2 ;  /* 0x00000002001d7202 */ /* 0x000fce0000000f00 */
.L_x_440:
[----:B------:R-:W1:Y:S01]  /*0880*/  LDC R5, c[0x0][0x3e8] ;  /* 0x0000fa00ff057b82 */ /* 0x000e620000000800 */
[----:B------:R-:W2:Y:S01]  /*0890*/  S2R R6, SR_CTAID.Z ;  /* 0x0000000000067919 */ /* 0x000ea20000002700 */
[----:B------:R-:W-:Y:S01]  /*08a0*/  USHF.R.S32.HI UR36, URZ, 0x1f, UR35 ;  /* 0x0000001fff247899 */ /* 0x000fe20008011423 */
[----:B-1----:R-:W-:-:S05]  /*08b0*/  IABS R0, R5 ;  /* 0x0000000500007213 */ /* 0x002fca0000000000 */
[----:B------:R-:W-:-:S04]  /*08c0*/  IMAD.MOV.U32 R4, RZ, RZ, R0 ;  /* 0x000000ffff047224 */ /* 0x000fc800078e0000 */
[----:B------:R-:W1:Y:S01]  /*08d0*/  I2F.RP R2, R4 ;  /* 0x0000000400027306 */ /* 0x000e620000209400 */
[----:B--2---:R-:W-:-:S07]  /*08e0*/  IABS R6, R6 ;  /* 0x0000000600067213 */ /* 0x004fce0000000000 */
[----:B-1----:R-:W1:Y:S02]  /*08f0*/  MUFU.RCP R2, R2 ;  /* 0x0000000200027308 */ /* 0x002e640000001000 */
[----:B-1----:R-:W-:-:S06]  /*0900*/  VIADD R2, R2, 0xffffffe ;  /* 0x0ffffffe02027836 */ /* 0x002fcc0000000000 */
[----:B------:R-:W1:Y:S02]  /*0910*/  F2I.FTZ.U32.TRUNC.NTZ R3, R2 ;  /* 0x0000000200037305 */ /* 0x000e64000021f000 */
[----:B-1----:R-:W-:Y:S01]  /*0920*/  IADD3 R0, PT, PT, RZ, -R3, RZ ;  /* 0x80000003ff007210 */ /* 0x002fe20007ffe0ff */
[----:B------:R-:W-:-:S04]  /*0930*/  IMAD.MOV.U32 R2, RZ, RZ, RZ ;  /* 0x000000ffff027224 */ /* 0x000fc800078e00ff */
[----:B------:R-:W-:-:S04]  /*0940*/  IMAD R0, R0, R4, RZ ;  /* 0x0000000400007224 */ /* 0x000fc800078e02ff */
[----:B------:R-:W-:-:S04]  /*0950*/  IMAD.HI.U32 R0, R3, R0, R2 ;  /* 0x0000000003007227 */ /* 0x000fc800078e0002 */
[----:B------:R-:W-:-:S04]  /*0960*/  IMAD.MOV.U32 R3, RZ, RZ, R6 ;  /* 0x000000ffff037224 */ /* 0x000fc800078e0006 */
[----:B------:R-:W-:-:S05]  /*0970*/  IMAD.HI.U32 R0, R0, R3, RZ ;  /* 0x0000000300007227 */ /* 0x000fca00078e00ff */
[----:B------:R-:W-:-:S05]  /*0980*/  IADD3 R2, PT, PT, -R0, RZ, RZ ;  /* 0x000000ff00027210 */ /* 0x000fca0007ffe1ff */
[----:B------:R-:W-:-:S05]  /*0990*/  IMAD R2, R4, R2, R3 ;  /* 0x0000000204027224 */ /* 0x000fca00078e0203 */
[----:B------:R-:W-:-:S13]  /*09a0*/  ISETP.GT.U32.AND P1, PT, R4, R2, PT ;  /* 0x000000020400720c */ /* 0x000fda0003f24070 */
[----:B------:R-:W-:Y:S02]  /*09b0*/  @!P1 IMAD.IADD R2, R2, 0x1, -R4 ;  /* 0x0000000102029824 */ /* 0x000fe400078e0a04 */
[----:B------:R-:W-:Y:S01]  /*09c0*/  @!P1 VIADD R0, R0, 0x1 ;  /* 0x0000000100009836 */ /* 0x000fe20000000000 */
[C---:B------:R-:W-:Y:S02]  /*09d0*/  ISETP.NE.AND P1, PT, R5.reuse, RZ, PT ;  /* 0x000000ff0500720c */ /* 0x040fe40003f25270 */
[----:B------:R-:W-:Y:S02]  /*09e0*/  ISETP.GE.U32.AND P2, PT, R2, R4, PT ;  /* 0x000000040200720c */ /* 0x000fe40003f46070 */
[----:B------:R-:W-:-:S04]  /*09f0*/  LOP3.LUT R2, R5, UR23, RZ, 0x3c, !PT ;  /* 0x0000001705027c12 */ /* 0x000fc8000f8e3cff */
[----:B------:R-:W-:-:S07]  /*0a00*/  ISETP.GE.AND P0, PT, R2, RZ, PT ;  /* 0x000000ff0200720c */ /* 0x000fce0003f06270 */
[----:B------:R-:W-:-:S05]  /*0a10*/  @P2 IADD3 R0, PT, PT, R0, 0x1, RZ ;  /* 0x0000000100002810 */ /* 0x000fca0007ffe0ff */
[----:B------:R-:W-:-:S05]  /*0a20*/  IMAD.MOV.U32 R22, RZ, RZ, R0 ;  /* 0x000000ffff167224 */ /* 0x000fca00078e0000 */
[----:B------:R-:W-:Y:S02]  /*0a30*/  @!P0 IADD3 R22, PT, PT, -R22, RZ, RZ ;  /* 0x000000ff16168210 */ /* 0x000fe40007ffe1ff */
[----:B------:R-:W-:-:S04]  /*0a40*/  @!P1 LOP3.LUT R22, RZ, R5, RZ, 0x33, !PT ;  /* 0x00000005ff169212 */ /* 0x000fc800078e33ff */
[----:B------:R-:W-:Y:S01]  /*0a50*/  SHF.R.S32.HI R25, RZ, 0x1f, R22 ;  /* 0x0000001fff197819 */ /* 0x000fe20000011416 */
[----:B------:R-:W-:Y:S06]  /*0a60*/  @P4 BRA `(.L_x_441) ;  /* 0x0000000000404947 */ /* 0x000fec0003800000 */
        /* <DEDUP_REMOVED lines=16> */
.L_x_441:
[----:B------:R-:W1:Y:S01]  /*0b70*/  LDCU.64 UR14, c[0x0][0x3c0] ;  /* 0x00007800ff0e77ac */ /* 0x000e620008000a00 */
[----:B------:R-:W-:-:S05]  /*0b80*/  IADD3 R0, PT, PT, R249, UR30, RZ ;  /* 0x0000001ef9007c10 */ /* 0x000fca000fffe0ff */
[C---:B-1----:R-:W-:Y:S02]  /*0b90*/  IMAD R4, R0.reuse, UR15, RZ ;  /* 0x0000000f00047c24 */ /* 0x042fe4000f8e02ff */
[----:B------:R-:W-:-:S05]  /*0ba0*/  IMAD.WIDE.U32 R2, R0, UR14, RZ ;  /* 0x0000000e00027c25 */ /* 0x000fca000f8e00ff */
[----:B------:R-:W-:Y:S02]  /*0bb0*/  IADD3 R24, PT, PT, R3, R4, RZ ;  /* 0x0000000403187210 */ /* 0x000fe40007ffe0ff */
[----:B------:R-:W-:Y:S02]  /*0bc0*/  MOV R23, R2 ;  /* 0x0000000200177202 */ /* 0x000fe40000000f00 */
.L_x_442:
[----:B------:R-:W1:Y:S01]  /*0bd0*/  @!UP0 LDCU.64 UR10, c[0x0][0x588] ;  /* 0x0000b100ff0a87ac */ /* 0x000e620008000a00 */
[----:B------:R-:W2:Y:S01]  /*0be0*/  @UP0 LDCU.64 UR8, c[0x0][0x590] ;  /* 0x0000b200ff0807ac */ /* 0x000ea20008000a00 */
[----:B------:R-:W3:Y:S01]  /*0bf0*/  LDCU UR48, c[0x0][0x3e0] ;  /* 0x00007c00ff3077ac */ /* 0x000ee20008000800 */
[----:B------:R-:W3:Y:S01]  /*0c00*/  LDCU UR47, c[0x0][0x44c] ;  /* 0x00008980ff2f77ac */ /* 0x000ee20008000800 */
[----:B-1----:R-:W-:Y:S02]  /*0c10*/  @!UP0 UIMAD.WIDE.U32 UR44, UR34, UR10, URZ ;  /* 0x0000000a222c82a5 */ /* 0x002fe4000f8e00ff */
[----:B--2---:R-:W-:Y:S02]  /*0c20*/  @UP0 UIMAD.WIDE.U32 UR50, UR12, UR8, URZ ;  /* 0x000000080c3202a5 */ /* 0x004fe4000f8e00ff */
[----:B------:R-:W-:-:S03]  /*0c30*/  @!UP0 UIMAD UR43, UR34, UR11, UR45 ;  /* 0x0000000b222b82a4 */ /* 0x000fc6000f8e022d */
[----:B------:R-:W-:Y:S01]  /*0c40*/  @!UP0 UMOV UR10, UR44 ;  /* 0x0000002c000a8c82 */ /* 0x000fe20008000000 */
[----:B------:R-:W-:Y:S01]  /*0c50*/  @UP0 UIMAD UR43, UR12, UR9, UR51 ;  /* 0x000000090c2b02a4 */ /* 0x000fe2000f8e0233 */
[----:B------:R-:W-:Y:S01]  /*0c60*/  @UP0 UMOV UR10, UR50 ;  /* 0x00000032000a0c82 */ /* 0x000fe20008000000 */
[----:B---3--:R-:W-:Y:S01]  /*0c70*/  UIMAD.WIDE UR54, UR48, UR47, URZ ;  /* 0x0000002f303672a5 */ /* 0x008fe2000f8e02ff */
[----:B------:R-:W-:Y:S11]  /*0c80*/  BRA.U UP0, `(.L_x_443) ;  /* 0x0000000100407547 */ /* 0x000ff6000b800000 */
[----:B------:R-:W1:Y:S01]  /*0c90*/  LDCU UR50, c[0x0][0x444] ;  /* 0x00008880ff3277ac */ /* 0x000e620008000800 */
[----:B------:R-:W-:Y:S02]  /*0ca0*/  USHF.R.S32.HI UR9, URZ, 0x1f, UR48 ;  /* 0x0000001fff097899 */ /* 0x000fe40008011430 */
[----:B-1----:R-:W-:Y:S02]  /*0cb0*/  USHF.R.S32.HI UR8, URZ, 0x1f, UR50 ;  /* 0x0000001fff087899 */ /* 0x002fe40008011432 */
[----:B------:R-:W-:Y:S02]  /*0cc0*/  UIMAD.WIDE.U32 UR50, UR34, UR50, URZ ;  /* 0x00000032223272a5 */ /* 0x000fe4000f8e00ff */
[----:B------:R-:W-:Y:S02]  /*0cd0*/  UIMAD UR8, UR8, UR34, URZ ;  /* 0x00000022080872a4 */ /* 0x000fe4000f8e02ff */
[----:B------:R-:W-:Y:S02]  /*0ce0*/  UIMAD.WIDE.U32 UR44, UR50, UR48, URZ ;  /* 0x00000030322c72a5 */ /* 0x000fe4000f8e00ff */
[----:B------:R-:W-:-:S04]  /*0cf0*/  UIADD3 UR8, UPT, UPT, UR51, UR8, URZ ;  /* 0x0000000833087290 */ /* 0x000fc8000fffe0ff */
[----:B------:R-:W-:-:S04]  /*0d00*/  UIMAD UR8, UR8, UR48, URZ ;  /* 0x00000030080872a4 */ /* 0x000fc8000f8e02ff */
[----:B------:R-:W-:Y:S02]  /*0d10*/  UIMAD UR8, UR9, UR50, UR8 ;  /* 0x00000032090872a4 */ /* 0x000fe4000f8e0208 */
[----:B------:R-:W-:Y:S02]  /*0d20*/  USHF.R.S32.HI UR9, URZ, 0x1f, UR47 ;  /* 0x0000001fff097899 */ /* 0x000fe4000801142f */
[----:B------:R-:W-:Y:S02]  /*0d30*/  UIADD3 UR8, UPT, UPT, UR45, UR8, URZ ;  /* 0x000000082d087290 */ /* 0x000fe4000fffe0ff */
[----:B------:R-:W-:Y:S02]  /*0d40*/  UIMAD.WIDE.U32 UR50, UR44, UR47, URZ ;  /* 0x0000002f2c3272a5 */ /* 0x000fe4000f8e00ff */
[----:B------:R-:W-:-:S04]  /*0d50*/  UIMAD UR8, UR8, UR47, URZ ;  /* 0x0000002f080872a4 */ /* 0x000fc8000f8e02ff */
[----:B------:R-:W-:-:S04]  /*0d60*/  UIMAD UR8, UR9, UR44, UR8 ;  /* 0x0000002c090872a4 */ /* 0x000fc8000f8e0208 */
[----:B------:R-:W-:Y:S01]  /*0d70*/  UIADD3 UR44, UPT, UPT, UR51, UR8, URZ ;  /* 0x00000008332c7290 */ /* 0x000fe2000fffe0ff */
[----:B------:R-:W-:Y:S11]  /*0d80*/  BRA `(.L_x_444) ;  /* 0x00000000000c7947 */ /* 0x000ff60003800000 */
.L_x_443:
[----:B------:R-:W-:Y:S02]  /*0d90*/  UIMAD.WIDE.U32 UR50, UR54, UR12, URZ ;  /* 0x0000000c363272a5 */ /* 0x000fe4000f8e00ff */
[----:B------:R-:W-:-:S04]  /*0da0*/  UIMAD UR44, UR55, UR12, URZ ;  /* 0x0000000c372c72a4 */ /* 0x000fc8000f8e02ff */
[----:B------:R-:W-:Y:S02]  /*0db0*/  UIADD3 UR44, UPT, UPT, UR51, UR44, URZ ;  /* 0x0000002c332c7290 */ /* 0x000fe4000fffe0ff */
.L_x_444:
[----:B------:R-:W1:Y:S01]  /*0dc0*/  LDCU.U8 UR9, c[0x0][0x548] ;  /* 0x0000a900ff0977ac */ /* 0x000e620008000000 */
[----:B------:R-:W-:Y:S01]  /*0dd0*/  USHF.L.U32 UR8, UR34, 0x7, URZ ;  /* 0x0000000722087899 */ /* 0x000fe200080006ff */
[----:B------:R-:W2:Y:S03]  /*0de0*/  LDCU.U8 UR46, c[0x0][0x5f0] ;  /* 0x0000be00ff2e77ac */ /* 0x000ea60008000000 */
[----:B------:R-:W-:-:S04]  /*0df0*/  USEL UR11, UR8, URZ, UP6 ;  /* 0x000000ff080b7287 */ /* 0x000fc8000b000000 */
[----:B------:R-:W-:Y:S02]  /*0e00*/  UIADD3 UR11, UP0, UPT, UR38, UR11, URZ ;  /* 0x0000000b260b7290 */ /* 0x000fe4000ff1e0ff */
[----:B-1----:R-:W-:Y:S02]  /*0e10*/  UISETP.NE.AND UP1, UPT, UR9, URZ, UPT ;  /* 0x000000ff0900728c */ /* 0x002fe4000bf25270 */
[----:B------:R-:W-:Y:S02]  /*0e20*/  UIADD3.X UR41, UPT, UPT, URZ, UR39, URZ, UP0, !UPT ;  /* 0x00000027ff297290 */ /* 0x000fe400087fe4ff */
[----:B------:R-:W-:Y:S02]  /*0e30*/  UIMAD.WIDE.U32 UR52, UR11, UR54, URZ ;  /* 0x000000360b3472a5 */ /* 0x000fe4000f8e00ff */
[----:B------:R-:W-:-:S04]  /*0e40*/  UIMAD UR41, UR41, UR54, URZ ;  /* 0x00000036292972a4 */ /* 0x000fc8000f8e02ff */
[----:B------:R-:W-:Y:S02]  /*0e50*/  UIMAD UR41, UR55, UR11, UR41 ;  /* 0x0000000b372972a4 */ /* 0x000fe4000f8e0229 */
[----:B------:R-:W-:Y:S02]  /*0e60*/  UIMAD UR11, UR23, UR47, URZ ;  /* 0x0000002f170b72a4 */ /* 0x000fe4000f8e02ff */
[----:B------:R-:W-:Y:S01]  /*0e70*/  UIADD3 UR41, UPT, UPT, UR53, UR41, URZ ;  /* 0x0000002935297290 */ /* 0x000fe2000fffe0ff */
[----:B--2---:R-:W-:Y:S11]  /*0e80*/  BRA.U !UP1, `(.L_x_445) ;  /* 0x00000001091c7547 */ /* 0x004ff6000b800000 */
[----:B------:R-:W1:Y:S01]  /*0e90*/  LDCU UR9, c[0x0][0x434] ;  /* 0x00008680ff0977ac */ /* 0x000e620008000800 */
[----:B------:R-:W2:Y:S01]  /*0ea0*/  LDCU UR45, c[0x0][0x454] ;  /* 0x00008a80ff2d77ac */ /* 0x000ea20008000800 */
[----:B------:R-:W-:Y:S02]  /*0eb0*/  UISETP.NE.AND UP0, UPT, UR12, -0x1, UPT ;  /* 0xffffffff0c00788c */ /* 0x000fe4000bf05270 */
[----:B-1----:R-:W-:-:S04]  /*0ec0*/  UIMAD UR9, UR34, UR9, URZ ;  /* 0x00000009220972a4 */ /* 0x002fc8000f8e02ff */
[----:B------:R-:W-:-:S04]  /*0ed0*/  USEL UR9, UR9, UR12, !UP0 ;  /* 0x0000000c09097287 */ /* 0x000fc8000c000000 */
[----:B--2---:R-:W-:Y:S01]  /*0ee0*/  UIMAD UR45, UR23, UR45, UR9 ;  /* 0x0000002d172d72a4 */ /* 0x004fe2000f8e0209 */
[----:B------:R-:W-:Y:S05]  /*0ef0*/  BRA `(.L_x_446) ;  /* 0x00000000000c7947 */ /* 0x000fea0003800000 */
.L_x_445:
[----:B------:R-:W1:Y:S01]  /*0f00*/  LDCU UR45, c[0x0][0x434] ;  /* 0x00008680ff2d77ac */ /* 0x000e620008000800 */
[----:B------:R-:W-:-:S04]  /*0f10*/  UIMAD UR9, UR34, UR48, UR23 ;  /* 0x00000030220972a4 */ /* 0x000fc8000f8e0217 */
[----:B-1----:R-:W-:Y:S02]  /*0f20*/  UIMAD UR45, UR9, UR45, URZ ;  /* 0x0000002d092d72a4 */ /* 0x002fe4000f8e02ff */
.L_x_446:
[----:B------:R-:W-:Y:S01]  /*0f30*/  UIADD3 UR40, UPT, UPT, UR40, -0x1, URZ ;  /* 0xffffffff28287890 */ /* 0x000fe2000fffe0ff */
[----:B------:R-:W-:Y:S09]  /*0f40*/  BRA.U !UP1, `(.L_x_447) ;  /* 0x0000000109247547 */ /* 0x000ff2000b800000 */
[----:B------:R-:W1:Y:S01]  /*0f50*/  LDCU UR9, c[0x0][0x444] ;  /* 0x00008880ff0977ac */ /* 0x000e620008000800 */
[----:B------:R-:W2:Y:S01]  /*0f60*/  LDCU UR51, c[0x0][0x430] ;  /* 0x00008600ff3377ac */ /* 0x000ea20008000800 */
[----:B------:R-:W2:Y:S01]  /*0f70*/  LDCU UR49, c[0x0][0x454] ;  /* 0x00008a80ff3177ac */ /* 0x000ea20008000800 */
[----:B------:R-:W-:-:S11]  /*0f80*/  UISETP.NE.AND UP0, UPT, UR12, -0x1, UPT ;  /* 0xffffffff0c00788c */ /* 0x000fd6000bf05270 */
[----:B-1----:R-:W-:Y:S02]  /*0f90*/  @!UP0 UIMAD UR12, UR34, UR9, URZ ;  /* 0x00000009220c82a4 */ /* 0x002fe4000f8e02ff */
[----:B--2---:R-:W-:Y:S02]  /*0fa0*/  ULEA UR49, UR51, UR49, 0x7 ;  /* 0x0000003133317291 */ /* 0x004fe4000f8e38ff */
[----:B------:R-:W-:-:S04]  /*0fb0*/  UIADD3 UR8, UPT, UPT, UR8, UR12, URZ ;  /* 0x0000000c08087290 */ /* 0x000fc8000fffe0ff */
[----:B------:R-:W-:Y:S01]  /*0fc0*/  UIMAD UR49, UR49, UR23, UR8 ;  /* 0x00000017313172a4 */ /* 0x000fe2000f8e0208 */
[----:B------:R-:W-:Y:S11]  /*0fd0*/  BRA `(.L_x_448) ;  /* 0x00000000000c7947 */ /* 0x000ff60003800000 */
.L_x_447:
[----:B------:R-:W1:Y:S01]  /*0fe0*/  LDCU UR49, c[0x0][0x444] ;  /* 0x00008880ff3177ac */ /* 0x000e620008000800 */
[----:B------:R-:W-:-:S04]  /*0ff0*/  UIMAD UR8, UR34, UR48, UR23 ;  /* 0x00000030220872a4 */ /* 0x000fc8000f8e0217 */
[----:B-1----:R-:W-:-:S12]  /*1000*/  UIMAD UR49, UR8, UR49, URZ ;  /* 0x00000031083172a4 */ /* 0x002fd8000f8e02ff */
.L_x_448:
[----:B------:R-:W1:Y:S01]  /*1010*/  S2R R41, SR_TID.X ;  /* 0x0000000000297919 */ /* 0x000e620000002100 */
[----:B------:R-:W2:Y:S01]  /*1020*/  LDC.64 R14, c[0x0][0x3b0] ;  /* 0x0000ec00ff0e7b82 */ /* 0x000ea20000000a00 */
[----:B------:R-:W3:Y:S01]  /*1030*/  LDCU.64 UR8, c[0x0][0x3c8] ;  /* 0x00007900ff0877ac */ /* 0x000ee20008000a00 */
[----:B------:R-:W-:Y:S01]  /*1040*/  IMAD.MOV.U32 R21, RZ, RZ, RZ ;  /* 0x000000ffff157224 */ /* 0x000fe200078e00ff */
[----:B------:R-:W-:Y:S01]  /*1050*/  ISETP.NE.AND P2, PT, RZ, UR46, PT ;  /* 0x0000002eff007c0c */ /* 0x000fe2000bf45270 */
[----:B------:R-:W-:Y:S01]  /*1060*/  BSSY.RECONVERGENT B1, `(.L_x_438) ;  /* 0x000087e000017945 */ /* 0x000fe20003800200 */
[----:B------:R-:W-:Y:S02]  /*1070*/  UIMAD UR47, UR48, UR47, URZ ;  /* 0x0000002f302f72a4 */ /* 0x000fe4000f8e02ff */
[----:B------:R-:W-:Y:S01]  /*1080*/  UIADD3 UR50, UP1, UP0, UR52, UR50, UR11 ;  /* 0x0000003234327290 */ /* 0x000fe2000f83e00b */
[----:B------:R-:W4:Y:S01]  /*1090*/  LDC.64 R10, c[0x0][0x590] ;  /* 0x00016400ff0a7b82 */ /* 0x000f220000000a00 */
[----:B------:R-:W-:-:S02]  /*10a0*/  ULEA UR45, UR40, UR45, 0x7 ;  /* 0x0000002d282d7291 */ /* 0x000fc4000f8e38ff */
[----:B------:R-:W-:-:S05]  /*10b0*/  ULEA UR49, UR40, UR49, 0x7 ;  /* 0x0000003128317291 */ /* 0x000fca000f8e38ff */
[----:B------:R-:W5:Y:S01]  /*10c0*/  LDC.64 R12, c[0x0][0x5f8] ;  /* 0x00017e00ff0c7b82 */ /* 0x000f620000000a00 */
[----:B--2---:R-:W-:-:S07]  /*10d0*/  IMAD R0, R14, UR39, RZ ;  /* 0x000000270e007c24 */ /* 0x004fce000f8e02ff */
[----:B------:R-:W2:Y:S01]  /*10e0*/  LDC.64 R16, c[0x0][0x598] ;  /* 0x00016600ff107b82 */ /* 0x000ea20000000a00 */
[----:B------:R-:W-:Y:S02]  /*10f0*/  IMAD R0, R15, UR38, R0 ;  /* 0x000000260f007c24 */ /* 0x000fe4000f8e0200 */
[C---:B-1----:R-:W-:Y:S01]  /*1100*/  IMAD.SHL.U32 R42, R41.reuse, 0x8, RZ ;  /* 0x00000008292a7824 */ /* 0x042fe200078e00ff */
[--C-:B------:R-:W-:Y:S02]  /*1110*/  SHF.R.U32.HI R4, RZ, 0x5, R41.reuse ;  /* 0x00000005ff047819 */ /* 0x100fe40000011629 */
[----:B------:R-:W-:Y:S02]  /*1120*/  LOP3.LUT R8, R41, 0x1f, RZ, 0xc0, !PT ;  /* 0x0000001f29087812 */ /* 0x000fe400078ec0ff */
[----:B------:R-:W-:Y:S02]  /*1130*/  LOP3.LUT R20, R42, 0x38, RZ, 0xc0, !PT ;  /* 0x000000382a147812 */ /* 0x000fe400078ec0ff */
[----:B------:R-:W-:Y:S01]  /*1140*/  SHF.R.U32.HI R40, RZ, 0x3, R41 ;  /* 0x00000003ff287819 */ /* 0x000fe20000011629 */
[----:B------:R-:W-:Y:S01]  /*1150*/  IMAD R8, R4, UR47, R8 ;  /* 0x0000002f04087c24 */ /* 0x000fe2000f8e0208 */
[----:B------:R-:W-:Y:S01]  /*1160*/  USHF.L.U32 UR47, UR47, 0x7, URZ ;  /* 0x000000072f2f7899 */ /* 0x000fe200080006ff */
[----:B------:R-:W-:Y:S01]  /*1170*/  IMAD.WIDE.U32 R2, R14, UR38, R20 ;  /* 0x000000260e027c25 */ /* 0x000fe2000f8e0014 */
[----:B------:R-:W-:-:S03]  /*1180*/  IADD3 R27, P3, PT, R40, 0x40, RZ ;  /* 0x00000040281b7810 */ /* 0x000fc60007f7e0ff */
[----:B------:R-:W-:Y:S01]  /*1190*/  VIADD R33, R40, 0x60 ;  /* 0x0000006028217836 */ /* 0x000fe20000000000 */
[----:B------:R-:W-:Y:S01]  /*11a0*/  IADD3 R2, P0, PT, R2, UR42, RZ ;  /* 0x0000002a02027c10 */ /* 0x000fe2000ff1e0ff */
[----:B------:R-:W-:Y:S01]  /*11b0*/  USHF.R.S32.HI UR42, URZ, 0x1f, UR11 ;  /* 0x0000001fff2a7899 */ /* 0x000fe2000801140b */
[----:B------:R-:W-:Y:S02]  /*11c0*/  IMAD.X R30, RZ, RZ, RZ, P3 ;  /* 0x000000ffff1e7224 */ /* 0x000fe400018e06ff */
[----:B------:R-:W-:Y:S01]  /*11d0*/  IADD3.X R3, PT, PT, R3, UR13, R0, P0, !PT ;  /* 0x0000000d03037c10 */ /* 0x000fe200087fe400 */
[----:B---3--:R-:W-:Y:S01]  /*11e0*/  IMAD.U32 R0, RZ, RZ, UR8 ;  /* 0x00000008ff007e24 */ /* 0x008fe2000f8e00ff */
[----:B------:R-:W-:Y:S01]  /*11f0*/  IADD3 R4, P0, PT, R20, UR10, RZ ;  /* 0x0000000a14047c10 */ /* 0x000fe2000ff1e0ff */
[----:B------:R-:W1:Y:S02]  /*1200*/  LDCU.64 UR12, c[0x0][0x380] ;  /* 0x00007000ff0c77ac */ /* 0x000e640008000a00 */
[----:B------:R-:W-:Y:S01]  /*1210*/  IMAD.WIDE.U32 R2, R0, UR23, R2 ;  /* 0x0000001700027c25 */ /* 0x000fe2000f8e0002 */
[----:B------:R-:W-:Y:S01]  /*1220*/  MOV R0, UR9 ;  /* 0x0000000900007c02 */ /* 0x000fe20008000f00 */
[----:B------:R-:W3:Y:S02]  /*1230*/  LDCU.64 UR8, c[0x0][0x570] ;  /* 0x0000ae00ff0877ac */ /* 0x000ee40008000a00 */
[----:B------:R-:W-:-:S02]  /*1240*/  IMAD.MOV.U32 R6, RZ, RZ, R2 ;  /* 0x000000ffff067224 */ /* 0x000fc400078e0002 */
[----:B------:R-:W-:Y:S01]  /*1250*/  IMAD R7, R0, UR23, R3 ;  /* 0x0000001700077c24 */ /* 0x000fe2000f8e0203 */
[----:B------:R-:W-:Y:S01]  /*1260*/  UIADD3.X UR41, UPT, UPT, UR41, UR44, UR42, UP1, UP0 ;  /* 0x0000002c29297290 */ /* 0x000fe20008fe042a */
[----:B----4-:R-:W-:Y:S01]  /*1270*/  IMAD R0, R10, UR39, RZ ;  /* 0x000000270a007c24 */ /* 0x010fe2000f8e02ff */
[----:B------:R-:W4:Y:S01]  /*1280*/  LDCU.64 UR10, c[0x0][0x550] ;  /* 0x0000aa00ff0a77ac */ /* 0x000f220008000a00 */
[----:B------:R-:W-:Y:S02]  /*1290*/  IMAD.X R5, RZ, RZ, UR43, P0 ;  /* 0x0000002bff057e24 */ /* 0x000fe400080e06ff */
[----:B-----5:R-:W-:Y:S01]  /*12a0*/  IMAD.WIDE.U32 R2, R12, UR21, RZ ;  /* 0x000000150c027c25 */ /* 0x020fe2000f8e00ff */
[----:B------:R-:W5:Y:S03]  /*12b0*/  LDCU.64 UR42, c[0x0][0x420] ;  /* 0x00008400ff2a77ac */ /* 0x000f660008000a00 */
[----:B------:R-:W-:Y:S01]  /*12c0*/  IMAD R0, R11, UR38, R0 ;  /* 0x000000260b007c24 */ /* 0x000fe2000f8e0200 */
[----:B------:R-:W-:Y:S01]  /*12d0*/  SEL R2, R2, RZ, P2 ;  /* 0x000000ff02027207 */ /* 0x000fe20001000000 */
[----:B------:R-:W-:Y:S01]  /*12e0*/  IMAD.WIDE.U32 R4, R10, UR38, R4 ;  /* 0x000000260a047c25 */ /* 0x000fe2000f8e0004 */
[----:B------:R-:W3:Y:S02]  /*12f0*/  LDCU.64 UR38, c[0x0][0x5e8] ;  /* 0x0000bd00ff2677ac */ /* 0x000ee40008000a00 */
[----:B------:R-:W-:Y:S01]  /*1300*/  IADD3 R12, P1, P0, R8, UR50, R2 ;  /* 0x00000032080c7c10 */ /* 0x000fe2000f83e002 */
[----:B------:R-:W-:Y:S01]  /*1310*/  IMAD R9, R13, UR21, R3 ;  /* 0x000000150d097c24 */ /* 0x000fe2000f8e0203 */
[----:B------:R-:W-:Y:S01]  /*1320*/  IADD3 R3, PT, PT, R5, R0, RZ ;  /* 0x0000000005037210 */ /* 0x000fe20007ffe0ff */
[----:B------:R-:W-:Y:S01]  /*1330*/  IMAD.MOV.U32 R2, RZ, RZ, R4 ;  /* 0x000000ffff027224 */ /* 0x000fe200078e0004 */
[----:B------:R-:W-:Y:S01]  /*1340*/  SHF.R.S32.HI R5, RZ, 0x1f, R8 ;  /* 0x0000001fff057819 */ /* 0x000fe20000011408 */
[----:B------:R-:W-:Y:S01]  /*1350*/  UISETP.GT.AND UP0, UPT, UR37, URZ, UPT ;  /* 0x000000ff2500728c */ /* 0x000fe2000bf04270 */
[----:B------:R-:W-:Y:S01]  /*1360*/  SEL R0, R9, RZ, P2 ;  /* 0x000000ff09007207 */ /* 0x000fe20001000000 */
[----:B--2---:R-:W-:Y:S01]  /*1370*/  IMAD.WIDE.U32 R2, R16, UR23, R2 ;  /* 0x0000001710027c25 */ /* 0x004fe2000f8e0002 */
[----:B------:R-:W-:-:S02]  /*1380*/  SHF.L.U64.HI R9, R14, 0x5, R15 ;  /* 0x000000050e097819 */ /* 0x000fc4000001020f */
[----:B------:R-:W-:Y:S01]  /*1390*/  IADD3.X R8, PT, PT, R5, UR41, R0, P1, P0 ;  /* 0x0000002905087c10 */ /* 0x000fe20008fe0400 */
[----:B------:R-:W-:Y:S01]  /*13a0*/  IMAD.WIDE.U32 R4, R40, R14, R6 ;  /* 0x0000000e28047225 */ /* 0x000fe200078e0006 */
[----:B-----5:R-:W-:-:S03]  /*13b0*/  UIMAD.WIDE UR42, UR45, 0x4, UR42 ;  /* 0x000000042d2a78a5 */ /* 0x020fc6000f8e022a */
[----:B------:R-:W-:Y:S01]  /*13c0*/  IMAD R3, R17, UR23, R3 ;  /* 0x0000001711037c24 */ /* 0x000fe2000f8e0203 */
[----:B-1----:R-:W-:Y:S01]  /*13d0*/  LEA R242, P1, R4, UR12, 0x1 ;  /* 0x0000000c04f27c11 */ /* 0x002fe2000f8208ff */
[----:B------:R-:W-:Y:S01]  /*13e0*/  IMAD R6, R40, R15, R5 ;  /* 0x0000000f28067224 */ /* 0x000fe200078e0205 */
[----:B------:R-:W-:Y:S01]  /*13f0*/  IADD3 R5, P0, PT, R12, UR47, RZ ;  /* 0x0000002f0c057c10 */ /* 0x000fe2000ff1e0ff */
[----:B------:R-:W-:Y:S01]  /*1400*/  IMAD.U32 R0, RZ, RZ, UR47 ;  /* 0x0000002fff007e24 */ /* 0x000fe2000f8e00ff */
[C---:B------:R-:W-:Y:S01]  /*1410*/  IADD3 R12, PT, PT, R40.reuse, 0x20, RZ ;  /* 0x00000020280c7810 */ /* 0x040fe20007ffe0ff */
[----:B------:R-:W-:Y:S01]  /*1420*/  IMAD.WIDE.U32 R2, R40, R10, R2 ;  /* 0x0000000a28027225 */ /* 0x000fe200078e0002 */
[----:B------:R-:W-:Y:S01]  /*1430*/  LEA.HI.X R241, R4, UR13, R6, 0x1, P1 ;  /* 0x0000000d04f17c11 */ /* 0x000fe200088f0c06 */
[----:B---3--:R-:W-:Y:S01]  /*1440*/  UIMAD.WIDE UR12, UR49, 0x4, UR38 ;  /* 0x00000004310c78a5 */ /* 0x008fe2000f8e0226 */
[----:B------:R-:W-:Y:S01]  /*1450*/  LEA.HI.X.SX32 R4, R0, R8, 0x1, P0 ;  /* 0x0000000800047211 */ /* 0x000fe200000f0eff */
[C---:B------:R-:W-:Y:S01]  /*1460*/  IMAD R0, R40.reuse, R11, R3 ;  /* 0x0000000b28007224 */ /* 0x040fe200078e0203 */
[----:B------:R-:W-:Y:S01]  /*1470*/  LEA R220, P0, R5, UR8, 0x2 ;  /* 0x0000000805dc7c11 */ /* 0x000fe2000f8010ff */
[----:B------:R-:W-:Y:S01]  /*1480*/  VIADD R17, R40, 0x40 ;  /* 0x0000004028117836 */ /* 0x000fe20000000000 */
[----:B----4-:R-:W-:-:S02]  /*1490*/  LEA R240, P1, R2, UR10, 0x1 ;  /* 0x0000000a02f07c11 */ /* 0x010fc4000f8208ff */
[----:B------:R-:W-:Y:S02]  /*14a0*/  LEA.HI.X R221, R5, UR9, R4, 0x2, P0 ;  /* 0x0000000905dd7c11 */ /* 0x000fe400080f1404 */
[----:B------:R-:W-:Y:S01]  /*14b0*/  LEA.HI.X R239, R2, UR11, R0, 0x1, P1 ;  /* 0x0000000b02ef7c11 */ /* 0x000fe200088f0c00 */
[----:B------:R-:W-:Y:S01]  /*14c0*/  IMAD.SHL.U32 R0, R10, 0x20, RZ ;  /* 0x000000200a007824 */ /* 0x000fe200078e00ff */
[C---:B------:R-:W-:Y:S02]  /*14d0*/  IADD3 R26, P0, PT, R40.reuse, 0x20, RZ ;  /* 0x00000020281a7810 */ /* 0x040fe40007f1e0ff */
[----:B------:R-:W-:Y:S02]  /*14e0*/  IADD3 R31, P1, PT, R40, 0x60, RZ ;  /* 0x00000060281f7810 */ /* 0x000fe40007f3e0ff */
[----:B------:R-:W-:Y:S01]  /*14f0*/  SHF.L.U32 R3, R14, 0x5, RZ ;  /* 0x000000050e037819 */ /* 0x000fe200000006ff */
[----:B------:R-:W-:Y:S01]  /*1500*/  IMAD.X R28, RZ, RZ, RZ, P0 ;  /* 0x000000ffff1c7224 */ /* 0x000fe200000e06ff */
[----:B------:R-:W-:-:S02]  /*1510*/  SHF.L.U64.HI R2, R10, 0x5, R11 ;  /* 0x000000050a027819 */ /* 0x000fc4000001020b */
[----:B------:R-:W-:Y:S01]  /*1520*/  IADD3.X R39, PT, PT, RZ, RZ, RZ, P1, !PT ;  /* 0x000000ffff277210 */ /* 0x000fe20000ffe4ff */
[----:B------:R-:W-:Y:S06]  /*1530*/  BRA.U UP0, `(.L_x_449) ;  /* 0x0000000900907547 */ /* 0x000fec000b800000 */
[----:B------:R-:W-:Y:S05]  /*1540*/  @P4 BRA `(.L_x_450) ;  /* 0x0000000000404947 */ /* 0x000fea0003800000 */
        /* <DEDUP_REMOVED lines=15> */
[----:B------:R-:W-:Y:S05]  /*1640*/  BRA `(.L_x_451) ;  /* 0x0000000000187947 */ /* 0x000fea0003800000 */
.L_x_450:
[----:B------:R-:W1:Y:S01]  /*1650*/  LDCU.64 UR12, c[0x0][0x5c0] ;  /* 0x0000b800ff0c77ac */ /* 0x000e620008000a00 */
[----:B------:R-:W-:-:S05]  /*1660*/  IADD3 R0, PT, PT, R249, UR30, RZ ;  /* 0x0000001ef9007c10 */ /* 0x000fca000fffe0ff */
[C---:B-1----:R-:W-:Y:S02]  /*1670*/  IMAD R4, R0.reuse, UR13, RZ ;  /* 0x0000000d00047c24 */ /* 0x042fe4000f8e02ff */
[----:B------:R-:W-:-:S05]  /*1680*/  IMAD.WIDE.U32 R2, R0, UR12, RZ ;  /* 0x0000000c00027c25 */ /* 0x000fca000f8e00ff */
[----:B------:R-:W-:Y:S02]  /*1690*/  IADD3 R6, PT, PT, R3, R4, RZ ;  /* 0x0000000403067210 */ /* 0x000fe40007ffe0ff */
[----:B------:R-:W-:Y:S02]  /*16a0*/  MOV R5, R2 ;  /* 0x0000000200057202 */ /* 0x000fe40000000f00 */
.L_x_451:
        /* <DEDUP_REMOVED lines=17> */
.L_x_452:
[----:B------:R-:W1:Y:S01]  /*17c0*/  LDCU.64 UR10, c[0x0][0x5c8] ;  /* 0x0000b900ff0a77ac */ /* 0x000e620008000a00 */
[----:B------:R-:W-:-:S05]  /*17d0*/  IADD3 R0, PT, PT, R249, UR30, RZ ;  /* 0x0000001ef9007c10 */ /* 0x000fca000fffe0ff */
[C---:B-1----:R-:W-:Y:S02]  /*17e0*/  IMAD R4, R0.reuse, UR11, RZ ;  /* 0x0000000b00047c24 */ /* 0x042fe4000f8e02ff */
[----:B------:R-:W-:-:S05]  /*17f0*/  IMAD.WIDE.U32 R2, R0, UR10, RZ ;  /* 0x0000000a00027c25 */ /* 0x000fca000f8e00ff */
[----:B------:R-:W-:Y:S02]  /*1800*/  IADD3 R11, PT, PT, R3, R4, RZ ;  /* 0x00000004030b7210 */ /* 0x000fe40007ffe0ff */
[----:B------:R-:W-:-:S07]  /*1810*/  MOV R10, R2 ;  /* 0x00000002000a7202 */ /* 0x000fce0000000f00 */
.L_x_453:
[----:B------:R-:W-:Y:S01]  /*1820*/  UIADD3 UR29, UPT, UPT, -UR35, UR29, URZ ;  /* 0x0000001d231d7290 */ /* 0x000fe2000fffe1ff */
[----:B------:R-:W-:Y:S01]  /*1830*/  IMAD.U32 R2, RZ, RZ, UR12 ;  /* 0x0000000cff027e24 */ /* 0x000fe2000f8e00ff */
[----:B------:R-:W1:Y:S01]  /*1840*/  LDCU.64 UR8, c[0x0][0x5d8] ;  /* 0x0000bb00ff0877ac */ /* 0x000e620008000a00 */
[----:B------:R-:W-:Y:S02]  /*1850*/  BSSY.RECONVERGENT B0, `(.L_x_454) ;  /* 0x0000020000007945 */ /* 0x000fe40003800200 */
[----:B------:R-:W-:Y:S01]  /*1860*/  IMAD.WIDE.U32 R2, R2, UR35, R20 ;  /* 0x0000002302027c25 */ /* 0x000fe2000f8e0014 */
[----:B------:R-:W-:Y:S01]  /*1870*/  ISETP.GE.AND P4, PT, R40, UR29, PT ;  /* 0x0000001d28007c0c */ /* 0x000fe2000bf86270 */
[----:B------:R-:W-:Y:S01]  /*1880*/  UIMAD UR14, UR36, UR12, URZ ;  /* 0x0000000c240e72a4 */ /* 0x000fe2000f8e02ff */
[----:B------:R-:W-:Y:S02]  /*1890*/  ISETP.GE.AND P3, PT, R12, UR29, PT ;  /* 0x0000001d0c007c0c */ /* 0x000fe4000bf66270 */
[----:B------:R-:W-:Y:S01]  /*18a0*/  IADD3 R2, P0, PT, R5, R2, RZ ;  /* 0x0000000205027210 */ /* 0x000fe20007f1e0ff */
[----:B------:R-:W-:Y:S01]  /*18b0*/  UIMAD UR14, UR35, UR13, UR14 ;  /* 0x0000000d230e72a4 */ /* 0x000fe2000f8e020e */
[----:B------:R-:W-:-:S02]  /*18c0*/  ISETP.GE.AND P2, PT, R17, UR29, PT ;  /* 0x0000001d11007c0c */ /* 0x000fc4000bf46270 */
[----:B------:R-:W-:-:S03]  /*18d0*/  ISETP.GE.AND P1, PT, R33, UR29, PT ;  /* 0x0000001d21007c0c */ /* 0x000fc6000bf26270 */
[----:B------:R-:W-:Y:S02]  /*18e0*/  IADD3.X R3, PT, PT, R6, UR14, R3, P0, !PT ;  /* 0x0000000e06037c10 */ /* 0x000fe400087fe403 */
[----:B------:R-:W2:Y:S01]  /*18f0*/  @!P4 LDC.64 R4, c[0x0][0x560] ;  /* 0x00015800ff04cb82 */ /* 0x000ea20000000a00 */
[----:B-1----:R-:W-:Y:S01]  /*1900*/  IMAD.U32 R0, RZ, RZ, UR8 ;  /* 0x00000008ff007e24 */ /* 0x002fe2000f8e00ff */
[----:B------:R-:W-:-:S03]  /*1910*/  MOV R6, UR9 ;  /* 0x0000000900067c02 */ /* 0x000fc60008000f00 */
[----:B------:R-:W-:-:S04]  /*1920*/  IMAD.WIDE.U32 R8, R0, UR23, R2 ;  /* 0x0000001700087c25 */ /* 0x000fc8000f8e0002 */
        /* <DEDUP_REMOVED lines=17> */
[----:B------:R2:W-:Y:S04]  /*1a40*/  STG.E.128 desc[UR26][R4.64], RZ ;  /* 0x000000ff04007986 */ /* 0x0005e8000c101d1a */
.L_x_455:
[----:B------:R-:W-:Y:S05]  /*1a50*/  BSYNC.RECONVERGENT B0 ;  /* 0x0000000000007941 */ /* 0x000fea0003800200 */
.L_x_454:
[----:B------:R-:W-:Y:S04]  /*1a60*/  BSSY.RECONVERGENT B0, `(.L_x_456) ;  /* 0x000000c000007945 */ /* 0x000fe80003800200 */
        /* <DEDUP_REMOVED lines=8> */
[----:B-12---:R-:W-:-:S04]  /*1af0*/  LEA R4, P0, R2, UR8, 0x1 ;  /* 0x0000000802047c11 */ /* 0x006fc8000f8008ff */
[----:B------:R-:W-:-:S05]  /*1b00*/  LEA.HI.X R5, R2, UR9, R0, 0x1, P0 ;  /* 0x0000000902057c11 */ /* 0x000fca00080f0c00 */
[----:B------:R3:W-:Y:S04]  /*1b10*/  STG.E.128 desc[UR26][R4.64], RZ ;  /* 0x000000ff04007986 */ /* 0x0007e8000c101d1a */
.L_x_457:
[----:B------:R-:W-:Y:S05]  /*1b20*/  BSYNC.RECONVERGENT B0 ;  /* 0x0000000000007941 */ /* 0x000fea0003800200 */
.L_x_456:
[----:B------:R-:W-:Y:S04]  /*1b30*/  BSSY.RECONVERGENT B0, `(.L_x_458) ;  /* 0x000000c000007945 */ /* 0x000fe80003800200 */
[----:B------:R-:W-:Y:S05]  /*1b40*/  @P1 BRA `(.L_x_459) ;  /* 0x0000000000281947 */ /* 0x000fea0003800000 */
[----:B------:R-:W4:Y:S01]  /*1b50*/  LDCU.64 UR8, c[0x0][0x560] ;  /* 0x0000ac00ff0877ac */ /* 0x000f220008000a00 */
[----:B------:R-:W-:Y:S01]  /*1b60*/  MOV R2, R8 ;  /* 0x0000000800027202 */ /* 0x000fe20000000f00 */
[----:B------:R-:W-:Y:S01]  /*1b70*/  IMAD R0, R39, UR12, RZ ;  /* 0x0000000c27007c24 */ /* 0x000fe2000f8e02ff */
[----:B------:R-:W-:-:S03]  /*1b80*/  MOV R3, R7 ;  /* 0x0000000700037202 */ /* 0x000fc60000000f00 */
[C---:B------:R-:W-:Y:S02]  /*1b90*/  IMAD R0, R31.reuse, UR13, R0 ;  /* 0x0000000d1f007c24 */ /* 0x040fe4000f8e0200 */
[----:B-123--:R-:W-:-:S05]  /*1ba0*/  IMAD.WIDE.U32 R4, R31, UR12, R2 ;  /* 0x0000000c1f047c25 */ /* 0x00efca000f8e0002 */
[----:B------:R-:W-:Y:S02]  /*1bb0*/  IADD3 R0, PT, PT, R5, R0, RZ ;  /* 0x0000000005007210 */ /* 0x000fe40007ffe0ff */
[----:B----4-:R-:W-:-:S04]  /*1bc0*/  LEA R2, P0, R4, UR8, 0x1 ;  /* 0x0000000804027c11 */ /* 0x010fc8000f8008ff */
[----:B------:R-:W-:-:S05]  /*1bd0*/  LEA.HI.X R3, R4, UR9, R0, 0x1, P0 ;  /* 0x0000000904037c11 */ /* 0x000fca00080f0c00 */
[----:B------:R4:W-:Y:S04]  /*1be0*/  STG.E.128 desc[UR26][R2.64], RZ ;  /* 0x000000ff02007986 */ /* 0x0009e8000c101d1a */
.L_x_459:
[----:B------:R-:W-:Y:S05]  /*1bf0*/  BSYNC.RECONVERGENT B0 ;  /* 0x0000000000007941 */ /* 0x000fea0003800200 */
.L_x_458:
[----:B------:R-:W5:Y:S01]  /*1c00*/  LDCU.64 UR8, c[0x0][0x5e0] ;  /* 0x0000bc00ff0877ac */ /* 0x000f620008000a00 */
[----:B----4-:R-:W-:Y:S01]  /*1c10*/  MOV R2, UR10 ;  /* 0x0000000a00027c02 */ /* 0x010fe20008000f00 */
[----:B-123--:R-:W1:Y:S01]  /*1c20*/  @!P4 LDC.64 R4, c[0x0][0x568] ;  /* 0x00015a00ff04cb82 */ /* 0x00ee620000000a00 */
[----:B------:R-:W-:Y:S01]  /*1c30*/  BSSY.RECONVERGENT B0, `(.L_x_460) ;  /* 0x000001b000007945 */ /* 0x000fe20003800200 */
[----:B------:R-:W-:Y:S02]  /*1c40*/  UIMAD UR36, UR36, UR10, URZ ;  /* 0x0000000a242472a4 */ /* 0x000fe4000f8e02ff */
[----:B------:R-:W-:Y:S02]  /*1c50*/  IMAD.WIDE.U32 R2, R2, UR35, R20 ;  /* 0x0000002302027c25 */ /* 0x000fe4000f8e0014 */
[----:B------:R-:W-:Y:S01]  /*1c60*/  UIMAD UR36, UR35, UR11, UR36 ;  /* 0x0000000b232472a4 */ /* 0x000fe2000f8e0224 */
[----:B------:R-:W-:-:S05]  /*1c70*/  IADD3 R2, P0, PT, R10, R2, RZ ;  /* 0x000000020a027210 */ /* 0x000fca0007f1e0ff */
[----:B------:R-:W-:Y:S02]  /*1c80*/  IADD3.X R3, PT, PT, R11, UR36, R3, P0, !PT ;  /* 0x000000240b037c10 */ /* 0x000fe400087fe403 */
[----:B-----5:R-:W-:Y:S02]  /*1c90*/  MOV R0, UR8 ;  /* 0x0000000800007c02 */ /* 0x020fe40008000f00 */
[----:B------:R-:W-:-:S03]  /*1ca0*/  MOV R6, UR9 ;  /* 0x0000000900067c02 */ /* 0x000fc60008000f00 */
[----:B------:R-:W-:-:S04]  /*1cb0*/  IMAD.WIDE.U32 R8, R0, UR23, R2 ;  /* 0x0000001700087c25 */ /* 0x000fc8000f8e0002 */
        /* <DEDUP_REMOVED lines=18> */
.L_x_461:
[----:B------:R-:W-:Y:S05]  /*1de0*/  BSYNC.RECONVERGENT B0 ;  /* 0x0000000000007941 */ /* 0x000fea0003800200 */
.L_x_460:
        /* <DEDUP_REMOVED lines=12> */
.L_x_463:
[----:B------:R-:W-:Y:S05]  /*1eb0*/  BSYNC.RECONVERGENT B0 ;  /* 0x0000000000007941 */ /* 0x000fea0003800200 */
.L_x_462:
        /* <DEDUP_REMOVED lines=10> */
[----:B------:R1:W-:Y:S01]  /*1f60*/  STG.E.128 desc[UR26][R2.64], RZ ;  /* 0x000000ff02007986 */ /* 0x0003e2000c101d1a */
[----:B------:R-:W-:Y:S05]  /*1f70*/  BRA `(.L_x_464) ;  /* 0x0000007800307947 */ /* 0x000fea0003800000 */
.L_x_449:
[----:B------:R-:W-:Y:S01]  /*1f80*/  UIMAD UR37, UR40, -0x80, UR37 ;  /* 0xffffff80282578a4 */ /* 0x000fe2000f8e0225 */
[----:B------:R-:W-:Y:S01]  /*1f90*/  LEA R4, P1, R0, R240, 0x1 ;  /* 0x000000f000047211 */ /* 0x000fe200078208ff */
[----:B------:R-:W-:Y:S01]  /*1fa0*/  IMAD.WIDE.U32 R6, R10, 0x40, RZ ;  /* 0x000000400a067825 */ /* 0x000fe200078e00ff */
[----:B------:R-:W-:Y:S01]  /*1fb0*/  UIADD3 UR34, UPT, UPT, -UR35, UR29, URZ ;  /* 0x0000001d23227290 */ /* 0x000fe2000fffe1ff */
[----:B------:R-:W-:Y:S01]  /*1fc0*/  @P2 BAR.SYNC.DEFER_BLOCKING 0x0 ;  /* 0x0000000000002b1d */ /* 0x000fe20000010000 */
[----:B------:R-:W-:Y:S01]  /*1fd0*/  LEA.HI.X R5, R0, R239, R2, 0x1, P1 ;  /* 0x000000ef00057211 */ /* 0x000fe200008f0c02 */
[----:B------:R-:W-:Y:S01]  /*1fe0*/  IMAD.SHL.U32 R0, R11, 0x40, RZ ;  /* 0x000000400b007824 */ /* 0x000fe200078e00ff */
[----:B------:R-:W-:Y:S01]  /*1ff0*/  ISETP.GE.AND P5, PT, R17, UR37, PT ;  /* 0x0000002511007c0c */ /* 0x000fe2000bfa6270 */
[----:B------:R-:W-:Y:S01]  /*2000*/  ULOP3.LUT UR8, UR40, 0x80000001, URZ, 0xc0, !UPT ;  /* 0x8000000128087892 */ /* 0x000fe2000f8ec0ff */
[----:B------:R-:W-:Y:S01]  /*2010*/  ISETP.GE.AND P0, PT, R33, UR37, PT ;  /* 0x0000002521007c0c */ /* 0x000fe2000bf06270 */
[----:B------:R-:W-:Y:S01]  /*2020*/  UIMAD UR39, UR36, UR16, URZ ;  /* 0x00000010242772a4 */ /* 0x000fe2000f8e02ff */
[C---:B------:R-:W-:Y:S01]  /*2030*/  LEA R2, P1, R3.reuse, R242, 0x1 ;  /* 0x000000f203027211 */ /* 0x040fe200078208ff */
[----:B------:R-:W-:Y:S01]  /*2040*/  UISETP.NE.AND UP0, UPT, UR8, 0x1, UPT ;  /* 0x000000010800788c */ /* 0x000fe2000bf05270 */
[----:B------:R-:W-:Y:S01]  /*2050*/  ISETP.GE.AND P6, PT, R12, UR37, PT ;  /* 0x000000250c007c0c */ /* 0x000fe2000bfc6270 */
[----:B------:R-:W-:Y:S01]  /*2060*/  UIMAD UR36, UR36, UR14, URZ ;  /* 0x0000000e242472a4 */ /* 0x000fe2000f8e02ff */
[----:B------:R-:W-:Y:S01]  /*2070*/  LEA.HI.X R3, R3, R241, R9, 0x1, P1 ;  /* 0x000000f103037211 */ /* 0x000fe200008f0c09 */
[----:B------:R-:W-:Y:S01]  /*2080*/  USEL UR38, URZ, 0x4000, UP0 ;  /* 0x00004000ff267887 */ /* 0x000fe20008000000 */
[----:B------:R-:W-:Y:S01]  /*2090*/  ISETP.GE.AND P4, PT, R40, UR37, PT ;  /* 0x0000002528007c0c */ /* 0x000fe2000bf86270 */
[----:B------:R-:W1:Y:S01]  /*20a0*/  LDCU.64 UR10, c[0x0][0x3d0] ;  /* 0x00007a00ff0a77ac */ /* 0x000e620008000a00 */
[----:B------:R-:W-:-:S02]  /*20b0*/  ISETP.GE.AND P2, PT, R17, UR34, PT ;  /* 0x0000002211007c0c */ /* 0x000fc4000bf46270 */
[----:B------:R-:W-:Y:S01]  /*20c0*/  SHF.R.U32.HI R43, RZ, 0x1, R41 ;  /* 0x00000001ff2b7819 */ /* 0x000fe20000011629 */
[----:B------:R-:W-:Y:S01]  /*20d0*/  UIMAD UR36, UR35, UR15, UR36 ;  /* 0x0000000f232472a4 */ /* 0x000fe2000f8e0224 */
[----:B------:R-:W-:Y:S01]  /*20e0*/  @!P5 IADD3 R8, P3, PT, R4, R6, RZ ;  /* 0x000000060408d210 */ /* 0x000fe20007f7e0ff */
[----:B------:R-:W2:Y:S01]  /*20f0*/  LDCU.64 UR8, c[0x0][0x3d8] ;  /* 0x00007b00ff0877ac */ /* 0x000ea20008000a00 */
[----:B------:R-:W-:Y:S01]  /*2100*/  @!P0 LEA R6, P1, R10, R4, 0x7 ;  /* 0x000000040a068211 */ /* 0x000fe200078238ff */
[----:B------:R-:W3:Y:S01]  /*2110*/  S2R R173, SR_TID.X ;  /* 0x0000000000ad7919 */ /* 0x000ee20000002100 */
[----:B------:R-:W-:Y:S01]  /*2120*/  @!P5 IADD3.X R9, PT, PT, R5, R7, R0, P3, !PT ;  /* 0x000000070509d210 */ /* 0x000fe20001ffe400 */
[----:B------:R-:W-:Y:S01]  /*2130*/  UIMAD UR39, UR35, UR17, UR39 ;  /* 0x00000011232772a4 */ /* 0x000fe2000f8e0227 */
[----:B------:R-:W-:Y:S01]  /*2140*/  ISETP.GE.AND P3, PT, R12, UR34, PT ;  /* 0x000000220c007c0c */ /* 0x000fe2000bf66270 */
[----:B------:R-:W-:Y:S01]  /*2150*/  IMAD.WIDE.U32 R12, R14, 0x40, RZ ;  /* 0x000000400e0c7825 */ /* 0x000fe200078e00ff */
[----:B------:R-:W-:Y:S01]  /*2160*/  @!P0 LEA.HI.X R7, R10, R5, R11, 0x7, P1 ;  /* 0x000000050a078211 */ /* 0x000fe200008f3c0b */
[----:B------:R-:W4:Y:S01]  /*2170*/  @!P2 LDC.64 R34, c[0x0][0x388] ;  /* 0x0000e200ff22ab82 */ /* 0x000f220000000a00 */
[----:B------:R-:W-:Y:S01]  /*2180*/  LOP3.LUT R0, R42, 0x1f8, RZ, 0xc0, !PT ;  /* 0x000001f82a007812 */ /* 0x000fe200078ec0ff */
[----:B------:R-:W-:Y:S01]  /*2190*/  IMAD.SHL.U32 R11, R15, 0x40, RZ ;  /* 0x000000400f0b7824 */ /* 0x000fe200078e00ff */
[----:B------:R-:W-:Y:S01]  /*21a0*/  @!P5 IADD3 R16, P1, PT, R2, R12, RZ ;  /* 0x0000000c0210d210 */ /* 0x000fe20007f3e0ff */
[----:B------:R-:W-:Y:S01]  /*21b0*/  IMAD.U32 R12, RZ, RZ, UR14 ;  /* 0x0000000eff0c7e24 */ /* 0x000fe2000f8e00ff */
[----:B------:R-:W-:Y:S01]  /*21c0*/  LOP3.LUT R0, R0, 0x38, R41, 0x78, !PT ;  /* 0x0000003800007812 */ /* 0x000fe200078e7829 */
[----:B------:R-:W-:Y:S01]  /*21d0*/  IMAD.U32 R10, RZ, RZ, UR16 ;  /* 0x00000010ff0a7e24 */ /* 0x000fe2000f8e00ff */
[----:B------:R-:W-:Y:S01]  /*21e0*/  @!P5 IADD3.X R17, PT, PT, R3, R13, R11, P1, !PT ;  /* 0x0000000d0311d210 */ /* 0x000fe20000ffe40b */
[----:B------:R-:W-:Y:S01]  /*21f0*/  IMAD.WIDE.U32 R12, R12, UR35, R20 ;  /* 0x000000230c0c7c25 */ /* 0x000fe2000f8e0014 */
[----:B------:R-:W-:Y:S01]  /*2200*/  @!P0 LEA R18, P1, R14, R2, 0x7 ;  /* 0x000000020e128211 */ /* 0x000fe200078238ff */
[----:B------:R-:W1:Y:S01]  /*2210*/  LDC R222, c[0x0][0x44c] ;  /* 0x00011300ffde7b82 */ /* 0x000e620000000800 */
[----:B------:R-:W-:Y:S01]  /*2220*/  LOP3.LUT R0, R0, 0x1e00, R42, 0xf8, !PT ;  /* 0x00001e0000007812 */ /* 0x000fe200078ef82a */
[----:B------:R-:W-:Y:S01]  /*2230*/  IMAD.WIDE.U32 R10, R10, UR35, R20 ;  /* 0x000000230a0a7c25 */ /* 0x000fe2000f8e0014 */
[----:B------:R-:W-:-:S02]  /*2240*/  @!P0 LEA.HI.X R19, R14, R3, R15, 0x7, P1 ;  /* 0x000000030e138211 */ /* 0x000fc400008f3c0f */
[----:B------:R-:W-:Y:S01]  /*2250*/  LEA R0, R0, UR24, 0x1 ;  /* 0x0000001800007c11 */ /* 0x000fe2000f8e08ff */
[----:B------:R-:W-:Y:S01]  /*2260*/  @!P4 IMAD.MOV.U32 R14, RZ, RZ, R240 ;  /* 0x000000ffff0ec224 */ /* 0x000fe200078e00f0 */
[----:B------:R-:W-:Y:S01]  /*2270*/  LOP3.LUT R236, R43, 0x30, RZ, 0xc0, !PT ;  /* 0x000000302bec7812 */ /* 0x000fe200078ec0ff */
[----:B------:R-:W-:Y:S01]  /*2280*/  @!P4 IMAD.MOV.U32 R15, RZ, RZ, R239 ;  /* 0x000000ffff0fc224 */ /* 0x000fe200078e00ef */
[----:B------:R-:W4:Y:S01]  /*2290*/  @!P3 LDC.64 R20, c[0x0][0x388] ;  /* 0x0000e200ff14bb82 */ /* 0x000f220000000a00 */
[----:B------:R-:W-:Y:S02]  /*22a0*/  VIADD R219, R0, UR38 ;  /* 0x0000002600db7c36 */ /* 0x000fe40008000000 */
[----:B------:R-:W-:Y:S01]  /*22b0*/  IMAD.MOV.U32 R246, RZ, RZ, 0x7f800000 ;  /* 0x7f800000fff67424 */ /* 0x000fe200078e00ff */
[----:B------:R-:W-:Y:S01]  /*22c0*/  @!PT LDS RZ, [RZ] ;  /* 0x00000000fffff984 */ /* 0x000fe20000000800 */
[----:B------:R-:W-:Y:S01]  /*22d0*/  @!PT LDS RZ, [RZ] ;  /* 0x00000000fffff984 */ /* 0x000fe20000000800 */
[----:B------:R-:W-:Y:S01]  /*22e0*/  @!PT LDS RZ, [RZ] ;  /* 0x00000000fffff984 */ /* 0x000fe20000000800 */
[----:B------:R-:W-:Y:S01]  /*22f0*/  @!P4 LDGSTS.E.BYPASS.LTC128B.128 [R0+0x8000], desc[UR26][R14.64] ;  /* 0x080000000e00cfae */ /* 0x000fe2000b981a1a */
[----:B------:R-:W-:Y:S02]  /*2300*/  IMAD.MOV.U32 R245, RZ, RZ, 0x7f800000 ;  /* 0x7f800000fff57424 */ /* 0x000fe400078e00ff */
[----:B------:R-:W-:Y:S01]  /*2310*/  IMAD.MOV.U32 R244, RZ, RZ, 0x7f800000 ;  /* 0x7f800000fff47424 */ /* 0x000fe200078e00ff */
[----:B------:R-:W-:Y:S01]  /*2320*/  @P4 STS.128 [R0+0x8000], RZ ;  /* 0x008000ff00004388 */ /* 0x000fe20000000c00 */
[----:B------:R-:W-:-:S03]  /*2330*/  IMAD.MOV.U32 R243, RZ, RZ, 0x7f800000 ;  /* 0x7f800000fff37424 */ /* 0x000fc600078e00ff */
[----:B------:R-:W-:Y:S04]  /*2340*/  @P6 STS.128 [R0+0x9000], RZ ;  /* 0x009000ff00006388 */ /* 0x000fe80000000c00 */
[----:B------:R-:W-:Y:S01]  /*2350*/  @!PT LDS RZ, [RZ] ;  /* 0x00000000fffff984 */ /* 0x000fe20000000800 */
[----:B------:R-:W-:Y:S01]  /*2360*/  @!PT LDS RZ, [RZ] ;  /* 0x00000000fffff984 */ /* 0x000fe20000000800 */
[----:B------:R-:W-:Y:S01]  /*2370*/  @!PT LDS RZ, [RZ] ;  /* 0x00000000fffff984 */ /* 0x000fe20000000800 */
[----:B------:R2:W-:Y:S04]  /*2380*/  @!P6 LDGSTS.E.BYPASS.LTC128B.128 [R0+0x9000], desc[UR26][R4.64] ;  /* 0x090000000400efae */ /* 0x0005e8000b981a1a */
        /* <DEDUP_REMOVED lines=9> */
[----:B------:R3:W-:Y:S01]  /*2420*/  @!P0 LDGSTS.E.BYPASS.LTC128B.128 [R0+0xb000], desc[UR26][R6.64] ;  /* 0x0b00000006008fae */ /* 0x0007e2000b981a1a */
[----:B--2---:R-:W-:-:S02]  /*2430*/  @!P4 IMAD.MOV.U32 R4, RZ, RZ, R242 ;  /* 0x000000ffff04c224 */ /* 0x004fc400078e00f2 */
[----:B------:R-:W-:-:S05]  /*2440*/  @!P4 IMAD.MOV.U32 R5, RZ, RZ, R241 ;  /* 0x000000ffff05c224 */ /* 0x000fca00078e00f1 */
[----:B------:R2:W-:Y:S01]  /*2450*/  @!P4 LDGSTS.E.BYPASS.LTC128B.128 [R219], desc[UR26][R4.64] ;  /* 0x0000000004dbcfae */ /* 0x0005e2000b981a1a */
[----:B-1----:R-:W-:-:S03]  /*2460*/  IMAD R8, R25, UR10, RZ ;  /* 0x0000000a19087c24 */ /* 0x002fc6000f8e02ff */
[----:B------:R-:W-:Y:S01]  /*2470*/  @P4 STS.128 [R219], RZ ;  /* 0x000000ffdb004388 */ /* 0x000fe20000000c00 */
[----:B------:R-:W-:Y:S01]  /*2480*/  IMAD R9, R22, UR11, R8 ;  /* 0x0000000b16097c24 */ /* 0x000fe2000f8e0208 */
[----:B------:R-:W1:Y:S02]  /*2490*/  LDCU UR11, c[0x0][0x3b4] ;  /* 0x00007680ff0b77ac */ /* 0x000e640008000800 */
[----:B------:R-:W-:Y:S01]  /*24a0*/  @P6 STS.128 [R219+0x1000], RZ ;  /* 0x001000ffdb006388 */ /* 0x000fe20000000c00 */
[----:B---3--:R-:W-:Y:S02]  /*24b0*/  SHF.R.U32.HI R7, RZ, 0x2, R41 ;  /* 0x00000002ff077819 */ /* 0x008fe40000011629 */
[----:B------:R-:W-:Y:S01]  /*24c0*/  IADD3 R6, P4, PT, R23, R12, RZ ;  /* 0x0000000c17067210 */ /* 0x000fe20007f9e0ff */
[----:B------:R-:W-:Y:S01]  /*24d0*/  @!PT LDS RZ, [RZ] ;  /* 0x00000000fffff984 */ /* 0x000fe20000000800 */
[----:B------:R-:W-:Y:S01]  /*24e0*/  @!PT LDS RZ, [RZ] ;  /* 0x00000000fffff984 */ /* 0x000fe20000000800 */
[----:B------:R-:W-:Y:S01]  /*24f0*/  @!PT LDS RZ, [RZ] ;  /* 0x00000000fffff984 */ /* 0x000fe20000000800 */
[----:B------:R3:W-:Y:S01]  /*2500*/  @!P6 LDGSTS.E.BYPASS.LTC128B.128 [R219+0x1000], desc[UR26][R2.64] ;  /* 0x0100000002dbefae */ /* 0x0007e2000b981a1a */
[----:B------:R-:W-:Y:S02]  /*2510*/  LOP3.LUT R236, R236, 0x7, R7, 0xf8, !PT ;  /* 0x00000007ecec7812 */ /* 0x000fe400078ef807 */
[----:B------:R-:W-:Y:S01]  /*2520*/  IADD3.X R7, PT, PT, R24, UR36, R13, P4, !PT ;  /* 0x0000002418077c10 */ /* 0x000fe2000a7fe40d */
[----:B------:R-:W-:Y:S01]  /*2530*/  @P5 STS.128 [R219+0x2000], RZ ;  /* 0x002000ffdb005388 */ /* 0x000fe20000000c00 */
[----:B------:R-:W-:Y:S01]  /*2540*/  ISETP.GE.AND P4, PT, R40, UR34, PT ;  /* 0x0000002228007c0c */ /* 0x000fe2000bf86270 */
[----:B------:R-:W-:-:S02]  /*2550*/  VIADD R8, R236, 0x8 ;  /* 0x00000008ec087836 */ /* 0x000fc40000000000 */
[----:B------:R-:W-:Y:S01]  /*2560*/  @!PT LDS RZ, [RZ] ;  /* 0x00000000fffff984 */ /* 0x000fe20000000800 */
[----:B------:R-:W-:Y:S01]  /*2570*/  @!PT LDS RZ, [RZ] ;  /* 0x00000000fffff984 */ /* 0x000fe20000000800 */
[----:B------:R-:W-:Y:S01]  /*2580*/  @!PT LDS RZ, [RZ] ;  /* 0x00000000fffff984 */ /* 0x000fe20000000800 */
[----:B------:R4:W-:Y:S03]  /*2590*/  @!P5 LDGSTS.E.BYPASS.LTC128B.128 [R219+0x2000], desc[UR26][R16.64] ;  /* 0x0200000010dbdfae */ /* 0x0009e6000b981a1a */
[----:B------:R-:W-:Y:S01]  /*25a0*/  ISETP.GE.AND P6, PT, R8, UR37, PT ;  /* 0x0000002508007c0c */ /* 0x000fe2000bfc6270 */
[----:B------:R-:W-:Y:S01]  /*25b0*/  @P0 STS.128 [R219+0x3000], RZ ;  /* 0x003000ffdb000388 */ /* 0x000fe20000000c00 */
[----:B--2---:R-:W-:Y:S01]  /*25c0*/  IADD3 R4, P1, PT, R29, R10, RZ ;  /* 0x0000000a1d047210 */ /* 0x004fe20007f3e0ff */
[----:B------:R-:W-:Y:S02]  /*25d0*/  @!P3 IMAD R10, R28, UR16, RZ ;  /* 0x000000101c0abc24 */ /* 0x000fe4000f8e02ff */
[----:B------:R-:W-:Y:S01]  /*25e0*/  @!PT LDS RZ, [RZ] ;  /* 0x00000000fffff984 */ /* 0x000fe20000000800 */
[----:B------:R-:W-:Y:S01]  /*25f0*/  @!PT LDS RZ, [RZ] ;  /* 0x00000000fffff984 */ /* 0x000fe20000000800 */
[----:B------:R-:W-:Y:S01]  /*2600*/  @!PT LDS RZ, [RZ] ;  /* 0x00000000fffff984 */ /* 0x000fe20000000800 */
[----:B------:R2:W-:Y:S02]  /*2610*/  @!P0 LDGSTS.E.BYPASS.LTC128B.128 [R219+0x3000], desc[UR26][R18.64] ;  /* 0x0300000012db8fae */ /* 0x0005e4000b981a1a */
[----:B------:R-:W1:Y:S01]  /*2620*/  @!P4 LDC.64 R36, c[0x0][0x390] ;  /* 0x0000e400ff24cb82 */ /* 0x000e620000000a00 */
[----:B------:R-:W-:Y:S01]  /*2630*/  IADD3.X R5, PT, PT, R32, UR39, R11, P1, !PT ;  /* 0x0000002720057c10 */ /* 0x000fe20008ffe40b */
[----:B------:R-:W-:Y:S01]  /*2640*/  @!P3 IMAD R10, R26, UR17, R10 ;  /* 0x000000111a0abc24 */ /* 0x000fe2000f8e020a */
[----:B------:R-:W-:Y:S01]  /*2650*/  ISETP.GE.AND P1, PT, R33, UR34, PT ;  /* 0x0000002221007c0c */ /* 0x000fe2000bf26270 */
[----:B---3--:R-:W-:Y:S01]  /*2660*/  IMAD.WIDE.U32 R2, R22, UR10, R4 ;  /* 0x0000000a16027c25 */ /* 0x008fe2000f8e0004 */
[----:B------:R-:W-:-:S03]  /*2670*/  LOP3.LUT R5, R236, 0x40, RZ, 0xfc, !PT ;  /* 0x00000040ec057812 */ /* 0x000fc600078efcff */
[----:B------:R-:W-:Y:S01]  /*2680*/  IMAD R4, R25, UR8, RZ ;  /* 0x0000000819047c24 */ /* 0x000fe2000f8e02ff */
[----:B------:R-:W-:Y:S01]  /*2690*/  ISETP.GE.AND P5, PT, R5, UR37, PT ;  /* 0x0000002505007c0c */ /* 0x000fe2000bfa6270 */
[----:B------:R-:W-:-:S06]  /*26a0*/  IMAD.IADD R3, R3, 0x1, R9 ;  /* 0x0000000103037824 */ /* 0x000fcc00078e0209 */
[----:B------:R-:W3:Y:S01]  /*26b0*/  @!P1 LDC.64 R32, c[0x0][0x388] ;  /* 0x0000e200ff209b82 */ /* 0x000ee20000000a00 */
[C---:B------:R-:W-:Y:S02]  /*26c0*/  IMAD R11, R22.reuse, UR9, R4 ;  /* 0x00000009160b7c24 */ /* 0x040fe4000f8e0204 */
[C---:B------:R-:W-:Y:S02]  /*26d0*/  IMAD.SHL.U32 R168, R41.reuse, 0x40, RZ ;  /* 0x0000004029a87824 */ /* 0x040fe400078e00ff */
[----:B------:R-:W-:Y:S02]  /*26e0*/  IMAD.SHL.U32 R150, R41, 0x20, RZ ;  /* 0x0000002029967824 */ /* 0x000fe400078e00ff */
[----:B------:R-:W-:Y:S01]  /*26f0*/  IMAD.SHL.U32 R172, R173, 0x8, RZ ;  /* 0x00000008adac7824 */ /* 0x000fe200078e00ff */
[----:B----4-:R-:W2:Y:S01]  /*2700*/  @!P4 LDC.64 R16, c[0x0][0x388] ;  /* 0x0000e200ff10cb82 */ /* 0x010ea20000000a00 */
[----:B------:R-:W-:-:S04]  /*2710*/  IMAD.WIDE.U32 R4, R22, UR8, R6 ;  /* 0x0000000816047c25 */ /* 0x000fc8000f8e0006 */
[----:B------:R-:W-:Y:S02]  /*2720*/  IMAD.MOV.U32 R157, RZ, RZ, 0x40 ;  /* 0x00000040ff9d7424 */ /* 0x000fe400078e00ff */
[----:B------:R-:W-:Y:S02]  /*2730*/  IMAD.SHL.U32 R45, R173, 0x2, RZ ;  /* 0x00000002ad2d7824 */ /* 0x000fe400078e00ff */
[----:B------:R-:W-:Y:S01]  /*2740*/  IMAD.MOV.U32 R165, RZ, RZ, 0x20 ;  /* 0x00000020ffa57424 */ /* 0x000fe200078e00ff */
[----:B------:R-:W-:Y:S01]  /*2750*/  SHF.R.U32.HI R44, RZ, 0x1, R173 ;  /* 0x00000001ff2c7819 */ /* 0x000fe200000116ad */
[--C-:B------:R-:W-:Y:S02]  /*2760*/  @!P4 IMAD.MOV.U32 R6, RZ, RZ, R2.reuse ;  /* 0x000000ffff06c224 */ /* 0x100fe400078e0002 */
[----:B------:R-:W-:Y:S02]  /*2770*/  IMAD.MOV.U32 R250, RZ, RZ, 0x10 ;  /* 0x00000010fffa7424 */ /* 0x000fe400078e00ff */
[----:B------:R-:W-:Y:S01]  /*2780*/  IMAD.MOV.U32 R251, RZ, RZ, 0x20 ;  /* 0x00000020fffb7424 */ /* 0x000fe200078e00ff */
[----:B------:R-:W-:Y:S01]  /*2790*/  UIADD3 UR35, UPT, UPT, UR35, 0x80, URZ ;  /* 0x0000008023237890 */ /* 0x000fe2000fffe0ff */
[--C-:B------:R-:W-:Y:S01]  /*27a0*/  @!P4 IMAD.MOV.U32 R7, RZ, RZ, R3.reuse ;  /* 0x000000ffff07c224 */ /* 0x100fe200078e0003 */
[----:B------:R-:W-:Y:S01]  /*27b0*/  CS2R R126, SRZ ;  /* 0x00000000007e7805 */ /* 0x000fe2000001ff00 */
        /* <DEDUP_REMOVED lines=8> */
[----:B------:R-:W-:Y:S01]  /*2840*/  @!P3 IMAD.WIDE.U32 R2, R26, UR16, R2 ;  /* 0x000000101a02bc25 */ /* 0x000fe2000f8e0002 */
[----:B------:R-:W-:-:S02]  /*2850*/  CS2R R120, SRZ ;  /* 0x0000000000787805 */ /* 0x000fc4000001ff00 */
[----:B------:R-:W-:Y:S02]  /*2860*/  CS2R R118, SRZ ;  /* 0x0000000000767805 */ /* 0x000fe4000001ff00 */
[----:B------:R-:W-:Y:S01]  /*2870*/  CS2R R116, SRZ ;  /* 0x0000000000747805 */ /* 0x000fe2000001ff00 */
[----:B------:R-:W-:Y:S01]  /*2880*/  @!P3 IMAD.IADD R3, R3, 0x1, R10 ;  /* 0x000000010303b824 */ /* 0x000fe200078e020a */
[----:B------:R-:W-:Y:S01]  /*2890*/  @!P3 LEA R20, P0, R2, R20, 0x1 ;  /* 0x000000140214b211 */ /* 0x000fe200078008ff */
[----:B------:R-:W-:Y:S01]  /*28a0*/  @!P4 IMAD.WIDE.U32 R6, R40, UR16, R6 ;  /* 0x000000102806cc25 */ /* 0x000fe2000f8e0006 */
[----:B------:R-:W-:Y:S02]  /*28b0*/  CS2R R110, SRZ ;  /* 0x00000000006e7805 */ /* 0x000fe4000001ff00 */
[----:B------:R-:W-:Y:S02]  /*28c0*/  CS2R R108, SRZ ;  /* 0x00000000006c7805 */ /* 0x000fe4000001ff00 */
[----:B------:R-:W-:Y:S01]  /*28d0*/  @!P3 LEA.HI.X R21, R2, R21, R3, 0x1, P0 ;  /* 0x000000150215b211 */ /* 0x000fe200000f0c03 */
[----:B------:R-:W-:Y:S01]  /*28e0*/  @!P2 IMAD R3, R30, UR16, RZ ;  /* 0x000000101e03ac24 */ /* 0x000fe2000f8e02ff */
[----:B--2---:R-:W-:Y:S01]  /*28f0*/  @!P4 LEA R18, P0, R6, R16, 0x1 ;  /* 0x000000100612c211 */ /* 0x004fe200078008ff */
[----:B------:R-:W-:Y:S01]  /*2900*/  @!P3 IMAD R2, R28, UR14, RZ ;  /* 0x0000000e1c02bc24 */ /* 0x000fe2000f8e02ff */
[----:B------:R-:W-:Y:S01]  /*2910*/  CS2R R114, SRZ ;  /* 0x0000000000727805 */ /* 0x000fe2000001ff00 */
[----:B------:R-:W-:Y:S01]  /*2920*/  IMAD.IADD R5, R5, 0x1, R11 ;  /* 0x0000000105057824 */ /* 0x000fe200078e020b */
[----:B------:R-:W2:Y:S01]  /*2930*/  @!P3 LDC.64 R28, c[0x0][0x390] ;  /* 0x0000e400ff1cbb82 */ /* 0x000ea20000000a00 */
[C---:B------:R-:W-:Y:S01]  /*2940*/  @!P2 IMAD R14, R27.reuse, UR17, R3 ;  /* 0x000000111b0eac24 */ /* 0x040fe2000f8e0203 */
[----:B------:R-:W-:Y:S01]  /*2950*/  CS2R R112, SRZ ;  /* 0x0000000000707805 */ /* 0x000fe2000001ff00 */
[----:B------:R-:W-:Y:S01]  /*2960*/  @!P3 IMAD R38, R26, UR15, R2 ;  /* 0x0000000f1a26bc24 */ /* 0x000fe2000f8e0202 */
[----:B------:R-:W-:Y:S01]  /*2970*/  CS2R R106, SRZ ;  /* 0x00000000006a7805 */ /* 0x000fe2000001ff00 */
[----:B------:R-:W-:Y:S01]  /*2980*/  @!P4 IMAD R7, R40, UR17, R7 ;  /* 0x000000112807cc24 */ /* 0x000fe2000f8e0207 */
[----:B------:R-:W-:Y:S01]  /*2990*/  CS2R R104, SRZ ;  /* 0x0000000000687805 */ /* 0x000fe2000001ff00 */
[----:B------:R-:W-:Y:S01]  /*29a0*/  @!P2 IMAD.WIDE.U32 R2, R27, UR16, R8 ;  /* 0x000000101b02ac25 */ /* 0x000fe2000f8e0008 */
[----:B------:R-:W-:-:S02]  /*29b0*/  CS2R R102, SRZ ;  /* 0x0000000000667805 */ /* 0x000fc4000001ff00 */
[----:B------:R-:W-:Y:S02]  /*29c0*/  CS2R R100, SRZ ;  /* 0x0000000000647805 */ /* 0x000fe4000001ff00 */
[----:B------:R-:W-:Y:S01]  /*29d0*/  @!P4 LEA.HI.X R19, R6, R17, R7, 0x1, P0 ;  /* 0x000000110613c211 */ /* 0x000fe200000f0c07 */
[--C-:B------:R-:W-:Y:S01]  /*29e0*/  @!P3 IMAD.MOV.U32 R12, RZ, RZ, R4.reuse ;  /* 0x000000ffff0cb224 */ /* 0x100fe200078e0004 */
[----:B------:R-:W-:Y:S01]  /*29f0*/  @!P2 LEA R16, P0, R2, R34, 0x1 ;  /* 0x000000220210a211 */ /* 0x000fe200078008ff */
[--C-:B------:R-:W-:Y:S01]  /*2a00*/  @!P3 IMAD.MOV.U32 R13, RZ, RZ, R5.reuse ;  /* 0x000000ffff0db224 */ /* 0x100fe200078e0005 */
[----:B------:R-:W-:Y:S01]  /*2a10*/  CS2R R94, SRZ ;  /* 0x00000000005e7805 */ /* 0x000fe2000001ff00 */
[----:B------:R-:W-:Y:S01]  /*2a20*/  @!P2 IMAD.MOV.U32 R10, RZ, RZ, R4 ;  /* 0x000000ffff0aa224 */ /* 0x000fe200078e0004 */
[----:B------:R4:W-:Y:S01]  /*2a30*/  @!P4 LDGSTS.E.BYPASS.LTC128B.128 [R0+0xc000], desc[UR26][R18.64] ;  /* 0x0c0000001200cfae */ /* 0x0009e2000b981a1a */
[----:B------:R-:W-:Y:S01]  /*2a40*/  @!P2 IMAD.MOV.U32 R11, RZ, RZ, R5 ;  /* 0x000000ffff0ba224 */ /* 0x000fe200078e0005 */
[----:B------:R-:W-:Y:S01]  /*2a50*/  CS2R R92, SRZ ;  /* 0x00000000005c7805 */ /* 0x000fe2000001ff00 */
[----:B------:R-:W-:Y:S01]  /*2a60*/  @!P2 IMAD R8, R30, UR14, RZ ;  /* 0x0000000e1e08ac24 */ /* 0x000fe2000f8e02ff */
[----:B------:R-:W-:Y:S01]  /*2a70*/  @P4 STS.128 [R0+0xc000], RZ ;  /* 0x00c000ff00004388 */ /* 0x000fe20000000c00 */
[----:B------:R-:W-:Y:S01]  /*2a80*/  @!P2 IMAD.IADD R3, R3, 0x1, R14 ;  /* 0x000000010303a824 */ /* 0x000fe200078e020e */
[----:B------:R-:W-:Y:S01]  /*2a90*/  CS2R R98, SRZ ;  /* 0x0000000000627805 */ /* 0x000fe2000001ff00 */
[----:B------:R-:W-:Y:S01]  /*2aa0*/  @!P3 IMAD.WIDE.U32 R12, R26, UR14, R12 ;  /* 0x0000000e1a0cbc25 */ /* 0x000fe2000f8e000c */
[----:B------:R-:W-:Y:S01]  /*2ab0*/  @P3 STS.128 [R0+0xd000], RZ ;  /* 0x00d000ff00003388 */ /* 0x000fe20000000c00 */
[----:B------:R-:W-:-:S02]  /*2ac0*/  CS2R R96, SRZ ;  /* 0x0000000000607805 */ /* 0x000fc4000001ff00 */
[----:B------:R-:W-:Y:S01]  /*2ad0*/  @!P2 LEA.HI.X R17, R2, R35, R3, 0x1, P0 ;  /* 0x000000230211a211 */ /* 0x000fe200000f0c03 */
[C---:B------:R-:W-:Y:S01]  /*2ae0*/  @!P2 IMAD R30, R27.reuse, UR15, R8 ;  /* 0x0000000f1b1eac24 */ /* 0x040fe2000f8e0208 */
[----:B------:R-:W-:Y:S01]  /*2af0*/  @!PT LDS RZ, [RZ] ;  /* 0x00000000fffff984 */ /* 0x000fe20000000800 */
[----:B------:R-:W-:Y:S01]  /*2b00*/  @!PT LDS RZ, [RZ] ;  /* 0x00000000fffff984 */ /* 0x000fe20000000800 */
[----:B------:R-:W-:Y:S01]  /*2b10*/  @!PT LDS RZ, [RZ] ;  /* 0x00000000fffff984 */ /* 0x000fe20000000800 */
[----:B------:R-:W-:Y:S01]  /*2b20*/  @!P3 LDGSTS.E.BYPASS.LTC128B.128 [R0+0xd000], desc[UR26][R20.64] ;  /* 0x0d0000001400bfae */ /* 0x000fe2000b981a1a */
[----:B------:R-:W-:Y:S01]  /*2b30*/  @!P2 IMAD.WIDE.U32 R10, R27, UR14, R10 ;  /* 0x0000000e1b0aac25 */ /* 0x000fe2000f8e000a */
[----:B------:R-:W-:Y:S01]  /*2b40*/  CS2R R90, SRZ ;  /* 0x00000000005a7805 */ /* 0x000fe2000001ff00 */
[----:B------:R-:W2:Y:S01]  /*2b50*/  @!P2 LDC.64 R26, c[0x0][0x390] ;  /* 0x0000e400ff1aab82 */ /* 0x000ea20000000a00 */
[----:B------:R-:W-:Y:S01]  /*2b60*/  @P2 STS.128 [R0+0xe000], RZ ;  /* 0x00e000ff00002388 */ /* 0x000fe20000000c00 */
[----:B------:R-:W-:Y:S01]  /*2b70*/  @!P4 IMAD.WIDE.U32 R2, R40, UR14, R4 ;  /* 0x0000000e2802cc25 */ /* 0x000fe2000f8e0004 */
[----:B------:R-:W-:Y:S02]  /*2b80*/  CS2R R88, SRZ ;  /* 0x0000000000587805 */ /* 0x000fe4000001ff00 */
[----:B------:R-:W-:Y:S01]  /*2b90*/  CS2R R86, SRZ ;  /* 0x0000000000567805 */ /* 0x000fe2000001ff00 */
[----:B------:R-:W-:Y:S01]  /*2ba0*/  @!PT LDS RZ, [RZ] ;  /* 0x00000000fffff984 */ /* 0x000fe20000000800 */
[----:B------:R-:W-:Y:S01]  /*2bb0*/  @!PT LDS RZ, [RZ] ;  /* 0x00000000fffff984 */ /* 0x000fe20000000800 */
[----:B------:R-:W-:Y:S01]  /*2bc0*/  @!PT LDS RZ, [RZ] ;  /* 0x00000000fffff984 */ /* 0x000fe20000000800 */
[----:B------:R-:W-:Y:S01]  /*2bd0*/  @!P2 LDGSTS.E.BYPASS.LTC128B.128 [R0+0xe000], desc[UR26][R16.64] ;  /* 0x0e0000001000afae */ /* 0x000fe2000b981a1a */
[----:B------:R-:W-:Y:S01]  /*2be0*/  @!P1 IMAD R6, R39, UR16, RZ ;  /* 0x0000001027069c24 */ /* 0x000fe2000f8e02ff */
[----:B-1----:R-:W-:Y:S01]  /*2bf0*/  @!P4 LEA R14, P0, R2, R36, 0x1 ;  /* 0x00000024020ec211 */ /* 0x002fe200078008ff */
[----:B------:R-:W-:Y:S01]  /*2c00*/  @!P4 IMAD R3, R40, UR15, R3 ;  /* 0x0000000f2803cc24 */ /* 0x000fe2000f8e0203 */
[----:B------:R-:W-:Y:S01]  /*2c10*/  @P1 STS.128 [R0+0xf000], RZ ;  /* 0x00f000ff00001388 */ /* 0x000fe20000000c00 */
[----:B------:R-:W-:Y:S01]  /*2c20*/  @!P1 IMAD.MOV.U32 R22, RZ, RZ, R4 ;  /* 0x000000ffff169224 */ /* 0x000fe200078e0004 */
[----:B------:R-:W-:Y:S01]  /*2c30*/  CS2R R84, SRZ ;  /* 0x0000000000547805 */ /* 0x000fe2000001ff00 */
[----:B----4-:R-:W1:Y:S01]  /*2c40*/  @!P1 LDC.64 R18, c[0x0][0x390] ;  /* 0x0000e400ff129b82 */ /* 0x010e620000000a00 */
[----:B------:R-:W-:Y:S01]  /*2c50*/  @!P1 IMAD.MOV.U32 R23, RZ, RZ, R5 ;  /* 0x000000ffff179224 */ /* 0x000fe200078e0005 */
[----:B------:R-:W-:Y:S01]  /*2c60*/  @!P4 LEA.HI.X R15, R2, R37, R3, 0x1, P0 ;  /* 0x00000025020fc211 */ /* 0x000fe200000f0c03 */
[C---:B------:R-:W-:Y:S01]  /*2c70*/  @!P1 IMAD R6, R31.reuse, UR17, R6 ;  /* 0x000000111f069c24 */ /* 0x040fe2000f8e0206 */
[----:B------:R-:W4:Y:S01]  /*2c80*/  LDCU UR17, c[0x0][0x590] ;  /* 0x0000b200ff1177ac */ /* 0x000f220008000800 */
[----:B------:R-:W-:Y:S01]  /*2c90*/  @!P1 IMAD.WIDE.U32 R4, R31, UR16, R24 ;  /* 0x000000101f049c25 */ /* 0x000fe2000f8e0018 */
[----:B------:R-:W4:Y:S03]  /*2ca0*/  LDCU UR16, c[0x0][0x594] ;  /* 0x0000b280ff1077ac */ /* 0x000f260008000800 */
[----:B------:R-:W-:Y:S01]  /*2cb0*/  @!P1 IMAD.IADD R3, R5, 0x1, R6 ;  /* 0x0000000105039824 */ /* 0x000fe200078e0206 */
[C---:B---3--:R-:W-:Y:S01]  /*2cc0*/  @!P1 LEA R2, P0, R4.reuse, R32, 0x1 ;  /* 0x0000002004029211 */ /* 0x048fe200078008ff */
[----:B------:R-:W-:Y:S01]  /*2cd0*/  @!P1 IMAD R7, R39, UR14, RZ ;  /* 0x0000000e27079c24 */ /* 0x000fe2000f8e02ff */
[----:B------:R-:W-:Y:S01]  /*2ce0*/  CS2R R78, SRZ ;  /* 0x00000000004e7805 */ /* 0x000fe2000001ff00 */
[----:B------:R-:W-:Y:S01]  /*2cf0*/  @!P2 IMAD.IADD R5, R11, 0x1, R30 ;  /* 0x000000010b05a824 */ /* 0x000fe200078e021e */
[----:B------:R-:W-:Y:S01]  /*2d00*/  @!P1 LEA.HI.X R3, R4, R33, R3, 0x1, P0 ;  /* 0x0000002104039211 */ /* 0x000fe200000f0c03 */
[----:B------:R-:W-:Y:S01]  /*2d10*/  @!P3 IMAD.IADD R4, R13, 0x1, R38 ;  /* 0x000000010d04b824 */ /* 0x000fe200078e0226 */
[C---:B--2---:R-:W-:Y:S01]  /*2d20*/  @!P3 LEA R6, P0, R12.reuse, R28, 0x1 ;  /* 0x0000001c0c06b211 */ /* 0x044fe200078008ff */
[C---:B------:R-:W-:Y:S01]  /*2d30*/  @!P1 IMAD R24, R31.reuse, UR15, R7 ;  /* 0x0000000f1f189c24 */ /* 0x040fe2000f8e0207 */
[----:B------:R-:W-:Y:S01]  /*2d40*/  CS2R R76, SRZ ;  /* 0x00000000004c7805 */ /* 0x000fe2000001ff00 */
[----:B------:R-:W-:Y:S01]  /*2d50*/  @!P1 IMAD.WIDE.U32 R8, R31, UR14, R22 ;  /* 0x0000000e1f089c25 */ /* 0x000fe2000f8e0016 */
[----:B------:R-:W-:Y:S01]  /*2d60*/  @!P3 LEA.HI.X R7, R12, R29, R4, 0x1, P0 ;  /* 0x0000001d0c07b211 */ /* 0x000fe200000f0c04 */
[----:B------:R-:W-:Y:S01]  /*2d70*/  @!PT LDS RZ, [RZ] ;  /* 0x00000000fffff984 */ /* 0x000fe20000000800 */
[----:B------:R-:W-:Y:S01]  /*2d80*/  @!PT LDS RZ, [RZ] ;  /* 0x00000000fffff984 */ /* 0x000fe20000000800 */
[----:B------:R-:W-:Y:S01]  /*2d90*/  @!PT LDS RZ, [RZ] ;  /* 0x00000000fffff984 */ /* 0x000fe20000000800 */
[----:B------:R2:W-:Y:S01]  /*2da0*/  @!P1 LDGSTS.E.BYPASS.LTC128B.128 [R0+0xf000], desc[UR26][R2.64] ;  /* 0x0f00000002009fae */ /* 0x0005e2000b981a1a */
[C---:B------:R-:W-:Y:S01]  /*2db0*/  @!P2 LEA R4, P0, R10.reuse, R26, 0x1 ;  /* 0x0000001a0a04a211 */ /* 0x040fe200078008ff */
[----:B------:R-:W3:Y:S02]  /*2dc0*/  LDCU UR14, c[0x0][0x3b0] ;  /* 0x00007600ff0e77ac */ /* 0x000ee40008000800 */
[----:B------:R-:W-:Y:S01]  /*2dd0*/  @!P4 LDGSTS.E.BYPASS.LTC128B.128 [R0+0x10000], desc[UR26][R14.64] ;  /* 0x100000000e00cfae */ /* 0x000fe2000b981a1a */
[----:B------:R-:W-:Y:S01]  /*2de0*/  @!P2 LEA.HI.X R5, R10, R27, R5, 0x1, P0 ;  /* 0x0000001b0a05a211 */ /* 0x000fe200000f0c05 */
[----:B------:R-:W-:Y:S01]  /*2df0*/  VIADD R10, R236, 0x48 ;  /* 0x00000048ec0a7836 */ /* 0x000fe20000000000 */
[----:B------:R-:W-:Y:S01]  /*2e00*/  CS2R R82, SRZ ;  /* 0x0000000000527805 */ /* 0x000fe2000001ff00 */
[----:B------:R-:W-:Y:S01]  /*2e10*/  @P4 STS.128 [R0+0x10000], RZ ;  /* 0x010000ff00004388 */ /* 0x000fe20000000c00 */
[----:B------:R-:W-:-:S02]  /*2e20*/  CS2R R80, SRZ ;  /* 0x0000000000507805 */ /* 0x000fc4000001ff00 */
[----:B------:R-:W-:Y:S02]  /*2e30*/  CS2R R74, SRZ ;  /* 0x00000000004a7805 */ /* 0x000fe4000001ff00 */
[----:B------:R-:W-:Y:S01]  /*2e40*/  CS2R R72, SRZ ;  /* 0x0000000000487805 */ /* 0x000fe2000001ff00 */
[----:B------:R-:W-:Y:S01]  /*2e50*/  @P3 STS.128 [R0+0x11000], RZ ;  /* 0x011000ff00003388 */ /* 0x000fe20000000c00 */
[----:B------:R-:W-:Y:S02]  /*2e60*/  CS2R R70, SRZ ;  /* 0x0000000000467805 */ /* 0x000fe4000001ff00 */
[----:B------:R-:W-:Y:S01]  /*2e70*/  CS2R R68, SRZ ;  /* 0x0000000000447805 */ /* 0x000fe2000001ff00 */
[----:B------:R-:W3:Y:S01]  /*2e80*/  LDCU UR8, c[0x0][0x3e0] ;  /* 0x00007c00ff0877ac */ /* 0x000ee20008000800 */
[----:B------:R-:W-:Y:S01]  /*2e90*/  @!PT LDS RZ, [RZ] ;  /* 0x00000000fffff984 */ /* 0x000fe20000000800 */
[----:B------:R-:W-:Y:S01]  /*2ea0*/  @!PT LDS RZ, [RZ] ;  /* 0x00000000fffff984 */ /* 0x000fe20000000800 */
[----:B------:R-:W-:Y:S01]  /*2eb0*/  @!PT LDS RZ, [RZ] ;  /* 0x00000000fffff984 */ /* 0x000fe20000000800 */
[----:B------:R-:W-:Y:S01]  /*2ec0*/  @!P3 LDGSTS.E.BYPASS.LTC128B.128 [R0+0x11000], desc[UR26][R6.64] ;  /* 0x110000000600bfae */ /* 0x000fe2000b981a1a */
[----:B------:R-:W-:Y:S01]  /*2ed0*/  ISETP.GE.AND P3, PT, R10, UR37, PT ;  /* 0x000000250a007c0c */ /* 0x000fe2000bf66270 */
[----:B------:R-:W3:Y:S02]  /*2ee0*/  LDCU UR9, c[0x0][0x45c] ;  /* 0x00008b80ff0977ac */ /* 0x000ee40008000800 */
[----:B------:R-:W-:Y:S04]  /*2ef0*/  @P2 STS.128 [R0+0x12000], RZ ;  /* 0x012000ff00002388 */ /* 0x000fe80000000c00 */
[----:B------:R-:W-:Y:S01]  /*2f00*/  @!PT LDS RZ, [RZ] ;  /* 0x00000000fffff984 */ /* 0x000fe20000000800 */
[----:B------:R-:W-:Y:S01]  /*2f10*/  @!PT LDS RZ, [RZ] ;  /* 0x00000000fffff984 */ /* 0x000fe20000000800 */
[----:B------:R-:W-:Y:S01]  /*2f20*/  @!PT LDS RZ, [RZ] ;  /* 0x00000000fffff984 */ /* 0x000fe20000000800 */
[----:B------:R4:W-:Y:S01]  /*2f30*/  @!P2 LDGSTS.E.BYPASS.LTC128B.128 [R0+0x12000], desc[UR26][R4.64] ;  /* 0x120000000400afae */ /* 0x0009e2000b981a1a */
[----:B--2---:R-:W-:Y:S01]  /*2f40*/  @!P1 IMAD.IADD R3, R9, 0x1, R24 ;  /* 0x0000000109039824 */ /* 0x004fe200078e0218 */
[----:B-1----:R-:W-:-:S02]  /*2f50*/  @!P1 LEA R2, P0, R8, R18, 0x1 ;  /* 0x0000001208029211 */ /* 0x002fc400078008ff */
[----:B------:R1:W-:Y:S02]  /*2f60*/  @P1 STS.128 [R0+0x13000], RZ ;  /* 0x013000ff00001388 */ /* 0x0003e40000000c00 */
[----:B------:R-:W-:Y:S02]  /*2f70*/  @!P1 LEA.HI.X R3, R8, R19, R3, 0x1, P0 ;  /* 0x0000001308039211 */ /* 0x000fe400000f0c03 */
[----:B------:R-:W-:-:S03]  /*2f80*/  ISETP.GE.AND P0, PT, R236, UR37, PT ;  /* 0x00000025ec007c0c */ /* 0x000fc6000bf06270 */
[----:B------:R-:W-:Y:S01]  /*2f90*/  @!PT LDS RZ, [RZ] ;  /* 0x00000000fffff984 */ /* 0x000fe20000000800 */
[----:B------:R-:W-:Y:S01]  /*2fa0*/  @!PT LDS RZ, [RZ] ;  /* 0x00000000fffff984 */ /* 0x000fe20000000800 */
[----:B------:R-:W-:Y:S01]  /*2fb0*/  @!PT LDS RZ, [RZ] ;  /* 0x00000000fffff984 */ /* 0x000fe20000000800 */
[----:B------:R2:W-:Y:S04]  /*2fc0*/  @!P1 LDGSTS.E.BYPASS.LTC128B.128 [R0+0x13000], desc[UR26][R2.64] ;  /* 0x1300000002009fae */ /* 0x0005e8000b981a1a */
[----:B------:R-:W0:Y:S01]  /*2fd0*/  LDGDEPBAR ;  /* 0x00000000000079af */ /* 0x000e220000000000 */
[----:B----4-:R-:W-:-:S04]  /*2fe0*/  IMAD.MOV.U32 R4, RZ, RZ, 0x4 ;  /* 0x00000004ff047424 */ /* 0x010fc800078e00ff */
[----:B--2---:R-:W-:-:S05]  /*2ff0*/  IMAD.WIDE.U32 R2, R236, R4, UR42 ;  /* 0x0000002aec027e25 */ /* 0x004fca000f8e0004 */
[----:B------:R-:W5:Y:S04]  /*3000*/  @!P0 LDG.E R246, desc[UR26][R2.64] ;  /* 0x0000001a02f68981 */ /* 0x000f68000c1e1900 */
[----:B------:R-:W5:Y:S04]  /*3010*/  @!P6 LDG.E R245, desc[UR26][R2.64+0x20] ;  /* 0x0000201a02f5e981 */ /* 0x000f68000c1e1900 */
[----:B------:R-:W5:Y:S04]  /*3020*/  @!P5 LDG.E R244, desc[UR26][R2.64+0x100] ;  /* 0x0001001a02f4d981 */ /* 0x000f68000c1e1900 */
[----:B------:R2:W5:Y:S01]  /*3030*/  @!P3 LDG.E R243, desc[UR26][R2.64+0x120] ;  /* 0x0001201a02f3b981 */ /* 0x000562000c1e1900 */
[C---:B-1----:R-:W-:Y:S01]  /*3040*/  LOP3.LUT R0, R168.reuse, 0x1c0, RZ, 0xc0, !PT ;  /* 0x000001c0a8007812 */ /* 0x042fe200078ec0ff */
[C---:B------:R-:W-:Y:S01]  /*3050*/  IMAD.SHL.U32 R5, R173.reuse, 0x40, RZ ;  /* 0x00000040ad057824 */ /* 0x040fe200078e00ff */
[----:B------:R-:W-:Y:S01]  /*3060*/  LOP3.LUT R4, R168, 0x200, RZ, 0xc0, !PT ;  /* 0x00000200a8047812 */ /* 0x000fe200078ec0ff */
[----:B------:R-:W-:Y:S01]  /*3070*/  IMAD.SHL.U32 R6, R173, 0x20, RZ ;  /* 0x00000020ad067824 */ /* 0x000fe200078e00ff */
[----:B------:R-:W-:Y:S01]  /*3080*/  LOP3.LUT R0, R0, 0x38, R42, 0xf8, !PT ;  /* 0x0000003800007812 */ /* 0x000fe200078ef82a */
[----:B---3--:R-:W-:Y:S01]  /*3090*/  USHF.L.U32 UR10, UR14, 0x7, URZ ;  /* 0x000000070e0a7899 */ /* 0x008fe200080006ff */
[----:B------:R-:W-:Y:S01]  /*30a0*/  LOP3.LUT R4, R4, 0xc00, R150, 0xf8, !PT ;  /* 0x00000c0004047812 */ /* 0x000fe200078ef896 */
[----:B------:R-:W-:Y:S01]  /*30b0*/  USHF.L.U64.HI UR11, UR14, 0x6, UR11 ;  /* 0x000000060e0b7899 */ /* 0x000fe2000801020b */
[----:B------:R-:W-:Y:S01]  /*30c0*/  R2P PR, R41, 0x6 ;  /* 0x0000000629007804 */ /* 0x000fe20000000000 */
[----:B------:R-:W-:Y:S01]  /*30d0*/  USHF.L.U32 UR15, UR17, 0x7, URZ ;  /* 0x00000007110f7899 */ /* 0x000fe200080006ff */
[C---:B------:R-:W-:Y:S01]  /*30e0*/  LOP3.LUT P0, RZ, R173.reuse, 0x8, RZ, 0xc0, !PT ;  /* 0x00000008adff7812 */ /* 0x040fe2000780c0ff */
[----:B------:R-:W-:Y:S01]  /*30f0*/  USHF.L.U64.HI UR16, UR17, 0x6, UR16 ;  /* 0x0000000611107899 */ /* 0x000fe20008010210 */
[----:B------:R-:W-:Y:S01]  /*3100*/  LOP3.LUT P3, RZ, R173, 0x2, RZ, 0xc0, !PT ;  /* 0x00000002adff7812 */ /* 0x000fe2000786c0ff */
[----:B------:R-:W-:Y:S01]  /*3110*/  UISETP.GE.AND UP1, UPT, UR35, UR29, UPT ;  /* 0x0000001d2300728c */ /* 0x000fe2000bf26270 */
[----:B------:R-:W-:Y:S01]  /*3120*/  SEL R157, R157, 0xffffffc0, !P2 ;  /* 0xffffffc09d9d7807 */ /* 0x000fe20005000000 */
[----:B------:R-:W-:Y:S01]  /*3130*/  USHF.L.U32 UR14, UR14, 0x6, URZ ;  /* 0x000000060e0e7899 */ /* 0x000fe200080006ff */
[----:B------:R-:W-:Y:S01]  /*3140*/  SEL R165, R165, 0xffffffe0, !P1 ;  /* 0xffffffe0a5a57807 */ /* 0x000fe20004800000 */
[----:B------:R-:W-:Y:S01]  /*3150*/  USHF.L.U32 UR17, UR17, 0x6, URZ ;  /* 0x0000000611117899 */ /* 0x000fe200080006ff */
[----:B------:R-:W-:-:S02]  /*3160*/  LOP3.LUT P2, RZ, R173, 0x4, RZ, 0xc0, !PT ;  /* 0x00000004adff7812 */ /* 0x000fc4000784c0ff */
[C---:B------:R-:W-:Y:S02]  /*3170*/  LOP3.LUT P4, RZ, R173.reuse, 0x10, RZ, 0xc0, !PT ;  /* 0x00000010adff7812 */ /* 0x040fe4000788c0ff */
[----:B------:R-:W-:Y:S02]  /*3180*/  SEL R250, R250, 0xfffffff0, !P2 ;  /* 0xfffffff0fafa7807 */ /* 0x000fe40005000000 */
[----:B--2---:R-:W-:Y:S02]  /*3190*/  SHF.R.U32.HI R2, RZ, 0x4, R41 ;  /* 0x00000004ff027819 */ /* 0x004fe40000011629 */
[----:B------:R-:W-:Y:S02]  /*31a0*/  LOP3.LUT R3, R0, 0x8, R43, 0x78, !PT ;  /* 0x0000000800037812 */ /* 0x000fe400078e782b */
[----:B------:R-:W-:Y:S02]  /*31b0*/  LOP3.LUT R2, R2, 0x8, RZ, 0xc0, !PT ;  /* 0x0000000802027812 */ /* 0x000fe400078ec0ff */
[----:B------:R-:W-:Y:S01]  /*31c0*/  LOP3.LUT R170, R4, R3, RZ, 0xfc, !PT ;  /* 0x0000000304aa7212 */ /* 0x000fe200078efcff */
[----:B------:R-:W-:Y:S01]  /*31d0*/  IMAD.SHL.U32 R4, R173, 0x10, RZ ;  /* 0x00000010ad047824 */ /* 0x000fe200078e00ff */
[----:B------:R-:W-:-:S02]  /*31e0*/  LOP3.LUT R2, R2, 0x10, R41, 0xf8, !PT ;  /* 0x0000001002027812 */ /* 0x000fc400078ef829 */
[----:B------:R-:W-:Y:S02]  /*31f0*/  LEA R170, R170, UR24, 0x1 ;  /* 0x00000018aaaa7c11 */ /* 0x000fe4000f8e08ff */
[----:B------:R-:W-:Y:S02]  /*3200*/  LOP3.LUT R2, R2, R0, RZ, 0x3c, !PT ;  /* 0x0000000002027212 */ /* 0x000fe400078e3cff */
[----:B------:R-:W-:Y:S01]  /*3210*/  LOP3.LUT R0, R0, 0x8, R41, 0x78, !PT ;  /* 0x0000000800007812 */ /* 0x000fe200078e7829 */
[----:B------:R-:W-:Y:S01]  /*3220*/  VIADD R170, R170, UR38 ;  /* 0x00000026aaaa7c36 */ /* 0x000fe20008000000 */
[----:B------:R-:W-:Y:S02]  /*3230*/  LOP3.LUT R168, R2, 0x200, R168, 0xf8, !PT ;  /* 0x0000020002a87812 */ /* 0x000fe400078ef8a8 */
[----:B------:R-:W-:Y:S02]  /*3240*/  LOP3.LUT R150, R0, 0x7200, R150, 0xf8, !PT ;  /* 0x0000720000967812 */ /* 0x000fe400078ef896 */
[----:B------:R-:W-:-:S02]  /*3250*/  LOP3.LUT R0, R5, 0x1c0, RZ, 0xc0, !PT ;  /* 0x000001c005007812 */ /* 0x000fc400078ec0ff */
[----:B------:R-:W-:Y:S02]  /*3260*/  LOP3.LUT R2, R5, 0x200, RZ, 0xc0, !PT ;  /* 0x0000020005027812 */ /* 0x000fe400078ec0ff */
[----:B------:R-:W-:Y:S02]  /*3270*/  LOP3.LUT R0, R0, 0x38, R172, 0xf8, !PT ;  /* 0x0000003800007812 */ /* 0x000fe400078ef8ac */
[----:B------:R-:W-:Y:S02]  /*3280*/  LEA R150, R150, UR24, 0x1 ;  /* 0x0000001896967c11 */ /* 0x000fe4000f8e08ff */
[----:B------:R-:W-:Y:S02]  /*3290*/  LOP3.LUT R5, R45, 0xe006, R5, 0xc8, !PT ;  /* 0x0000e0062d057812 */ /* 0x000fe400078ec805 */
[----:B------:R-:W-:Y:S01]  /*32a0*/  LOP3.LUT R4, R4, 0x1c0, RZ, 0xc0, !PT ;  /* 0x000001c004047812 */ /* 0x000fe200078ec0ff */
[--C-:B------:R-:W-:Y:S01]  /*32b0*/  IMAD.IADD R164, R157, 0x1, R150.reuse ;  /* 0x000000019da47824 */ /* 0x100fe200078e0296 */
[----:B------:R-:W-:Y:S01]  /*32c0*/  LOP3.LUT R3, R0, 0x8, R173, 0x78, !PT ;  /* 0x0000000800037812 */ /* 0x000fe200078e78ad */
[C---:B------:R-:W-:Y:S01]  /*32d0*/  IMAD.IADD R156, R165.reuse, 0x1, R150 ;  /* 0x00000001a59c7824 */ /* 0x040fe200078e0296 */
[----:B------:R-:W-:Y:S01]  /*32e0*/  LEA R168, R168, UR24, 0x1 ;  /* 0x00000018a8a87c11 */ /* 0x000fe2000f8e08ff */
[----:B------:R-:W-:Y:S01]  /*32f0*/  IMAD.IADD R169, R165, 0x1, R164 ;  /* 0x00000001a5a97824 */ /* 0x000fe200078e02a4 */
[----:B------:R-:W-:-:S02]  /*3300*/  LOP3.LUT R2, R2, 0xc00, R6, 0xf8, !PT ;  /* 0x00000c0002027812 */ /* 0x000fc400078ef806 */
[----:B------:R-:W-:Y:S01]  /*3310*/  LOP3.LUT R5, R5, 0xc00, R6, 0xf8, !PT ;  /* 0x00000c0005057812 */ /* 0x000fe200078ef806 */
[----:B------:R-:W-:Y:S01]  /*3320*/  VIADD R168, R168, UR38 ;  /* 0x00000026a8a87c36 */ /* 0x000fe20008000000 */
[----:B------:R-:W-:Y:S02]  /*3330*/  LOP3.LUT R4, R4, 0x38, R45, 0xf8, !PT ;  /* 0x0000003804047812 */ /* 0x000fe400078ef82d */
[----:B------:R-:W-:Y:S02]  /*3340*/  LOP3.LUT R0, R0, 0x8, R44, 0x78, !PT ;  /* 0x0000000800007812 */ /* 0x000fe400078e782c */
[----:B------:R-:W-:Y:S02]  /*3350*/  LOP3.LUT R248, R5, R4, RZ, 0xfc, !PT ;  /* 0x0000000405f87212 */ /* 0x000fe400078efcff */
[----:B------:R-:W-:Y:S02]  /*3360*/  LOP3.LUT R247, R3, 0x7200, R6, 0xf8, !PT ;  /* 0x0000720003f77812 */ /* 0x000fe400078ef806 */
[----:B------:R-:W-:-:S02]  /*3370*/  LOP3.LUT R171, R2, R0, RZ, 0xfc, !PT ;  /* 0x0000000002ab7212 */ /* 0x000fc400078efcff */
[----:B------:R-:W-:-:S07]  /*3380*/  SEL R252, R251, 0xffffffe0, !P0 ;  /* 0xffffffe0fbfc7807 */ /* 0x000fce0004000000 */
.L_x_467:
[----:B------:R-:W0:Y:S01]  /*3390*/  LDGDEPBAR ;  /* 0x00000000000079af */ /* 0x000e220000000000 */
[C---:B------:R-:W-:Y:S01]  /*33a0*/  IMAD.IADD R144, R170.reuse, 0x1, R165 ;  /* 0x00000001aa907824 */ /* 0x040fe200078e02a5 */
[----:B------:R-:W-:Y:S01]  /*33b0*/  PLOP3.LUT P5, PT, PT, PT, UP1, 0x80, 0x8 ;  /* 0x000000000008781c */ /* 0x000fe20003faf018 */
[----:B------:R-:W-:Y:S01]  /*33c0*/  IMAD.IADD R0, R170, 0x1, R157 ;  /* 0x00000001aa007824 */ /* 0x000fe200078e029d */
[----:B------:R-:W-:Y:S01]  /*33d0*/  PLOP3.LUT P0, PT, PT, PT, UP1, 0x80, 0x8 ;  /* 0x000000000008781c */ /* 0x000fe20003f0f018 */
[----:B------:R-:W-:Y:S01]  /*33e0*/  IMAD.SHL.U32 R3, R173, 0x2, RZ ;  /* 0x00000002ad037824 */ /* 0x000fe200078e00ff */
[----:B------:R-:W-:Y:S01]  /*33f0*/  PLOP3.LUT P6, PT, PT, PT, UP1, 0x80, 0x8 ;  /* 0x000000000008781c */ /* 0x000fe20003fcf018 */
[----:B------:R-:W-:Y:S01]  /*3400*/  UISETP.NE.AND UP0, UPT, UR40, URZ, UPT ;  /* 0x000000ff2800728c */ /* 0x000fe2000bf05270 */
[----:B------:R-:W-:Y:S02]  /*3410*/  PLOP3.LUT P1, PT, PT, PT, UP1, 0x80, 0x8 ;  /* 0x000000000008781c */ /* 0x000fe40003f2f018 */
[----:B------:R-:W-:Y:S01]  /*3420*/  SHF.R.U32.HI R2, RZ, 0x1, R173 ;  /* 0x00000001ff027819 */ /* 0x000fe200000116ad */
[----:B------:R-:W-:Y:S04]  /*3430*/  DEPBAR.LE SB0, 0x0 ;  /* 0x000080000000791a */ /* 0x000fe80000000000 */
[----:B------:R-:W-:Y:S06]  /*3440*/  BAR.SYNC.DEFER_BLOCKING 0x0 ;  /* 0x0000000000007b1d */ /* 0x000fec0000010000 */
[----:B------:R-:W-:Y:S08]  /*3450*/  LDSM.16.M88.4 R64, [R170] ;  /* 0x00000000aa40783b */ /* 0x000ff00000000200 */
[----:B------:R-:W1:Y:S08]  /*3460*/  LDSM.16.M88.4 R16, [R150+0xc000] ;  /* 0x00c000009610783b */ /* 0x000e700000000200 */
[----:B------:R-:W2:Y:S08]  /*3470*/  LDSM.16.M88.4 R60, [R170+0x2000] ;  /* 0x00200000aa3c783b */ /* 0x000eb00000000200 */
[----:B------:R-:W3:Y:S08]  /*3480*/  LDSM.16.M88.4 R32, [R150+0xc800] ;  /* 0x00c800009620783b */ /* 0x000ef00000000200 */
[----:B------:R-:W4:Y:S08]  /*3490*/  LDSM.16.M88.4 R48, [R150+0xd000] ;  /* 0x00d000009630783b */ /* 0x000f300000000200 */
[----:B------:R-:W4:Y:S01]  /*34a0*/  LDSM.16.M88.4 R132, [R150+0xd800] ;  /* 0x00d800009684783b */ /* 0x000f220000000200 */
[-C--:B-1----:R-:W-:Y:S07]  /*34b0*/  HMMA.16816.F32 R4, R64, R16.reuse, RZ ;  /* 0x000000104004723c */ /* 0x082fee00000018ff */
[----:B------:R-:W-:Y:S01]  /*34c0*/  LDSM.16.M88.4 R136, [R144] ;  /* 0x000000009088783b */ /* 0x000fe20000000200 */
[C---:B--2---:R-:W-:Y:S07]  /*34d0*/  HMMA.16816.F32 R8, R60.reuse, R16, RZ ;  /* 0x000000103c08723c */ /* 0x044fee00000018ff */
[----:B------:R-:W1:Y:S01]  /*34e0*/  LDSM.16.M88.4 R140, [R156+0xc000] ;  /* 0x00c000009c8c783b */ /* 0x000e620000000200 */
[-C--:B------:R-:W-:Y:S07]  /*34f0*/  HMMA.16816.F32 R12, R60, R18.reuse, RZ ;  /* 0x000000123c0c723c */ /* 0x080fee00000018ff */
[----:B------:R-:W2:Y:S01]  /*3500*/  LDSM.16.M88.4 R144, [R144+0x2000] ;  /* 0x002000009090783b */ /* 0x000ea20000000200 */
[C---:B------:R-:W-:Y:S07]  /*3510*/  HMMA.16816.F32 R16, R64.reuse, R18, RZ ;  /* 0x000000124010723c */ /* 0x040fee00000018ff */
[----:B------:R-:W2:Y:S01]  /*3520*/  LDSM.16.M88.4 R148, [R156+0xc800] ;  /* 0x00c800009c94783b */ /* 0x000ea20000000200 */
[-C--:B---3--:R-:W-:Y:S07]  /*3530*/  HMMA.16816.F32 R20, R64, R32.reuse, RZ ;  /* 0x000000204014723c */ /* 0x088fee00000018ff */
[----:B------:R-:W3:Y:S01]  /*3540*/  LDSM.16.M88.4 R152, [R156+0xd000] ;  /* 0x00d000009c98783b */ /* 0x000ee20000000200 */
[C---:B------:R-:W-:Y:S07]  /*3550*/  HMMA.16816.F32 R24, R60.reuse, R32, RZ ;  /* 0x000000203c18723c */ /* 0x040fee00000018ff */
[----:B------:R-:W-:Y:S01]  /*3560*/  LDSM.16.M88.4 R160, [R164+0xd000] ;  /* 0x00d00000a4a0783b */ /* 0x000fe20000000200 */
[-C--:B------:R-:W-:Y:S08]  /*3570*/  HMMA.16816.F32 R28, R60, R34.reuse, RZ ;  /* 0x000000223c1c723c */ /* 0x080ff000000018ff */
[C---:B------:R-:W-:Y:S08]  /*3580*/  HMMA.16816.F32 R32, R64.reuse, R34, RZ ;  /* 0x000000224020723c */ /* 0x040ff000000018ff */
[-C--:B----4-:R-:W-:Y:S08]  /*3590*/  HMMA.16816.F32 R36, R64, R48.reuse, RZ ;  /* 0x000000304024723c */ /* 0x090ff000000018ff */
[C---:B------:R-:W-:Y:S08]  /*35a0*/  HMMA.16816.F32 R40, R60.reuse, R48, RZ ;  /* 0x000000303c28723c */ /* 0x040ff000000018ff */
[-C--:B------:R-:W-:Y:S08]  /*35b0*/  HMMA.16816.F32 R44, R60, R50.reuse, RZ ;  /* 0x000000323c2c723c */ /* 0x080ff000000018ff */
[C---:B------:R-:W-:Y:S08]  /*35c0*/  HMMA.16816.F32 R48, R64.reuse, R50, RZ ;  /* 0x000000324030723c */ /* 0x040ff000000018ff */
[-C--:B------:R-:W-:Y:S08]  /*35d0*/  HMMA.16816.F32 R52, R64, R132.reuse, RZ ;  /* 0x000000844034723c */ /* 0x080ff000000018ff */
[C---:B------:R-:W-:Y:S08]  /*35e0*/  HMMA.16816.F32 R56, R60.reuse, R132, RZ ;  /* 0x000000843c38723c */ /* 0x040ff000000018ff */
[-C--:B------:R-:W-:Y:S08]  /*35f0*/  HMMA.16816.F32 R60, R60, R134.reuse, RZ ;  /* 0x000000863c3c723c */ /* 0x080ff000000018ff */
[----:B------:R-:W-:Y:S01]  /*3600*/  HMMA.16816.F32 R64, R64, R134, RZ ;  /* 0x000000864040723c */ /* 0x000fe200000018ff */
[----:B------:R-:W4:Y:S07]  /*3610*/  LDSM.16.M88.4 R132, [R156+0xd800] ;  /* 0x00d800009c84783b */ /* 0x000f2e0000000200 */
[-C--:B-1----:R-:W-:Y:S01]  /*3620*/  HMMA.16816.F32 R4, R136, R140.reuse, R4 ;  /* 0x0000008c8804723c */ /* 0x082fe20000001804 */
[----:B------:R-:W-:Y:S07]  /*3630*/  LDSM.16.M88.4 R156, [R164+0xc800] ;  /* 0x00c80000a49c783b */ /* 0x000fee0000000200 */
[C---:B--2---:R-:W-:Y:S08]  /*3640*/  HMMA.16816.F32 R8, R144.reuse, R140, R8 ;  /* 0x0000008c9008723c */ /* 0x044ff00000001808 */
[-C--:B------:R-:W-:Y:S08]  /*3650*/  HMMA.16816.F32 R12, R144, R142.reuse, R12 ;  /* 0x0000008e900c723c */ /* 0x080ff0000000180c */
[C---:B------:R-:W-:Y:S01]  /*3660*/  HMMA.16816.F32 R16, R136.reuse, R142, R16 ;  /* 0x0000008e8810723c */ /* 0x040fe20000001810 */
[----:B------:R-:W-:Y:S07]  /*3670*/  LDSM.16.M88.4 R140, [R0] ;  /* 0x00000000008c783b */ /* 0x000fee0000000200 */
[-C--:B------:R-:W-:Y:S08]  /*3680*/  HMMA.16816.F32 R20, R136, R148.reuse, R20 ;  /* 0x000000948814723c */ /* 0x080ff00000001814 */
[C---:B------:R-:W-:Y:S08]  /*3690*/  HMMA.16816.F32 R24, R144.reuse, R148, R24 ;  /* 0x000000949018723c */ /* 0x040ff00000001818 */
[-C--:B------:R-:W-:Y:S08]  /*36a0*/  HMMA.16816.F32 R28, R144, R150.reuse, R28 ;  /* 0x00000096901c723c */ /* 0x080ff0000000181c */
[C---:B------:R-:W-:Y:S01]  /*36b0*/  HMMA.16816.F32 R32, R136.reuse, R150, R32 ;  /* 0x000000968820723c */ /* 0x040fe20000001820 */
[----:B------:R-:W1:Y:S07]  /*36c0*/  LDSM.16.M88.4 R148, [R164+0xc000] ;  /* 0x00c00000a494783b */ /* 0x000e6e0000000200 */
[-C--:B---3--:R-:W-:Y:S08]  /*36d0*/  HMMA.16816.F32 R36, R136, R152.reuse, R36 ;  /* 0x000000988824723c */ /* 0x088ff00000001824 */
[C---:B------:R-:W-:Y:S08]  /*36e0*/  HMMA.16816.F32 R40, R144.reuse, R152, R40 ;  /* 0x000000989028723c */ /* 0x040ff00000001828 */
[-C--:B------:R-:W-:Y:S08]  /*36f0*/  HMMA.16816.F32 R44, R144, R154.reuse, R44 ;  /* 0x0000009a902c723c */ /* 0x080ff0000000182c */
[C---:B------:R-:W-:Y:S01]  /*3700*/  HMMA.16816.F32 R48, R136.reuse, R154, R48 ;  /* 0x0000009a8830723c */ /* 0x040fe20000001830 */
[----:B------:R2:W3:Y:S07]  /*3710*/  LDSM.16.M88.4 R152, [R0+0x2000] ;  /* 0x002000000098783b */ /* 0x0004ee0000000200 */
[-C--:B----4-:R-:W-:Y:S08]  /*3720*/  HMMA.16816.F32 R52, R136, R132.reuse, R52 ;  /* 0x000000848834723c */ /* 0x090ff00000001834 */
[C---:B------:R-:W-:Y:S08]  /*3730*/  HMMA.16816.F32 R56, R144.reuse, R132, R56 ;  /* 0x000000849038723c */ /* 0x040ff00000001838 */
[-C--:B------:R-:W-:Y:S01]  /*3740*/  HMMA.16816.F32 R60, R144, R134.reuse, R60 ;  /* 0x00000086903c723c */ /* 0x080fe2000000183c */
[----:B------:R-:W4:Y:S02]  /*3750*/  LDSM.16.M88.4 R144, [R164+0xd800] ;  /* 0x00d80000a490783b */ /* 0x000f240000000200 */
[----:B--2---:R-:W-:Y:S05]  /*3760*/  IMAD.IADD R0, R165, 0x1, R0 ;  /* 0x00000001a5007824 */ /* 0x004fea00078e0200 */
[----:B------:R-:W-:Y:S01]  /*3770*/  HMMA.16816.F32 R64, R136, R134, R64 ;  /* 0x000000868840723c */ /* 0x000fe20000001840 */
[----:B------:R-:W-:Y:S07]  /*3780*/  LDSM.16.M88.4 R132, [R0] ;  /* 0x000000000084783b */ /* 0x000fee0000000200 */
[-C--:B-1----:R-:W-:Y:S01]  /*3790*/  HMMA.16816.F32 R4, R140, R148.reuse, R4 ;  /* 0x000000948c04723c */ /* 0x082fe20000001804 */
[----:B------:R-:W1:Y:S07]  /*37a0*/  LDSM.16.M88.4 R136, [R169+0xc000] ;  /* 0x00c00000a988783b */ /* 0x000e6e0000000200 */
[C---:B---3--:R-:W-:Y:S01]  /*37b0*/  HMMA.16816.F32 R8, R152.reuse, R148, R8 ;  /* 0x000000949808723c */ /* 0x048fe20000001808 */
[----:B------:R2:W3:Y:S01]  /*37c0*/  LDSM.16.M88.4 R164, [R0+0x2000] ;  /* 0x0020000000a4783b */ /* 0x0004e20000000200 */
[----:B------:R-:W-:Y:S02]  /*37d0*/  IMAD.MOV.U32 R149, RZ, RZ, 0x40 ;  /* 0x00000040ff957424 */ /* 0x000fe400078e00ff */
[----:B------:R-:W-:Y:S04]  /*37e0*/  LEA R148, R171, UR4, 0x1 ;  /* 0x00000004ab947c11 */ /* 0x000fe8000f8e08ff */
[-C--:B------:R-:W-:Y:S08]  /*37f0*/  HMMA.16816.F32 R12, R152, R150.reuse, R12 ;  /* 0x00000096980c723c */ /* 0x080ff0000000180c */
[C---:B------:R-:W-:Y:S04]  /*3800*/  HMMA.16816.F32 R16, R140.reuse, R150, R16 ;  /* 0x000000968c10723c */ /* 0x040fe80000001810 */
[----:B------:R-:W-:Y:S04]  /*3810*/  LEA R150, R247, UR4, 0x1 ;  /* 0x00000004f7967c11 */ /* 0x000fe8000f8e08ff */
[-C--:B------:R-:W-:Y:S03]  /*3820*/  HMMA.16816.F32 R20, R140, R156.reuse, R20 ;  /* 0x0000009c8c14723c */ /* 0x080fe60000001814 */
[----:B--2---:R-:W-:Y:S01]  /*3830*/  @P5 LOP3.LUT R0, R3, 0x6, RZ, 0xc0, !PT ;  /* 0x0000000603005812 */ /* 0x004fe200078ec0ff */
[----:B-----5:R-:W-:Y:S01]  /*3840*/  FMUL.FTZ R3, R245, 1.4426950216293334961 ;  /* 0x3fb8aa3bf5037820 */ /* 0x020fe20000410000 */
[----:B------:R-:W-:Y:S02]  /*3850*/  PLOP3.LUT P5, PT, PT, PT, UP1, 0x80, 0x8 ;  /* 0x000000000008781c */ /* 0x000fe40003faf018 */
[----:B------:R-:W-:Y:S01]  /*3860*/  @P0 LOP3.LUT R0, R0, 0x1c0, R2, 0xf8, !PT ;  /* 0x000001c000000812 */ /* 0x000fe200078ef802 */
[C---:B------:R-:W-:Y:S01]  /*3870*/  HMMA.16816.F32 R24, R152.reuse, R156, R24 ;  /* 0x0000009c9818723c */ /* 0x040fe20000001818 */
[----:B------:R-:W-:Y:S03]  /*3880*/  PLOP3.LUT P0, PT, PT, PT, UP1, 0x80, 0x8 ;  /* 0x000000000008781c */ /* 0x000fe60003f0f018 */
[----:B------:R-:W-:Y:S04]  /*3890*/  SEL R157, R149, 0xffffffc0, !P2 ;  /* 0xffffffc0959d7807 */ /* 0x000fe80005000000 */
[-C--:B------:R-:W-:Y:S03]  /*38a0*/  HMMA.16816.F32 R28, R152, R158.reuse, R28 ;  /* 0x0000009e981c723c */ /* 0x080fe6000000181c */
[----:B------:R-:W-:Y:S05]  /*38b0*/  IMAD.IADD R149, R148, 0x1, R157 ;  /* 0x0000000194957824 */ /* 0x000fea00078e029d */
[C---:B------:R-:W-:Y:S08]  /*38c0*/  HMMA.16816.F32 R32, R140.reuse, R158, R32 ;  /* 0x0000009e8c20723c */ /* 0x040ff00000001820 */
[-C--:B------:R-:W-:Y:S08]  /*38d0*/  HMMA.16816.F32 R36, R140, R160.reuse, R36 ;  /* 0x000000a08c24723c */ /* 0x080ff00000001824 */
[C---:B------:R-:W-:Y:S08]  /*38e0*/  HMMA.16816.F32 R40, R152.reuse, R160, R40 ;  /* 0x000000a09828723c */ /* 0x040ff00000001828 */
[-C--:B------:R-:W-:Y:S08]  /*38f0*/  HMMA.16816.F32 R44, R152, R162.reuse, R44 ;  /* 0x000000a2982c723c */ /* 0x080ff0000000182c */
[C---:B------:R-:W-:Y:S08]  /*3900*/  HMMA.16816.F32 R48, R140.reuse, R162, R48 ;  /* 0x000000a28c30723c */ /* 0x040ff00000001830 */
[-C--:B----4-:R-:W-:Y:S08]  /*3910*/  HMMA.16816.F32 R52, R140, R144.reuse, R52 ;  /* 0x000000908c34723c */ /* 0x090ff00000001834 */
[C---:B------:R-:W-:Y:S08]  /*3920*/  HMMA.16816.F32 R56, R152.reuse, R144, R56 ;  /* 0x000000909838723c */ /* 0x040ff00000001838 */
[-C--:B------:R-:W-:Y:S03]  /*3930*/  HMMA.16816.F32 R60, R152, R146.reuse, R60 ;  /* 0x00000092983c723c */ /* 0x080fe6000000183c */
[----:B------:R-:W-:Y:S05]  /*3940*/  LEA R153, R248, UR4, 0x1 ;  /* 0x00000004f8997c11 */ /* 0x000fea000f8e08ff */
[----:B------:R-:W-:Y:S01]  /*3950*/  HMMA.16816.F32 R64, R140, R146, R64 ;  /* 0x000000928c40723c */ /* 0x000fe20000001840 */
[----:B------:R-:W-:Y:S03]  /*3960*/  IMAD.U32 R141, RZ, RZ, UR31 ;  /* 0x0000001fff8d7e24 */ /* 0x000fe6000f8e00ff */
[C---:B------:R-:W-:Y:S02]  /*3970*/  IMAD.IADD R160, R153.reuse, 0x1, R250 ;  /* 0x0000000199a07824 */ /* 0x040fe400078e02fa */
[----:B------:R-:W-:Y:S01]  /*3980*/  FMUL.FTZ R140, R246, 1.4426950216293334961 ;  /* 0x3fb8aa3bf68c7820 */ /* 0x000fe20000410000 */
[----:B------:R-:W-:Y:S01]  /*3990*/  IMAD.IADD R158, R153, 0x1, R252 ;  /* 0x00000001999e7824 */ /* 0x000fe200078e02fc */
[-C--:B-1----:R-:W-:Y:S05]  /*39a0*/  HMMA.16816.F32 R4, R132, R136.reuse, R4 ;  /* 0x000000888404723c */ /* 0x082fea0000001804 */
[----:B------:R-:W-:Y:S02]  /*39b0*/  IMAD.IADD R159, R250, 0x1, R158 ;  /* 0x00000001fa9f7824 */ /* 0x000fe400078e029e */
[----:B------:R-:W-:Y:S01]  /*39c0*/  @P6 IMAD R141, R141, 0x80, R0 ;  /* 0x000000808d8d6824 */ /* 0x000fe200078e0200 */
[C---:B---3--:R-:W-:Y:S01]  /*39d0*/  HMMA.16816.F32 R8, R164.reuse, R136, R8 ;  /* 0x00000088a408723c */ /* 0x048fe20000001808 */
[----:B------:R-:W-:Y:S03]  /*39e0*/  PLOP3.LUT P6, PT, PT, PT, UP1, 0x80, 0x8 ;  /* 0x000000000008781c */ /* 0x000fe60003fcf018 */
[----:B------:R-:W-:Y:S01]  /*39f0*/  @P1 VIADD R0, R141, 0x1 ;  /* 0x000000018d001836 */ /* 0x000fe20000000000 */
[----:B------:R-:W-:Y:S01]  /*3a00*/  PLOP3.LUT P1, PT, PT, PT, UP1, 0x80, 0x8 ;  /* 0x000000000008781c */ /* 0x000fe20003f2f018 */
[----:B------:R-:W-:Y:S01]  /*3a10*/  VIADD R152, R153, 0x1c040 ;  /* 0x0001c04099987836 */ /* 0x000fe20000000000 */
[----:B------:R-:W-:Y:S01]  /*3a20*/  @P5 ISETP.GE.AND P5, PT, R141, UR29, PT ;  /* 0x0000001d8d005c0c */ /* 0x000fe2000bfa6270 */
[-C--:B------:R-:W-:Y:S03]  /*3a30*/  HMMA.16816.F32 R12, R164, R138.reuse, R12 ;  /* 0x0000008aa40c723c */ /* 0x080fe6000000180c */
[----:B------:R-:W-:Y:S02]  /*3a40*/  @P0 FSEL R4, R4, -INF , !P5 ;  /* 0xff80000004040808 */ /* 0x000fe40006800000 */
[----:B------:R-:W-:Y:S02]  /*3a50*/  PLOP3.LUT P0, PT, PT, PT, UP1, 0x80, 0x8 ;  /* 0x000000000008781c */ /* 0x000fe40003f0f018 */
[----:B------:R-:W-:Y:S01]  /*3a60*/  @P6 FSEL R6, R6, -INF , !P5 ;  /* 0xff80000006066808 */ /* 0x000fe20006800000 */
[C---:B------:R-:W-:Y:S01]  /*3a70*/  HMMA.16816.F32 R16, R132.reuse, R138, R16 ;  /* 0x0000008a8410723c */ /* 0x040fe20000001810 */
[----:B------:R-:W-:Y:S01]  /*3a80*/  PLOP3.LUT P6, PT, PT, PT, UP1, 0x80, 0x8 ;  /* 0x000000000008781c */ /* 0x000fe20003fcf018 */
[----:B------:R-:W1:Y:S02]  /*3a90*/  LDSM.16.M88.4 R136, [R169+0xc800] ;  /* 0x00c80000a988783b */ /* 0x000e640000000200 */
[----:B------:R-:W-:Y:S02]  /*3aa0*/  @P1 FSEL R8, R8, -INF , !P5 ;  /* 0xff80000008081808 */ /* 0x000fe40006800000 */
[----:B------:R-:W-:Y:S04]  /*3ab0*/  PLOP3.LUT P1, PT, PT, PT, UP1, 0x80, 0x8 ;  /* 0x000000000008781c */ /* 0x000fe80003f2f018 */
[----:B------:R-:W-:Y:S02]  /*3ac0*/  @P0 FSEL R10, R10, -INF , !P5 ;  /* 0xff8000000a0a0808 */ /* 0x000fe40006800000 */
[----:B------:R-:W-:Y:S02]  /*3ad0*/  PLOP3.LUT P5, PT, PT, PT, UP1, 0x80, 0x8 ;  /* 0x000000000008781c */ /* 0x000fe40003faf018 */
[----:B------:R-:W-:Y:S02]  /*3ae0*/  @P6 ISETP.GE.AND P6, PT, R0, UR29, PT ;  /* 0x0000001d00006c0c */ /* 0x000fe4000bfc6270 */
[----:B------:R-:W-:Y:S03]  /*3af0*/  PLOP3.LUT P0, PT, PT, PT, UP1, 0x80, 0x8 ;  /* 0x000000000008781c */ /* 0x000fe60003f0f018 */
[----:B------:R-:W-:Y:S02]  /*3b00*/  @P1 FSEL R5, R5, -INF , !P6 ;  /* 0xff80000005051808 */ /* 0x000fe40007000000 */
[----:B------:R-:W-:Y:S04]  /*3b10*/  PLOP3.LUT P1, PT, PT, PT, UP1, 0x80, 0x8 ;  /* 0x000000000008781c */ /* 0x000fe80003f2f018 */
[----:B------:R-:W-:Y:S02]  /*3b20*/  @P5 FSEL R7, R7, -INF , !P6 ;  /* 0xff80000007075808 */ /* 0x000fe40007000000 */
[----:B------:R-:W-:Y:S02]  /*3b30*/  PLOP3.LUT P5, PT, PT, PT, UP1, 0x80, 0x8 ;  /* 0x000000000008781c */ /* 0x000fe40003faf018 */
[----:B------:R-:W-:Y:S02]  /*3b40*/  @P0 FSEL R9, R9, -INF , !P6 ;  /* 0xff80000009090808 */ /* 0x000fe40007000000 */
[----:B------:R-:W-:Y:S03]  /*3b50*/  PLOP3.LUT P0, PT, PT, PT, UP1, 0x80, 0x8 ;  /* 0x000000000008781c */ /* 0x000fe60003f0f018 */
[----:B------:R-:W-:Y:S02]  /*3b60*/  @P1 FSEL R11, R11, -INF , !P6 ;  /* 0xff8000000b0b1808 */ /* 0x000fe40007000000 */
[----:B------:R-:W-:Y:S02]  /*3b70*/  PLOP3.LUT P6, PT, PT, PT, UP1, 0x80, 0x8 ;  /* 0x000000000008781c */ /* 0x000fe40003fcf018 */
[----:B------:R-:W-:Y:S02]  /*3b80*/  PLOP3.LUT P1, PT, PT, PT, UP1, 0x80, 0x8 ;  /* 0x000000000008781c */ /* 0x000fe40003f2f018 */
[C---:B------:R-:W-:Y:S01]  /*3b90*/  @P5 VIADD R0, R141.reuse, 0x8 ;  /* 0x000000088d005836 */ /* 0x040fe20000000000 */
[----:B------:R-:W-:Y:S01]  /*3ba0*/  PLOP3.LUT P5, PT, PT, PT, UP1, 0x80, 0x8 ;  /* 0x000000000008781c */ /* 0x000fe20003faf018 */
[-C--:B-1----:R-:W-:Y:S03]  /*3bb0*/  HMMA.16816.F32 R20, R132, R136.reuse, R20 ;  /* 0x000000888414723c */ /* 0x082fe60000001814 */
[----:B------:R-:W-:Y:S01]  /*3bc0*/  @P0 VIADD R2, R141, 0x9 ;  /* 0x000000098d020836 */ /* 0x000fe20000000000 */
[----:B------:R-:W-:Y:S03]  /*3bd0*/  PLOP3.LUT P0, PT, PT, PT, UP1, 0x80, 0x8 ;  /* 0x000000000008781c */ /* 0x000fe60003f0f018 */
[----:B------:R-:W-:Y:S01]  /*3be0*/  @P6 ISETP.GE.AND P6, PT, R0, UR29, PT ;  /* 0x0000001d00006c0c */ /* 0x000fe2000bfc6270 */
[C---:B------:R-:W-:Y:S04]  /*3bf0*/  HMMA.16816.F32 R24, R164.reuse, R136, R24 ;  /* 0x00000088a418723c */ /* 0x040fe80000001818 */
[----:B------:R-:W-:Y:S02]  /*3c00*/  @P1 FSEL R12, R12, -INF , !P6 ;  /* 0xff8000000c0c1808 */ /* 0x000fe40007000000 */
[----:B------:R-:W-:Y:S02]  /*3c10*/  PLOP3.LUT P1, PT, PT, PT, UP1, 0x80, 0x8 ;  /* 0x000000000008781c */ /* 0x000fe40003f2f018 */
        /* <DEDUP_REMOVED lines=8> */
[----:B------:R-:W-:Y:S02]  /*3ca0*/  PLOP3.LUT P6, PT, PT, PT, UP1, 0x80, 0x8 ;  /* 0x000000000008781c */ /* 0x000fe40003fcf018 */
[----:B------:R-:W-:Y:S02]  /*3cb0*/  PLOP3.LUT P1, PT, PT, PT, UP1, 0x80, 0x8 ;  /* 0x000000000008781c */ /* 0x000fe40003f2f018 */
[----:B------:R-:W-:Y:S04]  /*3cc0*/  @P5 ISETP.GE.AND P5, PT, R2, UR29, PT ;  /* 0x0000001d02005c0c */ /* 0x000fe8000bfa6270 */
[----:B------:R-:W-:Y:S02]  /*3cd0*/  @P0 FSEL R13, R13, -INF , !P5 ;  /* 0xff8000000d0d0808 */ /* 0x000fe40006800000 */
[----:B------:R-:W-:Y:S03]  /*3ce0*/  PLOP3.LUT P0, PT, PT, PT, UP1, 0x80, 0x8 ;  /* 0x000000000008781c */ /* 0x000fe60003f0f018 */
[----:B------:R-:W-:Y:S02]  /*3cf0*/  @P6 FSEL R15, R15, -INF , !P5 ;  /* 0xff8000000f0f6808 */ /* 0x000fe40006800000 */
[----:B------:R-:W-:Y:S02]  /*3d00*/  PLOP3.LUT P6, PT, PT, PT, UP1, 0x80, 0x8 ;  /* 0x000000000008781c */ /* 0x000fe40003fcf018 */
[----:B------:R-:W-:Y:S02]  /*3d10*/  @P1 FSEL R17, R17, -INF , !P5 ;  /* 0xff80000011111808 */ /* 0x000fe40006800000 */
[----:B------:R-:W-:Y:S04]  /*3d20*/  PLOP3.LUT P1, PT, PT, PT, UP1, 0x80, 0x8 ;  /* 0x000000000008781c */ /* 0x000fe80003f2f018 */
[----:B------:R-:W-:Y:S02]  /*3d30*/  @P0 FSEL R19, R19, -INF , !P5 ;  /* 0xff80000013130808 */ /* 0x000fe40006800000 */
[----:B------:R-:W-:Y:S02]  /*3d40*/  PLOP3.LUT P5, PT, PT, PT, UP1, 0x80, 0x8 ;  /* 0x000000000008781c */ /* 0x000fe40003faf018 */
[----:B------:R-:W-:Y:S01]  /*3d50*/  PLOP3.LUT P0, PT, PT, PT, UP1, 0x80, 0x8 ;  /* 0x000000000008781c */ /* 0x000fe20003f0f018 */
[C---:B------:R-:W-:Y:S01]  /*3d60*/  @P6 VIADD R0, R141.reuse, 0x10 ;  /* 0x000000108d006836 */ /* 0x040fe20000000000 */
[----:B------:R-:W-:Y:S03]  /*3d70*/  PLOP3.LUT P6, PT, PT, PT, UP1, 0x80, 0x8 ;  /* 0x000000000008781c */ /* 0x000fe60003fcf018 */
[----:B------:R-:W-:Y:S01]  /*3d80*/  @P1 VIADD R2, R141, 0x11 ;  /* 0x000000118d021836 */ /* 0x000fe20000000000 */
[----:B------:R-:W-:Y:S01]  /*3d90*/  PLOP3.LUT P1, PT, PT, PT, UP1, 0x80, 0x8 ;  /* 0x000000000008781c */ /* 0x000fe20003f2f018 */
[-C--:B-1----:R-:W-:Y:S04]  /*3da0*/  HMMA.16816.F32 R36, R132, R136.reuse, R36 ;  /* 0x000000888424723c */ /* 0x082fe80000001824 */
[----:B------:R-:W-:Y:S04]  /*3db0*/  @P5 ISETP.GE.AND P5, PT, R0, UR29, PT ;  /* 0x0000001d00005c0c */ /* 0x000fe8000bfa6270 */
[----:B------:R-:W-:Y:S01]  /*3dc0*/  @P0 FSEL R20, R20, -INF , !P5 ;  /* 0xff80000014140808 */ /* 0x000fe20006800000 */
[C---:B------:R-:W-:Y:S01]  /*3dd0*/  HMMA.16816.F32 R40, R164.reuse, R136, R40 ;  /* 0x00000088a428723c */ /* 0x040fe20000001828 */
[----:B------:R-:W-:Y:S03]  /*3de0*/  PLOP3.LUT P0, PT, PT, PT, UP1, 0x80, 0x8 ;  /* 0x000000000008781c */ /* 0x000fe60003f0f018 */
        /* <DEDUP_REMOVED lines=8> */
[----:B------:R-:W1:Y:S01]  /*3e70*/  LDSM.16.M88.4 R136, [R169+0xd800] ;  /* 0x00d80000a988783b */ /* 0x000e620000000200 */
[----:B------:R-:W-:Y:S02]  /*3e80*/  PLOP3.LUT P0, PT, PT, PT, UP1, 0x80, 0x8 ;  /* 0x000000000008781c */ /* 0x000fe40003f0f018 */
[----:B------:R-:W-:Y:S05]  /*3e90*/  @P6 ISETP.GE.AND P6, PT, R2, UR29, PT ;  /* 0x0000001d02006c0c */ /* 0x000fea000bfc6270 */
[----:B------:R-:W-:Y:S02]  /*3ea0*/  @P1 FSEL R21, R21, -INF , !P6 ;  /* 0xff80000015151808 */ /* 0x000fe40007000000 */
[----:B------:R-:W-:Y:S02]  /*3eb0*/  PLOP3.LUT P1, PT, PT, PT, UP1, 0x80, 0x8 ;  /* 0x000000000008781c */ /* 0x000fe40003f2f018 */
[----:B------:R-:W-:Y:S02]  /*3ec0*/  @P5 FSEL R23, R23, -INF , !P6 ;  /* 0xff80000017175808 */ /* 0x000fe40007000000 */
[----:B------:R-:W-:Y:S02]  /*3ed0*/  PLOP3.LUT P5, PT, PT, PT, UP1, 0x80, 0x8 ;  /* 0x000000000008781c */ /* 0x000fe40003faf018 */
[----:B------:R-:W-:Y:S02]  /*3ee0*/  @P0 FSEL R25, R25, -INF , !P6 ;  /* 0xff80000019190808 */ /* 0x000fe40007000000 */
[----:B------:R-:W-:Y:S05]  /*3ef0*/  PLOP3.LUT P0, PT, PT, PT, UP1, 0x80, 0x8 ;  /* 0x000000000008781c */ /* 0x000fea0003f0f018 */
[----:B------:R-:W-:Y:S02]  /*3f00*/  @P1 FSEL R27, R27, -INF , !P6 ;  /* 0xff8000001b1b1808 */ /* 0x000fe40007000000 */
[----:B------:R-:W-:Y:S02]  /*3f10*/  PLOP3.LUT P6, PT, PT, PT, UP1, 0x80, 0x8 ;  /* 0x000000000008781c */ /* 0x000fe40003fcf018 */
[----:B------:R-:W-:Y:S01]  /*3f20*/  PLOP3.LUT P1, PT, PT, PT, UP1, 0x80, 0x8 ;  /* 0x000000000008781c */ /* 0x000fe20003f2f018 */
[C---:B------:R-:W-:Y:S01]  /*3f30*/  @P5 VIADD R0, R141.reuse, 0x18 ;  /* 0x000000188d005836 */ /* 0x040fe20000000000 */
[----:B------:R-:W-:Y:S02]  /*3f40*/  PLOP3.LUT P5, PT, PT, PT, UP1, 0x80, 0x8 ;  /* 0x000000000008781c */ /* 0x000fe40003faf018 */
[----:B------:R-:W-:Y:S01]  /*3f50*/  @P0 VIADD R2, R141, 0x19 ;  /* 0x000000198d020836 */ /* 0x000fe20000000000 */
[----:B------:R-:W-:Y:S06]  /*3f60*/  PLOP3.LUT P0, PT, PT, PT, UP1, 0x80, 0x8 ;  /* 0x000000000008781c */ /* 0x000fec0003f0f018 */
[----:B------:R-:W-:Y:S01]  /*3f70*/  @P6 ISETP.GE.AND P6, PT, R0, UR29, PT ;  /* 0x0000001d00006c0c */ /* 0x000fe2000bfc6270 */
[-C--:B-1----:R-:W-:Y:S03]  /*3f80*/  HMMA.16816.F32 R52, R132, R136.reuse, R52 ;  /* 0x000000888434723c */ /* 0x082fe60000001834 */
[----:B------:R-:W-:Y:S02]  /*3f90*/  @P1 FSEL R28, R28, -INF , !P6 ;  /* 0xff8000001c1c1808 */ /* 0x000fe40007000000 */
[----:B------:R-:W-:Y:S02]  /*3fa0*/  PLOP3.LUT P1, PT, PT, PT, UP1, 0x80, 0x8 ;  /* 0x000000000008781c */ /* 0x000fe40003f2f018 */
[----:B------:R-:W-:Y:S01]  /*3fb0*/  @P5 FSEL R30, R30, -INF , !P6 ;  /* 0xff8000001e1e5808 */ /* 0x000fe20007000000 */
[C---:B------:R-:W-:Y:S01]  /*3fc0*/  HMMA.16816.F32 R56, R164.reuse, R136, R56 ;  /* 0x00000088a438723c */ /* 0x040fe20000001838 */
[----:B------:R-:W-:Y:S03]  /*3fd0*/  PLOP3.LUT P5, PT, PT, PT, UP1, 0x80, 0x8 ;  /* 0x000000000008781c */ /* 0x000fe60003faf018 */
[----:B------:R-:W-:Y:S02]  /*3fe0*/  @P0 FSEL R32, R32, -INF , !P6 ;  /* 0xff80000020200808 */ /* 0x000fe40007000000 */
[----:B------:R-:W-:Y:S02]  /*3ff0*/  PLOP3.LUT P0, PT, PT, PT, UP1, 0x80, 0x8 ;  /* 0x000000000008781c */ /* 0x000fe40003f0f018 */
[-C--:B------:R-:W-:Y:S03]  /*4000*/  HMMA.16816.F32 R60, R164, R138.reuse, R60 ;  /* 0x0000008aa43c723c */ /* 0x080fe6000000183c */
[----:B------:R-:W-:Y:S01]  /*4010*/  @P1 FSEL R34, R34, -INF , !P6 ;  /* 0xff80000022221808 */ /* 0x000fe20007000000 */
[--C-:B------:R-:W-:Y:S01]  /*4020*/  IMAD.IADD R164, R157, 0x1, R150.reuse ;  /* 0x000000019da47824 */ /* 0x100fe200078e0296 */
[----:B------:R-:W-:Y:S02]  /*4030*/  PLOP3.LUT P1, PT, PT, PT, UP1, 0x80, 0x8 ;  /* 0x000000000008781c */ /* 0x000fe40003f2f018 */
[----:B------:R-:W-:Y:S01]  /*4040*/  @P5 ISETP.GE.AND P5, PT, R2, UR29, PT ;  /* 0x0000001d02005c0c */ /* 0x000fe2000bfa6270 */
[----:B------:R-:W-:Y:S01]  /*4050*/  HMMA.16816.F32 R64, R132, R138, R64 ;  /* 0x0000008a8440723c */ /* 0x000fe20000001840 */
[----:B------:R-:W-:Y:S03]  /*4060*/  PLOP3.LUT P6, PT, PT, PT, UP1, 0x80, 0x8 ;  /* 0x000000000008781c */ /* 0x000fe60003fcf018 */
[----:B------:R-:W-:Y:S01]  /*4070*/  @P0 FSEL R29, R29, -INF , !P5 ;  /* 0xff8000001d1d0808 */ /* 0x000fe20006800000 */
[----:B------:R-:W-:Y:S01]  /*4080*/  FMUL.FTZ R2, R244, 1.4426950216293334961 ;  /* 0x3fb8aa3bf4027820 */ /* 0x000fe20000410000 */
[----:B------:R-:W-:Y:S02]  /*4090*/  PLOP3.LUT P0, PT, PT, PT, UP1, 0x80, 0x8 ;  /* 0x000000000008781c */ /* 0x000fe40003f0f018 */
[----:B------:R-:W-:Y:S02]  /*40a0*/  SEL R165, R251, 0xffffffe0, !P3 ;  /* 0xffffffe0fba57807 */ /* 0x000fe40005800000 */
[----:B------:R-:W-:Y:S02]  /*40b0*/  @P1 FSEL R31, R31, -INF , !P5 ;  /* 0xff8000001f1f1808 */ /* 0x000fe40006800000 */
[----:B------:R-:W-:Y:S01]  /*40c0*/  PLOP3.LUT P1, PT, PT, PT, UP1, 0x80, 0x8 ;  /* 0x000000000008781c */ /* 0x000fe20003f2f018 */
[----:B------:R-:W-:Y:S01]  /*40d0*/  IMAD.IADD R151, R148, 0x1, R165 ;  /* 0x0000000194977824 */ /* 0x000fe200078e02a5 */
[----:B------:R-:W-:Y:S01]  /*40e0*/  @P6 FSEL R33, R33, -INF , !P5 ;  /* 0xff80000021216808 */ /* 0x000fe20006800000 */
[C---:B------:R-:W-:Y:S01]  /*40f0*/  IMAD.IADD R156, R165.reuse, 0x1, R150 ;  /* 0x00000001a59c7824 */ /* 0x040fe200078e0296 */
[----:B------:R-:W-:Y:S01]  /*4100*/  PLOP3.LUT P6, PT, PT, PT, UP1, 0x80, 0x8 ;  /* 0x000000000008781c */ /* 0x000fe20003fcf018 */
[----:B------:R-:W-:Y:S02]  /*4110*/  IMAD.IADD R169, R165, 0x1, R164 ;  /* 0x00000001a5a97824 */ /* 0x000fe400078e02a4 */
[----:B------:R-:W-:Y:S02]  /*4120*/  @P0 FSEL R35, R35, -INF , !P5 ;  /* 0xff80000023230808 */ /* 0x000fe40006800000 */
[----:B------:R-:W-:Y:S02]  /*4130*/  PLOP3.LUT P0, PT, PT, PT, UP1, 0x80, 0x8 ;  /* 0x000000000008781c */ /* 0x000fe40003f0f018 */
[----:B------:R-:W-:Y:S02]  /*4140*/  PLOP3.LUT P5, PT, PT, PT, UP1, 0x80, 0x8 ;  /* 0x000000000008781c */ /* 0x000fe40003faf018 */
[C---:B------:R-:W-:Y:S01]  /*4150*/  @P1 VIADD R0, R141.reuse, 0x20 ;  /* 0x000000208d001836 */ /* 0x040fe20000000000 */
[----:B------:R-:W-:Y:S04]  /*4160*/  PLOP3.LUT P1, PT, PT, PT, UP1, 0x80, 0x8 ;  /* 0x000000000008781c */ /* 0x000fe80003f2f018 */
[----:B------:R-:W-:Y:S04]  /*4170*/  @P6 ISETP.GE.AND P6, PT, R0, UR29, PT ;  /* 0x0000001d00006c0c */ /* 0x000fe8000bfc6270 */
[----:B------:R-:W-:Y:S02]  /*4180*/  @P0 FSEL R38, R38, -INF , !P6 ;  /* 0xff80000026260808 */ /* 0x000fe40007000000 */
[----:B------:R-:W-:Y:S02]  /*4190*/  PLOP3.LUT P0, PT, PT, PT, UP1, 0x80, 0x8 ;  /* 0x000000000008781c */ /* 0x000fe40003f0f018 */
[----:B------:R-:W-:Y:S02]  /*41a0*/  @P5 FSEL R36, R36, -INF , !P6 ;  /* 0xff80000024245808 */ /* 0x000fe40007000000 */
[----:B------:R-:W-:Y:S02]  /*41b0*/  PLOP3.LUT P5, PT, PT, PT, UP1, 0x80, 0x8 ;  /* 0x000000000008781c */ /* 0x000fe40003faf018 */
[----:B------:R-:W-:Y:S02]  /*41c0*/  @P1 FSEL R40, R40, -INF , !P6 ;  /* 0xff80000028281808 */ /* 0x000fe40007000000 */
[----:B------:R-:W-:Y:S05]  /*41d0*/  PLOP3.LUT P1, PT, PT, PT, UP1, 0x80, 0x8 ;  /* 0x000000000008781c */ /* 0x000fea0003f2f018 */
[----:B------:R-:W-:Y:S01]  /*41e0*/  @P0 VIADD R0, R141, 0x21 ;  /* 0x000000218d000836 */ /* 0x000fe20000000000 */
[----:B------:R-:W-:Y:S03]  /*41f0*/  PLOP3.LUT P0, PT, PT, PT, UP1, 0x80, 0x8 ;  /* 0x000000000008781c */ /* 0x000fe60003f0f018 */
[----:B------:R-:W-:Y:S02]  /*4200*/  @P5 FSEL R42, R42, -INF , !P6 ;  /* 0xff8000002a2a5808 */ /* 0x000fe40007000000 */
[----:B------:R-:W-:Y:S02]  /*4210*/  PLOP3.LUT P5, PT, PT, PT, UP1, 0x80, 0x8 ;  /* 0x000000000008781c */ /* 0x000fe40003faf018 */
[----:B------:R-:W-:Y:S02]  /*4220*/  PLOP3.LUT P6, PT, PT, PT, UP1, 0x80, 0x8 ;  /* 0x000000000008781c */ /* 0x000fe40003fcf018 */
[----:B------:R-:W-:Y:S04]  /*4230*/  @P1 ISETP.GE.AND P1, PT, R0, UR29, PT ;  /* 0x0000001d00001c0c */ /* 0x000fe8000bf26270 */
[----:B------:R-:W-:Y:S02]  /*4240*/  @P0 FSEL R39, R39, -INF , !P1 ;  /* 0xff80000027270808 */ /* 0x000fe40004800000 */
[----:B------:R-:W-:Y:S03]  /*4250*/  PLOP3.LUT P0, PT, PT, PT, UP1, 0x80, 0x8 ;  /* 0x000000000008781c */ /* 0x000fe60003f0f018 */
[----:B------:R-:W-:Y:S02]  /*4260*/  @P5 FSEL R37, R37, -INF , !P1 ;  /* 0xff80000025255808 */ /* 0x000fe40004800000 */
[----:B------:R-:W-:Y:S01]  /*4270*/  PLOP3.LUT P5, PT, PT, PT, UP1, 0x80, 0x8 ;  /* 0x000000000008781c */ /* 0x000fe20003faf018 */
[----:B------:R-:W-:Y:S01]  /*4280*/  @P6 VIADD R0, R141, 0x28 ;  /* 0x000000288d006836 */ /* 0x000fe20000000000 */
[----:B------:R-:W-:Y:S06]  /*4290*/  PLOP3.LUT P6, PT, PT, PT, UP1, 0x80, 0x8 ;  /* 0x000000000008781c */ /* 0x000fec0003fcf018 */
[----:B------:R-:W-:Y:S02]  /*42a0*/  @P0 FSEL R43, R43, -INF , !P1 ;  /* 0xff8000002b2b0808 */ /* 0x000fe40004800000 */
[----:B------:R-:W-:Y:S03]  /*42b0*/  FSETP.NEU.FTZ.AND P0, PT, R245, -INF , PT ;  /* 0xff800000f500780b */ /* 0x000fe60003f1d000 */
[----:B------:R-:W-:Y:S02]  /*42c0*/  @P5 FSEL R41, R41, -INF , !P1 ;  /* 0xff80000029295808 */ /* 0x000fe40004800000 */
[----:B------:R-:W-:Y:S02]  /*42d0*/  FSEL R3, R3, RZ, P0 ;  /* 0x000000ff03037208 */ /* 0x000fe40000000000 */
[----:B------:R-:W-:Y:S02]  /*42e0*/  FSETP.NEU.FTZ.AND P5, PT, R246, -INF , PT ;  /* 0xff800000f600780b */ /* 0x000fe40003fbd000 */
[----:B------:R-:W-:Y:S01]  /*42f0*/  FSETP.NEU.FTZ.AND P1, PT, R244, -INF , PT ;  /* 0xff800000f400780b */ /* 0x000fe20003f3d000 */
[--C-:B------:R-:W-:Y:S01]  /*4300*/  FFMA.FTZ R6, R6, UR9, -R3.reuse ;  /* 0x0000000906067c23 */ /* 0x100fe20008010803 */
[----:B------:R-:W-:Y:S01]  /*4310*/  PLOP3.LUT P0, PT, PT, PT, UP1, 0x80, 0x8 ;  /* 0x000000000008781c */ /* 0x000fe20003f0f018 */
[--C-:B------:R-:W-:Y:S01]  /*4320*/  FFMA.FTZ R7, R7, UR9, -R3.reuse ;  /* 0x0000000907077c23 */ /* 0x100fe20008010803 */
[----:B------:R-:W-:Y:S01]  /*4330*/  @P6 ISETP.GE.AND P6, PT, R0, UR29, PT ;  /* 0x0000001d00006c0c */ /* 0x000fe2000bfc6270 */
[C---:B------:R-:W-:Y:S01]  /*4340*/  FMUL.FTZ R0, R243.reuse, 1.4426950216293334961 ;  /* 0x3fb8aa3bf3007820 */ /* 0x040fe20000410000 */
[----:B------:R-:W-:Y:S01]  /*4350*/  FSEL R140, R140, RZ, P5 ;  /* 0x000000ff8c8c7208 */ /* 0x000fe20002800000 */
[----:B------:R-:W-:Y:S01]  /*4360*/  MUFU.EX2 R229, R6 ;  /* 0x0000000600e57308 */ /* 0x000fe20000000800 */
[----:B------:R-:W-:Y:S01]  /*4370*/  FSEL R2, R2, RZ, P1 ;  /* 0x000000ff02027208 */ /* 0x000fe20000800000 */
[--C-:B------:R-:W-:Y:S01]  /*4380*/  FFMA.FTZ R18, R18, UR9, -R3.reuse ;  /* 0x0000000912127c23 */ /* 0x100fe20008010803 */
[----:B------:R-:W-:Y:S01]  /*4390*/  FSETP.NEU.FTZ.AND P5, PT, R243, -INF , PT ;  /* 0xff800000f300780b */ /* 0x000fe20003fbd000 */
[--C-:B------:R-:W-:Y:S01]  /*43a0*/  FFMA.FTZ R4, R4, UR9, -R140.reuse ;  /* 0x0000000904047c23 */ /* 0x100fe2000801088c */
[----:B------:R-:W-:Y:S01]  /*43b0*/  PLOP3.LUT P1, PT, PT, PT, UP1, 0x80, 0x8 ;  /* 0x000000000008781c */ /* 0x000fe20003f2f018 */
[--C-:B------:R-:W-:Y:S01]  /*43c0*/  FFMA.FTZ R5, R5, UR9, -R140.reuse ;  /* 0x0000000905057c23 */ /* 0x100fe2000801088c */
[----:B------:R-:W-:Y:S03]  /*43d0*/  FSEL R0, R0, RZ, P5 ;  /* 0x000000ff00007208 */ /* 0x000fe60002800000 */
[----:B------:R1:W-:Y:S01]  /*43e0*/  MUFU.EX2 R161, R4 ;  /* 0x0000000400a17308 */ /* 0x0003e20000000800 */
[----:B------:R-:W-:Y:S01]  /*43f0*/  PLOP3.LUT P5, PT, PT, PT, UP1, 0x80, 0x8 ;  /* 0x000000000008781c */ /* 0x000fe20003faf018 */
[--C-:B------:R-:W-:Y:S01]  /*4400*/  FFMA.FTZ R16, R16, UR9, -R140.reuse ;  /* 0x0000000910107c23 */ /* 0x100fe2000801088c */
[----:B------:R-:W-:Y:S07]  /*4410*/  @P0 FSEL R44, R44, -INF , !P6 ;  /* 0xff8000002c2c0808 */ /* 0x000fee0007000000 */
[----:B------:R-:W2:Y:S01]  /*4420*/  MUFU.EX2 R162, R5 ;  /* 0x0000000500a27308 */ /* 0x000ea20000000800 */
[----:B------:R-:W-:Y:S01]  /*4430*/  PLOP3.LUT P0, PT, PT, PT, UP1, 0x80, 0x8 ;  /* 0x000000000008781c */ /* 0x000fe20003f0f018 */
[----:B------:R-:W-:Y:S01]  /*4440*/  FFMA.FTZ R17, R17, UR9, -R140 ;  /* 0x0000000911117c23 */ /* 0x000fe2000801088c */
[--C-:B------:R-:W-:Y:S07]  /*4450*/  FFMA.FTZ R19, R19, UR9, -R3.reuse ;  /* 0x0000000913137c23 */ /* 0x100fee0008010803 */
[----:B------:R-:W3:Y:S01]  /*4460*/  MUFU.EX2 R203, R7 ;  /* 0x0000000700cb7308 */ /* 0x000ee20000000800 */
[--C-:B------:R-:W-:Y:S01]  /*4470*/  FFMA.FTZ R8, R8, UR9, -R2.reuse ;  /* 0x0000000908087c23 */ /* 0x100fe20008010802 */
[----:B------:R-:W-:Y:S01]  /*4480*/  @P1 FSEL R46, R46, -INF , !P6 ;  /* 0xff8000002e2e1808 */ /* 0x000fe20007000000 */
[----:B------:R-:W-:Y:S01]  /*4490*/  FFMA.FTZ R9, R9, UR9, -R2 ;  /* 0x0000000909097c23 */ /* 0x000fe20008010802 */
[----:B------:R-:W-:Y:S06]  /*44a0*/  PLOP3.LUT P1, PT, PT, PT, UP1, 0x80, 0x8 ;  /* 0x000000000008781c */ /* 0x000fec0003f2f018 */
[----:B------:R-:W-:Y:S01]  /*44b0*/  MUFU.EX2 R237, R16 ;  /* 0x0000001000ed7308 */ /* 0x000fe20000000800 */
[----:B------:R-:W-:Y:S01]  /*44c0*/  @P5 FSEL R48, R48, -INF , !P6 ;  /* 0xff80000030305808 */ /* 0x000fe20007000000 */
[--C-:B------:R-:W-:Y:S01]  /*44d0*/  FFMA.FTZ R10, R10, UR9, -R0.reuse ;  /* 0x000000090a0a7c23 */ /* 0x100fe20008010800 */
[----:B------:R-:W-:Y:S07]  /*44e0*/  PLOP3.LUT P5, PT, PT, PT, UP1, 0x80, 0x8 ;  /* 0x000000000008781c */ /* 0x000fee0003faf018 */
[----:B------:R-:W4:Y:S01]  /*44f0*/  MUFU.EX2 R238, R17 ;  /* 0x0000001100ee7308 */ /* 0x000f220000000800 */
[----:B------:R-:W-:Y:S01]  /*4500*/  @P0 FSEL R50, R50, -INF , !P6 ;  /* 0xff80000032320808 */ /* 0x000fe20007000000 */
[----:B------:R-:W-:Y:S01]  /*4510*/  FFMA.FTZ R11, R11, UR9, -R0 ;  /* 0x000000090b0b7c23 */ /* 0x000fe20008010800 */
[----:B------:R-:W-:Y:S07]  /*4520*/  PLOP3.LUT P0, PT, PT, PT, UP1, 0x80, 0x8 ;  /* 0x000000000008781c */ /* 0x000fee0003f0f018 */
[----:B------:R-:W-:Y:S01]  /*4530*/  MUFU.EX2 R197, R18 ;  /* 0x0000001200c57308 */ /* 0x000fe20000000800 */
[----:B------:R-:W-:Y:S01]  /*4540*/  PLOP3.LUT P6, PT, PT, PT, UP1, 0x80, 0x8 ;  /* 0x000000000008781c */ /* 0x000fe20003fcf018 */
[--C-:B------:R-:W-:Y:S01]  /*4550*/  FFMA.FTZ R12, R12, UR9, -R2.reuse ;  /* 0x000000090c0c7c23 */ /* 0x100fe20008010802 */
[----:B------:R-:W-:Y:S01]  /*4560*/  FFMA.FTZ R13, R13, UR9, -R2 ;  /* 0x000000090d0d7c23 */ /* 0x000fe20008010802 */
[----:B-1----:R-:W-:Y:S01]  /*4570*/  @P1 VIADD R4, R141, 0x29 ;  /* 0x000000298d041836 */ /* 0x002fe20000000000 */
[----:B------:R-:W-:Y:S05]  /*4580*/  PLOP3.LUT P1, PT, PT, PT, UP1, 0x80, 0x8 ;  /* 0x000000000008781c */ /* 0x000fea0003f2f018 */
[----:B------:R-:W1:Y:S01]  /*4590*/  MUFU.EX2 R196, R19 ;  /* 0x0000001300c47308 */ /* 0x000e620000000800 */
[--C-:B------:R-:W-:Y:S01]  /*45a0*/  FFMA.FTZ R14, R14, UR9, -R0.reuse ;  /* 0x000000090e0e7c23 */ /* 0x100fe20008010800 */
[----:B------:R-:W-:Y:S01]  /*45b0*/  FFMA.FTZ R15, R15, UR9, -R0 ;  /* 0x000000090f0f7c23 */ /* 0x000fe20008010800 */
[----:B------:R-:W-:Y:S07]  /*45c0*/  @P5 ISETP.GE.AND P5, PT, R4, UR29, PT ;  /* 0x0000001d04005c0c */ /* 0x000fee000bfa6270 */
[----:B------:R-:W-:Y:S01]  /*45d0*/  MUFU.EX2 R214, R8 ;  /* 0x0000000800d67308 */ /* 0x000fe20000000800 */
[--C-:B------:R-:W-:Y:S01]  /*45e0*/  FFMA.FTZ R20, R20, UR9, -R140.reuse ;  /* 0x0000000914147c23 */ /* 0x100fe2000801088c */
[--C-:B------:R-:W-:Y:S01]  /*45f0*/  FFMA.FTZ R21, R21, UR9, -R140.reuse ;  /* 0x0000000915157c23 */ /* 0x100fe2000801088c */
[----:B------:R-:W-:Y:S07]  /*4600*/  @P0 FSEL R45, R45, -INF , !P5 ;  /* 0xff8000002d2d0808 */ /* 0x000fee0006800000 */
[----:B------:R-:W1:Y:S01]  /*4610*/  MUFU.EX2 R213, R9 ;  /* 0x0000000900d57308 */ /* 0x000e620000000800 */
[----:B------:R-:W-:Y:S01]  /*4620*/  PLOP3.LUT P0, PT, PT, PT, UP1, 0x80, 0x8 ;  /* 0x000000000008781c */ /* 0x000fe20003f0f018 */
[--C-:B------:R-:W-:Y:S01]  /*4630*/  FFMA.FTZ R22, R22, UR9, -R3.reuse ;  /* 0x0000000916167c23 */ /* 0x100fe20008010803 */
[----:B------:R-:W-:Y:S07]  /*4640*/  @P6 FSEL R47, R47, -INF , !P5 ;  /* 0xff8000002f2f6808 */ /* 0x000fee0006800000 */
[----:B------:R-:W-:Y:S01]  /*4650*/  MUFU.EX2 R218, R10 ;  /* 0x0000000a00da7308 */ /* 0x000fe20000000800 */
[----:B------:R-:W-:Y:S01]  /*4660*/  PLOP3.LUT P6, PT, PT, PT, UP1, 0x80, 0x8 ;  /* 0x000000000008781c */ /* 0x000fe20003fcf018 */
[--C-:B------:R-:W-:Y:S01]  /*4670*/  FFMA.FTZ R23, R23, UR9, -R3.reuse ;  /* 0x0000000917177c23 */ /* 0x100fe20008010803 */
[----:B------:R-:W-:Y:S07]  /*4680*/  @P1 FSEL R49, R49, -INF , !P5 ;  /* 0xff80000031311808 */ /* 0x000fee0006800000 */
[----:B------:R-:W1:Y:S01]  /*4690*/  MUFU.EX2 R217, R11 ;  /* 0x0000000b00d97308 */ /* 0x000e620000000800 */
[----:B------:R-:W-:Y:S01]  /*46a0*/  PLOP3.LUT P1, PT, PT, PT, UP1, 0x80, 0x8 ;  /* 0x000000000008781c */ /* 0x000fe20003f2f018 */
[--C-:B------:R-:W-:Y:S01]  /*46b0*/  FFMA.FTZ R32, R32, UR9, -R140.reuse ;  /* 0x0000000920207c23 */ /* 0x100fe2000801088c */
[----:B------:R-:W-:Y:S07]  /*46c0*/  FFMA.FTZ R33, R33, UR9, -R140 ;  /* 0x0000000921217c23 */ /* 0x000fee000801088c */
[----:B------:R-:W-:Y:S01]  /*46d0*/  MUFU.EX2 R210, R12 ;  /* 0x0000000c00d27308 */ /* 0x000fe20000000800 */
[--C-:B------:R-:W-:Y:S01]  /*46e0*/  FFMA.FTZ R34, R34, UR9, -R3.reuse ;  /* 0x0000000922227c23 */ /* 0x100fe20008010803 */
[----:B------:R-:W-:Y:S01]  /*46f0*/  @P0 FSEL R51, R51, -INF , !P5 ;  /* 0xff80000033330808 */ /* 0x000fe20006800000 */
[--C-:B------:R-:W-:Y:S01]  /*4700*/  FFMA.FTZ R35, R35, UR9, -R3.reuse ;  /* 0x0000000923237c23 */ /* 0x100fe20008010803 */
[----:B------:R-:W-:Y:S06]  /*4710*/  PLOP3.LUT P5, PT, PT, PT, UP1, 0x80, 0x8 ;  /* 0x000000000008781c */ /* 0x000fec0003faf018 */
[----:B------:R-:W1:Y:S01]  /*4720*/  MUFU.EX2 R209, R13 ;  /* 0x0000000d00d17308 */ /* 0x000e620000000800 */
[----:B------:R-:W-:Y:S01]  /*4730*/  @P6 VIADD R4, R141, 0x30 ;  /* 0x000000308d046836 */ /* 0x000fe20000000000 */
[----:B------:R-:W-:Y:S01]  /*4740*/  PLOP3.LUT P0, PT, PT, PT, UP1, 0x80, 0x8 ;  /* 0x000000000008781c */ /* 0x000fe20003f0f018 */
[--C-:B------:R-:W-:Y:S01]  /*4750*/  FFMA.FTZ R24, R24, UR9, -R2.reuse ;  /* 0x0000000918187c23 */ /* 0x100fe20008010802 */
[----:B------:R-:W-:Y:S06]  /*4760*/  PLOP3.LUT P6, PT, PT, PT, UP1, 0x80, 0x8 ;  /* 0x000000000008781c */ /* 0x000fec0003fcf018 */
[----:B------:R-:W-:Y:S01]  /*4770*/  MUFU.EX2 R216, R14 ;  /* 0x0000000e00d87308 */ /* 0x000fe20000000800 */
[----:B------:R-:W-:Y:S01]  /*4780*/  @P1 ISETP.GE.AND P1, PT, R4, UR29, PT ;  /* 0x0000001d04001c0c */ /* 0x000fe2000bf26270 */
[----:B------:R-:W-:Y:S02]  /*4790*/  VIADD R4, R153, 0x1c000 ;  /* 0x0001c00099047836 */ /* 0x000fe40000000000 */
[----:B------:R-:W-:Y:S06]  /*47a0*/  FFMA.FTZ R25, R25, UR9, -R2 ;  /* 0x0000000919197c23 */ /* 0x000fec0008010802 */
[----:B------:R-:W-:Y:S01]  /*47b0*/  MUFU.EX2 R215, R15 ;  /* 0x0000000f00d77308 */ /* 0x000fe20000000800 */
[--C-:B------:R-:W-:Y:S01]  /*47c0*/  FFMA.FTZ R26, R26, UR9, -R0.reuse ;  /* 0x000000091a1a7c23 */ /* 0x100fe20008010800 */
[----:B------:R-:W-:Y:S01]  /*47d0*/  @P4 VIADD R152, R4, 0xffffffc0 ;  /* 0xffffffc004984836 */ /* 0x000fe20000000000 */
[----:B------:R-:W-:Y:S07]  /*47e0*/  @P5 FSEL R54, R54, -INF , !P1 ;  /* 0xff80000036365808 */ /* 0x000fee0004800000 */
[----:B------:R-:W-:Y:S01]  /*47f0*/  MUFU.EX2 R235, R20 ;  /* 0x0000001400eb7308 */ /* 0x000fe20000000800 */
[----:B------:R-:W-:Y:S01]  /*4800*/  PLOP3.LUT P5, PT, PT, PT, UP1, 0x80, 0x8 ;  /* 0x000000000008781c */ /* 0x000fe20003faf018 */
[----:B------:R-:W-:Y:S01]  /*4810*/  FFMA.FTZ R27, R27, UR9, -R0 ;  /* 0x000000091b1b7c23 */ /* 0x000fe20008010800 */
[----:B------:R-:W-:Y:S07]  /*4820*/  @P0 FSEL R52, R52, -INF , !P1 ;  /* 0xff80000034340808 */ /* 0x000fee0004800000 */
[----:B------:R-:W-:Y:S01]  /*4830*/  MUFU.EX2 R234, R21 ;  /* 0x0000001500ea7308 */ /* 0x000fe20000000800 */
[----:B------:R-:W-:Y:S01]  /*4840*/  PLOP3.LUT P0, PT, PT, PT, UP1, 0x80, 0x8 ;  /* 0x000000000008781c */ /* 0x000fe20003f0f018 */
[--C-:B------:R-:W-:Y:S01]  /*4850*/  FFMA.FTZ R28, R28, UR9, -R2.reuse ;  /* 0x000000091c1c7c23 */ /* 0x100fe20008010802 */
[----:B--2---:R-:W-:Y:S07]  /*4860*/  F2FP.F16.F32.PACK_AB R4, R162, R161 ;  /* 0x000000a1a204723e */ /* 0x004fee00000000ff */
[----:B------:R-:W-:Y:S01]  /*4870*/  MUFU.EX2 R193, R22 ;  /* 0x0000001600c17308 */ /* 0x000fe20000000800 */
[----:B------:R-:W-:Y:S01]  /*4880*/  @P6 FSEL R56, R56, -INF , !P1 ;  /* 0xff80000038386808 */ /* 0x000fe20004800000 */
[----:B------:R-:W-:Y:S01]  /*4890*/  FFMA.FTZ R29, R29, UR9, -R2 ;  /* 0x000000091d1d7c23 */ /* 0x000fe20008010802 */
[----:B------:R-:W-:Y:S01]  /*48a0*/  PLOP3.LUT P6, PT, PT, PT, UP1, 0x80, 0x8 ;  /* 0x000000000008781c */ /* 0x000fe20003fcf018 */
[----:B------:R1:W-:Y:S06]  /*48b0*/  STS [R153+0x1c000], R4 ;  /* 0x01c0000499007388 */ /* 0x0003ec0000000800 */
[----:B------:R-:W-:Y:S01]  /*48c0*/  MUFU.EX2 R192, R23 ;  /* 0x0000001700c07308 */ /* 0x000fe20000000800 */
[----:B------:R-:W-:Y:S01]  /*48d0*/  @P5 VIADD R5, R141, 0x31 ;  /* 0x000000318d055836 */ /* 0x000fe20000000000 */
[----:B------:R-:W-:Y:S01]  /*48e0*/  PLOP3.LUT P5, PT, PT, PT, UP1, 0x80, 0x8 ;  /* 0x000000000008781c */ /* 0x000fe20003faf018 */
[--C-:B------:R-:W-:Y:S07]  /*48f0*/  FFMA.FTZ R30, R30, UR9, -R0.reuse ;  /* 0x000000091e1e7c23 */ /* 0x100fee0008010800 */
[----:B------:R-:W-:Y:S01]  /*4900*/  MUFU.EX2 R233, R32 ;  /* 0x0000002000e97308 */ /* 0x000fe20000000800 */
[----:B------:R-:W-:Y:S01]  /*4910*/  @P0 FSEL R58, R58, -INF , !P1 ;  /* 0xff8000003a3a0808 */ /* 0x000fe20004800000 */
[----:B------:R-:W-:Y:S01]  /*4920*/  FFMA.FTZ R31, R31, UR9, -R0 ;  /* 0x000000091f1f7c23 */ /* 0x000fe20008010800 */
[----:B------:R-:W-:Y:S07]  /*4930*/  PLOP3.LUT P1, PT, PT, PT, UP1, 0x80, 0x8 ;  /* 0x000000000008781c */ /* 0x000fee0003f2f018 */
[----:B------:R-:W-:Y:S01]  /*4940*/  MUFU.EX2 R232, R33 ;  /* 0x0000002100e87308 */ /* 0x000fe20000000800 */
[----:B------:R-:W-:Y:S01]  /*4950*/  PLOP3.LUT P0, PT, PT, PT, UP1, 0x80, 0x8 ;  /* 0x000000000008781c */ /* 0x000fe20003f0f018 */
[--C-:B------:R-:W-:Y:S01]  /*4960*/  FFMA.FTZ R36, R36, UR9, -R140.reuse ;  /* 0x0000000924247c23 */ /* 0x100fe2000801088c */
[----:B------:R-:W-:Y:S07]  /*4970*/  @P6 VIADD R6, R141, 0x38 ;  /* 0x000000388d066836 */ /* 0x000fee0000000000 */
[----:B------:R-:W-:Y:S01]  /*4980*/  MUFU.EX2 R187, R34 ;  /* 0x0000002200bb7308 */ /* 0x000fe20000000800 */
[--C-:B------:R-:W-:Y:S01]  /*4990*/  FFMA.FTZ R37, R37, UR9, -R140.reuse ;  /* 0x0000000925257c23 */ /* 0x100fe2000801088c */
[--C-:B------:R-:W-:Y:S01]  /*49a0*/  FFMA.FTZ R38, R38, UR9, -R3.reuse ;  /* 0x0000000926267c23 */ /* 0x100fe20008010803 */
[--C-:B------:R-:W-:Y:S01]  /*49b0*/  FFMA.FTZ R39, R39, UR9, -R3.reuse ;  /* 0x0000000927277c23 */ /* 0x100fe20008010803 */
[----:B------:R-:W-:Y:S06]  /*49c0*/  @P5 ISETP.GE.AND P5, PT, R6, UR29, PT ;  /* 0x0000001d06005c0c */ /* 0x000fec000bfa6270 */
[----:B------:R-:W-:Y:S01]  /*49d0*/  MUFU.EX2 R186, R35 ;  /* 0x0000002300ba7308 */ /* 0x000fe20000000800 */
[----:B---3--:R-:W-:Y:S01]  /*49e0*/  F2FP.F16.F32.PACK_AB R6, R203, R229 ;  /* 0x000000e5cb06723e */ /* 0x008fe200000000ff */
[--C-:B------:R-:W-:Y:S01]  /*49f0*/  FFMA.FTZ R50, R50, UR9, -R3.reuse ;  /* 0x0000000932327c23 */ /* 0x100fe20008010803 */
[----:B------:R-:W-:Y:S07]  /*4a00*/  @P1 ISETP.GE.AND P1, PT, R5, UR29, PT ;  /* 0x0000001d05001c0c */ /* 0x000fee000bf26270 */
[----:B------:R-:W-:Y:S01]  /*4a10*/  MUFU.EX2 R205, R24 ;  /* 0x0000001800cd7308 */ /* 0x000fe20000000800 */
[----:B----4-:R-:W-:Y:S01]  /*4a20*/  F2FP.F16.F32.PACK_AB R5, R238, R237 ;  /* 0x000000edee05723e */ /* 0x010fe200000000ff */
[----:B------:R2:W-:Y:S01]  /*4a30*/  STS [R153+0x1c400], R6 ;  /* 0x01c4000699007388 */ /* 0x0005e20000000800 */
[----:B-1----:R-:W-:Y:S07]  /*4a40*/  F2FP.F16.F32.PACK_AB R4, R196, R197 ;  /* 0x000000c5c404723e */ /* 0x002fee00000000ff */
[----:B------:R-:W1:Y:S01]  /*4a50*/  MUFU.EX2 R204, R25 ;  /* 0x0000001900cc7308 */ /* 0x000e620000000800 */
[----:B------:R-:W-:Y:S01]  /*4a60*/  @P0 VIADD R141, R141, 0x39 ;  /* 0x000000398d8d0836 */ /* 0x000fe20000000000 */
[----:B------:R3:W-:Y:S01]  /*4a70*/  STS [R160+0x1c000], R5 ;  /* 0x01c00005a0007388 */ /* 0x0007e20000000800 */
[----:B------:R-:W-:Y:S07]  /*4a80*/  PLOP3.LUT P0, PT, PT, PT, UP1, 0x80, 0x8 ;  /* 0x000000000008781c */ /* 0x000fee0003f0f018 */
[----:B------:R-:W-:Y:S01]  /*4a90*/  MUFU.EX2 R212, R26 ;  /* 0x0000001a00d47308 */ /* 0x000fe20000000800 */
[----:B------:R-:W-:Y:S01]  /*4aa0*/  PLOP3.LUT P6, PT, PT, PT, UP1, 0x80, 0x8 ;  /* 0x000000000008781c */ /* 0x000fe20003fcf018 */
[----:B------:R4:W-:Y:S01]  /*4ab0*/  STS [R160+0x1c400], R4 ;  /* 0x01c40004a0007388 */ /* 0x0009e20000000800 */
[--C-:B------:R-:W-:Y:S07]  /*4ac0*/  FFMA.FTZ R51, R51, UR9, -R3.reuse ;  /* 0x0000000933337c23 */ /* 0x100fee0008010803 */
[----:B------:R-:W-:Y:S01]  /*4ad0*/  MUFU.EX2 R211, R27 ;  /* 0x0000001b00d37308 */ /* 0x000fe20000000800 */
[--C-:B------:R-:W-:Y:S01]  /*4ae0*/  FFMA.FTZ R48, R48, UR9, -R140.reuse ;  /* 0x0000000930307c23 */ /* 0x100fe2000801088c */
[----:B------:R-:W-:Y:S01]  /*4af0*/  FFMA.FTZ R49, R49, UR9, -R140 ;  /* 0x0000000931317c23 */ /* 0x000fe2000801088c */
[--C-:B------:R-:W-:Y:S07]  /*4b00*/  FFMA.FTZ R40, R40, UR9, -R2.reuse ;  /* 0x0000000928287c23 */ /* 0x100fee0008010802 */
[----:B------:R-:W-:Y:S01]  /*4b10*/  MUFU.EX2 R202, R28 ;  /* 0x0000001c00ca7308 */ /* 0x000fe20000000800 */
[----:B------:R-:W-:Y:S01]  /*4b20*/  FFMA.FTZ R41, R41, UR9, -R2 ;  /* 0x0000000929297c23 */ /* 0x000fe20008010802 */
[--C-:B------:R-:W-:Y:S01]  /*4b30*/  FFMA.FTZ R42, R42, UR9, -R0.reuse ;  /* 0x000000092a2a7c23 */ /* 0x100fe20008010800 */
[----:B------:R-:W-:Y:S07]  /*4b40*/  FFMA.FTZ R43, R43, UR9, -R0 ;  /* 0x000000092b2b7c23 */ /* 0x000fee0008010800 */
[----:B------:R-:W-:Y:S01]  /*4b50*/  MUFU.EX2 R200, R29 ;  /* 0x0000001d00c87308 */ /* 0x000fe20000000800 */
[----:B------:R-:W-:Y:S01]  /*4b60*/  @P0 FSEL R53, R53, -INF , !P1 ;  /* 0xff80000035350808 */ /* 0x000fe20004800000 */
[--C-:B------:R-:W-:Y:S01]  /*4b70*/  FFMA.FTZ R44, R44, UR9, -R2.reuse ;  /* 0x000000092c2c7c23 */ /* 0x100fe20008010802 */
[----:B------:R-:W-:Y:S07]  /*4b80*/  PLOP3.LUT P0, PT, PT, PT, UP1, 0x80, 0x8 ;  /* 0x000000000008781c */ /* 0x000fee0003f0f018 */
[----:B------:R-:W-:Y:S01]  /*4b90*/  MUFU.EX2 R208, R30 ;  /* 0x0000001e00d07308 */ /* 0x000fe20000000800 */
[----:B------:R-:W-:Y:S01]  /*4ba0*/  @P6 ISETP.GE.AND P6, PT, R141, UR29, PT ;  /* 0x0000001d8d006c0c */ /* 0x000fe2000bfc6270 */
[--C-:B------:R-:W-:Y:S01]  /*4bb0*/  FFMA.FTZ R45, R45, UR9, -R2.reuse ;  /* 0x000000092d2d7c23 */ /* 0x100fe20008010802 */
[----:B--2---:R-:W-:Y:S07]  /*4bc0*/  F2FP.F16.F32.PACK_AB R6, R213, R214 ;  /* 0x000000d6d506723e */ /* 0x004fee00000000ff */
[----:B------:R-:W-:Y:S01]  /*4bd0*/  MUFU.EX2 R207, R31 ;  /* 0x0000001f00cf7308 */ /* 0x000fe20000000800 */
[--C-:B------:R-:W-:Y:S01]  /*4be0*/  FFMA.FTZ R54, R54, UR9, -R3.reuse ;  /* 0x0000000936367c23 */ /* 0x100fe20008010803 */
[----:B------:R-:W-:Y:S01]  /*4bf0*/  FFMA.FTZ R56, R56, UR9, -R2 ;  /* 0x0000000938387c23 */ /* 0x000fe20008010802 */
[----:B---3--:R-:W-:Y:S01]  /*4c00*/  F2FP.F16.F32.PACK_AB R5, R217, R218 ;  /* 0x000000dad905723e */ /* 0x008fe200000000ff */
[----:B------:R1:W-:Y:S06]  /*4c10*/  STS [R153+0x1e000], R6 ;  /* 0x01e0000699007388 */ /* 0x0003ec0000000800 */
[----:B------:R-:W-:Y:S01]  /*4c20*/  MUFU.EX2 R230, R36 ;  /* 0x0000002400e67308 */ /* 0x000fe20000000800 */
[--C-:B------:R-:W-:Y:S01]  /*4c30*/  FFMA.FTZ R46, R46, UR9, -R0.reuse ;  /* 0x000000092e2e7c23 */ /* 0x100fe20008010800 */
[----:B----4-:R-:W-:Y:S01]  /*4c40*/  F2FP.F16.F32.PACK_AB R4, R209, R210 ;  /* 0x000000d2d104723e */ /* 0x010fe200000000ff */
[----:B------:R2:W-:Y:S07]  /*4c50*/  STS [R153+0x1e400], R5 ;  /* 0x01e4000599007388 */ /* 0x0005ee0000000800 */
[----:B------:R-:W-:Y:S01]  /*4c60*/  MUFU.EX2 R231, R37 ;  /* 0x0000002500e77308 */ /* 0x000fe20000000800 */
[----:B------:R-:W-:Y:S01]  /*4c70*/  @P0 FSEL R55, R55, -INF , !P1 ;  /* 0xff80000037370808 */ /* 0x000fe20004800000 */
[----:B------:R-:W-:Y:S01]  /*4c80*/  FFMA.FTZ R47, R47, UR9, -R0 ;  /* 0x000000092f2f7c23 */ /* 0x000fe20008010800 */
[----:B------:R3:W-:Y:S01]  /*4c90*/  STS [R160+0x1e000], R4 ;  /* 0x01e00004a0007388 */ /* 0x0007e20000000800 */
[----:B------:R-:W-:Y:S06]  /*4ca0*/  PLOP3.LUT P0, PT, PT, PT, UP1, 0x80, 0x8 ;  /* 0x000000000008781c */ /* 0x000fec0003f0f018 */
[----:B------:R-:W-:Y:S01]  /*4cb0*/  MUFU.EX2 R185, R38 ;  /* 0x0000002600b97308 */ /* 0x000fe20000000800 */
[--C-:B------:R-:W-:Y:S01]  /*4cc0*/  FFMA.FTZ R55, R55, UR9, -R3.reuse ;  /* 0x0000000937377c23 */ /* 0x100fe20008010803 */
[--C-:B------:R-:W-:Y:S01]  /*4cd0*/  FFMA.FTZ R52, R52, UR9, -R140.reuse ;  /* 0x0000000934347c23 */ /* 0x100fe2000801088c */
[----:B------:R-:W-:Y:S07]  /*4ce0*/  FFMA.FTZ R53, R53, UR9, -R140 ;  /* 0x0000000935357c23 */ /* 0x000fee000801088c */
[----:B------:R-:W-:Y:S01]  /*4cf0*/  MUFU.EX2 R184, R39 ;  /* 0x0000002700b87308 */ /* 0x000fe20000000800 */
[----:B------:R-:W-:Y:S01]  /*4d00*/  FFMA.FTZ R58, R58, UR9, -R0 ;  /* 0x000000093a3a7c23 */ /* 0x000fe20008010800 */
[----:B------:R-:W-:Y:S08]  /*4d10*/  IMAD.IADD R154, R252, 0x1, R152 ;  /* 0x00000001fc9a7824 */ /* 0x000ff000078e0298 */
[----:B------:R-:W-:Y:S01]  /*4d20*/  MUFU.EX2 R177, R50 ;  /* 0x0000003200b17308 */ /* 0x000fe20000000800 */
[----:B------:R-:W-:Y:S01]  /*4d30*/  IMAD.IADD R155, R250, 0x1, R154 ;  /* 0x00000001fa9b7824 */ /* 0x000fe200078e029a */
[----:B------:R-:W-:Y:S08]  /*4d40*/  @P0 FSEL R57, R57, -INF , !P1 ;  /* 0xff80000039390808 */ /* 0x000ff00004800000 */
[----:B------:R-:W-:Y:S01]  /*4d50*/  MUFU.EX2 R176, R51 ;  /* 0x0000003300b07308 */ /* 0x000fe20000000800 */
[----:B------:R-:W-:Y:S02]  /*4d60*/  PLOP3.LUT P0, PT, PT, PT, UP1, 0x80, 0x8 ;  /* 0x000000000008781c */ /* 0x000fe40003f0f018 */
[----:B-1----:R-:W-:Y:S07]  /*4d70*/  F2FP.F16.F32.PACK_AB R6, R204, R205 ;  /* 0x000000cdcc06723e */ /* 0x002fee00000000ff */
[----:B------:R-:W-:Y:S01]  /*4d80*/  MUFU.EX2 R228, R48 ;  /* 0x0000003000e47308 */ /* 0x000fe20000000800 */
[----:B------:R-:W-:Y:S01]  /*4d90*/  FFMA.FTZ R57, R57, UR9, -R2 ;  /* 0x0000000939397c23 */ /* 0x000fe20008010802 */
[----:B--2---:R-:W-:Y:S08]  /*4da0*/  F2FP.F16.F32.PACK_AB R5, R215, R216 ;  /* 0x000000d8d705723e */ /* 0x004ff000000000ff */
[----:B------:R-:W1:Y:S01]  /*4db0*/  MUFU.EX2 R227, R49 ;  /* 0x0000003100e37308 */ /* 0x000e620000000800 */
[----:B---3--:R-:W-:Y:S01]  /*4dc0*/  F2FP.F16.F32.PACK_AB R4, R234, R235 ;  /* 0x000000ebea04723e */ /* 0x008fe200000000ff */
[----:B------:R2:W-:Y:S08]  /*4dd0*/  STS [R160+0x1e400], R5 ;  /* 0x01e40005a0007388 */ /* 0x0005f00000000800 */
[----:B------:R-:W-:Y:S01]  /*4de0*/  MUFU.EX2 R195, R40 ;  /* 0x0000002800c37308 */ /* 0x000fe20000000800 */
[----:B------:R-:W-:Y:S01]  /*4df0*/  @P0 FSEL R59, R59, -INF , !P1 ;  /* 0xff8000003b3b0808 */ /* 0x000fe20004800000 */
[----:B------:R3:W-:Y:S01]  /*4e00*/  STS [R158+0x1c000], R4 ;  /* 0x01c000049e007388 */ /* 0x0007e20000000800 */
[----:B------:R-:W-:Y:S07]  /*4e10*/  PLOP3.LUT P1, PT, PT, PT, UP1, 0x80, 0x8 ;  /* 0x000000000008781c */ /* 0x000fee0003f2f018 */
[----:B------:R-:W-:Y:S01]  /*4e20*/  MUFU.EX2 R194, R41 ;  /* 0x0000002900c27308 */ /* 0x000fe20000000800 */
[----:B------:R-:W-:Y:S01]  /*4e30*/  PLOP3.LUT P0, PT, PT, PT, UP1, 0x80, 0x8 ;  /* 0x000000000008781c */ /* 0x000fe20003f0f018 */
[----:B------:R-:W-:Y:S08]  /*4e40*/  FFMA.FTZ R59, R59, UR9, -R0 ;  /* 0x000000093b3b7c23 */ /* 0x000ff00008010800 */
[----:B------:R-:W-:Y:S01]  /*4e50*/  MUFU.EX2 R206, R42 ;  /* 0x0000002a00ce7308 */ /* 0x000fe20000000800 */
[----:B-1----:R-:W-:Y:S09]  /*4e60*/  F2FP.F16.F32.PACK_AB R7, R227, R228 ;  /* 0x000000e4e307723e */ /* 0x002ff200000000ff */
[----:B------:R-:W-:Y:S01]  /*4e70*/  MUFU.EX2 R201, R43 ;  /* 0x0000002b00c97308 */ /* 0x000fe20000000800 */
[----:B------:R-:W-:Y:S09]  /*4e80*/  @P1 FSEL R60, R60, -INF , !P5 ;  /* 0xff8000003c3c1808 */ /* 0x000ff20006800000 */
[----:B------:R-:W-:Y:S01]  /*4e90*/  MUFU.EX2 R191, R44 ;  /* 0x0000002c00bf7308 */ /* 0x000fe20000000800 */
[----:B------:R-:W-:Y:S02]  /*4ea0*/  @P0 FSEL R61, R61, -INF , !P6 ;  /* 0xff8000003d3d0808 */ /* 0x000fe40007000000 */
[----:B------:R-:W-:Y:S01]  /*4eb0*/  PLOP3.LUT P1, PT, PT, PT, UP1, 0x80, 0x8 ;  /* 0x000000000008781c */ /* 0x000fe20003f2f018 */
[--C-:B------:R-:W-:Y:S01]  /*4ec0*/  FFMA.FTZ R60, R60, UR9, -R2.reuse ;  /* 0x000000093c3c7c23 */ /* 0x100fe20008010802 */
[----:B------:R-:W-:Y:S01]  /*4ed0*/  PLOP3.LUT P0, PT, PT, PT, UP1, 0x80, 0x8 ;  /* 0x000000000008781c */ /* 0x000fe20003f0f018 */
[----:B------:R-:W-:Y:S01]  /*4ee0*/  FFMA.FTZ R2, R61, UR9, -R2 ;  /* 0x000000093d027c23 */ /* 0x000fe20008010802 */
[----:B--2---:R-:W-:Y:S03]  /*4ef0*/  F2FP.F16.F32.PACK_AB R5, R192, R193 ;  /* 0x000000c1c005723e */ /* 0x004fe600000000ff */
[----:B------:R-:W-:Y:S01]  /*4f00*/  MUFU.EX2 R190, R45 ;  /* 0x0000002d00be7308 */ /* 0x000fe20000000800 */
[----:B---3--:R-:W-:Y:S01]  /*4f10*/  F2FP.F16.F32.PACK_AB R4, R232, R233 ;  /* 0x000000e9e804723e */ /* 0x008fe200000000ff */
[----:B------:R1:W-:Y:S08]  /*4f20*/  STS [R158+0x1c400], R5 ;  /* 0x01c400059e007388 */ /* 0x0003f00000000800 */
[----:B------:R-:W-:Y:S01]  /*4f30*/  MUFU.EX2 R199, R46 ;  /* 0x0000002e00c77308 */ /* 0x000fe20000000800 */
[----:B------:R2:W-:Y:S01]  /*4f40*/  STS [R159+0x1c000], R4 ;  /* 0x01c000049f007388 */ /* 0x0005e20000000800 */
[----:B------:R-:W-:Y:S08]  /*4f50*/  @P1 FSEL R64, R64, -INF , !P5 ;  /* 0xff80000040401808 */ /* 0x000ff00006800000 */
[----:B------:R-:W3:Y:S01]  /*4f60*/  MUFU.EX2 R198, R47 ;  /* 0x0000002f00c67308 */ /* 0x000ee20000000800 */
[----:B------:R-:W-:Y:S02]  /*4f70*/  @P0 FSEL R65, R65, -INF , !P6 ;  /* 0xff80000041410808 */ /* 0x000fe40007000000 */
[----:B------:R-:W-:Y:S07]  /*4f80*/  PLOP3.LUT P1, PT, PT, PT, UP1, 0x80, 0x8 ;  /* 0x000000000008781c */ /* 0x000fee0003f2f018 */
[----:B------:R3:W-:Y:S01]  /*4f90*/  MUFU.EX2 R178, R2 ;  /* 0x0000000200b27308 */ /* 0x0007e20000000800 */
[----:B------:R-:W-:Y:S01]  /*4fa0*/  PLOP3.LUT P0, PT, PT, PT, UP1, 0x80, 0x8 ;  /* 0x000000000008781c */ /* 0x000fe20003f0f018 */
[--C-:B------:R-:W-:Y:S01]  /*4fb0*/  FFMA.FTZ R64, R64, UR9, -R140.reuse ;  /* 0x0000000940407c23 */ /* 0x100fe2000801088c */
[----:B------:R-:W-:Y:S07]  /*4fc0*/  FFMA.FTZ R140, R65, UR9, -R140 ;  /* 0x00000009418c7c23 */ /* 0x000fee000801088c */
[----:B------:R-:W-:Y:S10]  /*4fd0*/  MUFU.EX2 R226, R52 ;  /* 0x0000003400e27308 */ /* 0x000ff40000000800 */
[----:B------:R-:W-:Y:S01]  /*4fe0*/  MUFU.EX2 R225, R53 ;  /* 0x0000003500e17308 */ /* 0x000fe20000000800 */
[----:B------:R-:W-:Y:S09]  /*4ff0*/  @P1 FSEL R66, R66, -INF , !P5 ;  /* 0xff80000042421808 */ /* 0x000ff20006800000 */
[----:B------:R-:W-:Y:S01]  /*5000*/  MUFU.EX2 R175, R54 ;  /* 0x0000003600af7308 */ /* 0x000fe20000000800 */
[----:B------:R-:W-:Y:S02]  /*5010*/  @P0 FSEL R67, R67, -INF , !P6 ;  /* 0xff80000043430808 */ /* 0x000fe40007000000 */
[----:B-1----:R-:W-:Y:S01]  /*5020*/  F2FP.F16.F32.PACK_AB R5, R211, R212 ;  /* 0x000000d4d305723e */ /* 0x002fe200000000ff */
[--C-:B------:R-:W-:Y:S01]  /*5030*/  FFMA.FTZ R66, R66, UR9, -R3.reuse ;  /* 0x0000000942427c23 */ /* 0x100fe20008010803 */
[----:B------:R-:W-:Y:S01]  /*5040*/  PLOP3.LUT P1, PT, PT, PT, UP1, 0x80, 0x8 ;  /* 0x000000000008781c */ /* 0x000fe20003f2f018 */
[----:B------:R-:W-:Y:S01]  /*5050*/  FFMA.FTZ R3, R67, UR9, -R3 ;  /* 0x0000000943037c23 */ /* 0x000fe20008010803 */
[----:B--2---:R-:W-:Y:S03]  /*5060*/  F2FP.F16.F32.PACK_AB R4, R186, R187 ;  /* 0x000000bbba04723e */ /* 0x004fe600000000ff */
[----:B------:R-:W-:Y:S01]  /*5070*/  MUFU.EX2 R174, R55 ;  /* 0x0000003700ae7308 */ /* 0x000fe20000000800 */
[----:B------:R-:W-:Y:S02]  /*5080*/  PLOP3.LUT P0, PT, PT, PT, UP1, 0x80, 0x8 ;  /* 0x000000000008781c */ /* 0x000fe40003f0f018 */
[----:B---3--:R-:W-:Y:S01]  /*5090*/  F2FP.F16.F32.PACK_AB R2, R198, R199 ;  /* 0x000000c7c602723e */ /* 0x008fe200000000ff */
[----:B------:R1:W-:Y:S06]  /*50a0*/  STS [R159+0x1c400], R4 ;  /* 0x01c400049f007388 */ /* 0x0003ec0000000800 */
[----:B------:R2:W-:Y:S01]  /*50b0*/  MUFU.EX2 R163, R3 ;  /* 0x0000000300a37308 */ /* 0x0005e20000000800 */
[----:B------:R3:W-:Y:S09]  /*50c0*/  STS [R158+0x1e000], R6 ;  /* 0x01e000069e007388 */ /* 0x0007f20000000800 */
[----:B------:R-:W-:Y:S01]  /*50d0*/  MUFU.EX2 R224, R64 ;  /* 0x0000004000e07308 */ /* 0x000fe20000000800 */
[----:B------:R-:W-:Y:S01]  /*50e0*/  @P1 FSEL R62, R62, -INF , !P5 ;  /* 0xff8000003e3e1808 */ /* 0x000fe20006800000 */
[----:B------:R4:W-:Y:S08]  /*50f0*/  STS [R158+0x1e400], R5 ;  /* 0x01e400059e007388 */ /* 0x0009f00000000800 */
[----:B------:R-:W-:Y:S01]  /*5100*/  MUFU.EX2 R223, R140 ;  /* 0x0000008c00df7308 */ /* 0x000fe20000000800 */
[----:B------:R-:W-:Y:S01]  /*5110*/  @P0 FSEL R63, R63, -INF , !P6 ;  /* 0xff8000003f3f0808 */ /* 0x000fe20007000000 */
[--C-:B------:R-:W-:Y:S08]  /*5120*/  FFMA.FTZ R62, R62, UR9, -R0.reuse ;  /* 0x000000093e3e7c23 */ /* 0x100ff00008010800 */
[----:B------:R-:W4:Y:S01]  /*5130*/  MUFU.EX2 R166, R66 ;  /* 0x0000004200a67308 */ /* 0x000f220000000800 */
[----:B--2---:R-:W-:Y:S01]  /*5140*/  F2FP.F16.F32.PACK_AB R3, R190, R191 ;  /* 0x000000bfbe03723e */ /* 0x004fe200000000ff */
[----:B------:R-:W-:Y:S08]  /*5150*/  FFMA.FTZ R0, R63, UR9, -R0 ;  /* 0x000000093f007c23 */ /* 0x000ff00008010800 */
[----:B------:R-:W-:Y:S10]  /*5160*/  MUFU.EX2 R181, R56 ;  /* 0x0000003800b57308 */ /* 0x000ff40000000800 */
[----:B------:R2:W-:Y:S01]  /*5170*/  MUFU.EX2 R182, R0 ;  /* 0x0000000000b67308 */ /* 0x0005e20000000800 */
[----:B-1----:R-:W-:Y:S09]  /*5180*/  F2FP.F16.F32.PACK_AB R4, R231, R230 ;  /* 0x000000e6e704723e */ /* 0x002ff200000000ff */
[----:B------:R-:W1:Y:S01]  /*5190*/  MUFU.EX2 R180, R57 ;  /* 0x0000003900b47308 */ /* 0x000e620000000800 */
[----:B---3--:R-:W-:Y:S09]  /*51a0*/  F2FP.F16.F32.PACK_AB R6, R200, R202 ;  /* 0x000000cac806723e */ /* 0x008ff200000000ff */
[----:B------:R-:W-:Y:S01]  /*51b0*/  MUFU.EX2 R189, R58 ;  /* 0x0000003a00bd7308 */ /* 0x000fe20000000800 */
[----:B----4-:R-:W-:Y:S01]  /*51c0*/  F2FP.F16.F32.PACK_AB R5, R207, R208 ;  /* 0x000000d0cf05723e */ /* 0x010fe200000000ff */
[----:B------:R3:W-:Y:S01]  /*51d0*/  STS [R159+0x1e000], R6 ;  /* 0x01e000069f007388 */ /* 0x0007e20000000800 */
[----:B--2---:R-:W-:Y:S07]  /*51e0*/  F2FP.F16.F32.PACK_AB R0, R163, R166 ;  /* 0x000000a6a300723e */ /* 0x004fee00000000ff */
[----:B------:R-:W-:Y:S01]  /*51f0*/  MUFU.EX2 R188, R59 ;  /* 0x0000003b00bc7308 */ /* 0x000fe20000000800 */
[----:B------:R2:W-:Y:S09]  /*5200*/  STS [R159+0x1e400], R5 ;  /* 0x01e400059f007388 */ /* 0x0005f20000000800 */
[----:B------:R-:W4:Y:S01]  /*5210*/  MUFU.EX2 R179, R60 ;  /* 0x0000003c00b37308 */ /* 0x000f220000000800 */
[----:B------:R1:W-:Y:S09]  /*5220*/  STS [R152], R4 ;  /* 0x0000000498007388 */ /* 0x0003f20000000800 */
[----:B------:R-:W4:Y:S01]  /*5230*/  MUFU.EX2 R183, R62 ;  /* 0x0000003e00b77308 */ /* 0x000f220000000800 */
[----:B---3--:R-:W-:Y:S02]  /*5240*/  F2FP.F16.F32.PACK_AB R6, R176, R177 ;  /* 0x000000b1b006723e */ /* 0x008fe400000000ff */
[----:B--2---:R-:W-:Y:S02]  /*5250*/  F2FP.F16.F32.PACK_AB R5, R194, R195 ;  /* 0x000000c3c205723e */ /* 0x004fe400000000ff */
[----:B-1----:R-:W-:Y:S05]  /*5260*/  F2FP.F16.F32.PACK_AB R4, R184, R185 ;  /* 0x000000b9b804723e */ /* 0x002fea00000000ff */
[----:B------:R1:W-:Y:S02]  /*5270*/  STS [R152+0x400], R4 ;  /* 0x0004000498007388 */ /* 0x0003e40000000800 */
[----:B-1----:R-:W-:Y:S05]  /*5280*/  IMAD.IADD R4, R250, 0x1, R152 ;  /* 0x00000001fa047824 */ /* 0x002fea00078e0298 */
[----:B------:R1:W-:Y:S04]  /*5290*/  STS [R4+0x400], R6 ;  /* 0x0004000604007388 */ /* 0x0003e80000000800 */
[----:B------:R-:W-:Y:S04]  /*52a0*/  STS [R4], R7 ;  /* 0x0000000704007388 */ /* 0x000fe80000000800 */
[----:B------:R2:W-:Y:S01]  /*52b0*/  STS [R152+0x2000], R5 ;  /* 0x0020000598007388 */ /* 0x0005e20000000800 */
[----:B-1----:R-:W-:Y:S05]  /*52c0*/  F2FP.F16.F32.PACK_AB R6, R201, R206 ;  /* 0x000000cec906723e */ /* 0x002fea00000000ff */
[----:B------:R-:W-:Y:S01]  /*52d0*/  STS [R152+0x2400], R6 ;  /* 0x0024000698007388 */ /* 0x000fe20000000800 */
[----:B--2---:R-:W-:Y:S03]  /*52e0*/  F2FP.F16.F32.PACK_AB R5, R225, R226 ;  /* 0x000000e2e105723e */ /* 0x004fe600000000ff */
[----:B------:R1:W-:Y:S04]  /*52f0*/  STS [R4+0x2000], R3 ;  /* 0x0020000304007388 */ /* 0x0003e80000000800 */
[----:B------:R2:W-:Y:S04]  /*5300*/  STS [R4+0x2400], R2 ;  /* 0x0024000204007388 */ /* 0x0005e80000000800 */
[----:B------:R-:W-:Y:S01]  /*5310*/  STS [R154], R5 ;  /* 0x000000059a007388 */ /* 0x000fe20000000800 */
[----:B-1----:R-:W-:Y:S02]  /*5320*/  F2FP.F16.F32.PACK_AB R3, R180, R181 ;  /* 0x000000b5b403723e */ /* 0x002fe400000000ff */
[----:B--2---:R-:W-:Y:S02]  /*5330*/  F2FP.F16.F32.PACK_AB R4, R174, R175 ;  /* 0x000000afae04723e */ /* 0x004fe400000000ff */
[----:B------:R-:W-:Y:S03]  /*5340*/  F2FP.F16.F32.PACK_AB R2, R223, R224 ;  /* 0x000000e0df02723e */ /* 0x000fe600000000ff */
[----:B------:R-:W-:Y:S04]  /*5350*/  STS [R154+0x400], R4 ;  /* 0x000400049a007388 */ /* 0x000fe80000000800 */
[----:B------:R4:W-:Y:S04]  /*5360*/  STS [R155], R2 ;  /* 0x000000029b007388 */ /* 0x0009e80000000800 */
[----:B------:R1:W-:Y:S04]  /*5370*/  STS [R155+0x400], R0 ;  /* 0x000400009b007388 */ /* 0x0003e80000000800 */
[----:B------:R2:W-:Y:S01]  /*5380*/  STS [R154+0x2000], R3 ;  /* 0x002000039a007388 */ /* 0x0005e20000000800 */
[----:B----4-:R-:W-:Y:S02]  /*5390*/  F2FP.F16.F32.PACK_AB R2, R178, R179 ;  /* 0x000000b3b202723e */ /* 0x010fe400000000ff */
[----:B-1----:R-:W-:Y:S02]  /*53a0*/  F2FP.F16.F32.PACK_AB R0, R182, R183 ;  /* 0x000000b7b600723e */ /* 0x002fe400000000ff */
[----:B--2---:R-:W-:Y:S05]  /*53b0*/  F2FP.F16.F32.PACK_AB R3, R188, R189 ;  /* 0x000000bdbc03723e */ /* 0x004fea00000000ff */
[----:B------:R1:W-:Y:S04]  /*53c0*/  STS [R154+0x2400], R3 ;  /* 0x002400039a007388 */ /* 0x0003e80000000800 */
[----:B------:R2:W-:Y:S04]  /*53d0*/  STS [R155+0x2000], R2 ;  /* 0x002000029b007388 */ /* 0x0005e80000000800 */
[----:B------:R3:W-:Y:S04]  /*53e0*/  STS [R155+0x2400], R0 ;  /* 0x002400009b007388 */ /* 0x0007e80000000800 */
[----:B------:R-:W-:Y:S08]  /*53f0*/  LDSM.16.M88.4 R64, [R148+0x8000] ;  /* 0x008000009440783b */ /* 0x000ff00000000200 */
[----:B------:R-:W4:Y:S01]  /*5400*/  LDSM.16.M88.4 R16, [R150+0x10000] ;  /* 0x010000009610783b */ /* 0x000f220000000200 */
[----:B-1----:R-:W-:Y:S07]  /*5410*/  IMAD.U32 R3, RZ, RZ, UR13 ;  /* 0x0000000dff037e24 */ /* 0x002fee000f8e00ff */
[----:B------:R-:W1:Y:S01]  /*5420*/  LDSM.16.M88.4 R60, [R148+0xa000] ;  /* 0x00a00000943c783b */ /* 0x000e620000000200 */
[----:B--2---:R-:W-:Y:S02]  /*5430*/  IMAD.U32 R2, RZ, RZ, UR12 ;  /* 0x0000000cff027e24 */ /* 0x004fe4000f8e00ff */
[----:B---3--:R-:W-:Y:S03]  /*5440*/  IMAD.IADD R0, R165, 0x1, R149 ;  /* 0x00000001a5007824 */ /* 0x008fe600078e0295 */
[C---:B------:R-:W-:Y:S02]  /*5450*/  LEA R2, P0, R236.reuse, R2, 0x2 ;  /* 0x00000002ec027211 */ /* 0x040fe400078010ff */
[----:B------:R-:W2:Y:S02]  /*5460*/  LDSM.16.M88.4 R32, [R150+0x10800] ;  /* 0x010800009620783b */ /* 0x000ea40000000200 */
[----:B------:R-:W-:Y:S06]  /*5470*/  LEA.HI.X R3, R236, R3, RZ, 0x2, P0 ;  /* 0x00000003ec037211 */ /* 0x000fec00000f14ff */
[----:B------:R-:W3:Y:S08]  /*5480*/  LDSM.16.M88.4 R48, [R150+0x11000] ;  /* 0x011000009630783b */ /* 0x000ef00000000200 */
[----:B------:R-:W3:Y:S01]  /*5490*/  LDSM.16.M88.4 R132, [R150+0x11800] ;  /* 0x011800009684783b */ /* 0x000ee20000000200 */
[-C--:B----4-:R-:W-:Y:S07]  /*54a0*/  HMMA.16816.F32 R4, R64, R16.reuse, RZ ;  /* 0x000000104004723c */ /* 0x090fee00000018ff */
[----:B------:R-:W-:Y:S01]  /*54b0*/  LDSM.16.M88.4 R136, [R151+0x8000] ;  /* 0x008000009788783b */ /* 0x000fe20000000200 */
[C---:B-1----:R-:W-:Y:S07]  /*54c0*/  HMMA.16816.F32 R8, R60.reuse, R16, RZ ;  /* 0x000000103c08723c */ /* 0x042fee00000018ff */
[----:B------:R-:W1:Y:S01]  /*54d0*/  LDSM.16.M88.4 R140, [R156+0x10000] ;  /* 0x010000009c8c783b */ /* 0x000e620000000200 */
[-C--:B------:R-:W-:Y:S07]  /*54e0*/  HMMA.16816.F32 R12, R60, R18.reuse, RZ ;  /* 0x000000123c0c723c */ /* 0x080fee00000018ff */
[----:B------:R-:W4:Y:S01]  /*54f0*/  LDSM.16.M88.4 R144, [R151+0xa000] ;  /* 0x00a000009790783b */ /* 0x000f220000000200 */
[C---:B------:R-:W-:Y:S08]  /*5500*/  HMMA.16816.F32 R16, R64.reuse, R18, RZ ;  /* 0x000000124010723c */ /* 0x040ff000000018ff */
[-C--:B--2---:R-:W-:Y:S08]  /*5510*/  HMMA.16816.F32 R20, R64, R32.reuse, RZ ;  /* 0x000000204014723c */ /* 0x084ff000000018ff */
[C---:B------:R-:W-:Y:S08]  /*5520*/  HMMA.16816.F32 R24, R60.reuse, R32, RZ ;  /* 0x000000203c18723c */ /* 0x040ff000000018ff */
[-C--:B------:R-:W-:Y:S08]  /*5530*/  HMMA.16816.F32 R28, R60, R34.reuse, RZ ;  /* 0x000000223c1c723c */ /* 0x080ff000000018ff */
[C---:B------:R-:W-:Y:S08]  /*5540*/  HMMA.16816.F32 R32, R64.reuse, R34, RZ ;  /* 0x000000224020723c */ /* 0x040ff000000018ff */
[-C--:B---3--:R-:W-:Y:S08]  /*5550*/  HMMA.16816.F32 R36, R64, R48.reuse, RZ ;  /* 0x000000304024723c */ /* 0x088ff000000018ff */
[C---:B------:R-:W-:Y:S08]  /*5560*/  HMMA.16816.F32 R40, R60.reuse, R48, RZ ;  /* 0x000000303c28723c */ /* 0x040ff000000018ff */
[-C--:B------:R-:W-:Y:S08]  /*5570*/  HMMA.16816.F32 R44, R60, R50.reuse, RZ ;  /* 0x000000323c2c723c */ /* 0x080ff000000018ff */
[C---:B------:R-:W-:Y:S08]  /*5580*/  HMMA.16816.F32 R48, R64.reuse, R50, RZ ;  /* 0x000000324030723c */ /* 0x040ff000000018ff */
[-C--:B------:R-:W-:Y:S08]  /*5590*/  HMMA.16816.F32 R52, R64, R132.reuse, RZ ;  /* 0x000000844034723c */ /* 0x080ff000000018ff */
[C---:B------:R-:W-:Y:S08]  /*55a0*/  HMMA.16816.F32 R56, R60.reuse, R132, RZ ;  /* 0x000000843c38723c */ /* 0x040ff000000018ff */
[-C--:B------:R-:W-:Y:S08]  /*55b0*/  HMMA.16816.F32 R60, R60, R134.reuse, RZ ;  /* 0x000000863c3c723c */ /* 0x080ff000000018ff */
[----:B------:R-:W-:Y:S01]  /*55c0*/  HMMA.16816.F32 R64, R64, R134, RZ ;  /* 0x000000864040723c */ /* 0x000fe200000018ff */
[----:B------:R-:W2:Y:S07]  /*55d0*/  LDSM.16.M88.4 R132, [R156+0x10800] ;  /* 0x010800009c84783b */ /* 0x000eae0000000200 */
[-C--:B-1----:R-:W-:Y:S08]  /*55e0*/  HMMA.16816.F32 R4, R136, R140.reuse, R4 ;  /* 0x0000008c8804723c */ /* 0x082ff00000001804 */
[C---:B----4-:R-:W-:Y:S08]  /*55f0*/  HMMA.16816.F32 R8, R144.reuse, R140, R8 ;  /* 0x0000008c9008723c */ /* 0x050ff00000001808 */
[-C--:B------:R-:W-:Y:S08]  /*5600*/  HMMA.16816.F32 R12, R144, R142.reuse, R12 ;  /* 0x0000008e900c723c */ /* 0x080ff0000000180c */
[C---:B------:R-:W-:Y:S01]  /*5610*/  HMMA.16816.F32 R16, R136.reuse, R142, R16 ;  /* 0x0000008e8810723c */ /* 0x040fe20000001810 */
[----:B------:R-:W1:Y:S07]  /*5620*/  LDSM.16.M88.4 R140, [R156+0x11000] ;  /* 0x011000009c8c783b */ /* 0x000e6e0000000200 */
[-C--:B--2---:R-:W-:Y:S08]  /*5630*/  HMMA.16816.F32 R20, R136, R132.reuse, R20 ;  /* 0x000000848814723c */ /* 0x084ff00000001814 */
[C---:B------:R-:W-:Y:S08]  /*5640*/  HMMA.16816.F32 R24, R144.reuse, R132, R24 ;  /* 0x000000849018723c */ /* 0x040ff00000001818 */
[-C--:B------:R-:W-:Y:S08]  /*5650*/  HMMA.16816.F32 R28, R144, R134.reuse, R28 ;  /* 0x00000086901c723c */ /* 0x080ff0000000181c */
[C---:B------:R-:W-:Y:S01]  /*5660*/  HMMA.16816.F32 R32, R136.reuse, R134, R32 ;  /* 0x000000868820723c */ /* 0x040fe20000001820 */
[----:B------:R-:W2:Y:S07]  /*5670*/  LDSM.16.M88.4 R132, [R156+0x11800] ;  /* 0x011800009c84783b */ /* 0x000eae0000000200 */
[-C--:B-1----:R-:W-:Y:S08]  /*5680*/  HMMA.16816.F32 R36, R136, R140.reuse, R36 ;  /* 0x0000008c8824723c */ /* 0x082ff00000001824 */
[C---:B------:R-:W-:Y:S08]  /*5690*/  HMMA.16816.F32 R40, R144.reuse, R140, R40 ;  /* 0x0000008c9028723c */ /* 0x040ff00000001828 */
[-C--:B------:R-:W-:Y:S08]  /*56a0*/  HMMA.16816.F32 R44, R144, R142.reuse, R44 ;  /* 0x0000008e902c723c */ /* 0x080ff0000000182c */
[C---:B------:R-:W-:Y:S01]  /*56b0*/  HMMA.16816.F32 R48, R136.reuse, R142, R48 ;  /* 0x0000008e8830723c */ /* 0x040fe20000001830 */
[----:B------:R-:W-:Y:S07]  /*56c0*/  LDSM.16.M88.4 R140, [R149+0x8000] ;  /* 0x00800000958c783b */ /* 0x000fee0000000200 */
[-C--:B--2---:R-:W-:Y:S08]  /*56d0*/  HMMA.16816.F32 R52, R136, R132.reuse, R52 ;  /* 0x000000848834723c */ /* 0x084ff00000001834 */
[C---:B------:R-:W-:Y:S08]  /*56e0*/  HMMA.16816.F32 R56, R144.reuse, R132, R56 ;  /* 0x000000849038723c */ /* 0x040ff00000001838 */
[-C--:B------:R-:W-:Y:S01]  /*56f0*/  HMMA.16816.F32 R60, R144, R134.reuse, R60 ;  /* 0x00000086903c723c */ /* 0x080fe2000000183c */
[----:B------:R-:W1:Y:S07]  /*5700*/  LDSM.16.M88.4 R144, [R164+0x10000] ;  /* 0x01000000a490783b */ /* 0x000e6e0000000200 */
[----:B------:R-:W-:Y:S01]  /*5710*/  HMMA.16816.F32 R64, R136, R134, R64 ;  /* 0x000000868840723c */ /* 0x000fe20000001840 */
[----:B------:R-:W2:Y:S08]  /*5720*/  LDSM.16.M88.4 R132, [R149+0xa000] ;  /* 0x00a000009584783b */ /* 0x000eb00000000200 */
[----:B------:R-:W3:Y:S01]  /*5730*/  LDSM.16.M88.4 R136, [R164+0x10800] ;  /* 0x01080000a488783b */ /* 0x000ee20000000200 */
[-C--:B-1----:R-:W-:Y:S08]  /*5740*/  HMMA.16816.F32 R4, R140, R144.reuse, R4 ;  /* 0x000000908c04723c */ /* 0x082ff00000001804 */
[C---:B--2---:R-:W-:Y:S08]  /*5750*/  HMMA.16816.F32 R8, R132.reuse, R144, R8 ;  /* 0x000000908408723c */ /* 0x044ff00000001808 */
[-C--:B------:R-:W-:Y:S08]  /*5760*/  HMMA.16816.F32 R12, R132, R146.reuse, R12 ;  /* 0x00000092840c723c */ /* 0x080ff0000000180c */
[C---:B------:R-:W-:Y:S01]  /*5770*/  HMMA.16816.F32 R16, R140.reuse, R146, R16 ;  /* 0x000000928c10723c */ /* 0x040fe20000001810 */
[----:B------:R-:W1:Y:S07]  /*5780*/  LDSM.16.M88.4 R144, [R164+0x11000] ;  /* 0x01100000a490783b */ /* 0x000e6e0000000200 */
[-C--:B---3--:R-:W-:Y:S08]  /*5790*/  HMMA.16816.F32 R20, R140, R136.reuse, R20 ;  /* 0x000000888c14723c */ /* 0x088ff00000001814 */
[C---:B------:R-:W-:Y:S08]  /*57a0*/  HMMA.16816.F32 R24, R132.reuse, R136, R24 ;  /* 0x000000888418723c */ /* 0x040ff00000001818 */
[-C--:B------:R-:W-:Y:S08]  /*57b0*/  HMMA.16816.F32 R28, R132, R138.reuse, R28 ;  /* 0x0000008a841c723c */ /* 0x080ff0000000181c */
[C---:B------:R-:W-:Y:S01]  /*57c0*/  HMMA.16816.F32 R32, R140.reuse, R138, R32 ;  /* 0x0000008a8c20723c */ /* 0x040fe20000001820 */
[----:B------:R-:W2:Y:S07]  /*57d0*/  LDSM.16.M88.4 R136, [R164+0x11800] ;  /* 0x01180000a488783b */ /* 0x000eae0000000200 */
[-C--:B-1----:R-:W-:Y:S08]  /*57e0*/  HMMA.16816.F32 R36, R140, R144.reuse, R36 ;  /* 0x000000908c24723c */ /* 0x082ff00000001824 */
[C---:B------:R-:W-:Y:S01]  /*57f0*/  HMMA.16816.F32 R40, R132.reuse, R144, R40 ;  /* 0x000000908428723c */ /* 0x040fe20000001828 */
[----:B------:R-:W5:Y:S04]  /*5800*/  LDG.E R145, desc[UR26][R2.64+0x100] ;  /* 0x0001001a02917981 */ /* 0x000f68000c1e1900 */
[----:B------:R-:W5:Y:S03]  /*5810*/  LDG.E R144, desc[UR26][R2.64+0x120] ;  /* 0x0001201a02907981 */ /* 0x000f66000c1e1900 */
[-C--:B------:R-:W-:Y:S08]  /*5820*/  HMMA.16816.F32 R44, R132, R146.reuse, R44 ;  /* 0x00000092842c723c */ /* 0x080ff0000000182c */
[C---:B------:R-:W-:Y:S01]  /*5830*/  HMMA.16816.F32 R48, R140.reuse, R146, R48 ;  /* 0x000000928c30723c */ /* 0x040fe20000001830 */
[----:B------:R-:W3:Y:S04]  /*5840*/  LDG.E R147, desc[UR26][R2.64] ;  /* 0x0000001a02937981 */ /* 0x000ee8000c1e1900 */
[----:B------:R1:W4:Y:S03]  /*5850*/  LDG.E R146, desc[UR26][R2.64+0x20] ;  /* 0x0000201a02927981 */ /* 0x000326000c1e1900 */
[-C--:B--2---:R-:W-:Y:S08]  /*5860*/  HMMA.16816.F32 R52, R140, R136.reuse, R52 ;  /* 0x000000888c34723c */ /* 0x084ff00000001834 */
[C---:B------:R-:W-:Y:S08]  /*5870*/  HMMA.16816.F32 R56, R132.reuse, R136, R56 ;  /* 0x000000888438723c */ /* 0x040ff00000001838 */
[-C--:B------:R-:W-:Y:S01]  /*5880*/  HMMA.16816.F32 R60, R132, R138.reuse, R60 ;  /* 0x0000008a843c723c */ /* 0x080fe2000000183c */
[----:B------:R-:W-:Y:S02]  /*5890*/  LDSM.16.M88.4 R132, [R0+0x8000] ;  /* 0x008000000084783b */ /* 0x000fe40000000200 */
[--C-:B-1----:R-:W-:Y:S05]  /*58a0*/  SHF.R.U32.HI R3, RZ, 0x4, R173.reuse ;  /* 0x00000004ff037819 */ /* 0x102fea00000116ad */
[----:B------:R-:W-:Y:S01]  /*58b0*/  HMMA.16816.F32 R64, R140, R138, R64 ;  /* 0x0000008a8c40723c */ /* 0x000fe20000001840 */
[----:B------:R-:W1:Y:S03]  /*58c0*/  LDSM.16.M88.4 R136, [R169+0x10000] ;  /* 0x01000000a988783b */ /* 0x000e660000000200 */
[--C-:B------:R-:W-:Y:S05]  /*58d0*/  SHF.R.U32.HI R2, RZ, 0x1, R173.reuse ;  /* 0x00000001ff027819 */ /* 0x100fea00000116ad */
[----:B------:R-:W2:Y:S01]  /*58e0*/  LDSM.16.M88.4 R140, [R0+0xa000] ;  /* 0x00a00000008c783b */ /* 0x000ea20000000200 */
[-C--:B-1----:R-:W-:Y:S08]  /*58f0*/  HMMA.16816.F32 R4, R132, R136.reuse, R4 ;  /* 0x000000888404723c */ /* 0x082ff00000001804 */
[C---:B--2---:R-:W-:Y:S08]  /*5900*/  HMMA.16816.F32 R8, R140.reuse, R136, R8 ;  /* 0x000000888c08723c */ /* 0x044ff00000001808 */
[-C--:B------:R-:W-:Y:S08]  /*5910*/  HMMA.16816.F32 R12, R140, R138.reuse, R12 ;  /* 0x0000008a8c0c723c */ /* 0x080ff0000000180c */
[C---:B------:R-:W-:Y:S01]  /*5920*/  HMMA.16816.F32 R16, R132.reuse, R138, R16 ;  /* 0x0000008a8410723c */ /* 0x040fe20000001810 */
[----:B------:R-:W1:Y:S07]  /*5930*/  LDSM.16.M88.4 R136, [R169+0x10800] ;  /* 0x01080000a988783b */ /* 0x000e6e0000000200 */
[-C--:B-1----:R-:W-:Y:S08]  /*5940*/  HMMA.16816.F32 R20, R132, R136.reuse, R20 ;  /* 0x000000888414723c */ /* 0x082ff00000001814 */
[C---:B------:R-:W-:Y:S08]  /*5950*/  HMMA.16816.F32 R24, R140.reuse, R136, R24 ;  /* 0x000000888c18723c */ /* 0x040ff00000001818 */
        /* <DEDUP_REMOVED lines=10> */
[-C--:B------:R-:W-:Y:S03]  /*5a00*/  HMMA.16816.F32 R60, R140, R138.reuse, R60 ;  /* 0x0000008a8c3c723c */ /* 0x080fe6000000183c */
[----:B------:R-:W-:Y:S02]  /*5a10*/  LOP3.LUT R142, R3, 0x8, RZ, 0xc0, !PT ;  /* 0x00000008038e7812 */ /* 0x000fe400078ec0ff */
[----:B------:R-:W-:Y:S02]  /*5a20*/  LOP3.LUT R141, R2, 0x30, RZ, 0xc0, !PT ;  /* 0x00000030028d7812 */ /* 0x000fe400078ec0ff */
[--C-:B------:R-:W-:Y:S01]  /*5a30*/  LOP3.LUT R2, R142, 0x10, R173.reuse, 0xf8, !PT ;  /* 0x000000108e027812 */ /* 0x100fe200078ef8ad */
[----:B------:R-:W-:Y:S04]  /*5a40*/  HMMA.16816.F32 R64, R132, R138, R64 ;  /* 0x0000008a8440723c */ /* 0x000fe80000001840 */
[----:B------:R-:W-:Y:S01]  /*5a50*/  LOP3.LUT R3, R141, 0x8, R173, 0xf8, !PT ;  /* 0x000000088d037812 */ /* 0x000fe200078ef8ad */
[C---:B---3--:R-:W-:Y:S01]  /*5a60*/  FADD.FTZ R4, -R147.reuse, R4 ;  /* 0x0000000493047221 */ /* 0x048fe20000010100 */
[C---:B------:R-:W-:Y:S01]  /*5a70*/  FADD.FTZ R5, -R147.reuse, R5 ;  /* 0x0000000593057221 */ /* 0x040fe20000010100 */
[C---:B------:R-:W-:Y:S01]  /*5a80*/  FADD.FTZ R16, -R147.reuse, R16 ;  /* 0x0000001093107221 */ /* 0x040fe20000010100 */
[----:B------:R-:W-:Y:S01]  /*5a90*/  FADD.FTZ R17, -R147, R17 ;  /* 0x0000001193117221 */ /* 0x000fe20000010100 */
[----:B------:R-:W-:Y:S01]  /*5aa0*/  FMUL.FTZ R167, R161, R4 ;  /* 0x00000004a1a77220 */ /* 0x000fe20000410000 */
[----:B------:R-:W-:Y:S02]  /*5ab0*/  IMAD.SHL.U32 R4, R173, 0x40, RZ ;  /* 0x00000040ad047824 */ /* 0x000fe400078e00ff */
[----:B------:R-:W-:Y:S01]  /*5ac0*/  FMUL.FTZ R162, R162, R5 ;  /* 0x00000005a2a27220 */ /* 0x000fe20000410000 */
[C---:B------:R-:W-:Y:S01]  /*5ad0*/  FADD.FTZ R5, -R147.reuse, R21 ;  /* 0x0000001593057221 */ /* 0x040fe20000010100 */
[----:B------:R-:W-:Y:S01]  /*5ae0*/  FMUL.FTZ R21, R238, R17 ;  /* 0x00000011ee157220 */ /* 0x000fe20000410000 */
[C---:B------:R-:W-:Y:S01]  /*5af0*/  FADD.FTZ R32, -R147.reuse, R32 ;  /* 0x0000002093207221 */ /* 0x040fe20000010100 */
[----:B------:R-:W-:Y:S01]  /*5b00*/  LOP3.LUT R0, R4, 0x1c0, RZ, 0xc0, !PT ;  /* 0x000001c004007812 */ /* 0x000fe200078ec0ff */
[----:B------:R-:W-:Y:S01]  /*5b10*/  FMUL.FTZ R133, R234, R5 ;  /* 0x00000005ea857220 */ /* 0x000fe20000410000 */
[C---:B------:R-:W-:Y:S01]  /*5b20*/  FADD.FTZ R33, -R147.reuse, R33 ;  /* 0x0000002193217221 */ /* 0x040fe20000010100 */
[----:B----4-:R-:W-:Y:S01]  /*5b30*/  FADD.FTZ R6, -R146, R6 ;  /* 0x0000000692067221 */ /* 0x010fe20000010100 */
[----:B------:R-:W-:Y:S01]  /*5b40*/  LOP3.LUT R0, R0, 0x38, R172, 0xf8, !PT ;  /* 0x0000003800007812 */ /* 0x000fe200078ef8ac */
[----:B------:R-:W-:Y:S01]  /*5b50*/  FADD.FTZ R5, -R147, R48 ;  /* 0x0000003093057221 */ /* 0x000fe20000010100 */
[----:B------:R-:W-:Y:S01]  /*5b60*/  FMUL.FTZ R132, R232, R33 ;  /* 0x00000021e8847220 */ /* 0x000fe20000410000 */
[----:B------:R-:W-:Y:S01]  /*5b70*/  FMUL.FTZ R161, R229, R6 ;  /* 0x00000006e5a17220 */ /* 0x000fe20000410000 */
[----:B------:R-:W-:Y:S01]  /*5b80*/  LOP3.LUT R2, R2, R0, RZ, 0x3c, !PT ;  /* 0x0000000002027212 */ /* 0x000fe200078e3cff */
[----:B------:R-:W-:Y:S01]  /*5b90*/  FADD.FTZ R6, -R147, R36 ;  /* 0x0000002493067221 */ /* 0x000fe20000010100 */
[----:B------:R-:W-:Y:S01]  /*5ba0*/  LOP3.LUT R0, R3, 0x1c0, R4, 0xf8, !PT ;  /* 0x000001c003007812 */ /* 0x000fe200078ef804 */
[----:B------:R-:W-:Y:S01]  /*5bb0*/  FADD.FTZ R3, -R147, R20 ;  /* 0x0000001493037221 */ /* 0x000fe20000010100 */
[----:B------:R-:W-:Y:S01]  /*5bc0*/  LOP3.LUT R2, R2, 0x200, R4, 0xf8, !PT ;  /* 0x0000020002027812 */ /* 0x000fe200078ef804 */
[----:B------:R-:W-:Y:S01]  /*5bd0*/  FMUL.FTZ R4, R237, R16 ;  /* 0x00000010ed047220 */ /* 0x000fe20000410000 */
[----:B------:R-:W-:Y:S01]  /*5be0*/  FMUL.FTZ R6, R230, R6 ;  /* 0x00000006e6067220 */ /* 0x000fe20000410000 */
[----:B------:R-:W-:Y:S01]  /*5bf0*/  FMUL.FTZ R3, R235, R3 ;  /* 0x00000003eb037220 */ /* 0x000fe20000410000 */
[----:B------:R-:W-:Y:S01]  /*5c00*/  F2FP.F16.F32.PACK_AB R20, R162, R167 ;  /* 0x000000a7a214723e */ /* 0x000fe200000000ff */
[----:B------:R-:W-:Y:S01]  /*5c10*/  FMUL.FTZ R5, R228, R5 ;  /* 0x00000005e4057220 */ /* 0x000fe20000410000 */
[----:B------:R-:W-:Y:S01]  /*5c20*/  F2FP.F16.F32.PACK_AB R21, R21, R4 ;  /* 0x000000041515723e */ /* 0x000fe200000000ff */
[----:B------:R-:W-:Y:S01]  /*5c30*/  FADD.FTZ R4, -R147, R37 ;  /* 0x0000002593047221 */ /* 0x000fe20000010100 */
[----:B------:R-:W-:Y:S01]  /*5c40*/  F2FP.F16.F32.PACK_AB R133, R133, R3 ;  /* 0x000000038585723e */ /* 0x000fe200000000ff */
[----:B------:R-:W-:Y:S01]  /*5c50*/  FMUL.FTZ R3, R233, R32 ;  /* 0x00000020e9037220 */ /* 0x000fe20000410000 */
[----:B------:R-:W-:Y:S01]  /*5c60*/  FADD.FTZ R37, -R147, R49 ;  /* 0x0000003193257221 */ /* 0x000fe20000010100 */
[----:B------:R-:W-:Y:S01]  /*5c70*/  FMUL.FTZ R48, R231, R4 ;  /* 0x00000004e7307220 */ /* 0x000fe20000410000 */
[C---:B------:R-:W-:Y:S01]  /*5c80*/  FADD.FTZ R4, -R147.reuse, R64 ;  /* 0x0000004093047221 */ /* 0x040fe20000010100 */
[C---:B------:R-:W-:Y:S01]  /*5c90*/  FADD.FTZ R49, -R147.reuse, R65 ;  /* 0x0000004193317221 */ /* 0x040fe20000010100 */
[----:B------:R-:W-:Y:S01]  /*5ca0*/  F2FP.F16.F32.PACK_AB R132, R132, R3 ;  /* 0x000000038484723e */ /* 0x000fe200000000ff */
        /* <DEDUP_REMOVED lines=8> */
[----:B------:R-:W-:Y:S01]  /*5d30*/  F2FP.F16.F32.PACK_AB R37, R37, R5 ;  /* 0x000000052525723e */ /* 0x000fe200000000ff */
[----:B------:R-:W-:Y:S02]  /*5d40*/  FADD.FTZ R36, -R146, R7 ;  /* 0x0000000792247221 */ /* 0x000fe40000010100 */
[----:B------:R-:W-:Y:S02]  /*5d50*/  F2FP.F16.F32.PACK_AB R52, R52, R3 ;  /* 0x000000033434723e */ /* 0x000fe400000000ff */
[----:B------:R-:W-:Y:S01]  /*5d60*/  F2FP.F16.F32.PACK_AB R49, R49, R4 ;  /* 0x000000043131723e */ /* 0x000fe200000000ff */
[----:B------:R-:W-:Y:S06]  /*5d70*/  BRA.U !UP0, `(.L_x_465) ;  /* 0x0000000108687547 */ /* 0x000fec000b800000 */
[----:B------:R-:W-:Y:S01]  /*5d80*/  IADD3 R4, P0, PT, RZ, -UR25, RZ ;  /* 0x80000019ff047c10 */ /* 0x000fe2000ff1e0ff */
[----:B------:R-:W-:Y:S04]  /*5d90*/  ULOP3.LUT UR34, UR40, 0x1, URZ, 0xc0, !UPT ;  /* 0x0000000128227892 */ /* 0x000fe8000f8ec0ff */
[----:B------:R-:W-:Y:S01]  /*5da0*/  IMAD.X R3, RZ, RZ, ~UR10, P0 ;  /* 0x8000000aff037e24 */ /* 0x000fe200080e06ff */
[----:B------:R-:W-:Y:S04]  /*5db0*/  UISETP.NE.U32.AND UP2, UPT, UR34, 0x1, UPT ;  /* 0x000000012200788c */ /* 0x000fe8000bf45070 */
[----:B------:R-:W-:Y:S01]  /*5dc0*/  SHF.R.S64 R4, R4, 0x1f, R3 ;  /* 0x0000001f04047819 */ /* 0x000fe20000001003 */
[----:B------:R-:W-:Y:S03]  /*5dd0*/  USEL UR34, UR5, 0x4000, !UP2 ;  /* 0x0000400005227887 */ /* 0x000fe6000d000000 */
[----:B------:R-:W-:Y:S03]  /*5de0*/  IADD3 R242, P0, PT, R4, R242, RZ ;  /* 0x000000f204f27210 */ /* 0x000fe60007f1e0ff */
[----:B------:R-:W-:Y:S01]  /*5df0*/  VIADD R219, R219, UR34 ;  /* 0x00000022dbdb7c36 */ /* 0x000fe20008000000 */
[----:B------:R-:W-:Y:S01]  /*5e00*/  LEA.HI.X.SX32 R241, R3, R241, 0x1, P0 ;  /* 0x000000f103f17211 */ /* 0x000fe200000f0eff */
[----:B------:R-:W-:Y:S01]  /*5e10*/  IMAD.MOV.U32 R32, RZ, RZ, R242 ;  /* 0x000000ffff207224 */ /* 0x000fe200078e00f2 */
[----:B------:R-:W-:Y:S01]  /*5e20*/  IADD3 R6, P0, PT, R242, UR14, RZ ;  /* 0x0000000ef2067c10 */ /* 0x000fe2000ff1e0ff */
[----:B------:R-:W-:Y:S02]  /*5e30*/  VIADD R170, R170, UR34 ;  /* 0x00000022aaaa7c36 */ /* 0x000fe40008000000 */
[----:B------:R-:W-:Y:S01]  /*5e40*/  IMAD.MOV.U32 R33, RZ, RZ, R241 ;  /* 0x000000ffff217224 */ /* 0x000fe200078e00f1 */
[----:B------:R-:W-:Y:S02]  /*5e50*/  IADD3.X R7, PT, PT, R241, UR11, RZ, P0, !PT ;  /* 0x0000000bf1077c10 */ /* 0x000fe400087fe4ff */
[----:B------:R-:W-:Y:S02]  /*5e60*/  IADD3 R4, P0, PT, R6, UR14, RZ ;  /* 0x0000000e06047c10 */ /* 0x000fe4000ff1e0ff */
[----:B------:R-:W-:Y:S01]  /*5e70*/  @!PT LDS RZ, [RZ] ;  /* 0x00000000fffff984 */ /* 0x000fe20000000800 */
[----:B------:R-:W-:Y:S01]  /*5e80*/  @!PT LDS RZ, [RZ] ;  /* 0x00000000fffff984 */ /* 0x000fe20000000800 */
[----:B------:R-:W-:Y:S01]  /*5e90*/  @!PT LDS RZ, [RZ] ;  /* 0x00000000fffff984 */ /* 0x000fe20000000800 */
[----:B------:R1:W-:Y:S02]  /*5ea0*/  LDGSTS.E.BYPASS.LTC128B.128 [R219], desc[UR26][R32.64] ;  /* 0x0000000020db7fae */ /* 0x0003e4000b981a1a */
[----:B------:R-:W-:Y:S02]  /*5eb0*/  IADD3.X R5, PT, PT, R7, UR11, RZ, P0, !PT ;  /* 0x0000000b07057c10 */ /* 0x000fe400087fe4ff */
[----:B------:R1:W-:Y:S01]  /*5ec0*/  LDGSTS.E.BYPASS.LTC128B.128 [R219+0x1000], desc[UR26][R6.64] ;  /* 0x0100000006db7fae */ /* 0x0003e2000b981a1a */
[----:B------:R-:W-:Y:S03]  /*5ed0*/  IADD3 R16, P0, PT, R4, UR14, RZ ;  /* 0x0000000e04107c10 */ /* 0x000fe6000ff1e0ff */
[----:B------:R1:W-:Y:S01]  /*5ee0*/  LDGSTS.E.BYPASS.LTC128B.128 [R219+0x2000], desc[UR26][R4.64] ;  /* 0x0200000004db7fae */ /* 0x0003e2000b981a1a */
[----:B------:R-:W-:Y:S05]  /*5ef0*/  IADD3.X R17, PT, PT, R5, UR11, RZ, P0, !PT ;  /* 0x0000000b05117c10 */ /* 0x000fea00087fe4ff */
[----:B------:R1:W-:Y:S04]  /*5f00*/  LDGSTS.E.BYPASS.LTC128B.128 [R219+0x3000], desc[UR26][R16.64] ;  /* 0x0300000010db7fae */ /* 0x0003e8000b981a1a */
[----:B------:R-:W0:Y:S02]  /*5f10*/  LDGDEPBAR ;  /* 0x00000000000079af */ /* 0x000e240000000000 */
.L_x_465:
[----:B-1----:R-:W-:Y:S01]  /*5f20*/  FMUL.FTZ R4, R203, R36 ;  /* 0x00000024cb047220 */ /* 0x002fe20000410000 */
[C---:B------:R-:W-:Y:S01]  /*5f30*/  FADD.FTZ R19, -R146.reuse, R19 ;  /* 0x0000001392137221 */ /* 0x040fe20000010100 */
[C---:B------:R-:W-:Y:S01]  /*5f40*/  FADD.FTZ R18, -R146.reuse, R18 ;  /* 0x0000001292127221 */ /* 0x040fe20000010100 */
[----:B------:R-:W-:Y:S01]  /*5f50*/  STS [R153+0x14000], R20 ;  /* 0x0140001499007388 */ /* 0x000fe20000000800 */
[----:B------:R-:W-:Y:S01]  /*5f60*/  FADD.FTZ R22, -R146, R22 ;  /* 0x0000001692167221 */ /* 0x000fe20000010100 */
[----:B------:R-:W-:Y:S01]  /*5f70*/  FMUL.FTZ R3, R196, R19 ;  /* 0x00000013c4037220 */ /* 0x000fe20000410000 */
[----:B------:R-:W-:Y:S01]  /*5f80*/  FMUL.FTZ R18, R197, R18 ;  /* 0x00000012c5127220 */ /* 0x000fe20000410000 */
[----:B------:R-:W-:Y:S01]  /*5f90*/  F2FP.F16.F32.PACK_AB R4, R4, R161 ;  /* 0x000000a10404723e */ /* 0x000fe200000000ff */
[C---:B------:R-:W-:Y:S01]  /*5fa0*/  FADD.FTZ R23, -R146.reuse, R23 ;  /* 0x0000001792177221 */ /* 0x040fe20000010100 */
[C---:B------:R-:W-:Y:S01]  /*5fb0*/  FADD.FTZ R16, -R146.reuse, R54 ;  /* 0x0000003692107221 */ /* 0x040fe20000010100 */
[----:B------:R-:W-:Y:S01]  /*5fc0*/  FADD.FTZ R7, -R146, R55 ;  /* 0x0000003792077221 */ /* 0x000fe20000010100 */
[----:B------:R-:W-:Y:S01]  /*5fd0*/  F2FP.F16.F32.PACK_AB R3, R3, R18 ;  /* 0x000000120303723e */ /* 0x000fe200000000ff */
[----:B------:R1:W-:Y:S01]  /*5fe0*/  STS [R153+0x14400], R4 ;  /* 0x0144000499007388 */ /* 0x0003e20000000800 */
[C---:B-----5:R-:W-:Y:S01]  /*5ff0*/  FADD.FTZ R8, -R145.reuse, R8 ;  /* 0x0000000891087221 */ /* 0x060fe20000010100 */
[----:B------:R-:W-:Y:S01]  /*6000*/  FADD.FTZ R9, -R145, R9 ;  /* 0x0000000991097221 */ /* 0x000fe20000010100 */
[----:B------:R-:W-:Y:S01]  /*6010*/  FMUL.FTZ R22, R193, R22 ;  /* 0x00000016c1167220 */ /* 0x000fe20000410000 */
[----:B------:R2:W-:Y:S01]  /*6020*/  STS [R160+0x14400], R3 ;  /* 0x01440003a0007388 */ /* 0x0005e20000000800 */
[----:B------:R-:W-:Y:S01]  /*6030*/  FMUL.FTZ R23, R192, R23 ;  /* 0x00000017c0177220 */ /* 0x000fe20000410000 */
[----:B------:R-:W-:Y:S01]  /*6040*/  FMUL.FTZ R16, R175, R16 ;  /* 0x00000010af107220 */ /* 0x000fe20000410000 */
[----:B------:R-:W-:Y:S01]  /*6050*/  FMUL.FTZ R7, R174, R7 ;  /* 0x00000007ae077220 */ /* 0x000fe20000410000 */
[----:B------:R-:W-:Y:S01]  /*6060*/  FMUL.FTZ R8, R214, R8 ;  /* 0x00000008d6087220 */ /* 0x000fe20000410000 */
[----:B------:R-:W-:Y:S01]  /*6070*/  FMUL.FTZ R9, R213, R9 ;  /* 0x00000009d5097220 */ /* 0x000fe20000410000 */
[----:B------:R-:W-:Y:S01]  /*6080*/  F2FP.F16.F32.PACK_AB R32, R23, R22 ;  /* 0x000000161720723e */ /* 0x000fe200000000ff */
[----:B------:R-:W-:Y:S01]  /*6090*/  STS [R160+0x14000], R21 ;  /* 0x01400015a0007388 */ /* 0x000fe20000000800 */
[----:B------:R-:W-:Y:S01]  /*60a0*/  F2FP.F16.F32.PACK_AB R22, R7, R16 ;  /* 0x000000100716723e */ /* 0x000fe200000000ff */
[C---:B------:R-:W-:Y:S01]  /*60b0*/  FADD.FTZ R16, -R145.reuse, R57 ;  /* 0x0000003991107221 */ /* 0x040fe20000010100 */
[C---:B------:R-:W-:Y:S01]  /*60c0*/  FADD.FTZ R10, -R144.reuse, R10 ;  /* 0x0000000a900a7221 */ /* 0x040fe20000010100 */
[C---:B------:R-:W-:Y:S01]  /*60d0*/  FADD.FTZ R15, -R144.reuse, R15 ;  /* 0x0000000f900f7221 */ /* 0x040fe20000010100 */
[----:B------:R-:W-:Y:S01]  /*60e0*/  FADD.FTZ R14, -R144, R14 ;  /* 0x0000000e900e7221 */ /* 0x000fe20000010100 */
[----:B------:R-:W-:Y:S01]  /*60f0*/  FMUL.FTZ R16, R180, R16 ;  /* 0x00000010b4107220 */ /* 0x000fe20000410000 */
[----:B------:R-:W-:Y:S01]  /*6100*/  FMUL.FTZ R10, R218, R10 ;  /* 0x0000000ada0a7220 */ /* 0x000fe20000410000 */
[C---:B------:R-:W-:Y:S01]  /*6110*/  FADD.FTZ R12, -R145.reuse, R12 ;  /* 0x0000000c910c7221 */ /* 0x040fe20000010100 */
[----:B------:R-:W-:Y:S01]  /*6120*/  FADD.FTZ R13, -R145, R13 ;  /* 0x0000000d910d7221 */ /* 0x000fe20000010100 */
[----:B------:R-:W-:Y:S01]  /*6130*/  FMUL.FTZ R14, R216, R14 ;  /* 0x0000000ed80e7220 */ /* 0x000fe20000410000 */
[----:B------:R-:W-:Y:S01]  /*6140*/  FADD.FTZ R35, -R146, R35 ;  /* 0x0000002392237221 */ /* 0x000fe20000010100 */
[----:B------:R-:W-:Y:S01]  /*6150*/  FMUL.FTZ R12, R210, R12 ;  /* 0x0000000cd20c7220 */ /* 0x000fe20000410000 */
[----:B------:R-:W-:Y:S01]  /*6160*/  FMUL.FTZ R13, R209, R13 ;  /* 0x0000000dd10d7220 */ /* 0x000fe20000410000 */
[----:B-1----:R-:W-:Y:S01]  /*6170*/  FADD.FTZ R4, -R145, R56 ;  /* 0x0000003891047221 */ /* 0x002fe20000010100 */
[----:B------:R-:W-:Y:S01]  /*6180*/  FADD.FTZ R34, -R146, R34 ;  /* 0x0000002292227221 */ /* 0x000fe20000010100 */
[----:B------:R-:W-:Y:S01]  /*6190*/  FMUL.FTZ R23, R186, R35 ;  /* 0x00000023ba177220 */ /* 0x000fe20000410000 */
[----:B------:R-:W-:Y:S01]  /*61a0*/  FADD.FTZ R27, -R144, R27 ;  /* 0x0000001b901b7221 */ /* 0x000fe20000010100 */
[----:B--2---:R-:W-:Y:S01]  /*61b0*/  F2FP.F16.F32.PACK_AB R3, R9, R8 ;  /* 0x000000080903723e */ /* 0x004fe200000000ff */
[----:B------:R-:W-:Y:S01]  /*61c0*/  FMUL.FTZ R4, R181, R4 ;  /* 0x00000004b5047220 */ /* 0x000fe20000410000 */
[----:B------:R-:W-:Y:S01]  /*61d0*/  FMUL.FTZ R9, R215, R15 ;  /* 0x0000000fd7097220 */ /* 0x000fe20000410000 */
[----:B------:R-:W-:Y:S01]  /*61e0*/  F2FP.F16.F32.PACK_AB R18, R13, R12 ;  /* 0x0000000c0d12723e */ /* 0x000fe200000000ff */
[----:B------:R-:W-:Y:S01]  /*61f0*/  FMUL.FTZ R34, R187, R34 ;  /* 0x00000022bb227220 */ /* 0x000fe20000410000 */
[----:B------:R1:W-:Y:S01]  /*6200*/  STS [R153+0x16000], R3 ;  /* 0x0160000399007388 */ /* 0x0003e20000000800 */
[----:B------:R-:W-:Y:S01]  /*6210*/  F2FP.F16.F32.PACK_AB R16, R16, R4 ;  /* 0x000000041010723e */ /* 0x000fe200000000ff */
[C---:B------:R-:W-:Y:S01]  /*6220*/  FADD.FTZ R4, -R144.reuse, R11 ;  /* 0x0000000b90047221 */ /* 0x040fe20000010100 */
[----:B------:R-:W-:Y:S01]  /*6230*/  F2FP.F16.F32.PACK_AB R9, R9, R14 ;  /* 0x0000000e0909723e */ /* 0x000fe200000000ff */
[----:B------:R-:W-:Y:S01]  /*6240*/  FADD.FTZ R26, -R144, R26 ;  /* 0x0000001a901a7221 */ /* 0x000fe20000010100 */
[----:B------:R-:W-:Y:S01]  /*6250*/  F2FP.F16.F32.PACK_AB R23, R23, R34 ;  /* 0x000000221717723e */ /* 0x000fe200000000ff */
[----:B------:R-:W-:Y:S01]  /*6260*/  FMUL.FTZ R4, R217, R4 ;  /* 0x00000004d9047220 */ /* 0x000fe20000410000 */
[----:B------:R-:W-:Y:S01]  /*6270*/  FADD.FTZ R6, -R146, R66 ;  /* 0x0000004292067221 */ /* 0x000fe20000010100 */
[----:B------:R-:W-:Y:S01]  /*6280*/  FMUL.FTZ R26, R212, R26 ;  /* 0x0000001ad41a7220 */ /* 0x000fe20000410000 */
[----:B------:R-:W-:Y:S01]  /*6290*/  FADD.FTZ R5, -R146, R67 ;  /* 0x0000004392057221 */ /* 0x000fe20000010100 */
[C---:B------:R-:W-:Y:S01]  /*62a0*/  FADD.FTZ R25, -R145.reuse, R25 ;  /* 0x0000001991197221 */ /* 0x040fe20000010100 */
[----:B------:R-:W-:Y:S01]  /*62b0*/  F2FP.F16.F32.PACK_AB R10, R4, R10 ;  /* 0x0000000a040a723e */ /* 0x000fe200000000ff */
[----:B------:R-:W-:Y:S01]  /*62c0*/  FADD.FTZ R24, -R145, R24 ;  /* 0x0000001891187221 */ /* 0x000fe20000010100 */
[----:B------:R-:W-:Y:S01]  /*62d0*/  FMUL.FTZ R6, R166, R6 ;  /* 0x00000006a6067220 */ /* 0x000fe20000410000 */
[----:B------:R-:W-:Y:S01]  /*62e0*/  FMUL.FTZ R5, R163, R5 ;  /* 0x00000005a3057220 */ /* 0x000fe20000410000 */
[----:B------:R-:W-:Y:S01]  /*62f0*/  FADD.FTZ R29, -R145, R29 ;  /* 0x0000001d911d7221 */ /* 0x000fe20000010100 */
[----:B------:R-:W-:Y:S01]  /*6300*/  STS [R153+0x16400], R10 ;  /* 0x0164000a99007388 */ /* 0x000fe20000000800 */
[----:B------:R-:W-:Y:S01]  /*6310*/  FMUL.FTZ R24, R205, R24 ;  /* 0x00000018cd187220 */ /* 0x000fe20000410000 */
[----:B------:R-:W-:Y:S01]  /*6320*/  FMUL.FTZ R17, R204, R25 ;  /* 0x00000019cc117220 */ /* 0x000fe20000410000 */
[C---:B------:R-:W-:Y:S01]  /*6330*/  FADD.FTZ R31, -R144.reuse, R31 ;  /* 0x0000001f901f7221 */ /* 0x040fe20000010100 */
[----:B------:R-:W-:Y:S01]  /*6340*/  STS [R160+0x16000], R18 ;  /* 0x01600012a0007388 */ /* 0x000fe20000000800 */
[----:B------:R-:W-:Y:S01]  /*6350*/  FADD.FTZ R28, -R145, R28 ;  /* 0x0000001c911c7221 */ /* 0x000fe20000010100 */
[----:B------:R-:W-:Y:S01]  /*6360*/  FADD.FTZ R30, -R144, R30 ;  /* 0x0000001e901e7221 */ /* 0x000fe20000010100 */
[----:B------:R-:W-:Y:S01]  /*6370*/  F2FP.F16.F32.PACK_AB R20, R5, R6 ;  /* 0x000000060514723e */ /* 0x000fe200000000ff */
[----:B------:R2:W-:Y:S01]  /*6380*/  STS [R160+0x16400], R9 ;  /* 0x01640009a0007388 */ /* 0x0005e20000000800 */
[----:B-1----:R-:W-:Y:S01]  /*6390*/  FMUL.FTZ R3, R211, R27 ;  /* 0x0000001bd3037220 */ /* 0x002fe20000410000 */
[----:B------:R-:W-:Y:S01]  /*63a0*/  FMUL.FTZ R28, R202, R28 ;  /* 0x0000001cca1c7220 */ /* 0x000fe20000410000 */
[----:B------:R-:W-:Y:S01]  /*63b0*/  FMUL.FTZ R19, R200, R29 ;  /* 0x0000001dc8137220 */ /* 0x000fe20000410000 */
[----:B------:R-:W-:Y:S01]  /*63c0*/  STS [R158+0x14000], R133 ;  /* 0x014000859e007388 */ /* 0x000fe20000000800 */
[----:B------:R-:W-:Y:S01]  /*63d0*/  FMUL.FTZ R30, R208, R30 ;  /* 0x0000001ed01e7220 */ /* 0x000fe20000410000 */
[----:B------:R-:W-:Y:S01]  /*63e0*/  F2FP.F16.F32.PACK_AB R3, R3, R26 ;  /* 0x0000001a0303723e */ /* 0x000fe200000000ff */
[----:B------:R-:W-:Y:S01]  /*63f0*/  FMUL.FTZ R6, R207, R31 ;  /* 0x0000001fcf067220 */ /* 0x000fe20000410000 */
[----:B------:R-:W-:Y:S01]  /*6400*/  STS [R158+0x14400], R32 ;  /* 0x014400209e007388 */ /* 0x000fe20000000800 */
[C---:B------:R-:W-:Y:S01]  /*6410*/  FADD.FTZ R39, -R146.reuse, R39 ;  /* 0x0000002792277221 */ /* 0x040fe20000010100 */
[----:B------:R-:W-:Y:S01]  /*6420*/  FADD.FTZ R38, -R146, R38 ;  /* 0x0000002692267221 */ /* 0x000fe20000010100 */
[----:B------:R-:W-:Y:S01]  /*6430*/  F2FP.F16.F32.PACK_AB R17, R17, R24 ;  /* 0x000000181111723e */ /* 0x000fe200000000ff */
[----:B------:R-:W-:Y:S01]  /*6440*/  STS [R159+0x14000], R132 ;  /* 0x014000849f007388 */ /* 0x000fe20000000800 */
[----:B------:R-:W-:Y:S01]  /*6450*/  FMUL.FTZ R39, R184, R39 ;  /* 0x00000027b8277220 */ /* 0x000fe20000410000 */
[----:B------:R-:W-:Y:S01]  /*6460*/  FMUL.FTZ R38, R185, R38 ;  /* 0x00000026b9267220 */ /* 0x000fe20000410000 */
[C---:B------:R-:W-:Y:S01]  /*6470*/  FADD.FTZ R50, -R146.reuse, R50 ;  /* 0x0000003292327221 */ /* 0x040fe20000010100 */
[----:B------:R-:W-:Y:S01]  /*6480*/  STS [R159+0x14400], R23 ;  /* 0x014400179f007388 */ /* 0x000fe20000000800 */
[----:B------:R-:W-:Y:S01]  /*6490*/  FADD.FTZ R51, -R146, R51 ;  /* 0x0000003392337221 */ /* 0x000fe20000010100 */
[----:B------:R-:W-:Y:S01]  /*64a0*/  F2FP.F16.F32.PACK_AB R19, R19, R28 ;  /* 0x0000001c1313723e */ /* 0x000fe200000000ff */
[----:B------:R-:W-:Y:S01]  /*64b0*/  FADD.FTZ R41, -R145, R41 ;  /* 0x0000002991297221 */ /* 0x000fe20000010100 */
[----:B------:R1:W-:Y:S01]  /*64c0*/  STS [R158+0x16400], R3 ;  /* 0x016400039e007388 */ /* 0x0003e20000000800 */
[----:B------:R-:W-:Y:S01]  /*64d0*/  F2FP.F16.F32.PACK_AB R6, R6, R30 ;  /* 0x0000001e0606723e */ /* 0x000fe200000000ff */
[C---:B------:R-:W-:Y:S01]  /*64e0*/  FADD.FTZ R43, -R144.reuse, R43 ;  /* 0x0000002b902b7221 */ /* 0x040fe20000010100 */
[----:B------:R-:W-:Y:S01]  /*64f0*/  LOP3.LUT P0, RZ, R173, 0x4, RZ, 0xc0, !PT ;  /* 0x00000004adff7812 */ /* 0x000fe2000780c0ff */
[----:B------:R-:W-:Y:S01]  /*6500*/  STS [R158+0x16000], R17 ;  /* 0x016000119e007388 */ /* 0x000fe20000000800 */
[----:B--2---:R-:W-:Y:S01]  /*6510*/  MOV R9, 0x10 ;  /* 0x0000001000097802 */ /* 0x004fe20000000f00 */
[----:B------:R-:W-:Y:S01]  /*6520*/  FADD.FTZ R40, -R145, R40 ;  /* 0x0000002891287221 */ /* 0x000fe20000010100 */
[----:B------:R-:W-:Y:S01]  /*6530*/  FADD.FTZ R42, -R144, R42 ;  /* 0x0000002a902a7221 */ /* 0x000fe20000010100 */
[----:B------:R-:W-:Y:S01]  /*6540*/  FMUL.FTZ R50, R177, R50 ;  /* 0x00000032b1327220 */ /* 0x000fe20000410000 */
[----:B------:R-:W-:Y:S01]  /*6550*/  FMUL.FTZ R51, R176, R51 ;  /* 0x00000033b0337220 */ /* 0x000fe20000410000 */
[----:B------:R-:W-:Y:S01]  /*6560*/  F2FP.F16.F32.PACK_AB R38, R39, R38 ;  /* 0x000000262726723e */ /* 0x000fe200000000ff */
[----:B------:R-:W-:Y:S01]  /*6570*/  STS [R159+0x16000], R19 ;  /* 0x016000139f007388 */ /* 0x000fe20000000800 */
[----:B------:R-:W-:Y:S01]  /*6580*/  SEL R9, R9, 0xfffffff0, !P0 ;  /* 0xfffffff009097807 */ /* 0x000fe20004000000 */
[----:B------:R-:W-:Y:S01]  /*6590*/  FADD.FTZ R45, -R145, R45 ;  /* 0x0000002d912d7221 */ /* 0x000fe20000010100 */
[----:B------:R-:W-:Y:S01]  /*65a0*/  FMUL.FTZ R40, R195, R40 ;  /* 0x00000028c3287220 */ /* 0x000fe20000410000 */
[----:B------:R-:W-:Y:S01]  /*65b0*/  STS [R159+0x16400], R6 ;  /* 0x016400069f007388 */ /* 0x000fe20000000800 */
[----:B------:R-:W-:Y:S01]  /*65c0*/  FMUL.FTZ R13, R194, R41 ;  /* 0x00000029c20d7220 */ /* 0x000fe20000410000 */
[----:B------:R-:W-:Y:S01]  /*65d0*/  FADD.FTZ R47, -R144, R47 ;  /* 0x0000002f902f7221 */ /* 0x000fe20000010100 */
[----:B------:R-:W-:Y:S01]  /*65e0*/  FMUL.FTZ R42, R206, R42 ;  /* 0x0000002ace2a7220 */ /* 0x000fe20000410000 */
[----:B------:R-:W-:Y:S01]  /*65f0*/  FMUL.FTZ R5, R201, R43 ;  /* 0x0000002bc9057220 */ /* 0x000fe20000410000 */
[----:B------:R-:W-:Y:S01]  /*6600*/  FADD.FTZ R44, -R145, R44 ;  /* 0x0000002c912c7221 */ /* 0x000fe20000010100 */
[----:B------:R-:W-:Y:S01]  /*6610*/  FADD.FTZ R46, -R144, R46 ;  /* 0x0000002e902e7221 */ /* 0x000fe20000010100 */
[----:B------:R-:W-:Y:S01]  /*6620*/  F2FP.F16.F32.PACK_AB R50, R51, R50 ;  /* 0x000000323332723e */ /* 0x000fe200000000ff */
[----:B------:R-:W-:Y:S01]  /*6630*/  STS [R152+-0x8000], R48 ;  /* 0xff80003098007388 */ /* 0x000fe20000000800 */
[----:B------:R-:W-:Y:S01]  /*6640*/  FMUL.FTZ R44, R191, R44 ;  /* 0x0000002cbf2c7220 */ /* 0x000fe20000410000 */
[----:B-1----:R-:W-:Y:S01]  /*6650*/  IADD3 R3, PT, PT, R9, R152, RZ ;  /* 0x0000009809037210 */ /* 0x002fe20007ffe0ff */
[----:B------:R-:W-:Y:S01]  /*6660*/  FMUL.FTZ R12, R190, R45 ;  /* 0x0000002dbe0c7220 */ /* 0x000fe20000410000 */
[----:B------:R-:W-:Y:S01]  /*6670*/  STS [R152+-0x7c00], R38 ;  /* 0xff84002698007388 */ /* 0x000fe20000000800 */
[----:B------:R-:W-:Y:S01]  /*6680*/  FMUL.FTZ R46, R199, R46 ;  /* 0x0000002ec72e7220 */ /* 0x000fe20000410000 */
[----:B------:R-:W-:Y:S01]  /*6690*/  FMUL.FTZ R4, R198, R47 ;  /* 0x0000002fc6047220 */ /* 0x000fe20000410000 */
[----:B------:R-:W-:Y:S01]  /*66a0*/  F2FP.F16.F32.PACK_AB R13, R13, R40 ;  /* 0x000000280d0d723e */ /* 0x000fe200000000ff */
[----:B------:R-:W-:Y:S01]  /*66b0*/  STS [R3+-0x8000], R37 ;  /* 0xff80002503007388 */ /* 0x000fe20000000800 */
[----:B------:R-:W-:Y:S01]  /*66c0*/  F2FP.F16.F32.PACK_AB R5, R5, R42 ;  /* 0x0000002a0505723e */ /* 0x000fe200000000ff */
[----:B------:R-:W-:Y:S01]  /*66d0*/  FADD.FTZ R58, -R144, R58 ;  /* 0x0000003a903a7221 */ /* 0x000fe20000010100 */
[----:B------:R-:W-:Y:S01]  /*66e0*/  F2FP.F16.F32.PACK_AB R12, R12, R44 ;  /* 0x0000002c0c0c723e */ /* 0x000fe200000000ff */
[----:B------:R-:W-:Y:S01]  /*66f0*/  STS [R3+-0x7c00], R50 ;  /* 0xff84003203007388 */ /* 0x000fe20000000800 */
[----:B------:R-:W-:Y:S01]  /*6700*/  F2FP.F16.F32.PACK_AB R4, R4, R46 ;  /* 0x0000002e0404723e */ /* 0x000fe200000000ff */
[----:B------:R-:W-:Y:S01]  /*6710*/  FADD.FTZ R59, -R144, R59 ;  /* 0x0000003b903b7221 */ /* 0x000fe20000010100 */
[----:B------:R-:W-:Y:S01]  /*6720*/  FMUL.FTZ R58, R189, R58 ;  /* 0x0000003abd3a7220 */ /* 0x000fe20000410000 */
[----:B------:R-:W-:Y:S01]  /*6730*/  STS [R152+-0x6000], R13 ;  /* 0xffa0000d98007388 */ /* 0x000fe20000000800 */
[C---:B------:R-:W-:Y:S01]  /*6740*/  FADD.FTZ R60, -R145.reuse, R60 ;  /* 0x0000003c913c7221 */ /* 0x040fe20000010100 */
[----:B------:R-:W-:Y:S01]  /*6750*/  FMUL.FTZ R7, R188, R59 ;  /* 0x0000003bbc077220 */ /* 0x000fe20000410000 */
[----:B------:R-:W-:Y:S01]  /*6760*/  FADD.FTZ R61, -R145, R61 ;  /* 0x0000003d913d7221 */ /* 0x000fe20000010100 */
[----:B------:R-:W-:Y:S01]  /*6770*/  STS [R152+-0x5c00], R5 ;  /* 0xffa4000598007388 */ /* 0x000fe20000000800 */
[C---:B------:R-:W-:Y:S01]  /*6780*/  FADD.FTZ R62, -R144.reuse, R62 ;  /* 0x0000003e903e7221 */ /* 0x040fe20000010100 */
[----:B------:R-:W-:Y:S01]  /*6790*/  FADD.FTZ R63, -R144, R63 ;  /* 0x0000003f903f7221 */ /* 0x000fe20000010100 */
[----:B------:R-:W-:Y:S01]  /*67a0*/  FMUL.FTZ R60, R179, R60 ;  /* 0x0000003cb33c7220 */ /* 0x000fe20000410000 */
[----:B------:R-:W-:Y:S01]  /*67b0*/  STS [R3+-0x6000], R12 ;  /* 0xffa0000c03007388 */ /* 0x000fe20000000800 */
[----:B------:R-:W-:Y:S01]  /*67c0*/  FMUL.FTZ R61, R178, R61 ;  /* 0x0000003db23d7220 */ /* 0x000fe20000410000 */
[----:B------:R-:W-:Y:S01]  /*67d0*/  FMUL.FTZ R62, R183, R62 ;  /* 0x0000003eb73e7220 */ /* 0x000fe20000410000 */
[----:B------:R-:W-:Y:S01]  /*67e0*/  FMUL.FTZ R8, R182, R63 ;  /* 0x0000003fb6087220 */ /* 0x000fe20000410000 */
[----:B------:R1:W-:Y:S01]  /*67f0*/  STS [R3+-0x5c00], R4 ;  /* 0xffa4000403007388 */ /* 0x0003e20000000800 */
[----:B------:R-:W-:Y:S01]  /*6800*/  F2FP.F16.F32.PACK_AB R7, R7, R58 ;  /* 0x0000003a0707723e */ /* 0x000fe200000000ff */
[----:B------:R-:W-:Y:S01]  /*6810*/  IMAD R181, R222, UR8, RZ ;  /* 0x00000008deb57c24 */ /* 0x000fe2000f8e02ff */
[----:B------:R-:W-:Y:S01]  /*6820*/  F2FP.F16.F32.PACK_AB R11, R61, R60 ;  /* 0x0000003c3d0b723e */ /* 0x000fe200000000ff */
[----:B------:R-:W-:Y:S01]  /*6830*/  STS [R154+-0x8000], R52 ;  /* 0xff8000349a007388 */ /* 0x000fe20000000800 */
[----:B------:R-:W-:Y:S02]  /*6840*/  F2FP.F16.F32.PACK_AB R8, R8, R62 ;  /* 0x0000003e0808723e */ /* 0x000fe400000000ff */
[----:B------:R-:W-:Y:S01]  /*6850*/  SHF.L.U32 R143, R173, 0x5, RZ ;  /* 0x00000005ad8f7819 */ /* 0x000fe200000006ff */
[----:B------:R-:W-:Y:S01]  /*6860*/  STS [R154+-0x7c00], R22 ;  /* 0xff8400169a007388 */ /* 0x000fe20000000800 */
[--C-:B------:R-:W-:Y:S02]  /*6870*/  LOP3.LUT R0, R0, 0x38, R172.reuse, 0x78, !PT ;  /* 0x0000003800007812 */ /* 0x100fe400078e78ac */
[----:B------:R-:W-:Y:S01]  /*6880*/  LEA R2, R2, UR4, 0x1 ;  /* 0x0000000402027c11 */ /* 0x000fe2000f8e08ff */
[----:B------:R-:W-:Y:S01]  /*6890*/  STS [R155+-0x8000], R49 ;  /* 0xff8000319b007388 */ /* 0x000fe20000000800 */
[----:B------:R-:W-:Y:S03]  /*68a0*/  LOP3.LUT R0, R0, 0x200, R143, 0xf8, !PT ;  /* 0x0000020000007812 */ /* 0x000fe600078ef88f */
[----:B------:R-:W-:Y:S01]  /*68b0*/  STS [R155+-0x7c00], R20 ;  /* 0xff8400149b007388 */ /* 0x000fe20000000800 */
[----:B------:R-:W-:Y:S03]  /*68c0*/  LEA R0, R0, UR4, 0x1 ;  /* 0x0000000400007c11 */ /* 0x000fe6000f8e08ff */
[----:B------:R-:W-:Y:S04]  /*68d0*/  STS [R154+-0x6000], R16 ;  /* 0xffa000109a007388 */ /* 0x000fe80000000800 */
[----:B------:R-:W-:Y:S01]  /*68e0*/  STS [R154+-0x5c00], R7 ;  /* 0xffa400079a007388 */ /* 0x000fe20000000800 */
[----:B-1----:R-:W-:Y:S03]  /*68f0*/  IADD3 R3, PT, PT, R2, R157, RZ ;  /* 0x0000009d02037210 */ /* 0x002fe60007ffe0ff */
[----:B------:R-:W-:Y:S04]  /*6900*/  STS [R155+-0x6000], R11 ;  /* 0xffa0000b9b007388 */ /* 0x000fe80000000800 */
[----:B------:R-:W-:Y:S01]  /*6910*/  STS [R155+-0x5c00], R8 ;  /* 0xffa400089b007388 */ /* 0x000fe20000000800 */
[----:B------:R-:W-:Y:S06]  /*6920*/  BAR.SYNC.DEFER_BLOCKING 0x0 ;  /* 0x0000000000007b1d */ /* 0x000fec0000010000 */
[----:B------:R-:W-:Y:S04]  /*6930*/  LDSM.16.MT88.4 R4, [R0+0x1c000] ;  /* 0x01c000000004783b */ /* 0x000fe80000004200 */
        /* <DEDUP_REMOVED lines=30> */
[----:B------:R-:W-:Y:S07]  /*6b20*/  LDSM.16.MT88.4 R28, [R2+0xa000] ;  /* 0x00a00000021c783b */ /* 0x000fee0000004200 */
[----:B------:R-:W-:Y:S01]  /*6b30*/  HMMA.16816.F32 R96, R20, R34, R96 ;  /* 0x000000221460723c */ /* 0x000fe20000001860 */
[----:B------:R-:W4:Y:S04]  /*6b40*/  LDSM.16.MT88.4 R20, [R0+0x1e000] ;  /* 0x01e000000014783b */ /* 0x000f280000004200 */
        /* <DEDUP_REMOVED lines=9> */
[----:B------:R-:W-:Y:S07]  /*6be0*/  LDSM.16.MT88.4 R40, [R0+0x22800] ;  /* 0x022800000028783b */ /* 0x000fee0000004200 */
[----:B------:R-:W-:Y:S01]  /*6bf0*/  HMMA.16816.F32 R96, R8, R46, R96 ;  /* 0x0000002e0860723c */ /* 0x000fe20000001860 */
[----:B------:R-:W-:Y:S04]  /*6c00*/  LDSM.16.MT88.4 R8, [R0+0x1e800] ;  /* 0x01e800000008783b */ /* 0x000fe80000004200 */
[----:B------:R-:W-:Y:S03]  /*6c10*/  LDSM.16.MT88.4 R44, [R3+0xa800] ;  /* 0x00a80000032c783b */ /* 0x000fe60000004200 */
        /* <DEDUP_REMOVED lines=8> */
[----:B------:R-:W-:Y:S07]  /*6ca0*/  LDSM.16.MT88.4 R16, [R2+0xb000] ;  /* 0x00b000000210783b */ /* 0x000fee0000004200 */
[----:B------:R-:W-:Y:S01]  /*6cb0*/  HMMA.16816.F32 R96, R4, R26, R96 ;  /* 0x0000001a0460723c */ /* 0x000fe20000001860 */
[----:B------:R-:W3:Y:S04]  /*6cc0*/  LDSM.16.MT88.4 R4, [R0+0x1f000] ;  /* 0x01f000000004783b */ /* 0x000ee80000004200 */
[----:B------:R-:W4:Y:S03]  /*6cd0*/  LDSM.16.MT88.4 R24, [R0+0x23000] ;  /* 0x023000000018783b */ /* 0x000f260000004200 */
[-C--:B------:R-:W-:Y:S08]  /*6ce0*/  HMMA.16816.F32 R68, R20, R28.reuse, R68 ;  /* 0x0000001c1444723c */ /* 0x080ff00000001844 */
[C---:B------:R-:W-:Y:S08]  /*6cf0*/  HMMA.16816.F32 R72, R32.reuse, R28, R72 ;  /* 0x0000001c2048723c */ /* 0x040ff00000001848 */
[-C--:B------:R-:W-:Y:S08]  /*6d00*/  HMMA.16816.F32 R76, R32, R30.reuse, R76 ;  /* 0x0000001e204c723c */ /* 0x080ff0000000184c */
[C---:B------:R-:W-:Y:S01]  /*6d10*/  HMMA.16816.F32 R80, R20.reuse, R30, R80 ;  /* 0x0000001e1450723c */ /* 0x040fe20000001850 */
[----:B------:R-:W4:Y:S07]  /*6d20*/  LDSM.16.MT88.4 R28, [R3+0xb000] ;  /* 0x00b00000031c783b */ /* 0x000f2e0000004200 */
[-C--:B-1----:R-:W-:Y:S08]  /*6d30*/  HMMA.16816.F32 R84, R20, R36.reuse, R84 ;  /* 0x000000241454723c */ /* 0x082ff00000001854 */
[C---:B------:R-:W-:Y:S08]  /*6d40*/  HMMA.16816.F32 R88, R32.reuse, R36, R88 ;  /* 0x000000242058723c */ /* 0x040ff00000001858 */
[-C--:B------:R-:W-:Y:S01]  /*6d50*/  HMMA.16816.F32 R92, R32, R38.reuse, R92 ;  /* 0x00000026205c723c */ /* 0x080fe2000000185c */
[----:B------:R-:W-:Y:S07]  /*6d60*/  LDSM.16.MT88.4 R32, [R0+0x23800] ;  /* 0x023800000020783b */ /* 0x000fee0000004200 */
[----:B------:R-:W-:Y:S01]  /*6d70*/  HMMA.16816.F32 R96, R20, R38, R96 ;  /* 0x000000261460723c */ /* 0x000fe20000001860 */
[----:B------:R-:W-:Y:S04]  /*6d80*/  LDSM.16.MT88.4 R20, [R2+0xb800] ;  /* 0x00b800000214783b */ /* 0x000fe80000004200 */
[----:B------:R-:W-:Y:S03]  /*6d90*/  LDSM.16.MT88.4 R36, [R3+0xb800] ;  /* 0x00b800000324783b */ /* 0x000fe60000004200 */
[-C--:B--2---:R-:W-:Y:S08]  /*6da0*/  HMMA.16816.F32 R68, R8, R12.reuse, R68 ;  /* 0x0000000c0844723c */ /* 0x084ff00000001844 */
[C---:B------:R-:W-:Y:S08]  /*6db0*/  HMMA.16816.F32 R72, R40.reuse, R12, R72 ;  /* 0x0000000c2848723c */ /* 0x040ff00000001848 */
[-C--:B------:R-:W-:Y:S08]  /*6dc0*/  HMMA.16816.F32 R76, R40, R14.reuse, R76 ;  /* 0x0000000e284c723c */ /* 0x080ff0000000184c */
[C---:B------:R-:W-:Y:S01]  /*6dd0*/  HMMA.16816.F32 R80, R8.reuse, R14, R80 ;  /* 0x0000000e0850723c */ /* 0x040fe20000001850 */
[----:B------:R-:W1:Y:S01]  /*6de0*/  LDSM.16.MT88.4 R12, [R0+0x1f800] ;  /* 0x01f80000000c783b */ /* 0x000e620000004200 */
[----:B------:R-:W-:Y:S06]  /*6df0*/  BAR.SYNC.DEFER_BLOCKING 0x0 ;  /* 0x0000000000007b1d */ /* 0x000fec0000010000 */
[-C--:B------:R-:W-:Y:S08]  /*6e00*/  HMMA.16816.F32 R84, R8, R44.reuse, R84 ;  /* 0x0000002c0854723c */ /* 0x080ff00000001854 */
        /* <DEDUP_REMOVED lines=11> */
[----:B------:R-:W-:Y:S02]  /*6ec0*/  LOP3.LUT R5, R172, 0x1f8, RZ, 0xc0, !PT ;  /* 0x000001f8ac057812 */ /* 0x000fe400078ec0ff */
[----:B------:R-:W-:Y:S02]  /*6ed0*/  LEA R4, -R181, RZ, 0x7 ;  /* 0x000000ffb5047211 */ /* 0x000fe400078e39ff */
[-C--:B-1----:R-:W-:Y:S05]  /*6ee0*/  HMMA.16816.F32 R68, R12, R20.reuse, R68 ;  /* 0x000000140c44723c */ /* 0x082fea0000001844 */
[----:B------:R-:W-:Y:S02]  /*6ef0*/  LOP3.LUT R5, R5, 0x38, R173, 0x78, !PT ;  /* 0x0000003805057812 */ /* 0x000fe400078e78ad */
[C---:B------:R-:W-:Y:S01]  /*6f00*/  LEA R6, P0, R4.reuse, R220, 0x2 ;  /* 0x000000dc04067211 */ /* 0x040fe200078010ff */
[C---:B------:R-:W-:Y:S04]  /*6f10*/  HMMA.16816.F32 R72, R32.reuse, R20, R72 ;  /* 0x000000142048723c */ /* 0x040fe80000001848 */
[----:B------:R-:W-:Y:S02]  /*6f20*/  LOP3.LUT R5, R5, 0x1e00, R172, 0xf8, !PT ;  /* 0x00001e0005057812 */ /* 0x000fe400078ef8ac */
[----:B------:R-:W-:Y:S02]  /*6f30*/  LEA.HI.X.SX32 R4, R4, R221, 0x2, P0 ;  /* 0x000000dd04047211 */ /* 0x000fe400000f16ff */
[-C--:B------:R-:W-:Y:S03]  /*6f40*/  HMMA.16816.F32 R76, R32, R22.reuse, R76 ;  /* 0x00000016204c723c */ /* 0x080fe6000000184c */
[----:B------:R-:W-:Y:S02]  /*6f50*/  LEA R180, R5, UR4, 0x1 ;  /* 0x0000000405b47c11 */ /* 0x000fe4000f8e08ff */
[----:B------:R-:W-:Y:S02]  /*6f60*/  MOV R220, R6 ;  /* 0x0000000600dc7202 */ /* 0x000fe40000000f00 */
[----:B------:R-:W-:Y:S01]  /*6f70*/  MOV R221, R4 ;  /* 0x0000000400dd7202 */ /* 0x000fe20000000f00 */
[C---:B------:R-:W-:Y:S08]  /*6f80*/  HMMA.16816.F32 R80, R12.reuse, R22, R80 ;  /* 0x000000160c50723c */ /* 0x040ff00000001850 */
[-C--:B------:R-:W-:Y:S08]  /*6f90*/  HMMA.16816.F32 R84, R12, R36.reuse, R84 ;  /* 0x000000240c54723c */ /* 0x080ff00000001854 */
[C---:B------:R-:W-:Y:S08]  /*6fa0*/  HMMA.16816.F32 R88, R32.reuse, R36, R88 ;  /* 0x000000242058723c */ /* 0x040ff00000001858 */
[-C--:B------:R-:W-:Y:S08]  /*6fb0*/  HMMA.16816.F32 R92, R32, R38.reuse, R92 ;  /* 0x00000026205c723c */ /* 0x080ff0000000185c */
[----:B------:R-:W-:Y:S01]  /*6fc0*/  HMMA.16816.F32 R96, R12, R38, R96 ;  /* 0x000000260c60723c */ /* 0x000fe20000001860 */
[----:B------:R-:W-:Y:S08]  /*6fd0*/  @!UPT UIADD3 URZ, UPT, UPT, URZ, URZ, URZ ;  /* 0x000000fffffff290 */ /* 0x000ff0000fffe0ff */
[----:B------:R-:W-:Y:S11]  /*6fe0*/  BRA.U !UP0, `(.L_x_466) ;  /* 0x0000000108547547 */ /* 0x000ff6000b800000 */
[----:B------:R-:W-:Y:S05]  /*6ff0*/  IADD3 R5, P0, PT, RZ, -UR28, RZ ;  /* 0x8000001cff057c10 */ /* 0x000fea000ff1e0ff */
[----:B------:R-:W-:Y:S05]  /*7000*/  IMAD.X R4, RZ, RZ, ~UR15, P0 ;  /* 0x8000000fff047e24 */ /* 0x000fea00080e06ff */
[----:B------:R-:W-:Y:S04]  /*7010*/  SHF.R.S64 R5, R5, 0x1f, R4 ;  /* 0x0000001f05057819 */ /* 0x000fe80000001004 */
[----:B------:R-:W-:Y:S04]  /*7020*/  IADD3 R240, P0, PT, R5, R240, RZ ;  /* 0x000000f005f07210 */ /* 0x000fe80007f1e0ff */
[----:B------:R-:W-:Y:S01]  /*7030*/  LEA.HI.X.SX32 R239, R4, R239, 0x1, P0 ;  /* 0x000000ef04ef7211 */ /* 0x000fe200000f0eff */
[----:B------:R-:W-:Y:S01]  /*7040*/  IMAD.MOV.U32 R10, RZ, RZ, R240 ;  /* 0x000000ffff0a7224 */ /* 0x000fe200078e00f0 */
[----:B------:R-:W-:Y:S03]  /*7050*/  IADD3 R6, P0, PT, R240, UR17, RZ ;  /* 0x00000011f0067c10 */ /* 0x000fe6000ff1e0ff */
[----:B------:R-:W-:Y:S01]  /*7060*/  IMAD.MOV.U32 R11, RZ, RZ, R239 ;  /* 0x000000ffff0b7224 */ /* 0x000fe200078e00ef */
[----:B------:R-:W-:Y:S02]  /*7070*/  IADD3.X R7, PT, PT, R239, UR16, RZ, P0, !PT ;  /* 0x00000010ef077c10 */ /* 0x000fe400087fe4ff */
[----:B------:R-:W-:Y:S02]  /*7080*/  IADD3 R4, P0, PT, R6, UR17, RZ ;  /* 0x0000001106047c10 */ /* 0x000fe4000ff1e0ff */
[----:B------:R-:W-:Y:S01]  /*7090*/  @!PT LDS RZ, [RZ] ;  /* 0x00000000fffff984 */ /* 0x000fe20000000800 */
[----:B------:R-:W-:Y:S01]  /*70a0*/  @!PT LDS RZ, [RZ] ;  /* 0x00000000fffff984 */ /* 0x000fe20000000800 */
[----:B------:R-:W-:Y:S01]  /*70b0*/  @!PT LDS RZ, [RZ] ;  /* 0x00000000fffff984 */ /* 0x000fe20000000800 */
[----:B------:R1:W-:Y:S02]  /*70c0*/  LDGSTS.E.BYPASS.LTC128B.128 [R180+0x8000], desc[UR26][R10.64] ;  /* 0x080000000ab47fae */ /* 0x0003e4000b981a1a */
[----:B------:R-:W-:Y:S02]  /*70d0*/  IADD3.X R5, PT, PT, R7, UR16, RZ, P0, !PT ;  /* 0x0000001007057c10 */ /* 0x000fe400087fe4ff */
[----:B------:R1:W-:Y:S01]  /*70e0*/  LDGSTS.E.BYPASS.LTC128B.128 [R180+0x9000], desc[UR26][R6.64] ;  /* 0x0900000006b47fae */ /* 0x0003e2000b981a1a */
[----:B------:R-:W-:Y:S03]  /*70f0*/  IADD3 R8, P0, PT, R4, UR17, RZ ;  /* 0x0000001104087c10 */ /* 0x000fe6000ff1e0ff */
[----:B------:R1:W-:Y:S01]  /*7100*/  LDGSTS.E.BYPASS.LTC128B.128 [R180+0xa000], desc[UR26][R4.64] ;  /* 0x0a00000004b47fae */ /* 0x0003e2000b981a1a */
[----:B------:R-:W-:Y:S05]  /*7110*/  IADD3.X R9, PT, PT, R5, UR16, RZ, P0, !PT ;  /* 0x0000001005097c10 */ /* 0x000fea00087fe4ff */
[----:B------:R1:W-:Y:S04]  /*7120*/  LDGSTS.E.BYPASS.LTC128B.128 [R180+0xb000], desc[UR26][R8.64] ;  /* 0x0b00000008b47fae */ /* 0x0003e8000b981a1a */
[----:B------:R-:W0:Y:S02]  /*7130*/  LDGDEPBAR ;  /* 0x00000000000079af */ /* 0x000e240000000000 */
.L_x_466:
[----:B------:R-:W-:Y:S01]  /*7140*/  LDSM.16.M88.4 R32, [R148+0x14000] ;  /* 0x014000009420783b */ /* 0x000fe20000000200 */
[----:B------:R-:W-:Y:S01]  /*7150*/  IADD3 R140, PT, PT, R165, R148, R157 ;  /* 0x00000094a58c7210 */ /* 0x000fe20007ffe09d */
[----:B------:R-:W-:Y:S01]  /*7160*/  IMAD.MOV.U32 R182, RZ, RZ, 0x4 ;  /* 0x00000004ffb67424 */ /* 0x000fe200078e00ff */
[----:B------:R-:W-:Y:S01]  /*7170*/  PLOP3.LUT P1, PT, PT, PT, UP0, 0x80, 0x8 ;  /* 0x000000000008781c */ /* 0x000fe20003f2f008 */
[----:B------:R-:W-:Y:S01]  /*7180*/  ULOP3.LUT UR34, UR40, 0x1, URZ, 0xc0, !UPT ;  /* 0x0000000128227892 */ /* 0x000fe2000f8ec0ff */
[----:B------:R-:W1:Y:S01]  /*7190*/  LDSM.16.MT88.4 R16, [R2+0xc000] ;  /* 0x00c000000210783b */ /* 0x000e620000004200 */
[----:B------:R-:W-:Y:S02]  /*71a0*/  @UP0 UIADD3 UR35, UP3, UPT, UR42, -0x200, URZ ;  /* 0xfffffe002a230890 */ /* 0x000fe4000ff7e0ff */
[----:B------:R-:W-:Y:S02]  /*71b0*/  UISETP.NE.U32.AND UP2, UPT, UR34, 0x1, UPT ;  /* 0x000000012200788c */ /* 0x000fe4000bf45070 */
[----:B------:R-:W2:Y:S01]  /*71c0*/  LDSM.16.M88.4 R28, [R148+0x16000] ;  /* 0x01600000941c783b */ /* 0x000ea20000000200 */
[----:B------:R-:W-:Y:S02]  /*71d0*/  UIADD3 UR36, UPT, UPT, UR40, -0x1, URZ ;  /* 0xffffffff28247890 */ /* 0x000fe4000fffe0ff */
[----:B------:R-:W-:Y:S02]  /*71e0*/  @UP0 UIADD3.X UR34, UPT, UPT, UR43, -0x1, URZ, UP3, !UPT ;  /* 0xffffffff2b220890 */ /* 0x000fe40009ffe4ff */
[----:B------:R-:W3:Y:S05]  /*71f0*/  LDSM.16.MT88.4 R36, [R3+0xc000] ;  /* 0x00c000000324783b */ /* 0x000eea0000004200 */
[----:B------:R-:W-:Y:S05]  /*7200*/  LDSM.16.M88.4 R40, [R151+0x14000] ;  /* 0x014000009728783b */ /* 0x000fea0000000200 */
[----:B------:R-:W4:Y:S05]  /*7210*/  LDSM.16.MT88.4 R44, [R2+0xc800] ;  /* 0x00c80000022c783b */ /* 0x000f2a0000004200 */
[----:B------:R-:W4:Y:S05]  /*7220*/  LDSM.16.M88.4 R48, [R151+0x16000] ;  /* 0x016000009730783b */ /* 0x000f2a0000000200 */
[----:B------:R-:W4:Y:S05]  /*7230*/  LDSM.16.MT88.4 R52, [R3+0xc800] ;  /* 0x00c800000334783b */ /* 0x000f2a0000004200 */
[----:B------:R-:W-:Y:S01]  /*7240*/  LDSM.16.MT88.4 R56, [R2+0xd000] ;  /* 0x00d000000238783b */ /* 0x000fe20000004200 */
[-C--:B-1----:R-:W-:Y:S04]  /*7250*/  HMMA.16816.F32 R4, R32, R16.reuse, RZ ;  /* 0x000000102004723c */ /* 0x082fe800000018ff */
[----:B------:R-:W-:Y:S05]  /*7260*/  LDSM.16.M88.4 R60, [R149+0x16000] ;  /* 0x01600000953c783b */ /* 0x000fea0000000200 */
[----:B------:R-:W-:Y:S01]  /*7270*/  LDSM.16.MT88.4 R64, [R3+0xd000] ;  /* 0x00d000000340783b */ /* 0x000fe20000004200 */
[C---:B--2---:R-:W-:Y:S04]  /*7280*/  HMMA.16816.F32 R8, R28.reuse, R16, RZ ;  /* 0x000000101c08723c */ /* 0x044fe800000018ff */
[----:B------:R-:W-:Y:S04]  /*7290*/  LDSM.16.MT88.4 R132, [R2+0xd800] ;  /* 0x00d800000284783b */ /* 0x000fe80000004200 */
[-C--:B------:R-:W-:Y:S01]  /*72a0*/  HMMA.16816.F32 R12, R28, R18.reuse, RZ ;  /* 0x000000121c0c723c */ /* 0x080fe200000018ff */
[----:B------:R-:W-:Y:S07]  /*72b0*/  LDSM.16.M88.4 R136, [R140+0x16000] ;  /* 0x016000008c88783b */ /* 0x000fee0000000200 */
[C---:B------:R-:W-:Y:S08]  /*72c0*/  HMMA.16816.F32 R16, R32.reuse, R18, RZ ;  /* 0x000000122010723c */ /* 0x040ff000000018ff */
[-C--:B---3--:R-:W-:Y:S08]  /*72d0*/  HMMA.16816.F32 R20, R32, R36.reuse, RZ ;  /* 0x000000242014723c */ /* 0x088ff000000018ff */
[C---:B------:R-:W-:Y:S08]  /*72e0*/  HMMA.16816.F32 R24, R28.reuse, R36, RZ ;  /* 0x000000241c18723c */ /* 0x040ff000000018ff */
[-C--:B------:R-:W-:Y:S08]  /*72f0*/  HMMA.16816.F32 R28, R28, R38.reuse, RZ ;  /* 0x000000261c1c723c */ /* 0x080ff000000018ff */
[----:B------:R-:W-:Y:S01]  /*7300*/  HMMA.16816.F32 R32, R32, R38, RZ ;  /* 0x000000262020723c */ /* 0x000fe200000018ff */
[----:B------:R-:W1:Y:S07]  /*7310*/  LDSM.16.M88.4 R36, [R149+0x14000] ;  /* 0x014000009524783b */ /* 0x000e6e0000000200 */
[-C--:B----4-:R-:W-:Y:S08]  /*7320*/  HMMA.16816.F32 R4, R40, R44.reuse, R4 ;  /* 0x0000002c2804723c */ /* 0x090ff00000001804 */
[C---:B------:R-:W-:Y:S08]  /*7330*/  HMMA.16816.F32 R8, R48.reuse, R44, R8 ;  /* 0x0000002c3008723c */ /* 0x040ff00000001808 */
[-C--:B------:R-:W-:Y:S08]  /*7340*/  HMMA.16816.F32 R12, R48, R46.reuse, R12 ;  /* 0x0000002e300c723c */ /* 0x080ff0000000180c */
[C---:B------:R-:W-:Y:S01]  /*7350*/  HMMA.16816.F32 R16, R40.reuse, R46, R16 ;  /* 0x0000002e2810723c */ /* 0x040fe20000001810 */
[----:B------:R-:W2:Y:S07]  /*7360*/  LDSM.16.M88.4 R44, [R140+0x14000] ;  /* 0x014000008c2c783b */ /* 0x000eae0000000200 */
[-C--:B------:R-:W-:Y:S08]  /*7370*/  HMMA.16816.F32 R20, R40, R52.reuse, R20 ;  /* 0x000000342814723c */ /* 0x080ff00000001814 */
[C---:B------:R-:W-:Y:S08]  /*7380*/  HMMA.16816.F32 R24, R48.reuse, R52, R24 ;  /* 0x000000343018723c */ /* 0x040ff00000001818 */
[-C--:B------:R-:W-:Y:S01]  /*7390*/  HMMA.16816.F32 R28, R48, R54.reuse, R28 ;  /* 0x00000036301c723c */ /* 0x080fe2000000181c */
[----:B------:R-:W3:Y:S07]  /*73a0*/  LDSM.16.MT88.4 R48, [R3+0xd800] ;  /* 0x00d800000330783b */ /* 0x000eee0000004200 */
[----:B------:R-:W-:Y:S01]  /*73b0*/  HMMA.16816.F32 R32, R40, R54, R32 ;  /* 0x000000362820723c */ /* 0x000fe20000001820 */
[----:B------:R-:W-:Y:S05]  /*73c0*/  LDSM.16.M88.4 R40, [R148+0x18000] ;  /* 0x018000009428783b */ /* 0x000fea0000000200 */
[----:B------:R-:W4:Y:S02]  /*73d0*/  LDSM.16.MT88.4 R52, [R2+0xe000] ;  /* 0x00e000000234783b */ /* 0x000f240000004200 */
[-C--:B-1----:R-:W-:Y:S08]  /*73e0*/  HMMA.16816.F32 R4, R36, R56.reuse, R4 ;  /* 0x000000382404723c */ /* 0x082ff00000001804 */
[C---:B------:R-:W-:Y:S08]  /*73f0*/  HMMA.16816.F32 R8, R60.reuse, R56, R8 ;  /* 0x000000383c08723c */ /* 0x040ff00000001808 */
[-C--:B------:R-:W-:Y:S08]  /*7400*/  HMMA.16816.F32 R12, R60, R58.reuse, R12 ;  /* 0x0000003a3c0c723c */ /* 0x080ff0000000180c */
[C---:B------:R-:W-:Y:S01]  /*7410*/  HMMA.16816.F32 R16, R36.reuse, R58, R16 ;  /* 0x0000003a2410723c */ /* 0x040fe20000001810 */
[----:B------:R-:W-:Y:S07]  /*7420*/  LDSM.16.MT88.4 R56, [R3+0xe000] ;  /* 0x00e000000338783b */ /* 0x000fee0000004200 */
[-C--:B------:R-:W-:Y:S08]  /*7430*/  HMMA.16816.F32 R20, R36, R64.reuse, R20 ;  /* 0x000000402414723c */ /* 0x080ff00000001814 */
[C---:B------:R-:W-:Y:S08]  /*7440*/  HMMA.16816.F32 R24, R60.reuse, R64, R24 ;  /* 0x000000403c18723c */ /* 0x040ff00000001818 */
[-C--:B------:R-:W-:Y:S01]  /*7450*/  HMMA.16816.F32 R28, R60, R66.reuse, R28 ;  /* 0x000000423c1c723c */ /* 0x080fe2000000181c */
[----:B------:R-:W-:Y:S07]  /*7460*/  LDSM.16.MT88.4 R60, [R3+0xf000] ;  /* 0x00f00000033c783b */ /* 0x000fee0000004200 */
[----:B------:R-:W-:Y:S01]  /*7470*/  HMMA.16816.F32 R32, R36, R66, R32 ;  /* 0x000000422420723c */ /* 0x000fe20000001820 */
[----:B------:R-:W1:Y:S07]  /*7480*/  LDSM.16.M88.4 R36, [R148+0x1a000] ;  /* 0x01a000009424783b */ /* 0x000e6e0000000200 */
[-C--:B--2---:R-:W-:Y:S08]  /*7490*/  HMMA.16816.F32 R4, R44, R132.reuse, R4 ;  /* 0x000000842c04723c */ /* 0x084ff00000001804 */
[C---:B------:R-:W-:Y:S08]  /*74a0*/  HMMA.16816.F32 R8, R136.reuse, R132, R8 ;  /* 0x000000848808723c */ /* 0x040ff00000001808 */
[-C--:B------:R-:W-:Y:S08]  /*74b0*/  HMMA.16816.F32 R12, R136, R134.reuse, R12 ;  /* 0x00000086880c723c */ /* 0x080ff0000000180c */
[C---:B------:R-:W-:Y:S08]  /*74c0*/  HMMA.16816.F32 R16, R44.reuse, R134, R16 ;  /* 0x000000862c10723c */ /* 0x040ff00000001810 */
[-C--:B---3--:R-:W-:Y:S08]  /*74d0*/  HMMA.16816.F32 R20, R44, R48.reuse, R20 ;  /* 0x000000302c14723c */ /* 0x088ff00000001814 */
[C---:B------:R-:W-:Y:S04]  /*74e0*/  HMMA.16816.F32 R24, R136.reuse, R48, R24 ;  /* 0x000000308818723c */ /* 0x040fe80000001818 */
[C---:B------:R-:W-:Y:S04]  /*74f0*/  IMAD.SHL.U32 R48, R181.reuse, 0x8, RZ ;  /* 0x00000008b5307824 */ /* 0x040fe800078e00ff */
[-C--:B------:R-:W-:Y:S03]  /*7500*/  HMMA.16816.F32 R28, R136, R50.reuse, R28 ;  /* 0x00000032881c723c */ /* 0x080fe6000000181c */
[C---:B------:R-:W-:Y:S04]  /*7510*/  LEA R176, P0, R48.reuse, R220, 0x2 ;  /* 0x000000dc30b07211 */ /* 0x040fe800078010ff */
[----:B------:R-:W-:Y:S01]  /*7520*/  LEA.HI.X.SX32 R177, R48, R221, 0x2, P0 ;  /* 0x000000dd30b17211 */ /* 0x000fe200000f16ff */
[----:B------:R-:W-:Y:S01]  /*7530*/  HMMA.16816.F32 R32, R44, R50, R32 ;  /* 0x000000322c20723c */ /* 0x000fe20000001820 */
[----:B------:R-:W-:Y:S03]  /*7540*/  LDSM.16.M88.4 R44, [R151+0x18000] ;  /* 0x01800000972c783b */ /* 0x000fe60000000200 */
[C---:B------:R-:W-:Y:S02]  /*7550*/  LEA R174, P0, R181.reuse, R176, 0x5 ;  /* 0x000000b0b5ae7211 */ /* 0x040fe400078028ff */
[----:B------:R-:W2:Y:S02]  /*7560*/  LDSM.16.MT88.4 R48, [R2+0xe800] ;  /* 0x00e800000230783b */ /* 0x000ea40000004200 */
[-C--:B----4-:R-:W-:Y:S05]  /*7570*/  HMMA.16816.F32 R4, R40, R52.reuse, R4 ;  /* 0x000000342804723c */ /* 0x090fea0000001804 */
[C---:B------:R-:W-:Y:S02]  /*7580*/  LEA.HI.X.SX32 R175, R181.reuse, R177, 0x5, P0 ;  /* 0x000000b1b5af7211 */ /* 0x040fe400000f2eff */
[C---:B------:R-:W-:Y:S01]  /*7590*/  LEA R166, P0, R181.reuse, R174, 0x5 ;  /* 0x000000aeb5a67211 */ /* 0x040fe200078028ff */
[C---:B-1----:R-:W-:Y:S04]  /*75a0*/  HMMA.16816.F32 R8, R36.reuse, R52, R8 ;  /* 0x000000342408723c */ /* 0x042fe80000001808 */
[C---:B------:R-:W-:Y:S02]  /*75b0*/  LEA.HI.X.SX32 R167, R181.reuse, R175, 0x5, P0 ;  /* 0x000000afb5a77211 */ /* 0x040fe400000f2eff */
[C---:B------:R-:W-:Y:S02]  /*75c0*/  LEA R162, P0, R181.reuse, R166, 0x5 ;  /* 0x000000a6b5a27211 */ /* 0x040fe400078028ff */
[-C--:B------:R-:W-:Y:S03]  /*75d0*/  HMMA.16816.F32 R12, R36, R54.reuse, R12 ;  /* 0x00000036240c723c */ /* 0x080fe6000000180c */
[C---:B------:R-:W-:Y:S02]  /*75e0*/  LEA.HI.X.SX32 R163, R181.reuse, R167, 0x5, P0 ;  /* 0x000000a7b5a37211 */ /* 0x040fe400000f2eff */
[C---:B------:R-:W-:Y:S03]  /*75f0*/  LEA R160, P0, R181.reuse, R162, 0x5 ;  /* 0x000000a2b5a07211 */ /* 0x040fe600078028ff */
[C---:B------:R-:W-:Y:S01]  /*7600*/  HMMA.16816.F32 R16, R40.reuse, R54, R16 ;  /* 0x000000362810723c */ /* 0x040fe20000001810 */
[----:B------:R-:W1:Y:S03]  /*7610*/  LDSM.16.M88.4 R52, [R151+0x1a000] ;  /* 0x01a000009734783b */ /* 0x000e660000000200 */
[C---:B------:R-:W-:Y:S02]  /*7620*/  LEA.HI.X.SX32 R161, R181.reuse, R163, 0x5, P0 ;  /* 0x000000a3b5a17211 */ /* 0x040fe400000f2eff */
[C---:B------:R-:W-:Y:S02]  /*7630*/  LEA R158, P0, R181.reuse, R160, 0x5 ;  /* 0x000000a0b59e7211 */ /* 0x040fe400078028ff */
[-C--:B------:R-:W-:Y:S03]  /*7640*/  HMMA.16816.F32 R20, R40, R56.reuse, R20 ;  /* 0x000000382814723c */ /* 0x080fe60000001814 */
[C---:B------:R-:W-:Y:S02]  /*7650*/  LEA.HI.X.SX32 R159, R181.reuse, R161, 0x5, P0 ;  /* 0x000000a1b59f7211 */ /* 0x040fe400000f2eff */
[C---:B------:R-:W-:Y:S03]  /*7660*/  LEA R154, P0, R181.reuse, R158, 0x5 ;  /* 0x0000009eb59a7211 */ /* 0x040fe600078028ff */
[C---:B------:R-:W-:Y:S04]  /*7670*/  HMMA.16816.F32 R24, R36.reuse, R56, R24 ;  /* 0x000000382418723c */ /* 0x040fe80000001818 */
[C---:B------:R-:W-:Y:S02]  /*7680*/  LEA.HI.X.SX32 R155, R181.reuse, R159, 0x5, P0 ;  /* 0x0000009fb59b7211 */ /* 0x040fe400000f2eff */
[C---:B------:R-:W-:Y:S02]  /*7690*/  LEA R152, P0, R181.reuse, R154, 0x5 ;  /* 0x0000009ab5987211 */ /* 0x040fe400078028ff */
[-C--:B------:R-:W-:Y:S01]  /*76a0*/  HMMA.16816.F32 R28, R36, R58.reuse, R28 ;  /* 0x0000003a241c723c */ /* 0x080fe2000000181c */
[----:B------:R-:W3:Y:S02]  /*76b0*/  LDSM.16.MT88.4 R36, [R3+0xe800] ;  /* 0x00e800000324783b */ /* 0x000ee40000004200 */
[C---:B------:R-:W-:Y:S02]  /*76c0*/  LEA.HI.X.SX32 R153, R181.reuse, R155, 0x5, P0 ;  /* 0x0000009bb5997211 */ /* 0x040fe400000f2eff */
[C---:B------:R-:W-:Y:S03]  /*76d0*/  LEA R146, P0, R181.reuse, R152, 0x5 ;  /* 0x00000098b5927211 */ /* 0x040fe600078028ff */
[----:B------:R-:W-:Y:S01]  /*76e0*/  HMMA.16816.F32 R32, R40, R58, R32 ;  /* 0x0000003a2820723c */ /* 0x000fe20000001820 */
[----:B------:R-:W-:Y:S03]  /*76f0*/  LDSM.16.M88.4 R40, [R149+0x18000] ;  /* 0x018000009528783b */ /* 0x000fe60000000200 */
[C---:B------:R-:W-:Y:S02]  /*7700*/  LEA.HI.X.SX32 R147, R181.reuse, R153, 0x5, P0 ;  /* 0x00000099b5937211 */ /* 0x040fe400000f2eff */
[----:B------:R-:W4:Y:S01]  /*7710*/  LDSM.16.MT88.4 R56, [R2+0xf000] ;  /* 0x00f000000238783b */ /* 0x000f220000004200 */
[C---:B------:R-:W-:Y:S01]  /*7720*/  LEA R144, P0, R181.reuse, R146, 0x5 ;  /* 0x00000092b5907211 */ /* 0x040fe200078028ff */
[-C--:B--2---:R-:W-:Y:S05]  /*7730*/  HMMA.16816.F32 R4, R44, R48.reuse, R4 ;  /* 0x000000302c04723c */ /* 0x084fea0000001804 */
        /* <DEDUP_REMOVED lines=9> */
[----:B------:R1:W2:Y:S03]  /*77d0*/  LDSM.16.M88.4 R48, [R149+0x1a000] ;  /* 0x01a000009530783b */ /* 0x0002a60000000200 */
[C---:B------:R-:W-:Y:S02]  /*77e0*/  LEA.HI.X.SX32 R135, R181.reuse, R137, 0x5, P0 ;  /* 0x00000089b5877211 */ /* 0x040fe400000f2eff */
[C---:B------:R-:W-:Y:S02]  /*77f0*/  LEA R132, P0, R181.reuse, R134, 0x5 ;  /* 0x00000086b5847211 */ /* 0x040fe400078028ff */
[-C--:B---3--:R-:W-:Y:S03]  /*7800*/  HMMA.16816.F32 R20, R44, R36.reuse, R20 ;  /* 0x000000242c14723c */ /* 0x088fe60000001814 */
[C---:B------:R-:W-:Y:S02]  /*7810*/  LEA.HI.X.SX32 R133, R181.reuse, R135, 0x5, P0 ;  /* 0x00000087b5857211 */ /* 0x040fe400000f2eff */
[C---:B------:R-:W-:Y:S03]  /*7820*/  LEA R148, P0, R181.reuse, R132, 0x5 ;  /* 0x00000084b5947211 */ /* 0x040fe600078028ff */
[C---:B------:R-:W-:Y:S08]  /*7830*/  HMMA.16816.F32 R24, R52.reuse, R36, R24 ;  /* 0x000000243418723c */ /* 0x040ff00000001818 */
[-C--:B------:R-:W-:Y:S01]  /*7840*/  HMMA.16816.F32 R28, R52, R38.reuse, R28 ;  /* 0x00000026341c723c */ /* 0x080fe2000000181c */
[----:B------:R-:W-:Y:S02]  /*7850*/  LDSM.16.M88.4 R52, [R140+0x1a000] ;  /* 0x01a000008c34783b */ /* 0x000fe40000000200 */
[C---:B-1----:R-:W-:Y:S05]  /*7860*/  LEA.HI.X.SX32 R149, R181.reuse, R133, 0x5, P0 ;  /* 0x00000085b5957211 */ /* 0x042fea00000f2eff */
[----:B------:R-:W-:Y:S01]  /*7870*/  HMMA.16816.F32 R32, R44, R38, R32 ;  /* 0x000000262c20723c */ /* 0x000fe20000001820 */
[----:B------:R1:W-:Y:S03]  /*7880*/  LDSM.16.MT88.4 R44, [R2+0xf800] ;  /* 0x00f80000022c783b */ /* 0x0003e60000004200 */
[C---:B------:R-:W-:Y:S02]  /*7890*/  IMAD.WIDE R178, R181.reuse, -0x1c0, R148 ;  /* 0xfffffe40b5b27825 */ /* 0x040fe400078e0294 */
[----:B------:R-:W3:Y:S02]  /*78a0*/  LDSM.16.M88.4 R36, [R140+0x18000] ;  /* 0x018000008c24783b */ /* 0x000ee40000000200 */
[-C--:B----4-:R-:W-:Y:S05]  /*78b0*/  HMMA.16816.F32 R4, R40, R56.reuse, R4 ;  /* 0x000000382804723c */ /* 0x090fea0000001804 */
[C---:B------:R-:W-:Y:S03]  /*78c0*/  LEA R66, P0, R181.reuse, R178, 0x5 ;  /* 0x000000b2b5427211 */ /* 0x040fe600078028ff */
[C---:B--2---:R-:W-:Y:S04]  /*78d0*/  HMMA.16816.F32 R8, R48.reuse, R56, R8 ;  /* 0x000000383008723c */ /* 0x044fe80000001808 */
[C---:B------:R-:W-:Y:S02]  /*78e0*/  LEA.HI.X.SX32 R67, R181.reuse, R179, 0x5, P0 ;  /* 0x000000b3b5437211 */ /* 0x040fe400000f2eff */
[C---:B------:R-:W-:Y:S02]  /*78f0*/  LEA R64, P0, R181.reuse, R66, 0x5 ;  /* 0x00000042b5407211 */ /* 0x040fe400078028ff */
[-C--:B------:R-:W-:Y:S03]  /*7900*/  HMMA.16816.F32 R12, R48, R58.reuse, R12 ;  /* 0x0000003a300c723c */ /* 0x080fe6000000180c */
[----:B------:R-:W-:Y:S02]  /*7910*/  LEA.HI.X.SX32 R65, R181, R67, 0x5, P0 ;  /* 0x00000043b5417211 */ /* 0x000fe400000f2eff */
[----:B-1----:R-:W-:Y:S03]  /*7920*/  @P1 SHF.R.U32.HI R2, RZ, 0x2, R173 ;  /* 0x00000002ff021819 */ /* 0x002fe600000116ad */
[C---:B------:R-:W-:Y:S04]  /*7930*/  HMMA.16816.F32 R16, R40.reuse, R58, R16 ;  /* 0x0000003a2810723c */ /* 0x040fe80000001810 */
[----:B------:R-:W-:Y:S04]  /*7940*/  @P1 LOP3.LUT R236, R141, 0x7, R2, 0xf8, !PT ;  /* 0x000000078dec1812 */ /* 0x000fe800078ef802 */
[-C--:B------:R-:W-:Y:S08]  /*7950*/  HMMA.16816.F32 R20, R40, R60.reuse, R20 ;  /* 0x0000003c2814723c */ /* 0x080ff00000001814 */
[C---:B------:R-:W-:Y:S04]  /*7960*/  HMMA.16816.F32 R24, R48.reuse, R60, R24 ;  /* 0x0000003c3018723c */ /* 0x040fe80000001818 */
[C---:B------:R-:W-:Y:S04]  /*7970*/  LEA R60, P0, R181.reuse, R64, 0x5 ;  /* 0x00000040b53c7211 */ /* 0x040fe800078028ff */
[-C--:B------:R-:W-:Y:S03]  /*7980*/  HMMA.16816.F32 R28, R48, R62.reuse, R28 ;  /* 0x0000003e301c723c */ /* 0x080fe6000000181c */
[C---:B------:R-:W-:Y:S02]  /*7990*/  LEA.HI.X.SX32 R61, R181.reuse, R65, 0x5, P0 ;  /* 0x00000041b53d7211 */ /* 0x040fe400000f2eff */
[C---:B------:R-:W-:Y:S03]  /*79a0*/  LEA R58, P0, R181.reuse, R60, 0x5 ;  /* 0x0000003cb53a7211 */ /* 0x040fe600078028ff */
[----:B------:R-:W-:Y:S01]  /*79b0*/  HMMA.16816.F32 R32, R40, R62, R32 ;  /* 0x0000003e2820723c */ /* 0x000fe20000001820 */
[----:B------:R1:W2:Y:S03]  /*79c0*/  LDSM.16.MT88.4 R40, [R3+0xf800] ;  /* 0x00f800000328783b */ /* 0x0002a60000004200 */
[C---:B------:R-:W-:Y:S02]  /*79d0*/  LEA.HI.X.SX32 R59, R181.reuse, R61, 0x5, P0 ;  /* 0x0000003db53b7211 */ /* 0x040fe400000f2eff */
[C---:B------:R-:W-:Y:S02]  /*79e0*/  LEA R56, P0, R181.reuse, R58, 0x5 ;  /* 0x0000003ab5387211 */ /* 0x040fe400078028ff */
[-C--:B---3--:R-:W-:Y:S05]  /*79f0*/  HMMA.16816.F32 R4, R36, R44.reuse, R4 ;  /* 0x0000002c2404723c */ /* 0x088fea0000001804 */
[C---:B------:R-:W-:Y:S02]  /*7a00*/  LEA.HI.X.SX32 R57, R181.reuse, R59, 0x5, P0 ;  /* 0x0000003bb5397211 */ /* 0x040fe400000f2eff */
[C---:B------:R-:W-:Y:S01]  /*7a10*/  LEA R50, P0, R181.reuse, R56, 0x5 ;  /* 0x00000038b5327211 */ /* 0x040fe200078028ff */
[C---:B------:R-:W-:Y:S04]  /*7a20*/  HMMA.16816.F32 R8, R52.reuse, R44, R8 ;  /* 0x0000002c3408723c */ /* 0x040fe80000001808 */
[C---:B------:R-:W-:Y:S02]  /*7a30*/  LEA.HI.X.SX32 R51, R181.reuse, R57, 0x5, P0 ;  /* 0x00000039b5337211 */ /* 0x040fe400000f2eff */
[C---:B------:R-:W-:Y:S02]  /*7a40*/  LEA R48, P0, R181.reuse, R50, 0x5 ;  /* 0x00000032b5307211 */ /* 0x040fe400078028ff */
[-C--:B------:R-:W-:Y:S03]  /*7a50*/  HMMA.16816.F32 R12, R52, R46.reuse, R12 ;  /* 0x0000002e340c723c */ /* 0x080fe6000000180c */
[----:B-1----:R-:W-:Y:S01]  /*7a60*/  @P1 IMAD.WIDE.U32 R2, R236, R182, UR42 ;  /* 0x0000002aec021e25 */ /* 0x002fe2000f8e00b6 */
[C---:B------:R-:W-:Y:S01]  /*7a70*/  LEA.HI.X.SX32 R49, R181.reuse, R51, 0x5, P0 ;  /* 0x00000033b5317211 */ /* 0x040fe200000f2eff */
[----:B------:R-:W-:Y:S01]  /*7a80*/  @UP0 UMOV UR42, UR35 ;  /* 0x00000023002a0c82 */ /* 0x000fe20008000000 */
[----:B------:R-:W-:Y:S02]  /*7a90*/  @UP0 UMOV UR43, UR34 ;  /* 0x00000022002b0c82 */ /* 0x000fe40008000000 */
[C---:B------:R-:W-:Y:S01]  /*7aa0*/  HMMA.16816.F32 R16, R36.reuse, R46, R16 ;  /* 0x0000002e2410723c */ /* 0x040fe20000001810 */
[----:B------:R-:W5:Y:S03]  /*7ab0*/  @P1 LDG.E R246, desc[UR26][R2.64+-0x200] ;  /* 0xfffe001a02f61981 */ /* 0x000f66000c1e1900 */
[C---:B------:R-:W-:Y:S02]  /*7ac0*/  LEA R46, P0, R181.reuse, R48, 0x5 ;  /* 0x00000030b52e7211 */ /* 0x040fe400078028ff */
[----:B------:R-:W5:Y:S02]  /*7ad0*/  @P1 LDG.E R245, desc[UR26][R2.64+-0x1e0] ;  /* 0xfffe201a02f51981 */ /* 0x000f64000c1e1900 */
[C---:B------:R-:W-:Y:S01]  /*7ae0*/  LEA.HI.X.SX32 R47, R181.reuse, R49, 0x5, P0 ;  /* 0x00000031b52f7211 */ /* 0x040fe200000f2eff */
[-C--:B--2---:R-:W-:Y:S02]  /*7af0*/  HMMA.16816.F32 R20, R36, R40.reuse, R20 ;  /* 0x000000282414723c */ /* 0x084fe40000001814 */
[----:B------:R-:W5:Y:S01]  /*7b00*/  @P1 LDG.E R244, desc[UR26][R2.64+-0x100] ;  /* 0xffff001a02f41981 */ /* 0x000f62000c1e1900 */
[C---:B------:R-:W-:Y:S04]  /*7b10*/  LEA R44, P0, R181.reuse, R46, 0x5 ;  /* 0x0000002eb52c7211 */ /* 0x040fe800078028ff */
[----:B------:R1:W5:Y:S01]  /*7b20*/  @P1 LDG.E R243, desc[UR26][R2.64+-0xe0] ;  /* 0xffff201a02f31981 */ /* 0x000362000c1e1900 */
[C---:B------:R-:W-:Y:S01]  /*7b30*/  LEA.HI.X.SX32 R45, R181.reuse, R47, 0x5, P0 ;  /* 0x0000002fb52d7211 */ /* 0x040fe200000f2eff */
[C---:B------:R-:W-:Y:S03]  /*7b40*/  HMMA.16816.F32 R24, R52.reuse, R40, R24 ;  /* 0x000000283418723c */ /* 0x040fe60000001818 */
[----:B------:R-:W-:Y:S01]  /*7b50*/  REDG.E.ADD.F32.FTZ.RN.STRONG.GPU desc[UR26][R220.64], R4 ;  /* 0x00000004dc0079a6 */ /* 0x000fe2000c12f31a */
[C---:B------:R-:W-:Y:S04]  /*7b60*/  LEA R40, P0, R181.reuse, R44, 0x5 ;  /* 0x0000002cb5287211 */ /* 0x040fe800078028ff */
[----:B------:R-:W-:Y:S01]  /*7b70*/  REDG.E.ADD.F32.FTZ.RN.STRONG.GPU desc[UR26][R176.64], R5 ;  /* 0x00000005b00079a6 */ /* 0x000fe2000c12f31a */
[-C--:B------:R-:W-:Y:S04]  /*7b80*/  HMMA.16816.F32 R28, R52, R42.reuse, R28 ;  /* 0x0000002a341c723c */ /* 0x080fe8000000181c */
[----:B------:R2:W-:Y:S01]  /*7b90*/  REDG.E.ADD.F32.FTZ.RN.STRONG.GPU desc[UR26][R174.64], R6 ;  /* 0x00000006ae0079a6 */ /* 0x0005e2000c12f31a */
[C---:B------:R-:W-:Y:S04]  /*7ba0*/  LEA.HI.X.SX32 R41, R181.reuse, R45, 0x5, P0 ;  /* 0x0000002db5297211 */ /* 0x040fe800000f2eff */
[----:B------:R3:W-:Y:S01]  /*7bb0*/  REDG.E.ADD.F32.FTZ.RN.STRONG.GPU desc[UR26][R166.64], R7 ;  /* 0x00000007a60079a6 */ /* 0x0007e2000c12f31a */
[----:B------:R-:W-:Y:S04]  /*7bc0*/  HMMA.16816.F32 R32, R36, R42, R32 ;  /* 0x0000002a2420723c */ /* 0x000fe80000001820 */
[----:B------:R4:W-:Y:S05]  /*7bd0*/  REDG.E.ADD.F32.FTZ.RN.STRONG.GPU desc[UR26][R162.64], R8 ;  /* 0x00000008a20079a6 */ /* 0x0009ea000c12f31a */
[----:B------:R4:W-:Y:S05]  /*7be0*/  REDG.E.ADD.F32.FTZ.RN.STRONG.GPU desc[UR26][R160.64], R9 ;  /* 0x00000009a00079a6 */ /* 0x0009ea000c12f31a */
[----:B------:R-:W-:Y:S05]  /*7bf0*/  REDG.E.ADD.F32.FTZ.RN.STRONG.GPU desc[UR26][R158.64], R10 ;  /* 0x0000000a9e0079a6 */ /* 0x000fea000c12f31a */
[----:B------:R-:W-:Y:S05]  /*7c00*/  REDG.E.ADD.F32.FTZ.RN.STRONG.GPU desc[UR26][R154.64], R11 ;  /* 0x0000000b9a0079a6 */ /* 0x000fea000c12f31a */
[----:B------:R-:W-:Y:S01]  /*7c10*/  REDG.E.ADD.F32.FTZ.RN.STRONG.GPU desc[UR26][R152.64], R16 ;  /* 0x00000010980079a6 */ /* 0x000fe2000c12f31a */
[C---:B--2---:R-:W-:Y:S04]  /*7c20*/  LEA R6, P0, R181.reuse, R40, 0x5 ;  /* 0x00000028b5067211 */ /* 0x044fe800078028ff */
[----:B------:R-:W-:Y:S01]  /*7c30*/  REDG.E.ADD.F32.FTZ.RN.STRONG.GPU desc[UR26][R146.64], R17 ;  /* 0x00000011920079a6 */ /* 0x000fe2000c12f31a */
[C---:B---3--:R-:W-:Y:S04]  /*7c40*/  LEA.HI.X.SX32 R7, R181.reuse, R41, 0x5, P0 ;  /* 0x00000029b5077211 */ /* 0x048fe800000f2eff */
[----:B------:R-:W-:Y:S01]  /*7c50*/  REDG.E.ADD.F32.FTZ.RN.STRONG.GPU desc[UR26][R144.64], R18 ;  /* 0x00000012900079a6 */ /* 0x000fe2000c12f31a */
[C---:B------:R-:W-:Y:S04]  /*7c60*/  LEA R4, P0, R181.reuse, R6, 0x5 ;  /* 0x00000006b5047211 */ /* 0x040fe800078028ff */
[----:B------:R-:W-:Y:S01]  /*7c70*/  REDG.E.ADD.F32.FTZ.RN.STRONG.GPU desc[UR26][R138.64], R19 ;  /* 0x000000138a0079a6 */ /* 0x000fe2000c12f31a */
[C---:B------:R-:W-:Y:S02]  /*7c80*/  LEA.HI.X.SX32 R5, R181.reuse, R7, 0x5, P0 ;  /* 0x00000007b5057211 */ /* 0x040fe400000f2eff */
[C---:B-1----:R-:W-:Y:S02]  /*7c90*/  LEA R2, P0, R181.reuse, R4, 0x5 ;  /* 0x00000004b5027211 */ /* 0x042fe400078028ff */
[----:B------:R-:W-:Y:S02]  /*7ca0*/  REDG.E.ADD.F32.FTZ.RN.STRONG.GPU desc[UR26][R136.64], R12 ;  /* 0x0000000c880079a6 */ /* 0x000fe4000c12f31a */
[C---:B------:R-:W-:Y:S03]  /*7cb0*/  LEA.HI.X.SX32 R3, R181.reuse, R5, 0x5, P0 ;  /* 0x00000005b5037211 */ /* 0x040fe600000f2eff */
[----:B------:R-:W-:Y:S01]  /*7cc0*/  REDG.E.ADD.F32.FTZ.RN.STRONG.GPU desc[UR26][R134.64], R13 ;  /* 0x0000000d860079a6 */ /* 0x000fe2000c12f31a */
[C---:B----4-:R-:W-:Y:S04]  /*7cd0*/  LEA R8, P0, R181.reuse, R2, 0x5 ;  /* 0x00000002b5087211 */ /* 0x050fe800078028ff */
[----:B------:R-:W-:Y:S01]  /*7ce0*/  REDG.E.ADD.F32.FTZ.RN.STRONG.GPU desc[UR26][R132.64], R14 ;  /* 0x0000000e840079a6 */ /* 0x000fe2000c12f31a */
[----:B------:R-:W-:Y:S02]  /*7cf0*/  LEA.HI.X.SX32 R9, R181, R3, 0x5, P0 ;  /* 0x00000003b5097211 */ /* 0x000fe400000f2eff */
[----:B------:R-:W-:Y:S02]  /*7d00*/  PLOP3.LUT P0, PT, PT, PT, UP2, 0x80, 0x8 ;  /* 0x000000000008781c */ /* 0x000fe40003f0f028 */
[----:B------:R-:W-:Y:S01]  /*7d10*/  REDG.E.ADD.F32.FTZ.RN.STRONG.GPU desc[UR26][R148.64], R15 ;  /* 0x0000000f940079a6 */ /* 0x000fe2000c12f31a */
[----:B------:R-:W-:Y:S04]  /*7d20*/  @UP0 UIADD3 UR12, UP2, UPT, UR12, -0x200, URZ ;  /* 0xfffffe000c0c0890 */ /* 0x000fe8000ff5e0ff */
[----:B------:R-:W-:Y:S01]  /*7d30*/  REDG.E.ADD.F32.FTZ.RN.STRONG.GPU desc[UR26][R220.64+0x80], R20 ;  /* 0x00008014dc0079a6 */ /* 0x000fe2000c12f31a */
[----:B------:R-:W-:Y:S02]  /*7d40*/  @UP0 UIADD3.X UR13, UPT, UPT, UR13, -0x1, URZ, UP2, !UPT ;  /* 0xffffffff0d0d0890 */ /* 0x000fe400097fe4ff */
[----:B------:R-:W-:Y:S02]  /*7d50*/  UISETP.GT.AND UP2, UPT, UR40, URZ, UPT ;  /* 0x000000ff2800728c */ /* 0x000fe4000bf44270 */
[----:B------:R-:W-:Y:S01]  /*7d60*/  REDG.E.ADD.F32.FTZ.RN.STRONG.GPU desc[UR26][R178.64+0x80], R21 ;  /* 0x00008015b20079a6 */ /* 0x000fe2000c12f31a */
[----:B------:R-:W-:Y:S04]  /*7d70*/  UMOV UR40, UR36 ;  /* 0x0000002400287c82 */ /* 0x000fe80008000000 */
[----:B------:R-:W-:Y:S05]  /*7d80*/  REDG.E.ADD.F32.FTZ.RN.STRONG.GPU desc[UR26][R66.64+0x80], R22 ;  /* 0x00008016420079a6 */ /* 0x000fea000c12f31a */
        /* <DEDUP_REMOVED lines=11> */
[----:B------:R1:W-:Y:S05]  /*7e40*/  REDG.E.ADD.F32.FTZ.RN.STRONG.GPU desc[UR26][R2.64+0x80], R30 ;  /* 0x0000801e020079a6 */ /* 0x0003ea000c12f31a */
[----:B------:R-:W-:Y:S05]  /*7e50*/  REDG.E.ADD.F32.FTZ.RN.STRONG.GPU desc[UR26][R8.64+0x80], R31 ;  /* 0x0000801f080079a6 */ /* 0x000fea000c12f31a */
[----:B------:R-:W-:Y:S05]  /*7e60*/  LDSM.16.MT88.4 R4, [R0+0x14000] ;  /* 0x014000000004783b */ /* 0x000fea0000004200 */
[----:B------:R-:W2:Y:S05]  /*7e70*/  LDSM.16.MT88.4 R8, [R168] ;  /* 0x00000000a808783b */ /* 0x000eaa0000004200 */
[----:B------:R-:W3:Y:S05]  /*7e80*/  LDSM.16.MT88.4 R12, [R0+0x18000] ;  /* 0x01800000000c783b */ /* 0x000eea0000004200 */
[----:B------:R-:W-:Y:S01]  /*7e90*/  LDSM.16.MT88.4 R20, [R0+0x14800] ;  /* 0x014800000014783b */ /* 0x000fe20000004200 */
[----:B-1----:R-:W-:Y:S04]  /*7ea0*/  IMAD.IADD R2, R157, 0x1, R168 ;  /* 0x000000019d027824 */ /* 0x002fe800078e02a8 */
[----:B------:R-:W-:Y:S05]  /*7eb0*/  LDSM.16.MT88.4 R24, [R168+0x800] ;  /* 0x00080000a818783b */ /* 0x000fea0000004200 */
[----:B------:R-:W1:Y:S05]  /*7ec0*/  LDSM.16.MT88.4 R16, [R2] ;  /* 0x000000000210783b */ /* 0x000e6a0000004200 */
[----:B------:R-:W4:Y:S05]  /*7ed0*/  LDSM.16.MT88.4 R32, [R0+0x18800] ;  /* 0x018800000020783b */ /* 0x000f2a0000004200 */
[----:B------:R-:W-:Y:S05]  /*7ee0*/  LDSM.16.MT88.4 R28, [R168+0x1000] ;  /* 0x00100000a81c783b */ /* 0x000fea0000004200 */
[----:B------:R-:W-:Y:S01]  /*7ef0*/  LDSM.16.MT88.4 R36, [R0+0x19000] ;  /* 0x019000000024783b */ /* 0x000fe20000004200 */
[-C--:B--2---:R-:W-:Y:S04]  /*7f00*/  HMMA.16816.F32 R100, R4, R8.reuse, R100 ;  /* 0x000000080464723c */ /* 0x084fe80000001864 */
[----:B------:R-:W-:Y:S05]  /*7f10*/  LDSM.16.MT88.4 R40, [R0+0x19800] ;  /* 0x019800000028783b */ /* 0x000fea0000004200 */
[----:B------:R-:W-:Y:S01]  /*7f20*/  LDSM.16.MT88.4 R44, [R2+0x1800] ;  /* 0x00180000022c783b */ /* 0x000fe20000004200 */
[C---:B---3--:R-:W-:Y:S08]  /*7f30*/  HMMA.16816.F32 R104, R12.reuse, R8, R104 ;  /* 0x000000080c68723c */ /* 0x048ff00000001868 */
[-C--:B------:R-:W-:Y:S08]  /*7f40*/  HMMA.16816.F32 R108, R12, R10.reuse, R108 ;  /* 0x0000000a0c6c723c */ /* 0x080ff0000000186c */
[C---:B------:R-:W-:Y:S01]  /*7f50*/  HMMA.16816.F32 R112, R4.reuse, R10, R112 ;  /* 0x0000000a0470723c */ /* 0x040fe20000001870 */
[----:B------:R-:W2:Y:S07]  /*7f60*/  LDSM.16.MT88.4 R8, [R2+0x800] ;  /* 0x000800000208783b */ /* 0x000eae0000004200 */
[-C--:B-1----:R-:W-:Y:S08]  /*7f70*/  HMMA.16816.F32 R116, R4, R16.reuse, R116 ;  /* 0x000000100474723c */ /* 0x082ff00000001874 */
[C---:B------:R-:W-:Y:S08]  /*7f80*/  HMMA.16816.F32 R120, R12.reuse, R16, R120 ;  /* 0x000000100c78723c */ /* 0x040ff00000001878 */
[-C--:B------:R-:W-:Y:S01]  /*7f90*/  HMMA.16816.F32 R124, R12, R18.reuse, R124 ;  /* 0x000000120c7c723c */ /* 0x080fe2000000187c */
[----:B------:R-:W1:Y:S07]  /*7fa0*/  LDSM.16.MT88.4 R12, [R0+0x15000] ;  /* 0x01500000000c783b */ /* 0x000e6e0000004200 */
[----:B------:R-:W-:Y:S01]  /*7fb0*/  HMMA.16816.F32 R128, R4, R18, R128 ;  /* 0x000000120480723c */ /* 0x000fe20000001880 */
[----:B------:R-:W3:Y:S05]  /*7fc0*/  LDSM.16.MT88.4 R4, [R2+0x1000] ;  /* 0x001000000204783b */ /* 0x000eea0000004200 */
[----:B------:R-:W-:Y:S02]  /*7fd0*/  LDSM.16.MT88.4 R16, [R0+0x15800] ;  /* 0x015800000010783b */ /* 0x000fe40000004200 */
[-C--:B------:R-:W-:Y:S08]  /*7fe0*/  HMMA.16816.F32 R100, R20, R24.reuse, R100 ;  /* 0x000000181464723c */ /* 0x080ff00000001864 */
[C---:B----4-:R-:W-:Y:S08]  /*7ff0*/  HMMA.16816.F32 R104, R32.reuse, R24, R104 ;  /* 0x000000182068723c */ /* 0x050ff00000001868 */
[-C--:B------:R-:W-:Y:S08]  /*8000*/  HMMA.16816.F32 R108, R32, R26.reuse, R108 ;  /* 0x0000001a206c723c */ /* 0x080ff0000000186c */
[C---:B------:R-:W-:Y:S01]  /*8010*/  HMMA.16816.F32 R112, R20.reuse, R26, R112 ;  /* 0x0000001a1470723c */ /* 0x040fe20000001870 */
[----:B------:R-:W4:Y:S07]  /*8020*/  LDSM.16.MT88.4 R24, [R168+0x1800] ;  /* 0x00180000a818783b */ /* 0x000f2e0000004200 */
[-C--:B--2---:R-:W-:Y:S08]  /*8030*/  HMMA.16816.F32 R116, R20, R8.reuse, R116 ;  /* 0x000000081474723c */ /* 0x084ff00000001874 */
[C---:B------:R-:W-:Y:S08]  /*8040*/  HMMA.16816.F32 R120, R32.reuse, R8, R120 ;  /* 0x000000082078723c */ /* 0x040ff00000001878 */
[-C--:B------:R-:W-:Y:S01]  /*8050*/  HMMA.16816.F32 R124, R32, R10.reuse, R124 ;  /* 0x0000000a207c723c */ /* 0x080fe2000000187c */
[----:B------:R-:W-:Y:S07]  /*8060*/  LDSM.16.MT88.4 R32, [R2+0x2000] ;  /* 0x002000000220783b */ /* 0x000fee0000004200 */
[----:B------:R-:W-:Y:S01]  /*8070*/  HMMA.16816.F32 R128, R20, R10, R128 ;  /* 0x0000000a1480723c */ /* 0x000fe20000001880 */
[----:B------:R-:W-:Y:S05]  /*8080*/  LDSM.16.MT88.4 R8, [R0+0x16000] ;  /* 0x016000000008783b */ /* 0x000fea0000004200 */
[----:B------:R-:W2:Y:S02]  /*8090*/  LDSM.16.MT88.4 R20, [R168+0x2000] ;  /* 0x00200000a814783b */ /* 0x000ea40000004200 */
[-C--:B-1----:R-:W-:Y:S08]  /*80a0*/  HMMA.16816.F32 R100, R12, R28.reuse, R100 ;  /* 0x0000001c0c64723c */ /* 0x082ff00000001864 */
[C---:B------:R-:W-:Y:S08]  /*80b0*/  HMMA.16816.F32 R104, R36.reuse, R28, R104 ;  /* 0x0000001c2468723c */ /* 0x040ff00000001868 */
        /* <DEDUP_REMOVED lines=8> */
[----:B------:R-:W-:Y:S05]  /*8140*/  LDSM.16.MT88.4 R4, [R0+0x16800] ;  /* 0x016800000004783b */ /* 0x000fea0000004200 */
[----:B------:R-:W3:Y:S02]  /*8150*/  LDSM.16.MT88.4 R12, [R168+0x2800] ;  /* 0x00280000a80c783b */ /* 0x000ee40000004200 */
        /* <DEDUP_REMOVED lines=10> */
[----:B------:R-:W-:Y:S05]  /*8200*/  LDSM.16.MT88.4 R16, [R0+0x17000] ;  /* 0x017000000010783b */ /* 0x000fea0000004200 */
[----:B------:R-:W-:Y:S02]  /*8210*/  LDSM.16.MT88.4 R44, [R2+0x3000] ;  /* 0x00300000022c783b */ /* 0x000fe40000004200 */
[-C--:B--2---:R-:W-:Y:S08]  /*8220*/  HMMA.16816.F32 R100, R8, R20.reuse, R100 ;  /* 0x000000140864723c */ /* 0x084ff00000001864 */
[C---:B-1----:R-:W-:Y:S08]  /*8230*/  HMMA.16816.F32 R104, R28.reuse, R20, R104 ;  /* 0x000000141c68723c */ /* 0x042ff00000001868 */
        /* <DEDUP_REMOVED lines=8> */
[----:B------:R2:W-:Y:S05]  /*82c0*/  LDSM.16.MT88.4 R8, [R0+0x17800] ;  /* 0x017800000008783b */ /* 0x0005ea0000004200 */
[----:B------:R-:W-:Y:S02]  /*82d0*/  LDSM.16.MT88.4 R32, [R2+0x3800] ;  /* 0x003800000220783b */ /* 0x000fe40000004200 */
[-C--:B---3--:R-:W-:Y:S08]  /*82e0*/  HMMA.16816.F32 R100, R4, R12.reuse, R100 ;  /* 0x0000000c0464723c */ /* 0x088ff00000001864 */
[C---:B----4-:R-:W-:Y:S08]  /*82f0*/  HMMA.16816.F32 R104, R24.reuse, R12, R104 ;  /* 0x0000000c1868723c */ /* 0x050ff00000001868 */
[-C--:B------:R-:W-:Y:S03]  /*8300*/  HMMA.16816.F32 R108, R24, R14.reuse, R108 ;  /* 0x0000000e186c723c */ /* 0x080fe6000000186c */
[C---:B--2---:R-:W-:Y:S02]  /*8310*/  VIADD R0, R168.reuse, 0xffffc000 ;  /* 0xffffc000a8007836 */ /* 0x044fe40000000000 */
[----:B------:R-:W-:Y:S03]  /*8320*/  @P0 VIADD R0, R168, 0x4000 ;  /* 0x00004000a8000836 */ /* 0x000fe60000000000 */
[C---:B------:R-:W-:Y:S01]  /*8330*/  HMMA.16816.F32 R112, R4.reuse, R14, R112 ;  /* 0x0000000e0470723c */ /* 0x040fe20000001870 */
[----:B------:R2:W3:Y:S07]  /*8340*/  LDSM.16.MT88.4 R12, [R168+0x3800] ;  /* 0x00380000a80c783b */ /* 0x0004ee0000004200 */
[-C--:B------:R-:W-:Y:S08]  /*8350*/  HMMA.16816.F32 R116, R4, R36.reuse, R116 ;  /* 0x000000240474723c */ /* 0x080ff00000001874 */
[C---:B------:R-:W-:Y:S08]  /*8360*/  HMMA.16816.F32 R120, R24.reuse, R36, R120 ;  /* 0x000000241878723c */ /* 0x040ff00000001878 */
[-C--:B------:R-:W-:Y:S03]  /*8370*/  HMMA.16816.F32 R124, R24, R38.reuse, R124 ;  /* 0x00000026187c723c */ /* 0x080fe6000000187c */
[----:B--2---:R-:W-:Y:S05]  /*8380*/  IMAD.MOV.U32 R168, RZ, RZ, R0 ;  /* 0x000000ffffa87224 */ /* 0x004fea00078e0000 */
        /* <DEDUP_REMOVED lines=9> */
[-C--:B---3--:R-:W-:Y:S08]  /*8420*/  HMMA.16816.F32 R100, R8, R12.reuse, R100 ;  /* 0x0000000c0864723c */ /* 0x088ff00000001864 */
[C---:B------:R-:W-:Y:S08]  /*8430*/  HMMA.16816.F32 R104, R28.reuse, R12, R104 ;  /* 0x0000000c1c68723c */ /* 0x040ff00000001868 */
[-C--:B------:R-:W-:Y:S08]  /*8440*/  HMMA.16816.F32 R108, R28, R14.reuse, R108 ;  /* 0x0000000e1c6c723c */ /* 0x080ff0000000186c */
[C---:B------:R-:W-:Y:S08]  /*8450*/  HMMA.16816.F32 R112, R8.reuse, R14, R112 ;  /* 0x0000000e0870723c */ /* 0x040ff00000001870 */
[-C--:B------:R-:W-:Y:S08]  /*8460*/  HMMA.16816.F32 R116, R8, R32.reuse, R116 ;  /* 0x000000200874723c */ /* 0x080ff00000001874 */
[C---:B------:R-:W-:Y:S08]  /*8470*/  HMMA.16816.F32 R120, R28.reuse, R32, R120 ;  /* 0x000000201c78723c */ /* 0x040ff00000001878 */
[-C--:B------:R-:W-:Y:S08]  /*8480*/  HMMA.16816.F32 R124, R28, R34.reuse, R124 ;  /* 0x000000221c7c723c */ /* 0x080ff0000000187c */
[----:B------:R-:W-:Y:S01]  /*8490*/  HMMA.16816.F32 R128, R8, R34, R128 ;  /* 0x000000220880723c */ /* 0x000fe20000001880 */
[----:B------:R-:W-:Y:S08]  /*84a0*/  @!UPT UIADD3 URZ, UPT, UPT, URZ, URZ, URZ ;  /* 0x000000fffffff290 */ /* 0x000ff0000fffe0ff */
[----:B------:R-:W-:Y:S11]  /*84b0*/  BRA.U UP2, `(.L_x_467) ;  /* 0xffffffad02b47547 */ /* 0x000ff6000b83ffff */
[----:B------:R-:W1:Y:S01]  /*84c0*/  LDCU UR8, c[0x0][0x500] ;  /* 0x0000a000ff0877ac */ /* 0x000e620008000800 */
[----:B------:R-:W-:Y:S01]  /*84d0*/  IMAD.SHL.U32 R3, R173, 0x10, RZ ;  /* 0x00000010ad037824 */ /* 0x000fe200078e00ff */
[----:B------:R-:W-:Y:S01]  /*84e0*/  LOP3.LUT R2, R143, 0xc00, RZ, 0xc0, !PT ;  /* 0x00000c008f027812 */ /* 0x000fe200078ec0ff */
[C---:B------:R-:W-:Y:S01]  /*84f0*/  IMAD.SHL.U32 R0, R173.reuse, 0x2, RZ ;  /* 0x00000002ad007824 */ /* 0x040fe200078e00ff */
[----:B------:R-:W-:Y:S01]  /*8500*/  LOP3.LUT P0, RZ, R173, 0x8, RZ, 0xc0, !PT ;  /* 0x00000008adff7812 */ /* 0x000fe2000780c0ff */
[----:B------:R-:W-:Y:S01]  /*8510*/  UMOV UR34, UR19 ;  /* 0x0000001300227c82 */ /* 0x000fe20008000000 */
[----:B------:R-:W-:Y:S02]  /*8520*/  LOP3.LUT R3, R3, 0x1c0, RZ, 0xc0, !PT ;  /* 0x000001c003037812 */ /* 0x000fe400078ec0ff */
[--C-:B------:R-:W-:Y:S02]  /*8530*/  LOP3.LUT R2, R2, 0x6, R0.reuse, 0xf8, !PT ;  /* 0x0000000602027812 */ /* 0x100fe400078ef800 */
[----:B------:R-:W-:-:S02]  /*8540*/  LOP3.LUT R0, R3, 0x38, R0, 0xf8, !PT ;  /* 0x0000003803007812 */ /* 0x000fc400078ef800 */
[----:B------:R-:W-:Y:S02]  /*8550*/  LOP3.LUT P1, RZ, R173, 0x10, RZ, 0xc0, !PT ;  /* 0x00000010adff7812 */ /* 0x000fe4000782c0ff */
[----:B------:R-:W-:Y:S02]  /*8560*/  LOP3.LUT R0, R2, R0, R142, 0xf6, !PT ;  /* 0x0000000002007212 */ /* 0x000fe400078ef68e */
[----:B------:R-:W-:Y:S01]  /*8570*/  F2FP.F16.F32.PACK_AB R68, R69, R68 ;  /* 0x000000444544723e */ /* 0x000fe200000000ff */
[----:B-1----:R-:W-:Y:S01]  /*8580*/  FMUL.FTZ R100, R100, UR8 ;  /* 0x0000000864647c20 */ /* 0x002fe20008410000 */
[----:B------:R-:W-:Y:S01]  /*8590*/  FMUL.FTZ R10, R101, UR8 ;  /* 0x00000008650a7c20 */ /* 0x000fe20008410000 */
[----:B------:R-:W-:Y:S01]  /*85a0*/  LEA R0, R0, UR4, 0x1 ;  /* 0x0000000400007c11 */ /* 0x000fe2000f8e08ff */
[----:B------:R-:W-:Y:S01]  /*85b0*/  FMUL.FTZ R102, R102, UR8 ;  /* 0x0000000866667c20 */ /* 0x000fe20008410000 */
[----:B------:R-:W-:Y:S01]  /*85c0*/  FMUL.FTZ R20, R103, UR8 ;  /* 0x0000000867147c20 */ /* 0x000fe20008410000 */
[----:B------:R-:W-:Y:S01]  /*85d0*/  FMUL.FTZ R112, R112, UR8 ;  /* 0x0000000870707c20 */ /* 0x000fe20008410000 */
[----:B------:R-:W-:Y:S01]  /*85e0*/  F2FP.F16.F32.PACK_AB R10, R10, R100 ;  /* 0x000000640a0a723e */ /* 0x000fe200000000ff */
[----:B------:R-:W-:Y:S01]  /*85f0*/  BAR.SYNC.DEFER_BLOCKING 0x0 ;  /* 0x0000000000007b1d */ /* 0x000fe20000010000 */
[----:B------:R-:W-:-:S02]  /*8600*/  VIADD R4, R0, 0xc000 ;  /* 0x0000c00000047836 */ /* 0x000fc40000000000 */
[----:B------:R-:W-:Y:S01]  /*8610*/  FMUL.FTZ R17, R113, UR8 ;  /* 0x0000000871117c20 */ /* 0x000fe20008410000 */
[----:B------:R-:W-:Y:S02]  /*8620*/  VIADD R3, R0, 0xc020 ;  /* 0x0000c02000037836 */ /* 0x000fe40000000000 */
[----:B------:R-:W-:Y:S01]  /*8630*/  FMUL.FTZ R114, R114, UR8 ;  /* 0x0000000872727c20 */ /* 0x000fe20008410000 */
[----:B------:R-:W-:Y:S02]  /*8640*/  @P0 VIADD R3, R4, 0xffffffe0 ;  /* 0xffffffe004030836 */ /* 0x000fe40000000000 */
[----:B------:R-:W-:Y:S01]  /*8650*/  FMUL.FTZ R16, R115, UR8 ;  /* 0x0000000873107c20 */ /* 0x000fe20008410000 */
[----:B------:R-:W-:Y:S01]  /*8660*/  LOP3.LUT P0, RZ, R173, 0x8, RZ, 0xc0, !PT ;  /* 0x00000008adff7812 */ /* 0x000fe2000780c0ff */
        /* <DEDUP_REMOVED lines=8> */
[----:B------:R-:W-:-:S02]  /*86f0*/  VIADD R2, R0, 0xc040 ;  /* 0x0000c04000027836 */ /* 0x000fc40000000000 */
[----:B------:R-:W-:Y:S01]  /*8700*/  FMUL.FTZ R116, R116, UR8 ;  /* 0x0000000874747c20 */ /* 0x000fe20008410000 */
[----:B------:R-:W-:Y:S01]  /*8710*/  FMUL.FTZ R13, R117, UR8 ;  /* 0x00000008750d7c20 */ /* 0x000fe20008410000 */
[----:B------:R-:W-:Y:S01]  /*8720*/  FMUL.FTZ R118, R118, UR8 ;  /* 0x0000000876767c20 */ /* 0x000fe20008410000 */
[----:B------:R-:W-:Y:S01]  /*8730*/  FMUL.FTZ R12, R119, UR8 ;  /* 0x00000008770c7c20 */ /* 0x000fe20008410000 */
[----:B------:R-:W-:Y:S02]  /*8740*/  @P1 VIADD R2, R4, 0xffffffc0 ;  /* 0xffffffc004021836 */ /* 0x000fe40000000000 */
[----:B------:R-:W-:Y:S01]  /*8750*/  FMUL.FTZ R128, R128, UR8 ;  /* 0x0000000880807c20 */ /* 0x000fe20008410000 */
[----:B------:R-:W-:Y:S01]  /*8760*/  FMUL.FTZ R8, R129, UR8 ;  /* 0x0000000881087c20 */ /* 0x000fe20008410000 */
[----:B------:R1:W-:Y:S01]  /*8770*/  STS [R0+0xc000], R10 ;  /* 0x00c0000a00007388 */ /* 0x0003e20000000800 */
[----:B------:R-:W-:Y:S01]  /*8780*/  FMUL.FTZ R130, R130, UR8 ;  /* 0x0000000882827c20 */ /* 0x000fe20008410000 */
[----:B------:R-:W-:Y:S01]  /*8790*/  FMUL.FTZ R7, R131, UR8 ;  /* 0x0000000883077c20 */ /* 0x000fe20008410000 */
        /* <DEDUP_REMOVED lines=12> */
[----:B------:R2:W-:Y:S01]  /*8860*/  STS [R0+0xc400], R20 ;  /* 0x00c4001400007388 */ /* 0x0005e20000000800 */
[----:B------:R-:W-:-:S02]  /*8870*/  F2FP.F16.F32.PACK_AB R18, R18, R106 ;  /* 0x0000006a1212723e */ /* 0x000fc400000000ff */
[----:B------:R-:W-:Y:S01]  /*8880*/  F2FP.F16.F32.PACK_AB R15, R15, R108 ;  /* 0x0000006c0f0f723e */ /* 0x000fe200000000ff */
[----:B------:R2:W-:Y:S01]  /*8890*/  STS [R3], R17 ;  /* 0x0000001103007388 */ /* 0x0005e20000000800 */
[----:B------:R-:W-:Y:S02]  /*88a0*/  F2FP.F16.F32.PACK_AB R14, R14, R110 ;  /* 0x0000006e0e0e723e */ /* 0x000fe400000000ff */
[----:B------:R-:W-:Y:S01]  /*88b0*/  F2FP.F16.F32.PACK_AB R13, R13, R116 ;  /* 0x000000740d0d723e */ /* 0x000fe200000000ff */
[----:B------:R2:W-:Y:S01]  /*88c0*/  STS [R3+0x400], R16 ;  /* 0x0004001003007388 */ /* 0x0005e20000000800 */
[----:B------:R-:W-:Y:S01]  /*88d0*/  F2FP.F16.F32.PACK_AB R12, R12, R118 ;  /* 0x000000760c0c723e */ /* 0x000fe200000000ff */
[----:B-1----:R-:W-:Y:S01]  /*88e0*/  IMAD.MOV.U32 R10, RZ, RZ, 0x20 ;  /* 0x00000020ff0a7424 */ /* 0x002fe200078e00ff */
[----:B------:R-:W-:Y:S01]  /*88f0*/  F2FP.F16.F32.PACK_AB R8, R8, R128 ;  /* 0x000000800808723e */ /* 0x000fe200000000ff */
[----:B------:R2:W-:Y:S01]  /*8900*/  STS [R0+0xe000], R19 ;  /* 0x00e0001300007388 */ /* 0x0005e20000000800 */
[----:B------:R-:W-:-:S02]  /*8910*/  F2FP.F16.F32.PACK_AB R7, R7, R130 ;  /* 0x000000820707723e */ /* 0x000fc400000000ff */
[----:B------:R-:W-:Y:S01]  /*8920*/  SEL R4, R10, 0xffffffe0, !P0 ;  /* 0xffffffe00a047807 */ /* 0x000fe20004000000 */
[----:B------:R2:W-:Y:S01]  /*8930*/  STS [R0+0xe400], R18 ;  /* 0x00e4001200007388 */ /* 0x0005e20000000800 */
[----:B------:R-:W-:Y:S02]  /*8940*/  F2FP.F16.F32.PACK_AB R11, R11, R120 ;  /* 0x000000780b0b723e */ /* 0x000fe400000000ff */
[----:B------:R-:W-:Y:S01]  /*8950*/  F2FP.F16.F32.PACK_AB R9, R9, R122 ;  /* 0x0000007a0909723e */ /* 0x000fe200000000ff */
[----:B------:R-:W-:Y:S01]  /*8960*/  IMAD.IADD R4, R4, 0x1, R2 ;  /* 0x0000000104047824 */ /* 0x000fe200078e0202 */
[----:B------:R-:W-:Y:S01]  /*8970*/  F2FP.F16.F32.PACK_AB R6, R6, R124 ;  /* 0x0000007c0606723e */ /* 0x000fe200000000ff */
[----:B------:R2:W-:Y:S01]  /*8980*/  STS [R3+0x2000], R15 ;  /* 0x0020000f03007388 */ /* 0x0005e20000000800 */
[----:B------:R-:W-:Y:S02]  /*8990*/  F2FP.F16.F32.PACK_AB R5, R5, R126 ;  /* 0x0000007e0505723e */ /* 0x000fe400000000ff */
        /* <DEDUP_REMOVED lines=8> */
[----:B------:R-:W-:Y:S02]  /*8a20*/  F2FP.F16.F32.PACK_AB R76, R77, R76 ;  /* 0x0000004c4d4c723e */ /* 0x000fe400000000ff */
[----:B------:R-:W-:Y:S01]  /*8a30*/  F2FP.F16.F32.PACK_AB R78, R79, R78 ;  /* 0x0000004e4f4e723e */ /* 0x000fe200000000ff */
[----:B------:R2:W-:Y:S01]  /*8a40*/  STS [R4], R8 ;  /* 0x0000000804007388 */ /* 0x0005e20000000800 */
        /* <DEDUP_REMOVED lines=12> */
[----:B------:R-:W-:-:S03]  /*8b10*/  ISETP.NE.AND P0, PT, R249, -0x1, PT ;  /* 0xfffffffff900780c */ /* 0x000fc60003f05270 */
        /* <DEDUP_REMOVED lines=18> */
[----:B------:R-:W1:Y:S01]  /*8c40*/  LDCU.64 UR12, c[0x0][0x5c0] ;  /* 0x0000b800ff0c77ac */ /* 0x000e620008000a00 */
[----:B--2---:R-:W-:Y:S01]  /*8c50*/  MOV R0, UR30 ;  /* 0x0000001e00007c02 */ /* 0x004fe20008000f00 */
        /* <DEDUP_REMOVED lines=14> */
.L_x_468:
[----:B------:R-:W1:Y:S01]  /*8d40*/  LDCU.64 UR12, c[0x0][0x5c0] ;  /* 0x0000b800ff0c77ac */ /* 0x000e620008000a00 */
[----:B--2---:R-:W-:-:S05]  /*8d50*/  IADD3 R2, PT, PT, R249, UR30, RZ ;  /* 0x0000001ef9027c10 */ /* 0x004fca000fffe0ff */
[C---:B-1----:R-:W-:Y:S02]  /*8d60*/  IMAD R0, R2.reuse, UR13, RZ ;  /* 0x0000000d02007c24 */ /* 0x042fe4000f8e02ff */
[----:B------:R-:W-:-:S05]  /*8d70*/  IMAD.WIDE.U32 R2, R2, UR12, RZ ;  /* 0x0000000c02027c25 */ /* 0x000fca000f8e00ff */
[----:B------:R-:W-:Y:S02]  /*8d80*/  IADD3 R7, PT, PT, R3, R0, RZ ;  /* 0x0000000003077210 */ /* 0x000fe40007ffe0ff */
[----:B------:R-:W-:Y:S02]  /*8d90*/  MOV R6, R2 ;  /* 0x0000000200067202 */ /* 0x000fe40000000f00 */
.L_x_469:
        /* <DEDUP_REMOVED lines=17> */
.L_x_470:
[----:B------:R-:W1:Y:S01]  /*8eb0*/  LDCU.64 UR10, c[0x0][0x5c8] ;  /* 0x0000b900ff0a77ac */ /* 0x000e620008000a00 */
[----:B------:R-:W-:-:S05]  /*8ec0*/  IADD3 R2, PT, PT, R249, UR30, RZ ;  /* 0x0000001ef9027c10 */ /* 0x000fca000fffe0ff */
[C---:B-1----:R-:W-:Y:S02]  /*8ed0*/  IMAD R0, R2.reuse, UR11, RZ ;  /* 0x0000000b02007c24 */ /* 0x042fe4000f8e02ff */
[----:B------:R-:W-:-:S05]  /*8ee0*/  IMAD.WIDE.U32 R2, R2, UR10, RZ ;  /* 0x0000000a02027c25 */ /* 0x000fca000f8e00ff */
[----:B------:R-:W-:Y:S02]  /*8ef0*/  IADD3 R21, PT, PT, R3, R0, RZ ;  /* 0x0000000003157210 */ /* 0x000fe40007ffe0ff */
[----:B------:R-:W-:-:S07]  /*8f00*/  MOV R20, R2 ;  /* 0x0000000200147202 */ /* 0x000fce0000000f00 */
.L_x_471:
[----:B------:R-:W-:Y:S01]  /*8f10*/  BAR.SYNC.DEFER_BLOCKING 0x0 ;  /* 0x0000000000007b1d */ /* 0x000fe20000010000 */
[----:B------:R-:W-:Y:S01]  /*8f20*/  USHF.L.U32 UR14, UR31, 0x7, URZ ;  /* 0x000000071f0e7899 */ /* 0x000fe200080006ff */
[----:B------:R-:W-:Y:S01]  /*8f30*/  SHF.R.U32.HI R173, RZ, 0x3, R173 ;  /* 0x00000003ffad7819 */ /* 0x000fe200000116ad */
[----:B------:R-:W-:Y:S02]  /*8f40*/  USHF.L.U32 UR9, UR31, 0x7, URZ ;  /* 0x000000071f097899 */ /* 0x000fe400080006ff */
[----:B------:R-:W-:-:S03]  /*8f50*/  UIMAD.WIDE.U32 UR16, UR14, UR12, URZ ;  /* 0x0000000c0e1072a5 */ /* 0x000fc6000f8e00ff */
[----:B------:R-:W1:Y:S01]  /*8f60*/  LDC.64 R4, c[0x0][0x5d8] ;  /* 0x00017600ff047b82 */ /* 0x000e620000000a00 */
[----:B------:R-:W-:Y:S01]  /*8f70*/  USHF.R.S32.HI UR15, URZ, 0x1f, UR14 ;  /* 0x0000001fff0f7899 */ /* 0x000fe2000801140e */
[----:B------:R-:W2:Y:S01]  /*8f80*/  S2R R14, SR_TID.X ;  /* 0x00000000000e7919 */ /* 0x000ea20000002100 */
[----:B------:R-:W-:Y:S01]  /*8f90*/  UIADD3 UR29, UPT, UPT, -UR9, UR29, URZ ;  /* 0x0000001d091d7290 */ /* 0x000fe2000fffe1ff */
[C---:B------:R-:W-:Y:S01]  /*8fa0*/  VIADD R8, R173.reuse, 0x20 ;  /* 0x00000020ad087836 */ /* 0x040fe20000000000 */
[----:B------:R-:W-:Y:S01]  /*8fb0*/  UIMAD UR8, UR15, UR12, URZ ;  /* 0x0000000c0f0872a4 */ /* 0x000fe2000f8e02ff */
[----:B------:R-:W-:Y:S01]  /*8fc0*/  IMAD.U32 R2, RZ, RZ, UR16 ;  /* 0x00000010ff027e24 */ /* 0x000fe2000f8e00ff */
[C---:B------:R-:W-:Y:S01]  /*8fd0*/  IADD3 R25, P1, PT, R173.reuse, 0x20, RZ ;  /* 0x00000020ad197810 */ /* 0x040fe20007f3e0ff */
[----:B------:R-:W3:Y:S01]  /*8fe0*/  LDC.64 R34, c[0x0][0x5e0] ;  /* 0x00017800ff227b82 */ /* 0x000ee20000000a00 */
[----:B------:R-:W-:Y:S01]  /*8ff0*/  UIMAD UR8, UR14, UR13, UR8 ;  /* 0x0000000d0e0872a4 */ /* 0x000fe2000f8e0208 */
[----:B------:R-:W-:Y:S01]  /*9000*/  IMAD.U32 R3, RZ, RZ, UR17 ;  /* 0x00000011ff037e24 */ /* 0x000fe2000f8e00ff */
[----:B------:R-:W-:Y:S01]  /*9010*/  LOP3.LUT R2, R2, 0x38, R172, 0xf8, !PT ;  /* 0x0000003802027812 */ /* 0x000fe200078ef8ac */
[C---:B------:R-:W-:Y:S01]  /*9020*/  VIADD R3, R173.reuse, 0x40 ;  /* 0x00000040ad037836 */ /* 0x040fe20000000000 */
[C---:B------:R-:W-:Y:S01]  /*9030*/  ISETP.GE.AND P2, PT, R173.reuse, UR29, PT ;  /* 0x0000001dad007c0c */ /* 0x040fe2000bf46270 */
[----:B------:R-:W-:Y:S01]  /*9040*/  BSSY.RECONVERGENT B0, `(.L_x_472) ;  /* 0x0000017000007945 */ /* 0x000fe20003800200 */
[----:B------:R-:W-:Y:S01]  /*9050*/  IMAD.U32 R0, RZ, RZ, UR8 ;  /* 0x00000008ff007e24 */ /* 0x000fe2000f8e00ff */
[----:B------:R-:W-:Y:S01]  /*9060*/  IADD3 R2, P0, PT, R6, R2, RZ ;  /* 0x0000000206027210 */ /* 0x000fe20007f1e0ff */
[----:B------:R-:W-:Y:S01]  /*9070*/  VIADD R6, R173, 0x60 ;  /* 0x00000060ad067836 */ /* 0x000fe20000000000 */
[----:B------:R4:W2:Y:S01]  /*9080*/  LDS.128 R16, [R180+0xd000] ;  /* 0x00d00000b4107984 */ /* 0x0008a20000000c00 */
[----:B------:R-:W-:Y:S01]  /*9090*/  ISETP.GE.AND P4, PT, R3, UR29, PT ;  /* 0x0000001d03007c0c */ /* 0x000fe2000bf86270 */
[----:B------:R-:W-:Y:S01]  /*90a0*/  IMAD.X R33, RZ, RZ, RZ, P1 ;  /* 0x000000ffff217224 */ /* 0x000fe200008e06ff */
[----:B------:R-:W-:-:S02]  /*90b0*/  IADD3.X R3, PT, PT, R7, UR17, R0, P0, !PT ;  /* 0x0000001107037c10 */ /* 0x000fc400087fe400 */
[----:B------:R-:W-:Y:S02]  /*90c0*/  ISETP.GE.AND P3, PT, R6, UR29, PT ;  /* 0x0000001d06007c0c */ /* 0x000fe4000bf66270 */
[----:B------:R-:W-:Y:S01]  /*90d0*/  ISETP.GE.AND P5, PT, R8, UR29, PT ;  /* 0x0000001d08007c0c */ /* 0x000fe2000bfa6270 */
[----:B-1----:R-:W-:Y:S01]  /*90e0*/  IMAD.WIDE.U32 R6, R4, UR20, R2 ;  /* 0x0000001404067c25 */ /* 0x002fe2000f8e0002 */
[----:B------:R-:W-:-:S03]  /*90f0*/  IADD3 R26, P0, PT, R173, 0x40, RZ ;  /* 0x00000040ad1a7810 */ /* 0x000fc60007f1e0ff */
[----:B------:R-:W-:Y:S01]  /*9100*/  IMAD R12, R5, UR20, R7 ;  /* 0x00000014050c7c24 */ /* 0x000fe2000f8e0207 */
[----:B----4-:R-:W-:Y:S09]  /*9110*/  @P2 BRA `(.L_x_473) ;  /* 0x0000000000242947 */ /* 0x010ff20003800000 */
        /* <DEDUP_REMOVED lines=9> */
.L_x_473:
[----:B------:R-:W-:Y:S05]  /*91b0*/  BSYNC.RECONVERGENT B0 ;  /* 0x0000000000007941 */ /* 0x000fea0003800200 */
.L_x_472:
        /* <DEDUP_REMOVED lines=11> */
[----:B--2---:R4:W-:Y:S04]  /*9270*/  STG.E.128 desc[UR26][R4.64], R16 ;  /* 0x0000001004007986 */ /* 0x0049e8000c101d1a */
.L_x_475:
[----:B------:R-:W-:Y:S05]  /*9280*/  BSYNC.RECONVERGENT B0 ;  /* 0x0000000000007941 */ /* 0x000fea0003800200 */
.L_x_474:
[----:B-1----:R1:W1:Y:S01]  /*9290*/  LDS.128 R8, [R180+0xe000] ;  /* 0x00e00000b4087984 */ /* 0x0022620000000c00 */
[----:B------:R-:W-:Y:S01]  /*92a0*/  BSSY.RECONVERGENT B0, `(.L_x_476) ;  /* 0x000000d000007945 */ /* 0x000fe20003800200 */
[----:B------:R-:W-:-:S03]  /*92b0*/  IADD3.X R32, PT, PT, RZ, RZ, RZ, P0, !PT ;  /* 0x000000ffff207210 */ /* 0x000fc600007fe4ff */
[----:B------:R-:W-:Y:S05]  /*92c0*/  @P4 BRA `(.L_x_477) ;  /* 0x0000000000284947 */ /* 0x000fea0003800000 */
[----:B------:R-:W4:Y:S01]  /*92d0*/  LDCU.64 UR8, c[0x0][0x560] ;  /* 0x0000ac00ff0877ac */ /* 0x000f220008000a00 */
[----:B------:R-:W-:Y:S01]  /*92e0*/  MOV R2, R6 ;  /* 0x0000000600027202 */ /* 0x000fe20000000f00 */
[----:B------:R-:W-:Y:S01]  /*92f0*/  IMAD R0, R32, UR12, RZ ;  /* 0x0000000c20007c24 */ /* 0x000fe2000f8e02ff */
[----:B------:R-:W-:-:S03]  /*9300*/  MOV R3, R12 ;  /* 0x0000000c00037202 */ /* 0x000fc60000000f00 */
[C---:B------:R-:W-:Y:S02]  /*9310*/  IMAD R0, R26.reuse, UR13, R0 ;  /* 0x0000000d1a007c24 */ /* 0x040fe4000f8e0200 */
[----:B------:R-:W-:-:S05]  /*9320*/  IMAD.WIDE.U32 R2, R26, UR12, R2 ;  /* 0x0000000c1a027c25 */ /* 0x000fca000f8e0002 */
[----:B------:R-:W-:Y:S02]  /*9330*/  IADD3 R0, PT, PT, R0, R3, RZ ;  /* 0x0000000300007210 */ /* 0x000fe40007ffe0ff */
[----:B----4-:R-:W-:-:S04]  /*9340*/  LEA R4, P0, R2, UR8, 0x1 ;  /* 0x0000000802047c11 */ /* 0x010fc8000f8008ff */
[----:B------:R-:W-:-:S05]  /*9350*/  LEA.HI.X R5, R2, UR9, R0, 0x1, P0 ;  /* 0x0000000902057c11 */ /* 0x000fca00080f0c00 */
[----:B-1----:R1:W-:Y:S04]  /*9360*/  STG.E.128 desc[UR26][R4.64], R8 ;  /* 0x0000000804007986 */ /* 0x0023e8000c101d1a */
.L_x_477:
[----:B------:R-:W-:Y:S05]  /*9370*/  BSYNC.RECONVERGENT B0 ;  /* 0x0000000000007941 */ /* 0x000fea0003800200 */
.L_x_476:
[----:B-1----:R1:W1:Y:S01]  /*9380*/  LDS.128 R8, [R180+0xf000] ;  /* 0x00f00000b4087984 */ /* 0x0022620000000c00 */
[----:B--2---:R-:W-:Y:S01]  /*9390*/  IMAD.SHL.U32 R14, R14, 0x8, RZ ;  /* 0x000000080e0e7824 */ /* 0x004fe200078e00ff */
[----:B------:R-:W-:Y:S01]  /*93a0*/  IADD3 R24, P0, PT, R173, 0x60, RZ ;  /* 0x00000060ad187810 */ /* 0x000fe20007f1e0ff */
[----:B------:R-:W-:Y:S01]  /*93b0*/  BSSY.RECONVERGENT B0, `(.L_x_478) ;  /* 0x000000f000007945 */ /* 0x000fe20003800200 */
[----:B------:R-:W-:Y:S02]  /*93c0*/  MOV R13, UR10 ;  /* 0x0000000a000d7c02 */ /* 0x000fe40008000f00 */
[----:B------:R-:W-:Y:S01]  /*93d0*/  LOP3.LUT R14, R14, 0x38, RZ, 0xc0, !PT ;  /* 0x000000380e0e7812 */ /* 0x000fe200078ec0ff */
[----:B------:R-:W-:Y:S01]  /*93e0*/  IMAD.X R27, RZ, RZ, RZ, P0 ;  /* 0x000000ffff1b7224 */ /* 0x000fe200000e06ff */
[----:B------:R-:W-:Y:S07]  /*93f0*/  @P3 BRA `(.L_x_479) ;  /* 0x0000000000283947 */ /* 0x000fee0003800000 */
[----:B------:R-:W2:Y:S01]  /*9400*/  LDCU.64 UR8, c[0x0][0x560] ;  /* 0x0000ac00ff0877ac */ /* 0x000ea20008000a00 */
[----:B------:R-:W-:Y:S01]  /*9410*/  MOV R2, R6 ;  /* 0x0000000600027202 */ /* 0x000fe20000000f00 */
[----:B------:R-:W-:Y:S01]  /*9420*/  IMAD R0, R27, UR12, RZ ;  /* 0x0000000c1b007c24 */ /* 0x000fe2000f8e02ff */
[----:B------:R-:W-:-:S03]  /*9430*/  MOV R3, R12 ;  /* 0x0000000c00037202 */ /* 0x000fc60000000f00 */
[C---:B------:R-:W-:Y:S02]  /*9440*/  IMAD R0, R24.reuse, UR13, R0 ;  /* 0x0000000d18007c24 */ /* 0x040fe4000f8e0200 */
[----:B----4-:R-:W-:-:S05]  /*9450*/  IMAD.WIDE.U32 R4, R24, UR12, R2 ;  /* 0x0000000c18047c25 */ /* 0x010fca000f8e0002 */
[----:B------:R-:W-:Y:S02]  /*9460*/  IADD3 R0, PT, PT, R0, R5, RZ ;  /* 0x0000000500007210 */ /* 0x000fe40007ffe0ff */
[----:B--2---:R-:W-:-:S04]  /*9470*/  LEA R2, P0, R4, UR8, 0x1 ;  /* 0x0000000804027c11 */ /* 0x004fc8000f8008ff */
[----:B------:R-:W-:-:S05]  /*9480*/  LEA.HI.X R3, R4, UR9, R0, 0x1, P0 ;  /* 0x0000000904037c11 */ /* 0x000fca00080f0c00 */
[----:B-1----:R2:W-:Y:S04]  /*9490*/  STG.E.128 desc[UR26][R2.64], R8 ;  /* 0x0000000802007986 */ /* 0x0025e8000c101d1a */
.L_x_479:
[----:B------:R-:W-:Y:S05]  /*94a0*/  BSYNC.RECONVERGENT B0 ;  /* 0x0000000000007941 */ /* 0x000fea0003800200 */
.L_x_478:
[----:B--2---:R-:W-:Y:S01]  /*94b0*/  MOV R2, R14 ;  /* 0x0000000e00027202 */ /* 0x004fe20000000f00 */
[----:B------:R-:W-:Y:S01]  /*94c0*/  UIMAD UR15, UR15, UR10, URZ ;  /* 0x0000000a0f0f72a4 */ /* 0x000fe2000f8e02ff */
[----:B------:R-:W-:Y:S01]  /*94d0*/  MOV R3, RZ ;  /* 0x000000ff00037202 */ /* 0x000fe20000000f00 */
[----:B----4-:R-:W2:Y:S01]  /*94e0*/  @!P2 LDC.64 R4, c[0x0][0x568] ;  /* 0x00015a00ff04ab82 */ /* 0x010ea20000000a00 */
[----:B------:R-:W-:Y:S01]  /*94f0*/  LDS.128 R28, [R180+0x13000] ;  /* 0x01300000b41c7984 */ /* 0x000fe20000000c00 */
[----:B------:R-:W-:Y:S01]  /*9500*/  UIMAD UR15, UR14, UR11, UR15 ;  /* 0x0000000b0e0f72a4 */ /* 0x000fe2000f8e020f */
[----:B------:R-:W-:Y:S01]  /*9510*/  BSSY.RECONVERGENT B0, `(.L_x_480) ;  /* 0x000001a000007945 */ /* 0x000fe20003800200 */
[----:B------:R-:W-:Y:S01]  /*9520*/  IMAD.WIDE.U32 R2, R13, UR14, R2 ;  /* 0x0000000e0d027c25 */ /* 0x000fe2000f8e0002 */
[----:B------:R-:W-:Y:S04]  /*9530*/  LDS.128 R16, [R180+0x11000] ;  /* 0x01100000b4107984 */ /* 0x000fe80000000c00 */
[----:B------:R-:W4:Y:S01]  /*9540*/  LDS.128 R12, [R180+0x10000] ;  /* 0x01000000b40c7984 */ /* 0x000f220000000c00 */
[----:B------:R-:W-:-:S04]  /*9550*/  IADD3 R2, P0, PT, R20, R2, RZ ;  /* 0x0000000214027210 */ /* 0x000fc80007f1e0ff */
[----:B------:R-:W-:Y:S02]  /*9560*/  IADD3.X R3, PT, PT, R21, UR15, R3, P0, !PT ;  /* 0x0000000f15037c10 */ /* 0x000fe400087fe403 */
[----:B------:R2:W4:Y:S01]  /*9570*/  LDS.128 R20, [R180+0x12000] ;  /* 0x01200000b4147984 */ /* 0x0005220000000c00 */
[----:B-1-3--:R-:W-:-:S04]  /*9580*/  IMAD.WIDE.U32 R8, R34, UR20, R2 ;  /* 0x0000001422087c25 */ /* 0x00afc8000f8e0002 */
[----:B------:R-:W-:Y:S01]  /*9590*/  IMAD R7, R35, UR20, R9 ;  /* 0x0000001423077c24 */ /* 0x000fe2000f8e0209 */
[----:B------:R-:W-:-:S05]  /*95a0*/  @!P2 MOV R6, R8 ;  /* 0x000000080006a202 */ /* 0x000fca0000000f00 */
[----:B------:R-:W-:-:S04]  /*95b0*/  @!P2 IMAD.WIDE.U32 R2, R173, UR10, R6 ;  /* 0x0000000aad02ac25 */ /* 0x000fc8000f8e0006 */
[----:B------:R-:W-:Y:S01]  /*95c0*/  @!P2 IMAD R0, R173, UR11, R3 ;  /* 0x0000000bad00ac24 */ /* 0x000fe2000f8e0203 */
[----:B--2---:R-:W-:-:S04]  /*95d0*/  @!P2 LEA R4, P0, R2, R4, 0x1 ;  /* 0x000000040204a211 */ /* 0x004fc800078008ff */
[----:B------:R-:W-:-:S05]  /*95e0*/  @!P2 LEA.HI.X R5, R2, R5, R0, 0x1, P0 ;  /* 0x000000050205a211 */ /* 0x000fca00000f0c00 */
[----:B----4-:R1:W-:Y:S01]  /*95f0*/  @!P2 STG.E.128 desc[UR26][R4.64], R12 ;  /* 0x0000000c0400a986 */ /* 0x0103e2000c101d1a */
        /* <DEDUP_REMOVED lines=10> */
[----:B------:R2:W-:Y:S04]  /*96a0*/  STG.E.128 desc[UR26][R4.64], R16 ;  /* 0x0000001004007986 */ /* 0x0005e8000c101d1a */
.L_x_481:
[----:B------:R-:W-:Y:S05]  /*96b0*/  BSYNC.RECONVERGENT B0 ;  /* 0x0000000000007941 */ /* 0x000fea0003800200 */
.L_x_480:
        /* <DEDUP_REMOVED lines=11> */
[----:B------:R3:W-:Y:S04]  /*9770*/  STG.E.128 desc[UR26][R4.64], R20 ;  /* 0x0000001404007986 */ /* 0x0007e8000c101d1a */
.L_x_483:
[----:B------:R-:W-:Y:S05]  /*9780*/  BSYNC.RECONVERGENT B0 ;  /* 0x0000000000007941 */ /* 0x000fea0003800200 */
.L_x_482:
        /* <DEDUP_REMOVED lines=10> */
[----:B------:R4:W-:Y:S04]  /*9830*/  STG.E.128 desc[UR26][R2.64], R28 ;  /* 0x0000001c02007986 */ /* 0x0009e8000c101d1a */
.L_x_464:
[----:B------:R-:W-:Y:S05]  /*9840*/  BSYNC.RECONVERGENT B1 ;  /* 0x0000000000017941 */ /* 0x000fea0003800200 */
.L_x_438:
[----:B------:R-:W2:Y:S01]  /*9850*/  LDCU UR9, c[0x0][0x438] ;  /* 0x00008700ff0977ac */ /* 0x000ea20008000800 */
[----:B------:R-:W1:Y:S01]  /*9860*/  LDCU UR10, c[0x0][0x370] ;  /* 0x00006e00ff0a77ac */ /* 0x000e620008000800 */
[----:B--2---:R-:W-:-:S04]  /*9870*/  UIADD3 UR9, UPT, UPT, UR9, 0x7f, URZ ;  /* 0x0000007f09097890 */ /* 0x004fc8000fffe0ff */
[----:B------:R-:W-:Y:S02]  /*9880*/  USHF.R.S32.HI UR8, URZ, 0x1f, UR9 ;  /* 0x0000001fff087899 */ /* 0x000fe40008011409 */
[----:B-1----:R-:W-:Y:S02]  /*9890*/  UIADD3 UR31, UPT, UPT, UR10, UR31, URZ ;  /* 0x0000001f0a1f7290 */ /* 0x002fe4000fffe0ff */
[----:B------:R-:W-:Y:S01]  /*98a0*/  ULEA.HI UR8, UR8, UR9, URZ, 0x7 ;  /* 0x0000000908087291 */ /* 0x000fe2000f8f38ff */
[----:B------:R-:W-:-:S03]  /*98b0*/  UMOV UR10, UR18 ;  /* 0x00000012000a7c82 */ /* 0x000fc60008000000 */
[----:B------:R-:W-:-:S04]  /*98c0*/  USHF.R.S32.HI UR8, URZ, 0x7, UR8 ;  /* 0x00000007ff087899 */ /* 0x000fc80008011408 */
[----:B------:R-:W-:-:S09]  /*98d0*/  UISETP.GE.AND UP0, UPT, UR31, UR8, UPT ;  /* 0x000000081f00728c */ /* 0x000fd2000bf06270 */
[----:B------:R-:W-:Y:S05]  /*98e0*/  BRA.U !UP0, `(.L_x_484) ;  /* 0xffffff6908647547 */ /* 0x000fea000b83ffff */
[----:B------:R-:W-:Y:S05]  /*98f0*/  EXIT ;  /* 0x000000000000794d */ /* 0x000fea0003800000 */
.L_x_485:
        /* <DEDUP_REMOVED lines=16> */
.L_x_2760:


//--------------------- .text._ZN5flash44flash_bwd_dq_dk_dv_loop_seqk_parallel_kernelI23Flash_bwd_kernel_traitsILi64ELi128ELi128ELi8ELi4ELi4ELi4ELb0ELb0EN7cutlass6half_tE19Flash_kernel_traitsILi64ELi128ELi128ELi8ES3_EELb0ELb0ELb0ELb0ELb0ELb0ELb0EEEvNS_16Flash_bwd_paramsE --------------------------
	.section	.text._ZN5flash44flash_bwd_dq_dk_dv_loop_seqk_parallel_kernelI23Flash_bwd_kernel_traitsILi64ELi128ELi128ELi8ELi4ELi4ELi4ELb0ELb0EN7cutlass6half_tE19Flash_kernel_traitsILi64ELi128ELi128ELi8ES3_EELb0ELb0ELb0ELb0ELb0ELb0ELb0EEEvNS_16Flash_bwd_paramsE,"ax",@progbits
	.align	128
        .global         _ZN5flash44flash_bwd_dq_dk_dv_loop_seqk_parallel_kernelI23Flash_bwd_kernel_traitsILi64ELi128ELi128ELi8ELi4ELi4ELi4ELb0ELb0EN7cutlass6half_tE19Flash_kernel_traitsILi64ELi128ELi128ELi8ES3_EELb0ELb0ELb0ELb0ELb0ELb0ELb0EEEvNS_16Flash_bwd_paramsE
        .type           _ZN5flash44flash_bwd_dq_dk_dv_loop_seqk_parallel_kernelI23Flash_bwd_kernel_traitsILi64ELi128ELi128ELi8ELi4ELi4ELi4ELb0ELb0EN7cutlass6half_tE19Flash_kernel_traitsILi64ELi128ELi128ELi8ES3_EELb0ELb0ELb0ELb0ELb0ELb0ELb0EEEvNS_16Flash_bwd_paramsE,@function
        .size           _ZN5flash44flash_bwd_dq_dk_dv_loop_seqk_parallel_kernelI23Flash_bwd_kernel_traitsILi64ELi128ELi128ELi8ELi4ELi4ELi4ELb0ELb0EN7cutlass6half_tE19Flash_kernel_traitsILi64ELi128ELi128ELi8ES3_EELb0ELb0ELb0ELb0ELb0ELb0ELb0EEEvNS_16Flash_bwd_paramsE,(.L_x_2761 - _ZN5flash44flash_bwd_dq_dk_dv_loop_seqk_parallel_kernelI23Flash_bwd_kernel_traitsILi64ELi128ELi128ELi8ELi4ELi4ELi4ELb0ELb0EN7cutlass6half_tE19Flash_kernel_traitsILi64ELi128ELi128ELi8ES3_EELb0ELb0ELb0ELb0ELb0ELb0ELb0EEEvNS_16Flash_bwd_paramsE)
        .other          _ZN5flash44flash_bwd_dq_dk_dv_loop_seqk_parallel_kernelI23Flash_bwd_kernel_traitsILi64ELi128ELi128ELi8ELi4ELi4ELi4ELb0ELb0EN7cutlass6half_tE19Flash_kernel_traitsILi64ELi128ELi128ELi8ES3_EELb0ELb0ELb0ELb0ELb0ELb0ELb0EEEvNS_16Flash_bwd_paramsE,@"STO_CUDA_ENTRY STV_DEFAULT"
_ZN5flash44flash_bwd_dq_dk_dv_loop_seqk_parallel_kernelI23Flash_bwd_kernel_traitsILi64ELi128ELi128ELi8ELi4ELi4ELi4ELb0ELb0EN7cutlass6half_tE19Flash_kernel_traitsILi64ELi128ELi128ELi8ES3_EELb0ELb0ELb0ELb0ELb0ELb0ELb0EEEvNS_16Flash_bwd_paramsE:
.text._ZN5flash44flash_bwd_dq_dk_dv_loop_seqk_parallel_kernelI23Flash_bwd_kernel_traitsILi64ELi128ELi128ELi8ELi4ELi4ELi4ELb0ELb0EN7cutlass6half_tE19Flash_kernel_traitsILi64ELi128ELi128ELi8ES3_EELb0ELb0ELb0ELb0ELb0ELb0ELb0EEEvNS_16Flash_bwd_paramsE:
[----:B------:R-:W1:Y:S08]  /*0000*/  LDC R1, c[0x0][0x37c] ;  /* 0x0000df00ff017b82 */ /* 0x000e700000000800 */
[----:B------:R-:W2:Y:S01]  /*0010*/  LDC R0, c[0x0][0x438] ;  /* 0x00010e00ff007b82 */ /* 0x000ea20000000800 */
[----:B-1----:R-:W-:-:S07]  /*0020*/  VIADD R1, R1, 0xfffffff8 ;  /* 0xfffffff801017836 */ /* 0x002fce0000000000 */
[----:B------:R-:W1:Y:S01]  /*0030*/  S2UR UR33, SR_CTAID.X ;  /* 0x00000000002179c3 */ /* 0x000e620000002500 */
[----:B--2---:R-:W-:-:S05]  /*0040*/  VIADD R0, R0, 0x7f ;  /* 0x0000007f00007836 */ /* 0x004fca0000000000 */
[----:B------:R-:W-:-:S04]  /*0050*/  SHF.R.S32.HI R2, RZ, 0x1f, R0 ;  /* 0x0000001fff027819 */ /* 0x000fc80000011400 */
[----:B------:R-:W-:-:S04]  /*0060*/  LEA.HI R0, R2, R0, RZ, 0x7 ;  /* 0x0000000002007211 */ /* 0x000fc800078f38ff */
[----:B------:R-:W-:-:S04]  /*0070*/  SHF.R.S32.HI R0, RZ, 0x7, R0 ;  /* 0x00000007ff007819 */ /* 0x000fc80000011400 */
[----:B-1----:R-:W-:-:S13]  /*0080*/  ISETP.LE.AND P0, PT, R0, UR33, PT ;  /* 0x0000002100007c0c */ /* 0x002fda000bf03270 */
        /* <DEDUP_REMOVED lines=24> */
[----:B------:R-:W4:Y:S01]  /*0210*/  @!UP5 LDCU UR22, c[0x0][0x434] ;  /* 0x00008680ff16d7ac */ /* 0x000f220008000800 */
[----:B------:R-:W-:Y:S02]  /*0220*/  ULEA UR24, UR24, UR8, 0x18 ;  /* 0x0000000818187291 */ /* 0x000fe4000f8ec0ff */
[----:B------:R-:W-:-:S04]  /*0230*/  UISETP.NE.AND.EX UP4, UPT, UR7, URZ, UPT, UP4 ;  /* 0x000000ff0700728c */ /* 0x000fc8000bf85340 */
[----:B------:R-:W1:Y:S01]  /*0240*/  S2UR UR20, SR_CTAID.Z ;  /* 0x00000000001479c3 */ /* 0x000e620000002700 */
[----:B---3--:R-:W-:Y:S01]  /*0250*/  ULEA UR4, UR4, UR5, 0x18 ;  /* 0x0000000504047291 */ /* 0x008fe2000f8ec0ff */
[----:B------:R-:W-:Y:S01]  /*0260*/  UMOV UR28, 0xffffc000 ;  /* 0xffffc000001c7882 */ /* 0x000fe20000000000 */
[----:B------:R-:W-:Y:S01]  /*0270*/  UMOV UR29, URZ ;  /* 0x000000ff001d7c82 */ /* 0x000fe20008000000 */
[----:B------:R-:W-:-:S09]  /*0280*/  UMOV UR30, URZ ;  /* 0x000000ff001e7c82 */ /* 0x000fd20008000000 */
.L_x_573:
        /* <DEDUP_REMOVED lines=53> */
.L_x_486:
        /* <DEDUP_REMOVED lines=37> */
.L_x_488:
[----:B------:R-:W1:Y:S01]  /*0830*/  LDCU.64 UR16, c[0x0][0x3b8] ;  /* 0x00007700ff1077ac */ /* 0x000e620008000a00 */
[----:B------:R-:W-:-:S05]  /*0840*/  IADD3 R2, PT, PT, R252, UR32, RZ ;  /* 0x00000020fc027c10 */ /* 0x000fca000fffe0ff */
[C---:B-1----:R-:W-:Y:S02]  /*0850*/  IMAD R0, R2.reuse, UR17, RZ ;  /* 0x0000001102007c24 */ /* 0x042fe4000f8e02ff */
[----:B------:R-:W-:-:S05]  /*0860*/  IMAD.WIDE.U32 R2, R2, UR16, RZ ;  /* 0x0000001002027c25 */ /* 0x000fca000f8e00ff */
[----:B------:R-:W-:Y:S02]  /*0870*/  IADD3 R23, PT, PT, R3, R0, RZ ;  /* 0x0000000003177210 */ /* 0x000fe40007ffe0ff */
[----:B------:R-:W-:-:S07]  /*0880*/  MOV R22, R2 ;  /* 0x0000000200167202 */ /* 0x000fce0000000f00 */
.L_x_489:
        /* <DEDUP_REMOVED lines=47> */
.L_x_490:
[----:B------:R-:W1:Y:S01]  /*0b80*/  LDCU.64 UR14, c[0x0][0x3c0] ;  /* 0x00007800ff0e77ac */ /* 0x000e620008000a00 */
[----:B------:R-:W-:-:S05]  /*0b90*/  IADD3 R0, PT, PT, R252, UR32, RZ ;  /* 0x00000020fc007c10 */ /* 0x000fca000fffe0ff */
[C---:B-1----:R-:W-:Y:S02]  /*0ba0*/  IMAD R4, R0.reuse, UR15, RZ ;  /* 0x0000000f00047c24 */ /* 0x042fe4000f8e02ff */
[----:B------:R-:W-:-:S05]  /*0bb0*/  IMAD.WIDE.U32 R2, R0, UR14, RZ ;  /* 0x0000000e00027c25 */ /* 0x000fca000f8e00ff */
[----:B------:R-:W-:Y:S02]  /*0bc0*/  IADD3 R25, PT, PT, R3, R4, RZ ;  /* 0x0000000403197210 */ /* 0x000fe40007ffe0ff */
[----:B------:R-:W-:Y:S02]  /*0bd0*/  MOV R24, R2 ;  /* 0x0000000200187202 */ /* 0x000fe40000000f00 */
.L_x_491:
        /* <DEDUP_REMOVED lines=28> */
.L_x_492:
[----:B------:R-:W-:Y:S02]  /*0da0*/  UIMAD.WIDE.U32 UR50, UR54, UR12, URZ ;  /* 0x0000000c363272a5 */ /* 0x000fe4000f8e00ff */
[----:B------:R-:W-:-:S04]  /*0db0*/  UIMAD UR44, UR55, UR12, URZ ;  /* 0x0000000c372c72a4 */ /* 0x000fc8000f8e02ff */
[----:B------:R-:W-:Y:S02]  /*0dc0*/  UIADD3 UR44, UPT, UPT, UR51, UR44, URZ ;  /* 0x0000002c332c7290 */ /* 0x000fe4000fffe0ff */
.L_x_493:
        /* <DEDUP_REMOVED lines=20> */
.L_x_494:
[----:B------:R-:W1:Y:S01]  /*0f10*/  LDCU UR45, c[0x0][0x434] ;  /* 0x00008680ff2d77ac */ /* 0x000e620008000800 */
[----:B------:R-:W-:-:S04]  /*0f20*/  UIMAD UR9, UR36, UR48, UR23 ;  /* 0x00000030240972a4 */ /* 0x000fc8000f8e0217 */
[----:B-1----:R-:W-:Y:S02]  /*0f30*/  UIMAD UR45, UR9, UR45, URZ ;  /* 0x0000002d092d72a4 */ /* 0x002fe4000f8e02ff */
.L_x_495:
        /* <DEDUP_REMOVED lines=11> */
.L_x_496:
[----:B------:R-:W1:Y:S01]  /*0ff0*/  LDCU UR49, c[0x0][0x444] ;  /* 0x00008880ff3177ac */ /* 0x000e620008000800 */
[----:B------:R-:W-:-:S04]  /*1000*/  UIMAD UR8, UR36, UR48, UR23 ;  /* 0x00000030240872a4 */ /* 0x000fc8000f8e0217 */
[----:B-1----:R-:W-:-:S12]  /*1010*/  UIMAD UR49, UR8, UR49, URZ ;  /* 0x00000031083172a4 */ /* 0x002fd8000f8e02ff */
.L_x_497:
        /* <DEDUP_REMOVED lines=23> */
[----:B------:R-:W-:-:S03]  /*1190*/  IADD3 R30, PT, PT, R28, 0x60, RZ ;  /* 0x000000601c1e7810 */ /* 0x000fc60007ffe0ff */
[----:B------:R-:W-:Y:S01]  /*11a0*/  VIADD R31, R28, 0x20 ;  /* 0x000000201c1f7836 */ /* 0x000fe20000000000 */
[----:B------:R-:W-:Y:S01]  /*11b0*/  IADD3 R2, P0, PT, R2, UR42, RZ ;  /* 0x0000002a02027c10 */ /* 0x000fe2000ff1e0ff */
[----:B------:R-:W-:Y:S01]  /*11c0*/  USHF.R.S32.HI UR42, URZ, 0x1f, UR11 ;  /* 0x0000001fff2a7899 */ /* 0x000fe2000801140b */
[----:B------:R-:W-:Y:S02]  /*11d0*/  VIADD R29, R28, 0x40 ;  /* 0x000000401c1d7836 */ /* 0x000fe40000000000 */
        /* <DEDUP_REMOVED lines=9> */
[----:B------:R-:W3:Y:S01]  /*1270*/  LDCU.64 UR10, c[0x0][0x550] ;  /* 0x0000aa00ff0a77ac */ /* 0x000ee20008000a00 */
[----:B----4-:R-:W-:Y:S02]  /*1280*/  IMAD R0, R10, UR40, RZ ;  /* 0x000000280a007c24 */ /* 0x010fe4000f8e02ff */
[----:B------:R-:W-:Y:S01]  /*1290*/  IMAD.X R5, RZ, RZ, UR43, P0 ;  /* 0x0000002bff057e24 */ /* 0x000fe200080e06ff */
[----:B------:R-:W-:Y:S01]  /*12a0*/  UIADD3.X UR41, UPT, UPT, UR41, UR44, UR42, UP1, UP0 ;  /* 0x0000002c29297290 */ /* 0x000fe20008fe042a */
[----:B-----5:R-:W-:Y:S01]  /*12b0*/  IMAD.WIDE.U32 R2, R16, UR21, RZ ;  /* 0x0000001510027c25 */ /* 0x020fe2000f8e00ff */
[----:B------:R-:W4:Y:S03]  /*12c0*/  LDCU.64 UR42, c[0x0][0x5e8] ;  /* 0x0000bd00ff2a77ac */ /* 0x000f260008000a00 */
[----:B------:R-:W-:Y:S01]  /*12d0*/  IMAD R0, R11, UR39, R0 ;  /* 0x000000270b007c24 */ /* 0x000fe2000f8e0200 */
[----:B------:R-:W-:Y:S01]  /*12e0*/  SEL R2, R2, RZ, P3 ;  /* 0x000000ff02027207 */ /* 0x000fe20001800000 */
[----:B------:R-:W-:Y:S01]  /*12f0*/  IMAD.WIDE.U32 R4, R10, UR39, R4 ;  /* 0x000000270a047c25 */ /* 0x000fe2000f8e0004 */
[----:B------:R-:W-:-:S02]  /*1300*/  UISETP.GT.AND UP0, UPT, UR38, URZ, UPT ;  /* 0x000000ff2600728c */ /* 0x000fc4000bf04270 */
[----:B------:R-:W-:Y:S01]  /*1310*/  IADD3 R16, P1, P0, R8, UR50, R2 ;  /* 0x0000003208107c10 */ /* 0x000fe2000f83e002 */
[----:B------:R-:W-:Y:S01]  /*1320*/  IMAD R9, R17, UR21, R3 ;  /* 0x0000001511097c24 */ /* 0x000fe2000f8e0203 */
[----:B------:R-:W-:Y:S01]  /*1330*/  IADD3 R3, PT, PT, R5, R0, RZ ;  /* 0x0000000005037210 */ /* 0x000fe20007ffe0ff */
[----:B------:R-:W-:Y:S01]  /*1340*/  IMAD.MOV.U32 R2, RZ, RZ, R4 ;  /* 0x000000ffff027224 */ /* 0x000fe200078e0004 */
[----:B------:R-:W-:Y:S01]  /*1350*/  SHF.R.S32.HI R8, RZ, 0x1f, R8 ;  /* 0x0000001fff087819 */ /* 0x000fe20000011408 */
[----:B------:R-:W-:Y:S01]  /*1360*/  IMAD.WIDE.U32 R4, R28, R14, R6 ;  /* 0x0000000e1c047225 */ /* 0x000fe200078e0006 */
[----:B------:R-:W-:Y:S02]  /*1370*/  SEL R0, R9, RZ, P3 ;  /* 0x000000ff09007207 */ /* 0x000fe40001800000 */
[----:B------:R-:W-:Y:S01]  /*1380*/  SHF.L.U64.HI R7, R14, 0x5, R15 ;  /* 0x000000050e077819 */ /* 0x000fe2000001020f */
[----:B--2---:R-:W-:Y:S01]  /*1390*/  IMAD.WIDE.U32 R2, R20, UR23, R2 ;  /* 0x0000001714027c25 */ /* 0x004fe2000f8e0002 */
[----:B------:R-:W-:Y:S01]  /*13a0*/  IADD3.X R8, PT, PT, R8, UR41, R0, P1, P0 ;  /* 0x0000002908087c10 */ /* 0x000fe20008fe0400 */
[----:B------:R-:W2:Y:S01]  /*13b0*/  LDCU.64 UR40, c[0x0][0x420] ;  /* 0x00008400ff2877ac */ /* 0x000ea20008000a00 */
[----:B-1----:R-:W-:Y:S01]  /*13c0*/  LEA R245, P1, R4, UR12, 0x1 ;  /* 0x0000000c04f57c11 */ /* 0x002fe2000f8208ff */
[----:B------:R-:W-:-:S02]  /*13d0*/  IMAD R3, R21, UR23, R3 ;  /* 0x0000001715037c24 */ /* 0x000fc4000f8e0203 */
[----:B------:R-:W-:Y:S01]  /*13e0*/  IMAD R6, R28, R15, R5 ;  /* 0x0000000f1c067224 */ /* 0x000fe200078e0205 */
[----:B------:R-:W-:Y:S01]  /*13f0*/  IADD3 R5, P0, PT, R16, UR47, RZ ;  /* 0x0000002f10057c10 */ /* 0x000fe2000ff1e0ff */
[----:B------:R-:W-:Y:S01]  /*1400*/  IMAD.U32 R0, RZ, RZ, UR47 ;  /* 0x0000002fff007e24 */ /* 0x000fe2000f8e00ff */
[C---:B------:R-:W-:Y:S01]  /*1410*/  IADD3 R16, P2, PT, R28.reuse, 0x20, RZ ;  /* 0x000000201c107810 */ /* 0x040fe20007f5e0ff */
[----:B------:R-:W-:Y:S01]  /*1420*/  IMAD.WIDE.U32 R2, R28, R10, R2 ;  /* 0x0000000a1c027225 */ /* 0x000fe200078e0002 */
[----:B------:R-:W-:Y:S02]  /*1430*/  LEA.HI.X R244, R4, UR13, R6, 0x1, P1 ;  /* 0x0000000d04f47c11 */ /* 0x000fe400088f0c06 */
[----:B------:R-:W-:Y:S01]  /*1440*/  LEA.HI.X.SX32 R4, R0, R8, 0x1, P0 ;  /* 0x0000000800047211 */ /* 0x000fe200000f0eff */
[----:B------:R-:W-:Y:S01]  /*1450*/  IMAD R0, R28, R11, R3 ;  /* 0x0000000b1c007224 */ /* 0x000fe200078e0203 */
[----:B---3--:R-:W-:Y:S01]  /*1460*/  LEA R220, P0, R5, UR8, 0x2 ;  /* 0x0000000805dc7c11 */ /* 0x008fe2000f8010ff */
[----:B------:R-:W-:Y:S01]  /*1470*/  IMAD.X R20, RZ, RZ, RZ, P2 ;  /* 0x000000ffff147224 */ /* 0x000fe200010e06ff */
[----:B------:R-:W-:-:S02]  /*1480*/  LEA R243, P1, R2, UR10, 0x1 ;  /* 0x0000000a02f37c11 */ /* 0x000fc4000f8208ff */
[----:B------:R-:W-:Y:S01]  /*1490*/  LEA.HI.X R221, R5, UR9, R4, 0x2, P0 ;  /* 0x0000000905dd7c11 */ /* 0x000fe200080f1404 */
[----:B------:R-:W-:Y:S01]  /*14a0*/  IMAD.SHL.U32 R4, R10, 0x20, RZ ;  /* 0x000000200a047824 */ /* 0x000fe200078e00ff */
[----:B------:R-:W-:Y:S01]  /*14b0*/  LEA.HI.X R242, R2, UR11, R0, 0x1, P1 ;  /* 0x0000000b02f27c11 */ /* 0x000fe200088f0c00 */
[----:B----4-:R-:W-:Y:S01]  /*14c0*/  UIMAD.WIDE UR10, UR49, 0x4, UR42 ;  /* 0x00000004310a78a5 */ /* 0x010fe2000f8e022a */
[C---:B------:R-:W-:Y:S01]  /*14d0*/  IADD3 R19, P0, PT, R28.reuse, 0x60, RZ ;  /* 0x000000601c137810 */ /* 0x040fe20007f1e0ff */
[----:B--2---:R-:W-:Y:S01]  /*14e0*/  UIMAD.WIDE UR40, UR45, 0x4, UR40 ;  /* 0x000000042d2878a5 */ /* 0x004fe2000f8e0228 */
        /* <DEDUP_REMOVED lines=23> */
.L_x_499:
[----:B------:R-:W1:Y:S01]  /*1660*/  LDCU.64 UR12, c[0x0][0x5c0] ;  /* 0x0000b800ff0c77ac */ /* 0x000e620008000a00 */
[----:B------:R-:W-:-:S05]  /*1670*/  IADD3 R0, PT, PT, R252, UR32, RZ ;  /* 0x00000020fc007c10 */ /* 0x000fca000fffe0ff */
[C---:B-1----:R-:W-:Y:S02]  /*1680*/  IMAD R4, R0.reuse, UR13, RZ ;  /* 0x0000000d00047c24 */ /* 0x042fe4000f8e02ff */
[----:B------:R-:W-:-:S05]  /*1690*/  IMAD.WIDE.U32 R2, R0, UR12, RZ ;  /* 0x0000000c00027c25 */ /* 0x000fca000f8e00ff */
[----:B------:R-:W-:Y:S02]  /*16a0*/  IADD3 R6, PT, PT, R3, R4, RZ ;  /* 0x0000000403067210 */ /* 0x000fe40007ffe0ff */
[----:B------:R-:W-:Y:S02]  /*16b0*/  MOV R5, R2 ;  /* 0x0000000200057202 */ /* 0x000fe40000000f00 */
.L_x_500:
        /* <DEDUP_REMOVED lines=17> */
.L_x_501:
[----:B------:R-:W1:Y:S01]  /*17d0*/  LDCU.64 UR10, c[0x0][0x5c8] ;  /* 0x0000b900ff0a77ac */ /* 0x000e620008000a00 */
[----:B------:R-:W-:-:S05]  /*17e0*/  IADD3 R0, PT, PT, R252, UR32, RZ ;  /* 0x00000020fc007c10 */ /* 0x000fca000fffe0ff */
[C---:B-1----:R-:W-:Y:S02]  /*17f0*/  IMAD R4, R0.reuse, UR11, RZ ;  /* 0x0000000b00047c24 */ /* 0x042fe4000f8e02ff */
[----:B------:R-:W-:-:S05]  /*1800*/  IMAD.WIDE.U32 R2, R0, UR10, RZ ;  /* 0x0000000a00027c25 */ /* 0x000fca000f8e00ff */
[----:B------:R-:W-:Y:S02]  /*1810*/  IADD3 R11, PT, PT, R3, R4, RZ ;  /* 0x00000004030b7210 */ /* 0x000fe40007ffe0ff */
[----:B------:R-:W-:-:S07]  /*1820*/  MOV R10, R2 ;  /* 0x00000002000a7202 */ /* 0x000fce0000000f00 */
.L_x_502:
[----:B------:R-:W1:Y:S01]  /*1830*/  LDCU UR8, c[0x0][0x440] ;  /* 0x00008800ff0877ac */ /* 0x000e620008000800 */
[----:B------:R-:W-:Y:S01]  /*1840*/  IMAD.U32 R2, RZ, RZ, UR12 ;  /* 0x0000000cff027e24 */ /* 0x000fe2000f8e00ff */
[----:B------:R-:W-:Y:S01]  /*1850*/  BSSY.RECONVERGENT B0, `(.L_x_503) ;  /* 0x0000023000007945 */ /* 0x000fe20003800200 */
[----:B------:R-:W-:Y:S02]  /*1860*/  UIADD3 UR31, UPT, UPT, -UR25, UR31, URZ ;  /* 0x0000001f191f7290 */ /* 0x000fe4000fffe1ff */
[----:B------:R-:W-:Y:S01]  /*1870*/  IMAD.WIDE.U32 R2, R2, UR25, R12 ;  /* 0x0000001902027c25 */ /* 0x000fe2000f8e000c */
[----:B------:R-:W-:-:S04]  /*1880*/  UIMAD UR14, UR5, UR12, URZ ;  /* 0x0000000c050e72a4 */ /* 0x000fc8000f8e02ff */
[----:B------:R-:W-:Y:S01]  /*1890*/  UIMAD UR14, UR25, UR13, UR14 ;  /* 0x0000000d190e72a4 */ /* 0x000fe2000f8e020e */
[----:B------:R-:W-:-:S05]  /*18a0*/  IADD3 R2, P1, PT, R5, R2, RZ ;  /* 0x0000000205027210 */ /* 0x000fca0007f3e0ff */
[----:B------:R-:W-:Y:S02]  /*18b0*/  IADD3.X R3, PT, PT, R6, UR14, R3, P1, !PT ;  /* 0x0000000e06037c10 */ /* 0x000fe40008ffe403 */
[----:B-1----:R-:W-:Y:S01]  /*18c0*/  ISETP.GE.AND P0, PT, R12, UR8, PT ;  /* 0x000000080c007c0c */ /* 0x002fe2000bf06270 */
[----:B------:R-:W1:Y:S03]  /*18d0*/  LDCU.64 UR8, c[0x0][0x5d8] ;  /* 0x0000bb00ff0877ac */ /* 0x000e660008000a00 */
[----:B------:R-:W-:Y:S02]  /*18e0*/  ISETP.GE.OR P3, PT, R28, UR31, P0 ;  /* 0x0000001f1c007c0c */ /* 0x000fe40008766670 */
[----:B------:R-:W-:Y:S02]  /*18f0*/  ISETP.GE.OR P2, PT, R31, UR31, P0 ;  /* 0x0000001f1f007c0c */ /* 0x000fe40008746670 */
[----:B------:R-:W-:-:S02]  /*1900*/  ISETP.GE.OR P1, PT, R29, UR31, P0 ;  /* 0x0000001f1d007c0c */ /* 0x000fc40008726670 */
[----:B------:R-:W-:-:S07]  /*1910*/  ISETP.GE.OR P0, PT, R30, UR31, P0 ;  /* 0x0000001f1e007c0c */ /* 0x000fce0008706670 */
[----:B------:R-:W2:Y:S01]  /*1920*/  @!P3 LDC.64 R4, c[0x0][0x560] ;  /* 0x00015800ff04bb82 */ /* 0x000ea20000000a00 */
[----:B-1----:R-:W-:Y:S02]  /*1930*/  IMAD.U32 R0, RZ, RZ, UR8 ;  /* 0x00000008ff007e24 */ /* 0x002fe4000f8e00ff */
[----:B------:R-:W-:Y:S02]  /*1940*/  IMAD.U32 R6, RZ, RZ, UR9 ;  /* 0x00000009ff067e24 */ /* 0x000fe4000f8e00ff */
        /* <DEDUP_REMOVED lines=19> */
.L_x_504:
[----:B------:R-:W-:Y:S05]  /*1a80*/  BSYNC.RECONVERGENT B0 ;  /* 0x0000000000007941 */ /* 0x000fea0003800200 */
.L_x_503:
        /* <DEDUP_REMOVED lines=12> */
.L_x_506:
[----:B------:R-:W-:Y:S05]  /*1b50*/  BSYNC.RECONVERGENT B0 ;  /* 0x0000000000007941 */ /* 0x000fea0003800200 */
.L_x_505:
        /* <DEDUP_REMOVED lines=12> */
.L_x_508:
[----:B------:R-:W-:Y:S05]  /*1c20*/  BSYNC.RECONVERGENT B0 ;  /* 0x0000000000007941 */ /* 0x000fea0003800200 */
.L_x_507:
        /* <DEDUP_REMOVED lines=30> */
.L_x_510:
[----:B------:R-:W-:Y:S05]  /*1e10*/  BSYNC.RECONVERGENT B0 ;  /* 0x0000000000007941 */ /* 0x000fea0003800200 */
.L_x_509:
        /* <DEDUP_REMOVED lines=12> */
.L_x_512:
[----:B------:R-:W-:Y:S05]  /*1ee0*/  BSYNC.RECONVERGENT B0 ;  /* 0x0000000000007941 */ /* 0x000fea0003800200 */
.L_x_511:
        /* <DEDUP_REMOVED lines=12> */
.L_x_498:
[----:B------:R-:W-:Y:S01]  /*1fb0*/  UIMAD UR9, UR37, -0x80, UR38 ;  /* 0xffffff80250978a4 */ /* 0x000fe2000f8e0226 */
[----:B------:R-:W-:Y:S01]  /*1fc0*/  LOP3.LUT R0, R33, 0x1f8, RZ, 0xc0, !PT ;  /* 0x000001f821007812 */ /* 0x000fe200078ec0ff */
[----:B------:R-:W-:Y:S01]  /*1fd0*/  ULOP3.LUT UR8, UR37, 0x80000001, URZ, 0xc0, !UPT ;  /* 0x8000000125087892 */ /* 0x000fe2000f8ec0ff */
[----:B------:R-:W-:Y:S02]  /*1fe0*/  @P3 BAR.SYNC.DEFER_BLOCKING 0x0 ;  /* 0x0000000000003b1d */ /* 0x000fe40000010000 */
[----:B------:R-:W-:Y:S01]  /*1ff0*/  LOP3.LUT R0, R0, 0x38, R32, 0x78, !PT ;  /* 0x0000003800007812 */ /* 0x000fe200078e7820 */
[----:B------:R-:W-:Y:S01]  /*2000*/  UISETP.NE.AND UP0, UPT, UR8, 0x1, UPT ;  /* 0x000000010800788c */ /* 0x000fe2000bf05270 */
[----:B------:R-:W-:Y:S02]  /*2010*/  ISETP.GE.AND P1, PT, R28, UR9, PT ;  /* 0x000000091c007c0c */ /* 0x000fe4000bf26270 */
[----:B------:R-:W-:Y:S01]  /*2020*/  LOP3.LUT R0, R0, 0x1e00, R33, 0xf8, !PT ;  /* 0x00001e0000007812 */ /* 0x000fe200078ef821 */
[----:B------:R-:W-:Y:S01]  /*2030*/  USEL UR12, URZ, 0x4000, UP0 ;  /* 0x00004000ff0c7887 */ /* 0x000fe20008000000 */
[----:B------:R-:W-:Y:S02]  /*2040*/  BSSY.RECONVERGENT B0, `(.L_x_514) ;  /* 0x0000010000007945 */ /* 0x000fe40003800200 */
[----:B------:R-:W-:-:S07]  /*2050*/  LEA R8, R0, UR24, 0x1 ;  /* 0x0000001800087c11 */ /* 0x000fce000f8e08ff */
        /* <DEDUP_REMOVED lines=11> */
.L_x_516:
[----:B------:R3:W-:Y:S01]  /*2110*/  STS.128 [R8+0x8000], RZ ;  /* 0x008000ff08007388 */ /* 0x0007e20000000c00 */
[----:B------:R-:W-:Y:S05]  /*2120*/  BRA `(.L_x_517) ;  /* 0x0000000000047947 */ /* 0x000fea0003800000 */
.L_x_515:
[----:B------:R1:W-:Y:S02]  /*2130*/  STS.128 [R8+0x8000], RZ ;  /* 0x008000ff08007388 */ /* 0x0003e40000000c00 */
.L_x_517:
[----:B------:R-:W-:Y:S05]  /*2140*/  BSYNC.RECONVERGENT B0 ;  /* 0x0000000000007941 */ /* 0x000fea0003800200 */
.L_x_514:
[----:B------:R-:W-:Y:S01]  /*2150*/  ISETP.GE.AND P6, PT, R31, UR9, PT ;  /* 0x000000091f007c0c */ /* 0x000fe2000bfc6270 */
[----:B------:R-:W-:Y:S01]  /*2160*/  BSSY.RECONVERGENT B0, `(.L_x_518) ;  /* 0x000000f000007945 */ /* 0x000fe20003800200 */
[----:B--2---:R-:W-:Y:S02]  /*2170*/  LEA R2, P0, R4, R243, 0x1 ;  /* 0x000000f304027211 */ /* 0x004fe400078008ff */
[----:B------:R-:W-:Y:S02]  /*2180*/  ISETP.GE.AND P5, PT, R29, UR9, PT ;  /* 0x000000091d007c0c */ /* 0x000fe4000bfa6270 */
[----:B------:R-:W-:Y:S02]  /*2190*/  ISETP.GE.AND P4, PT, R30, UR9, PT ;  /* 0x000000091e007c0c */ /* 0x000fe4000bf86270 */
[----:B------:R-:W-:-:S05]  /*21a0*/  LEA.HI.X R3, R4, R242, R5, 0x1, P0 ;  /* 0x000000f204037211 */ /* 0x000fca00000f0c05 */
[----:B------:R2:W-:Y:S01]  /*21b0*/  @P6 STS.128 [R8+0x9000], RZ ;  /* 0x009000ff08006388 */ /* 0x0005e20000000c00 */
[----:B------:R-:W-:Y:S05]  /*21c0*/  @P6 BRA `(.L_x_519) ;  /* 0x0000000000206947 */ /* 0x000fea0003800000 */
[----:B------:R-:W4:Y:S02]  /*21d0*/  LDCU UR8, c[0x0][0x440] ;  /* 0x00008800ff0877ac */ /* 0x000f240008000800 */
[----:B----4-:R-:W-:-:S13]  /*21e0*/  ISETP.GE.AND P0, PT, R12, UR8, PT ;  /* 0x000000080c007c0c */ /* 0x010fda000bf06270 */
[----:B------:R4:W-:Y:S01]  /*21f0*/  @P0 STS.128 [R8+0x9000], RZ ;  /* 0x009000ff08000388 */ /* 0x0009e20000000c00 */
[----:B------:R-:W-:Y:S05]  /*2200*/  @P0 BRA `(.L_x_519) ;  /* 0x0000000000100947 */ /* 0x000fea0003800000 */
[----:B------:R-:W-:Y:S01]  /*2210*/  @!PT LDS RZ, [RZ] ;  /* 0x00000000fffff984 */ /* 0x000fe20000000800 */
[----:B------:R-:W-:Y:S01]  /*2220*/  @!PT LDS RZ, [RZ] ;  /* 0x00000000fffff984 */ /* 0x000fe20000000800 */
[----:B------:R-:W-:Y:S01]  /*2230*/  @!PT LDS RZ, [RZ] ;  /* 0x00000000fffff984 */ /* 0x000fe20000000800 */
[----:B------:R1:W-:Y:S02]  /*2240*/  LDGSTS.E.BYPASS.LTC128B.128 [R8+0x9000], desc[UR26][R2.64] ;  /* 0x0900000002087fae */ /* 0x0003e4000b981a1a */
.L_x_519:
[----:B------:R-:W-:Y:S05]  /*2250*/  BSYNC.RECONVERGENT B0 ;  /* 0x0000000000007941 */ /* 0x000fea0003800200 */
.L_x_518:
[----:B------:R1:W-:Y:S01]  /*2260*/  @P5 STS.128 [R8+0xa000], RZ ;  /* 0x00a000ff08005388 */ /* 0x0003e20000000c00 */
[----:B------:R-:W-:Y:S04]  /*2270*/  BSSY.RECONVERGENT B0, `(.L_x_520) ;  /* 0x000000c000007945 */ /* 0x000fe80003800200 */
[----:B------:R-:W-:Y:S05]  /*2280*/  @P5 BRA `(.L_x_521) ;  /* 0x0000000000285947 */ /* 0x000fea0003800000 */
[----:B------:R-:W5:Y:S02]  /*2290*/  LDCU UR8, c[0x0][0x440] ;  /* 0x00008800ff0877ac */ /* 0x000f640008000800 */
[----:B-----5:R-:W-:-:S13]  /*22a0*/  ISETP.GE.AND P0, PT, R12, UR8, PT ;  /* 0x000000080c007c0c */ /* 0x020fda000bf06270 */
        /* <DEDUP_REMOVED lines=8> */
.L_x_521:
[----:B------:R-:W-:Y:S05]  /*2330*/  BSYNC.RECONVERGENT B0 ;  /* 0x0000000000007941 */ /* 0x000fea0003800200 */
.L_x_520:
[----:B------:R1:W-:Y:S01]  /*2340*/  @P4 STS.128 [R8+0xb000], RZ ;  /* 0x00b000ff08004388 */ /* 0x0003e20000000c00 */
[----:B------:R-:W-:Y:S04]  /*2350*/  BSSY.RECONVERGENT B0, `(.L_x_522) ;  /* 0x000000c000007945 */ /* 0x000fe80003800200 */
        /* <DEDUP_REMOVED lines=11> */
.L_x_523:
[----:B------:R-:W-:Y:S05]  /*2410*/  BSYNC.RECONVERGENT B0 ;  /* 0x0000000000007941 */ /* 0x000fea0003800200 */
.L_x_522:
[----:B------:R-:W-:Y:S01]  /*2420*/  BSSY.RECONVERGENT B0, `(.L_x_524) ;  /* 0x0000010000007945 */ /* 0x000fe20003800200 */
[----:B------:R-:W-:-:S03]  /*2430*/  IADD3 R188, PT, PT, R8, UR12, RZ ;  /* 0x0000000c08bc7c10 */ /* 0x000fc6000fffe0ff */
        /* <DEDUP_REMOVED lines=11> */
.L_x_526:
[----:B------:R1:W-:Y:S01]  /*24f0*/  STS.128 [R188], RZ ;  /* 0x000000ffbc007388 */ /* 0x0003e20000000c00 */
[----:B------:R-:W-:Y:S05]  /*2500*/  BRA `(.L_x_527) ;  /* 0x0000000000047947 */ /* 0x000fea0003800000 */
.L_x_525:
[----:B------:R1:W-:Y:S02]  /*2510*/  STS.128 [R188], RZ ;  /* 0x000000ffbc007388 */ /* 0x0003e40000000c00 */
.L_x_527:
[----:B------:R-:W-:Y:S05]  /*2520*/  BSYNC.RECONVERGENT B0 ;  /* 0x0000000000007941 */ /* 0x000fea0003800200 */
.L_x_524:
[--C-:B------:R-:W-:Y:S01]  /*2530*/  SHF.R.U32.HI R34, RZ, 0x1, R32.reuse ;  /* 0x00000001ff227819 */ /* 0x100fe20000011620 */
[----:B------:R-:W-:Y:S01]  /*2540*/  IMAD.MOV.U32 R249, RZ, RZ, 0x7f800000 ;  /* 0x7f800000fff97424 */ /* 0x000fe200078e00ff */
[----:B------:R-:W-:Y:S01]  /*2550*/  SHF.R.U32.HI R0, RZ, 0x2, R32 ;  /* 0x00000002ff007819 */ /* 0x000fe20000011620 */
[----:B------:R-:W-:Y:S01]  /*2560*/  IMAD.MOV.U32 R248, RZ, RZ, 0x7f800000 ;  /* 0x7f800000fff87424 */ /* 0x000fe200078e00ff */
[----:B------:R-:W-:Y:S01]  /*2570*/  LOP3.LUT R239, R34, 0x30, RZ, 0xc0, !PT ;  /* 0x0000003022ef7812 */ /* 0x000fe200078ec0ff */
[----:B------:R-:W-:Y:S02]  /*2580*/  IMAD.MOV.U32 R247, RZ, RZ, 0x7f800000 ;  /* 0x7f800000fff77424 */ /* 0x000fe400078e00ff */
[----:B------:R-:W-:Y:S01]  /*2590*/  IMAD.MOV.U32 R246, RZ, RZ, 0x7f800000 ;  /* 0x7f800000fff67424 */ /* 0x000fe200078e00ff */
[----:B------:R-:W-:Y:S01]  /*25a0*/  LOP3.LUT R239, R239, 0x7, R0, 0xf8, !PT ;  /* 0x00000007efef7812 */ /* 0x000fe200078ef800 */
[----:B------:R2:W-:Y:S03]  /*25b0*/  @P6 STS.128 [R188+0x1000], RZ ;  /* 0x001000ffbc006388 */ /* 0x0005e60000000c00 */
[C---:B-1----:R-:W-:Y:S01]  /*25c0*/  LOP3.LUT R2, R239.reuse, 0x40, RZ, 0xfc, !PT ;  /* 0x00000040ef027812 */ /* 0x042fe200078efcff */
[C---:B------:R-:W-:Y:S01]  /*25d0*/  VIADD R3, R239.reuse, 0x8 ;  /* 0x00000008ef037836 */ /* 0x040fe20000000000 */
[C---:B------:R-:W-:Y:S01]  /*25e0*/  ISETP.GE.AND P3, PT, R239.reuse, UR9, PT ;  /* 0x00000009ef007c0c */ /* 0x040fe2000bf66270 */
[----:B------:R-:W-:Y:S01]  /*25f0*/  VIADD R0, R239, 0x48 ;  /* 0x00000048ef007836 */ /* 0x000fe20000000000 */
[----:B------:R-:W-:Y:S01]  /*2600*/  ISETP.GE.AND P1, PT, R2, UR9, PT ;  /* 0x0000000902007c0c */ /* 0x000fe2000bf26270 */
[----:B------:R-:W-:Y:S01]  /*2610*/  IMAD.MOV.U32 R2, RZ, RZ, 0x4 ;  /* 0x00000004ff027424 */ /* 0x000fe200078e00ff */
[----:B------:R-:W-:-:S02]  /*2620*/  ISETP.GE.AND P2, PT, R3, UR9, PT ;  /* 0x0000000903007c0c */ /* 0x000fc4000bf46270 */
[----:B------:R-:W-:Y:S01]  /*2630*/  ISETP.GE.AND P0, PT, R0, UR9, PT ;  /* 0x0000000900007c0c */ /* 0x000fe2000bf06270 */
[----:B------:R-:W-:Y:S01]  /*2640*/  IMAD.WIDE.U32 R2, R239, R2, UR40 ;  /* 0x00000028ef027e25 */ /* 0x000fe2000f8e0002 */
[----:B------:R-:W-:Y:S05]  /*2650*/  BSSY.RECONVERGENT B0, `(.L_x_528) ;  /* 0x0000010000007945 */ /* 0x000fea0003800200 */
[----:B------:R-:W5:Y:S04]  /*2660*/  @!P3 LDG.E R249, desc[UR26][R2.64] ;  /* 0x0000001a02f9b981 */ /* 0x000f68000c1e1900 */
[----:B------:R-:W5:Y:S04]  /*2670*/  @!P2 LDG.E R248, desc[UR26][R2.64+0x20] ;  /* 0x0000201a02f8a981 */ /* 0x000f68000c1e1900 */
[----:B------:R-:W5:Y:S04]  /*2680*/  @!P1 LDG.E R247, desc[UR26][R2.64+0x100] ;  /* 0x0001001a02f79981 */ /* 0x000f68000c1e1900 */
[----:B------:R1:W5:Y:S02]  /*2690*/  @!P0 LDG.E R246, desc[UR26][R2.64+0x120] ;  /* 0x0001201a02f68981 */ /* 0x000364000c1e1900 */
[----:B-1----:R-:W-:-:S04]  /*26a0*/  LEA R2, P0, R6, R245, 0x1 ;  /* 0x000000f506027211 */ /* 0x002fc800078008ff */
[----:B------:R-:W-:Y:S01]  /*26b0*/  LEA.HI.X R3, R6, R244, R7, 0x1, P0 ;  /* 0x000000f406037211 */ /* 0x000fe200000f0c07 */
[----:B--2---:R-:W-:Y:S08]  /*26c0*/  @P6 BRA `(.L_x_529) ;  /* 0x0000000000206947 */ /* 0x004ff00003800000 */
[----:B------:R-:W1:Y:S02]  /*26d0*/  LDCU UR8, c[0x0][0x440] ;  /* 0x00008800ff0877ac */ /* 0x000e640008000800 */
[----:B-1----:R-:W-:-:S13]  /*26e0*/  ISETP.GE.AND P0, PT, R12, UR8, PT ;  /* 0x000000080c007c0c */ /* 0x002fda000bf06270 */
[----:B------:R1:W-:Y:S01]  /*26f0*/  @P0 STS.128 [R188+0x1000], RZ ;  /* 0x001000ffbc000388 */ /* 0x0003e20000000c00 */
[----:B------:R-:W-:Y:S05]  /*2700*/  @P0 BRA `(.L_x_529) ;  /* 0x0000000000100947 */ /* 0x000fea0003800000 */
[----:B------:R-:W-:Y:S01]  /*2710*/  @!PT LDS RZ, [RZ] ;  /* 0x00000000fffff984 */ /* 0x000fe20000000800 */
[----:B------:R-:W-:Y:S01]  /*2720*/  @!PT LDS RZ, [RZ] ;  /* 0x00000000fffff984 */ /* 0x000fe20000000800 */
[----:B------:R-:W-:Y:S01]  /*2730*/  @!PT LDS RZ, [RZ] ;  /* 0x00000000fffff984 */ /* 0x000fe20000000800 */
[----:B------:R2:W-:Y:S02]  /*2740*/  LDGSTS.E.BYPASS.LTC128B.128 [R188+0x1000], desc[UR26][R2.64] ;  /* 0x0100000002bc7fae */ /* 0x0005e4000b981a1a */
.L_x_529:
[----:B------:R-:W-:Y:S05]  /*2750*/  BSYNC.RECONVERGENT B0 ;  /* 0x0000000000007941 */ /* 0x000fea0003800200 */
.L_x_528:
[----:B------:R1:W-:Y:S01]  /*2760*/  @P5 STS.128 [R188+0x2000], RZ ;  /* 0x002000ffbc005388 */ /* 0x0003e20000000c00 */
[----:B------:R-:W-:Y:S04]  /*2770*/  BSSY.RECONVERGENT B0, `(.L_x_530) ;  /* 0x000000c000007945 */ /* 0x000fe80003800200 */
[----:B------:R-:W-:Y:S05]  /*2780*/  @P5 BRA `(.L_x_531) ;  /* 0x0000000000285947 */ /* 0x000fea0003800000 */
[----:B------:R-:W3:Y:S02]  /*2790*/  LDCU UR8, c[0x0][0x440] ;  /* 0x00008800ff0877ac */ /* 0x000ee40008000800 */
[----:B---3--:R-:W-:-:S13]  /*27a0*/  ISETP.GE.AND P0, PT, R12, UR8, PT ;  /* 0x000000080c007c0c */ /* 0x008fda000bf06270 */
        /* <DEDUP_REMOVED lines=8> */
.L_x_531:
[----:B------:R-:W-:Y:S05]  /*2830*/  BSYNC.RECONVERGENT B0 ;  /* 0x0000000000007941 */ /* 0x000fea0003800200 */
.L_x_530:
[----:B------:R1:W-:Y:S01]  /*2840*/  @P4 STS.128 [R188+0x3000], RZ ;  /* 0x003000ffbc004388 */ /* 0x0003e20000000c00 */
[----:B------:R-:W-:Y:S04]  /*2850*/  BSSY.RECONVERGENT B0, `(.L_x_532) ;  /* 0x000000c000007945 */ /* 0x000fe80003800200 */
        /* <DEDUP_REMOVED lines=11> */
.L_x_533:
[----:B------:R-:W-:Y:S05]  /*2910*/  BSYNC.RECONVERGENT B0 ;  /* 0x0000000000007941 */ /* 0x000fea0003800200 */
.L_x_532:
[----:B------:R-:W3:Y:S01]  /*2920*/  LDCU.64 UR8, c[0x0][0x3d0] ;  /* 0x00007a00ff0877ac */ /* 0x000ee20008000a00 */
[----:B-12---:R-:W-:Y:S01]  /*2930*/  MOV R2, UR16 ;  /* 0x0000001000027c02 */ /* 0x006fe20008000f00 */
[----:B------:R-:W-:Y:S01]  /*2940*/  BSSY.RECONVERGENT B0, `(.L_x_534) ;  /* 0x000001f000007945 */ /* 0x000fe20003800200 */
[----:B------:R-:W-:Y:S02]  /*2950*/  UIADD3 UR13, UPT, UPT, -UR25, UR31, URZ ;  /* 0x0000001f190d7290 */ /* 0x000fe4000fffe1ff */
[----:B------:R-:W-:Y:S01]  /*2960*/  UIMAD UR36, UR5, UR16, URZ ;  /* 0x00000010052472a4 */ /* 0x000fe2000f8e02ff */
[----:B------:R-:W-:-:S03]  /*2970*/  IMAD.WIDE.U32 R2, R2, UR25, R12 ;  /* 0x0000001902027c25 */ /* 0x000fc6000f8e000c */
[----:B------:R-:W-:Y:S01]  /*2980*/  UIMAD UR36, UR25, UR17, UR36 ;  /* 0x00000011192472a4 */ /* 0x000fe2000f8e0224 */
[----:B------:R-:W-:Y:S02]  /*2990*/  ISETP.GE.AND P4, PT, R28, UR13, PT ;  /* 0x0000000d1c007c0c */ /* 0x000fe4000bf86270 */
[----:B------:R-:W-:-:S04]  /*29a0*/  IADD3 R2, P0, PT, R22, R2, RZ ;  /* 0x0000000216027210 */ /* 0x000fc80007f1e0ff */
[----:B------:R-:W-:Y:S01]  /*29b0*/  IADD3.X R3, PT, PT, R23, UR36, R3, P0, !PT ;  /* 0x0000002417037c10 */ /* 0x000fe200087fe403 */
[----:B---3--:R-:W-:-:S04]  /*29c0*/  IMAD R0, R27, UR8, RZ ;  /* 0x000000081b007c24 */ /* 0x008fc8000f8e02ff */
[C---:B------:R-:W-:Y:S02]  /*29d0*/  IMAD R0, R18.reuse, UR9, R0 ;  /* 0x0000000912007c24 */ /* 0x040fe4000f8e0200 */
[----:B------:R-:W-:-:S05]  /*29e0*/  IMAD.WIDE.U32 R6, R18, UR8, R2 ;  /* 0x0000000812067c25 */ /* 0x000fca000f8e0002 */
        /* <DEDUP_REMOVED lines=17> */
.L_x_536:
[----:B------:R2:W-:Y:S01]  /*2b00*/  STS.128 [R8+0xc000], RZ ;  /* 0x00c000ff08007388 */ /* 0x0005e20000000c00 */
[----:B------:R-:W-:Y:S05]  /*2b10*/  BRA `(.L_x_537) ;  /* 0x0000000000047947 */ /* 0x000fea0003800000 */
.L_x_535:
[----:B------:R3:W-:Y:S02]  /*2b20*/  STS.128 [R8+0xc000], RZ ;  /* 0x00c000ff08007388 */ /* 0x0007e40000000c00 */
.L_x_537:
[----:B------:R-:W-:Y:S05]  /*2b30*/  BSYNC.RECONVERGENT B0 ;  /* 0x0000000000007941 */ /* 0x000fea0003800200 */
.L_x_534:
[----:B------:R-:W-:Y:S01]  /*2b40*/  ISETP.GE.AND P3, PT, R31, UR13, PT ;  /* 0x0000000d1f007c0c */ /* 0x000fe2000bf66270 */
[----:B------:R-:W-:Y:S01]  /*2b50*/  BSSY.RECONVERGENT B0, `(.L_x_538) ;  /* 0x0000016000007945 */ /* 0x000fe20003800200 */
[----:B------:R-:W-:Y:S02]  /*2b60*/  ISETP.GE.AND P2, PT, R29, UR13, PT ;  /* 0x0000000d1d007c0c */ /* 0x000fe4000bf46270 */
[----:B------:R-:W-:-:S09]  /*2b70*/  ISETP.GE.AND P1, PT, R30, UR13, PT ;  /* 0x0000000d1e007c0c */ /* 0x000fd2000bf26270 */
[----:B------:R1:W-:Y:S01]  /*2b80*/  @P3 STS.128 [R8+0xd000], RZ ;  /* 0x00d000ff08003388 */ /* 0x0003e20000000c00 */
        /* <DEDUP_REMOVED lines=18> */
.L_x_539:
[----:B------:R-:W-:Y:S05]  /*2cb0*/  BSYNC.RECONVERGENT B0 ;  /* 0x0000000000007941 */ /* 0x000fea0003800200 */
.L_x_538:
[----:B------:R1:W-:Y:S01]  /*2cc0*/  @P2 STS.128 [R8+0xe000], RZ ;  /* 0x00e000ff08002388 */ /* 0x0003e20000000c00 */
[----:B------:R-:W-:Y:S04]  /*2cd0*/  BSSY.RECONVERGENT B0, `(.L_x_540) ;  /* 0x0000013000007945 */ /* 0x000fe80003800200 */
        /* <DEDUP_REMOVED lines=18> */
.L_x_541:
[----:B------:R-:W-:Y:S05]  /*2e00*/  BSYNC.RECONVERGENT B0 ;  /* 0x0000000000007941 */ /* 0x000fea0003800200 */
.L_x_540:
        /* <DEDUP_REMOVED lines=8> */
[----:B------:R-:W-:Y:S01]  /*2e90*/  MOV R2, R6 ;  /* 0x0000000600027202 */ /* 0x000fe20000000f00 */
[----:B------:R-:W-:Y:S01]  /*2ea0*/  IMAD R0, R26, UR16, RZ ;  /* 0x000000101a007c24 */ /* 0x000fe2000f8e02ff */
[----:B------:R-:W-:-:S03]  /*2eb0*/  MOV R3, R9 ;  /* 0x0000000900037202 */ /* 0x000fc60000000f00 */
[C---:B------:R-:W-:Y:S02]  /*2ec0*/  IMAD R0, R19.reuse, UR17, R0 ;  /* 0x0000001113007c24 */ /* 0x040fe4000f8e0200 */
[----:B-1----:R-:W-:-:S05]  /*2ed0*/  IMAD.WIDE.U32 R4, R19, UR16, R2 ;  /* 0x0000001013047c25 */ /* 0x002fca000f8e0002 */
[----:B------:R-:W-:Y:S02]  /*2ee0*/  IADD3 R0, PT, PT, R5, R0, RZ ;  /* 0x0000000005007210 */ /* 0x000fe40007ffe0ff */
[----:B---3--:R-:W-:-:S04]  /*2ef0*/  LEA R2, P0, R4, UR8, 0x1 ;  /* 0x0000000804027c11 */ /* 0x008fc8000f8008ff */
[----:B------:R-:W-:-:S05]  /*2f00*/  LEA.HI.X R3, R4, UR9, R0, 0x1, P0 ;  /* 0x0000000904037c11 */ /* 0x000fca00080f0c00 */
[----:B------:R-:W-:Y:S01]  /*2f10*/  @!PT LDS RZ, [RZ] ;  /* 0x00000000fffff984 */ /* 0x000fe20000000800 */
[----:B------:R-:W-:Y:S01]  /*2f20*/  @!PT LDS RZ, [RZ] ;  /* 0x00000000fffff984 */ /* 0x000fe20000000800 */
[----:B------:R-:W-:Y:S01]  /*2f30*/  @!PT LDS RZ, [RZ] ;  /* 0x00000000fffff984 */ /* 0x000fe20000000800 */
[----:B------:R1:W-:Y:S04]  /*2f40*/  LDGSTS.E.BYPASS.LTC128B.128 [R8+0xf000], desc[UR26][R2.64] ;  /* 0x0f00000002087fae */ /* 0x0003e8000b981a1a */
.L_x_543:
[----:B------:R-:W-:Y:S05]  /*2f50*/  BSYNC.RECONVERGENT B0 ;  /* 0x0000000000007941 */ /* 0x000fea0003800200 */
.L_x_542:
[----:B------:R-:W3:Y:S01]  /*2f60*/  LDCU.64 UR8, c[0x0][0x3d8] ;  /* 0x00007b00ff0877ac */ /* 0x000ee20008000a00 */
[----:B-1----:R-:W-:Y:S01]  /*2f70*/  MOV R2, UR14 ;  /* 0x0000000e00027c02 */ /* 0x002fe20008000f00 */
[----:B------:R-:W-:Y:S01]  /*2f80*/  BSSY.RECONVERGENT B0, `(.L_x_544) ;  /* 0x000001d000007945 */ /* 0x000fe20003800200 */
[----:B------:R-:W-:-:S03]  /*2f90*/  UIMAD UR5, UR5, UR14, URZ ;  /* 0x0000000e050572a4 */ /* 0x000fc6000f8e02ff */
[----:B------:R-:W-:Y:S01]  /*2fa0*/  IMAD.WIDE.U32 R2, R2, UR25, R12 ;  /* 0x0000001902027c25 */ /* 0x000fe2000f8e000c */
[----:B------:R-:W-:Y:S02]  /*2fb0*/  UIMAD UR5, UR25, UR15, UR5 ;  /* 0x0000000f190572a4 */ /* 0x000fe4000f8e0205 */
[----:B------:R-:W-:-:S04]  /*2fc0*/  IADD3 R2, P0, PT, R24, R2, RZ ;  /* 0x0000000218027210 */ /* 0x000fc80007f1e0ff */
[----:B------:R-:W-:Y:S01]  /*2fd0*/  IADD3.X R3, PT, PT, R25, UR5, R3, P0, !PT ;  /* 0x0000000519037c10 */ /* 0x000fe200087fe403 */
        /* <DEDUP_REMOVED lines=20> */
.L_x_546:
[----:B------:R3:W-:Y:S01]  /*3120*/  STS.128 [R8+0x10000], RZ ;  /* 0x010000ff08007388 */ /* 0x0007e20000000c00 */
[----:B------:R-:W-:Y:S05]  /*3130*/  BRA `(.L_x_547) ;  /* 0x0000000000047947 */ /* 0x000fea0003800000 */
.L_x_545:
[----:B------:R1:W-:Y:S02]  /*3140*/  STS.128 [R8+0x10000], RZ ;  /* 0x010000ff08007388 */ /* 0x0003e40000000c00 */
.L_x_547:
[----:B------:R-:W-:Y:S05]  /*3150*/  BSYNC.RECONVERGENT B0 ;  /* 0x0000000000007941 */ /* 0x000fea0003800200 */
.L_x_544:
[----:B------:R-:W1:Y:S01]  /*3160*/  S2R R173, SR_TID.X ;  /* 0x0000000000ad7919 */ /* 0x000e620000002100 */
[C---:B------:R-:W-:Y:S01]  /*3170*/  IMAD.SHL.U32 R168, R32.reuse, 0x40, RZ ;  /* 0x0000004020a87824 */ /* 0x040fe200078e00ff */
[----:B------:R-:W-:Y:S01]  /*3180*/  SHF.R.U32.HI R2, RZ, 0x4, R32 ;  /* 0x00000004ff027819 */ /* 0x000fe20000011620 */
[----:B------:R-:W-:Y:S01]  /*3190*/  IMAD.SHL.U32 R150, R32, 0x20, RZ ;  /* 0x0000002020967824 */ /* 0x000fe200078e00ff */
[----:B------:R1:W-:Y:S01]  /*31a0*/  @P3 STS.128 [R8+0x11000], RZ ;  /* 0x011000ff08003388 */ /* 0x0003e20000000c00 */
[----:B------:R-:W-:Y:S01]  /*31b0*/  BSSY.RECONVERGENT B0, `(.L_x_548) ;  /* 0x000001c000007945 */ /* 0x000fe20003800200 */
[----:B------:R-:W-:Y:S02]  /*31c0*/  LOP3.LUT R0, R168, 0x1c0, RZ, 0xc0, !PT ;  /* 0x000001c0a8007812 */ /* 0x000fe400078ec0ff */
[----:B------:R-:W-:Y:S02]  /*31d0*/  LOP3.LUT R2, R2, 0x8, RZ, 0xc0, !PT ;  /* 0x0000000802027812 */ /* 0x000fe400078ec0ff */
[----:B------:R-:W-:-:S02]  /*31e0*/  LOP3.LUT R15, R168, 0x200, RZ, 0xc0, !PT ;  /* 0x00000200a80f7812 */ /* 0x000fc400078ec0ff */
[----:B------:R-:W-:Y:S02]  /*31f0*/  LOP3.LUT R0, R0, 0x38, R33, 0xf8, !PT ;  /* 0x0000003800007812 */ /* 0x000fe400078ef821 */
[----:B------:R-:W-:Y:S02]  /*3200*/  LOP3.LUT R2, R2, 0x10, R32, 0xf8, !PT ;  /* 0x0000001002027812 */ /* 0x000fe400078ef820 */
[----:B------:R-:W-:Y:S02]  /*3210*/  LOP3.LUT R15, R15, 0xc00, R150, 0xf8, !PT ;  /* 0x00000c000f0f7812 */ /* 0x000fe400078ef896 */
[----:B------:R-:W-:Y:S02]  /*3220*/  LOP3.LUT R14, R0, 0x8, R34, 0x78, !PT ;  /* 0x00000008000e7812 */ /* 0x000fe400078e7822 */
[----:B------:R-:W-:Y:S02]  /*3230*/  LOP3.LUT R7, R2, R0, RZ, 0x3c, !PT ;  /* 0x0000000002077212 */ /* 0x000fe400078e3cff */
[----:B------:R-:W-:Y:S01]  /*3240*/  LOP3.LUT R6, R0, 0x8, R32, 0x78, !PT ;  /* 0x0000000800067812 */ /* 0x000fe200078e7820 */
        /* <DEDUP_REMOVED lines=18> */
.L_x_549:
[----:B------:R-:W-:Y:S05]  /*3370*/  BSYNC.RECONVERGENT B0 ;  /* 0x0000000000007941 */ /* 0x000fea0003800200 */
.L_x_548:
[----:B------:R2:W-:Y:S01]  /*3380*/  @P2 STS.128 [R8+0x12000], RZ ;  /* 0x012000ff08002388 */ /* 0x0005e20000000c00 */
[C---:B-1----:R-:W-:Y:S01]  /*3390*/  IMAD.SHL.U32 R2, R173.reuse, 0x10, RZ ;  /* 0x00000010ad027824 */ /* 0x042fe200078e00ff */
[----:B------:R-:W-:Y:S01]  /*33a0*/  LOP3.LUT R150, R6, 0x7200, R150, 0xf8, !PT ;  /* 0x0000720006967812 */ /* 0x000fe200078ef896 */
[C---:B------:R-:W-:Y:S01]  /*33b0*/  IMAD.SHL.U32 R0, R173.reuse, 0x40, RZ ;  /* 0x00000040ad007824 */ /* 0x040fe200078e00ff */
[----:B------:R-:W-:Y:S01]  /*33c0*/  SHF.R.U32.HI R6, RZ, 0x1, R173 ;  /* 0x00000001ff067819 */ /* 0x000fe200000116ad */
[C---:B------:R-:W-:Y:S01]  /*33d0*/  IMAD.SHL.U32 R4, R173.reuse, 0x2, RZ ;  /* 0x00000002ad047824 */ /* 0x040fe200078e00ff */
[----:B------:R-:W-:Y:S01]  /*33e0*/  LOP3.LUT R2, R2, 0x1c0, RZ, 0xc0, !PT ;  /* 0x000001c002027812 */ /* 0x000fe200078ec0ff */
[C---:B------:R-:W-:Y:S01]  /*33f0*/  IMAD.SHL.U32 R250, R173.reuse, 0x20, RZ ;  /* 0x00000020adfa7824 */ /* 0x040fe200078e00ff */
[----:B------:R-:W-:Y:S01]  /*3400*/  LOP3.LUT R5, R0, 0x1c0, RZ, 0xc0, !PT ;  /* 0x000001c000057812 */ /* 0x000fe200078ec0ff */
[----:B------:R-:W-:Y:S01]  /*3410*/  IMAD.SHL.U32 R172, R173, 0x8, RZ ;  /* 0x00000008adac7824 */ /* 0x000fe200078e00ff */
[----:B------:R-:W-:Y:S01]  /*3420*/  LOP3.LUT R3, R4, 0xe006, R0, 0xc8, !PT ;  /* 0x0000e00604037812 */ /* 0x000fe200078ec800 */
[----:B------:R-:W1:Y:S01]  /*3430*/  LDCU UR5, c[0x0][0x440] ;  /* 0x00008800ff0577ac */ /* 0x000e620008000800 */
[----:B------:R-:W-:Y:S01]  /*3440*/  LOP3.LUT R2, R2, 0x38, R4, 0xf8, !PT ;  /* 0x0000003802027812 */ /* 0x000fe200078ef804 */
[----:B------:R-:W-:Y:S01]  /*3450*/  BSSY.RECONVERGENT B0, `(.L_x_550) ;  /* 0x000001d000007945 */ /* 0x000fe20003800200 */
[----:B------:R-:W-:Y:S01]  /*3460*/  LOP3.LUT R4, R0, 0x200, RZ, 0xc0, !PT ;  /* 0x0000020000047812 */ /* 0x000fe200078ec0ff */
[----:B------:R-:W1:Y:S01]  /*3470*/  LDCU UR13, c[0x0][0x3e0] ;  /* 0x00007c00ff0d77ac */ /* 0x000e620008000800 */
[----:B------:R-:W-:-:S02]  /*3480*/  LOP3.LUT R3, R3, 0xc00, R250, 0xf8, !PT ;  /* 0x00000c0003037812 */ /* 0x000fc400078ef8fa */
[----:B------:R-:W-:Y:S02]  /*3490*/  LOP3.LUT R0, R5, 0x38, R172, 0xf8, !PT ;  /* 0x0000003805007812 */ /* 0x000fe400078ef8ac */
[----:B------:R-:W-:Y:S02]  /*34a0*/  LOP3.LUT R15, R15, R14, RZ, 0xfc, !PT ;  /* 0x0000000e0f0f7212 */ /* 0x000fe400078efcff */
[----:B------:R-:W-:Y:S02]  /*34b0*/  LOP3.LUT R251, R3, R2, RZ, 0xfc, !PT ;  /* 0x0000000203fb7212 */ /* 0x000fe400078efcff */
[----:B------:R-:W-:Y:S02]  /*34c0*/  LOP3.LUT R14, R0, 0x8, R173, 0x78, !PT ;  /* 0x00000008000e7812 */ /* 0x000fe400078e78ad */
[----:B------:R-:W-:Y:S02]  /*34d0*/  LOP3.LUT R168, R7, 0x200, R168, 0xf8, !PT ;  /* 0x0000020007a87812 */ /* 0x000fe400078ef8a8 */
[----:B------:R-:W-:-:S02]  /*34e0*/  LOP3.LUT R2, R4, 0xc00, R250, 0xf8, !PT ;  /* 0x00000c0004027812 */ /* 0x000fc400078ef8fa */
[----:B------:R-:W-:Y:S01]  /*34f0*/  LOP3.LUT R0, R0, 0x8, R6, 0x78, !PT ;  /* 0x0000000800007812 */ /* 0x000fe200078e7806 */
[----:B--2---:R-:W-:Y:S05]  /*3500*/  @P2 BRA `(.L_x_551) ;  /* 0x0000000000442947 */ /* 0x004fea0003800000 */
        /* <DEDUP_REMOVED lines=17> */
.L_x_551:
[----:B-1----:R-:W-:Y:S05]  /*3620*/  BSYNC.RECONVERGENT B0 ;  /* 0x0000000000007941 */ /* 0x002fea0003800200 */
.L_x_550:
[----:B------:R1:W-:Y:S01]  /*3630*/  @P1 STS.128 [R8+0x13000], RZ ;  /* 0x013000ff08001388 */ /* 0x0003e20000000c00 */
[----:B------:R-:W-:Y:S01]  /*3640*/  BSSY.RECONVERGENT B0, `(.L_x_552) ;  /* 0x0000015000007945 */ /* 0x000fe20003800200 */
[----:B------:R-:W-:Y:S02]  /*3650*/  LOP3.LUT R250, R14, 0x7200, R250, 0xf8, !PT ;  /* 0x000072000efa7812 */ /* 0x000fe400078ef8fa */
[----:B------:R-:W-:Y:S01]  /*3660*/  LOP3.LUT R171, R2, R0, RZ, 0xfc, !PT ;  /* 0x0000000002ab7212 */ /* 0x000fe200078efcff */
        /* <DEDUP_REMOVED lines=18> */
.L_x_553:
[----:B------:R-:W-:Y:S05]  /*3790*/  BSYNC.RECONVERGENT B0 ;  /* 0x0000000000007941 */ /* 0x000fea0003800200 */
.L_x_552:
[----:B------:R-:W-:Y:S01]  /*37a0*/  R2P PR, R32, 0x6 ;  /* 0x0000000620007804 */ /* 0x000fe20000000000 */
[----:B------:R-:W-:Y:S01]  /*37b0*/  IMAD.MOV.U32 R0, RZ, RZ, 0x10 ;  /* 0x00000010ff007424 */ /* 0x000fe200078e00ff */
[C---:B------:R-:W-:Y:S01]  /*37c0*/  LOP3.LUT P0, RZ, R173.reuse, 0x4, RZ, 0xc0, !PT ;  /* 0x00000004adff7812 */ /* 0x040fe2000780c0ff */
[----:B-1----:R-:W-:Y:S01]  /*37d0*/  IMAD.MOV.U32 R2, RZ, RZ, 0x20 ;  /* 0x00000020ff027424 */ /* 0x002fe200078e00ff */
[----:B------:R-:W-:Y:S01]  /*37e0*/  LOP3.LUT P5, RZ, R173, 0x8, RZ, 0xc0, !PT ;  /* 0x00000008adff7812 */ /* 0x000fe200078ac0ff */
[----:B------:R-:W1:Y:S01]  /*37f0*/  LDC R222, c[0x0][0x44c] ;  /* 0x00011300ffde7b82 */ /* 0x000e620000000800 */
[----:B------:R-:W-:Y:S01]  /*3800*/  SEL R3, R0, 0xfffffff0, !P0 ;  /* 0xfffffff000037807 */ /* 0x000fe20004000000 */
[----:B------:R-:W0:Y:S01]  /*3810*/  LDGDEPBAR ;  /* 0x00000000000079af */ /* 0x000e220000000000 */
[----:B------:R-:W-:Y:S01]  /*3820*/  SEL R0, R2, 0xffffffe0, !P5 ;  /* 0xffffffe002007807 */ /* 0x000fe20006800000 */
[----:B------:R-:W-:Y:S01]  /*3830*/  IMAD.MOV.U32 R157, RZ, RZ, 0x40 ;  /* 0x00000040ff9d7424 */ /* 0x000fe200078e00ff */
[----:B------:R-:W-:Y:S01]  /*3840*/  LEA R150, R150, UR24, 0x1 ;  /* 0x0000001896967c11 */ /* 0x000fe2000f8e08ff */
[----:B------:R-:W-:Y:S01]  /*3850*/  IMAD.MOV.U32 R165, RZ, RZ, 0x20 ;  /* 0x00000020ffa57424 */ /* 0x000fe200078e00ff */
[----:B------:R-:W-:Y:S01]  /*3860*/  LEA R170, R15, UR24, 0x1 ;  /* 0x000000180faa7c11 */ /* 0x000fe2000f8e08ff */
[----:B------:R1:W-:Y:S01]  /*3870*/  STL [R1], R0 ;  /* 0x0000000001007387 */ /* 0x0003e20000100800 */
[----:B------:R-:W-:Y:S01]  /*3880*/  SEL R157, R157, 0xffffffc0, !P2 ;  /* 0xffffffc09d9d7807 */ /* 0x000fe20005000000 */
[----:B------:R-:W-:Y:S01]  /*3890*/  UIADD3 UR25, UPT, UPT, UR25, 0x80, URZ ;  /* 0x0000008019197890 */ /* 0x000fe2000fffe0ff */
[----:B------:R-:W-:Y:S01]  /*38a0*/  LEA R168, R168, UR24, 0x1 ;  /* 0x00000018a8a87c11 */ /* 0x000fe2000f8e08ff */
[----:B------:R-:W-:Y:S01]  /*38b0*/  IMAD.MOV.U32 R219, RZ, RZ, R188 ;  /* 0x000000ffffdb7224 */ /* 0x000fe200078e00bc */
[----:B------:R-:W-:Y:S01]  /*38c0*/  SEL R165, R165, 0xffffffe0, !P1 ;  /* 0xffffffe0a5a57807 */ /* 0x000fe20004800000 */
[----:B------:R-:W-:Y:S01]  /*38d0*/  IMAD.IADD R164, R157, 0x1, R150 ;  /* 0x000000019da47824 */ /* 0x000fe200078e0296 */
        /* <DEDUP_REMOVED lines=32> */
[C---:B------:R-:W-:Y:S01]  /*3ae0*/  LOP3.LUT P3, RZ, R173.reuse, 0x2, RZ, 0xc0, !PT ;  /* 0x00000002adff7812 */ /* 0x040fe2000786c0ff */
[----:B------:R-:W-:Y:S01]  /*3af0*/  VIADD R170, R170, UR12 ;  /* 0x0000000caaaa7c36 */ /* 0x000fe20008000000 */
[----:B------:R-:W-:Y:S01]  /*3b00*/  LOP3.LUT P4, RZ, R173, 0x10, RZ, 0xc0, !PT ;  /* 0x00000010adff7812 */ /* 0x000fe2000788c0ff */
[----:B------:R-:W-:Y:S01]  /*3b10*/  VIADD R168, R168, UR12 ;  /* 0x0000000ca8a87c36 */ /* 0x000fe20008000000 */
[----:B------:R-:W-:Y:S01]  /*3b20*/  LOP3.LUT R225, R172, 0x38, RZ, 0xc0, !PT ;  /* 0x00000038ace17812 */ /* 0x000fe200078ec0ff */
[C---:B------:R-:W-:Y:S01]  /*3b30*/  IMAD.IADD R156, R165.reuse, 0x1, R150 ;  /* 0x00000001a59c7824 */ /* 0x040fe200078e0296 */
[----:B------:R-:W1:Y:S01]  /*3b40*/  LDCU UR8, c[0x0][0x45c] ;  /* 0x00008b80ff0877ac */ /* 0x000e620008000800 */
[----:B------:R-:W-:Y:S01]  /*3b50*/  IMAD.IADD R169, R165, 0x1, R164 ;  /* 0x00000001a5a97824 */ /* 0x000fe200078e02a4 */
[----:B------:R-:W-:-:S11]  /*3b60*/  UISETP.GE.AND UP1, UPT, UR25, UR31, UPT ;  /* 0x0000001f1900728c */ /* 0x000fd6000bf26270 */
.L_x_556:
[----:B------:R-:W0:Y:S01]  /*3b70*/  LDGDEPBAR ;  /* 0x00000000000079af */ /* 0x000e220000000000 */
[C---:B------:R-:W-:Y:S01]  /*3b80*/  IMAD.IADD R144, R170.reuse, 0x1, R165 ;  /* 0x00000001aa907824 */ /* 0x040fe200078e02a5 */
[----:B------:R-:W-:Y:S01]  /*3b90*/  PLOP3.LUT P5, PT, PT, PT, UP1, 0x80, 0x8 ;  /* 0x000000000008781c */ /* 0x000fe20003faf018 */
[----:B-1----:R-:W-:Y:S01]  /*3ba0*/  IMAD.IADD R0, R170, 0x1, R157 ;  /* 0x00000001aa007824 */ /* 0x002fe200078e029d */
        /* <DEDUP_REMOVED lines=11> */
[----:B------:R-:W2:Y:S08]  /*3c60*/  LDSM.16.M88.4 R32, [R150+0xc800] ;  /* 0x00c800009620783b */ /* 0x000eb00000000200 */
[----:B------:R-:W2:Y:S08]  /*3c70*/  LDSM.16.M88.4 R48, [R150+0xd000] ;  /* 0x00d000009630783b */ /* 0x000eb00000000200 */
[----:B------:R-:W2:Y:S01]  /*3c80*/  LDSM.16.M88.4 R132, [R150+0xd800] ;  /* 0x00d800009684783b */ /* 0x000ea20000000200 */
[-C--:B-1----:R-:W-:Y:S07]  /*3c90*/  HMMA.16816.F32 R4, R64, R16.reuse, RZ ;  /* 0x000000104004723c */ /* 0x082fee00000018ff */
[----:B------:R-:W-:Y:S01]  /*3ca0*/  LDSM.16.M88.4 R136, [R144] ;  /* 0x000000009088783b */ /* 0x000fe20000000200 */
[C---:B--234-:R-:W-:Y:S07]  /*3cb0*/  HMMA.16816.F32 R8, R60.reuse, R16, RZ ;  /* 0x000000103c08723c */ /* 0x05cfee00000018ff */
[----:B------:R-:W1:Y:S01]  /*3cc0*/  LDSM.16.M88.4 R140, [R156+0xc000] ;  /* 0x00c000009c8c783b */ /* 0x000e620000000200 */
[-C--:B------:R-:W-:Y:S07]  /*3cd0*/  HMMA.16816.F32 R12, R60, R18.reuse, RZ ;  /* 0x000000123c0c723c */ /* 0x080fee00000018ff */
[----:B------:R-:W2:Y:S01]  /*3ce0*/  LDSM.16.M88.4 R144, [R144+0x2000] ;  /* 0x002000009090783b */ /* 0x000ea20000000200 */
[C---:B------:R-:W-:Y:S07]  /*3cf0*/  HMMA.16816.F32 R16, R64.reuse, R18, RZ ;  /* 0x000000124010723c */ /* 0x040fee00000018ff */
[----:B------:R-:W3:Y:S01]  /*3d00*/  LDSM.16.M88.4 R148, [R156+0xc800] ;  /* 0x00c800009c94783b */ /* 0x000ee20000000200 */
[-C--:B------:R-:W-:Y:S07]  /*3d10*/  HMMA.16816.F32 R20, R64, R32.reuse, RZ ;  /* 0x000000204014723c */ /* 0x080fee00000018ff */
[----:B------:R-:W4:Y:S01]  /*3d20*/  LDSM.16.M88.4 R152, [R156+0xd000] ;  /* 0x00d000009c98783b */ /* 0x000f220000000200 */
[C---:B------:R-:W-:Y:S07]  /*3d30*/  HMMA.16816.F32 R24, R60.reuse, R32, RZ ;  /* 0x000000203c18723c */ /* 0x040fee00000018ff */
[----:B------:R-:W-:Y:S01]  /*3d40*/  LDSM.16.M88.4 R160, [R164+0xd000] ;  /* 0x00d00000a4a0783b */ /* 0x000fe20000000200 */
[-C--:B------:R-:W-:Y:S08]  /*3d50*/  HMMA.16816.F32 R28, R60, R34.reuse, RZ ;  /* 0x000000223c1c723c */ /* 0x080ff000000018ff */
[C---:B------:R-:W-:Y:S08]  /*3d60*/  HMMA.16816.F32 R32, R64.reuse, R34, RZ ;  /* 0x000000224020723c */ /* 0x040ff000000018ff */
[-C--:B------:R-:W-:Y:S08]  /*3d70*/  HMMA.16816.F32 R36, R64, R48.reuse, RZ ;  /* 0x000000304024723c */ /* 0x080ff000000018ff */
        /* <DEDUP_REMOVED lines=14> */
[-C--:B---3--:R-:W-:Y:S08]  /*3e60*/  HMMA.16816.F32 R20, R136, R148.reuse, R20 ;  /* 0x000000948814723c */ /* 0x088ff00000001814 */
[C---:B------:R-:W-:Y:S08]  /*3e70*/  HMMA.16816.F32 R24, R144.reuse, R148, R24 ;  /* 0x000000949018723c */ /* 0x040ff00000001818 */
[-C--:B------:R-:W-:Y:S08]  /*3e80*/  HMMA.16816.F32 R28, R144, R150.reuse, R28 ;  /* 0x00000096901c723c */ /* 0x080ff0000000181c */
[C---:B------:R-:W-:Y:S01]  /*3e90*/  HMMA.16816.F32 R32, R136.reuse, R150, R32 ;  /* 0x000000968820723c */ /* 0x040fe20000001820 */
[----:B------:R-:W1:Y:S07]  /*3ea0*/  LDSM.16.M88.4 R148, [R164+0xc000] ;  /* 0x00c00000a494783b */ /* 0x000e6e0000000200 */
[-C--:B----4-:R-:W-:Y:S08]  /*3eb0*/  HMMA.16816.F32 R36, R136, R152.reuse, R36 ;  /* 0x000000988824723c */ /* 0x090ff00000001824 */
[C---:B------:R-:W-:Y:S08]  /*3ec0*/  HMMA.16816.F32 R40, R144.reuse, R152, R40 ;  /* 0x000000989028723c */ /* 0x040ff00000001828 */
[-C--:B------:R-:W-:Y:S08]  /*3ed0*/  HMMA.16816.F32 R44, R144, R154.reuse, R44 ;  /* 0x0000009a902c723c */ /* 0x080ff0000000182c */
[C---:B------:R-:W-:Y:S01]  /*3ee0*/  HMMA.16816.F32 R48, R136.reuse, R154, R48 ;  /* 0x0000009a8830723c */ /* 0x040fe20000001830 */
[----:B------:R2:W3:Y:S07]  /*3ef0*/  LDSM.16.M88.4 R152, [R0+0x2000] ;  /* 0x002000000098783b */ /* 0x0004ee0000000200 */
[-C--:B------:R-:W-:Y:S08]  /*3f00*/  HMMA.16816.F32 R52, R136, R132.reuse, R52 ;  /* 0x000000848834723c */ /* 0x080ff00000001834 */
        /* <DEDUP_REMOVED lines=9> */
[----:B------:R2:W3:Y:S03]  /*3fa0*/  LDSM.16.M88.4 R164, [R0+0x2000] ;  /* 0x0020000000a4783b */ /* 0x0004e60000000200 */
[----:B------:R-:W-:Y:S04]  /*3fb0*/  LEA R148, R171, UR4, 0x1 ;  /* 0x00000004ab947c11 */ /* 0x000fe8000f8e08ff */
[-C--:B------:R-:W-:Y:S08]  /*3fc0*/  HMMA.16816.F32 R12, R152, R150.reuse, R12 ;  /* 0x00000096980c723c */ /* 0x080ff0000000180c */
[C---:B------:R-:W-:Y:S04]  /*3fd0*/  HMMA.16816.F32 R16, R140.reuse, R150, R16 ;  /* 0x000000968c10723c */ /* 0x040fe80000001810 */
[----:B------:R-:W-:Y:S02]  /*3fe0*/  LEA R151, R251, UR4, 0x1 ;  /* 0x00000004fb977c11 */ /* 0x000fe4000f8e08ff */
[----:B------:R-:W-:Y:S02]  /*3ff0*/  LEA R150, R250, UR4, 0x1 ;  /* 0x00000004fa967c11 */ /* 0x000fe4000f8e08ff */
[-C--:B------:R-:W-:Y:S03]  /*4000*/  HMMA.16816.F32 R20, R140, R156.reuse, R20 ;  /* 0x0000009c8c14723c */ /* 0x080fe60000001814 */
[----:B--2---:R-:W-:Y:S01]  /*4010*/  @P5 LOP3.LUT R0, R3, 0x6, RZ, 0xc0, !PT ;  /* 0x0000000603005812 */ /* 0x004fe200078ec0ff */
[----:B-----5:R-:W-:Y:S01]  /*4020*/  FMUL.FTZ R3, R248, 1.4426950216293334961 ;  /* 0x3fb8aa3bf8037820 */ /* 0x020fe20000410000 */
[----:B------:R-:W-:Y:S02]  /*4030*/  PLOP3.LUT P5, PT, PT, PT, UP1, 0x80, 0x8 ;  /* 0x000000000008781c */ /* 0x000fe40003faf018 */
[----:B------:R-:W-:Y:S01]  /*4040*/  @P1 LOP3.LUT R0, R0, 0x1c0, R2, 0xf8, !PT ;  /* 0x000001c000001812 */ /* 0x000fe200078ef802 */
[C---:B------:R-:W-:Y:S01]  /*4050*/  HMMA.16816.F32 R24, R152.reuse, R156, R24 ;  /* 0x0000009c9818723c */ /* 0x040fe20000001818 */
[----:B------:R-:W-:Y:S07]  /*4060*/  PLOP3.LUT P1, PT, PT, PT, UP1, 0x80, 0x8 ;  /* 0x000000000008781c */ /* 0x000fee0003f2f018 */
[-C--:B------:R-:W-:Y:S08]  /*4070*/  HMMA.16816.F32 R28, R152, R158.reuse, R28 ;  /* 0x0000009e981c723c */ /* 0x080ff0000000181c */
        /* <DEDUP_REMOVED lines=8> */
[----:B------:R-:W-:Y:S05]  /*4100*/  VIADD R152, R151, 0x1c040 ;  /* 0x0001c04097987836 */ /* 0x000fea0000000000 */
[----:B------:R-:W-:Y:S01]  /*4110*/  HMMA.16816.F32 R64, R140, R146, R64 ;  /* 0x000000928c40723c */ /* 0x000fe20000001840 */
[----:B------:R-:W2:Y:S01]  /*4120*/  LDL R143, [R1] ;  /* 0x00000000018f7983 */ /* 0x000ea20000100800 */
[----:B------:R-:W-:Y:S02]  /*4130*/  IMAD.U32 R141, RZ, RZ, UR33 ;  /* 0x00000021ff8d7e24 */ /* 0x000fe4000f8e00ff */
[----:B------:R-:W-:Y:S01]  /*4140*/  FMUL.FTZ R140, R249, 1.4426950216293334961 ;  /* 0x3fb8aa3bf98c7820 */ /* 0x000fe20000410000 */
[----:B------:R-:W-:Y:S02]  /*4150*/  IMAD.MOV.U32 R142, RZ, RZ, 0x10 ;  /* 0x00000010ff8e7424 */ /* 0x000fe400078e00ff */
[----:B------:R-:W-:Y:S01]  /*4160*/  @P6 IMAD R141, R141, 0x80, R0 ;  /* 0x000000808d8d6824 */ /* 0x000fe200078e0200 */
[-C--:B-1----:R-:W-:Y:S01]  /*4170*/  HMMA.16816.F32 R4, R132, R136.reuse, R4 ;  /* 0x000000888404723c */ /* 0x082fe20000001804 */
[----:B------:R-:W-:Y:S04]  /*4180*/  PLOP3.LUT P6, PT, PT, PT, UP1, 0x80, 0x8 ;  /* 0x000000000008781c */ /* 0x000fe80003fcf018 */
[C---:B------:R-:W-:Y:S01]  /*4190*/  @P2 VIADD R0, R141.reuse, 0x1 ;  /* 0x000000018d002836 */ /* 0x040fe20000000000 */
[----:B------:R-:W-:Y:S02]  /*41a0*/  @P5 ISETP.GE.AND P5, PT, R141, UR31, PT ;  /* 0x0000001f8d005c0c */ /* 0x000fe4000bfa6270 */
[C---:B---3--:R-:W-:Y:S01]  /*41b0*/  HMMA.16816.F32 R8, R164.reuse, R136, R8 ;  /* 0x00000088a408723c */ /* 0x048fe20000001808 */
[----:B------:R-:W-:Y:S03]  /*41c0*/  PLOP3.LUT P2, PT, PT, PT, UP1, 0x80, 0x8 ;  /* 0x000000000008781c */ /* 0x000fe60003f4f018 */
[----:B------:R-:W-:Y:S04]  /*41d0*/  SEL R142, R142, 0xfffffff0, !P0 ;  /* 0xfffffff08e8e7807 */ /* 0x000fe80004000000 */
[-C--:B------:R-:W-:Y:S03]  /*41e0*/  HMMA.16816.F32 R12, R164, R138.reuse, R12 ;  /* 0x0000008aa40c723c */ /* 0x080fe6000000180c */
[----:B------:R-:W-:Y:S01]  /*41f0*/  @P1 FSEL R4, R4, -INF , !P5 ;  /* 0xff80000004041808 */ /* 0x000fe20006800000 */
[----:B------:R-:W-:Y:S01]  /*4200*/  IMAD.IADD R160, R151, 0x1, R142 ;  /* 0x0000000197a07824 */ /* 0x000fe200078e028e */
[----:B------:R-:W-:Y:S02]  /*4210*/  @P6 FSEL R6, R6, -INF , !P5 ;  /* 0xff80000006066808 */ /* 0x000fe40006800000 */
[----:B------:R-:W-:Y:S01]  /*4220*/  PLOP3.LUT P1, PT, PT, PT, UP1, 0x80, 0x8 ;  /* 0x000000000008781c */ /* 0x000fe20003f2f018 */
[C---:B------:R-:W-:Y:S01]  /*4230*/  HMMA.16816.F32 R16, R132.reuse, R138, R16 ;  /* 0x0000008a8410723c */ /* 0x040fe20000001810 */
[----:B------:R-:W-:Y:S01]  /*4240*/  PLOP3.LUT P6, PT, PT, PT, UP1, 0x80, 0x8 ;  /* 0x000000000008781c */ /* 0x000fe20003fcf018 */
[----:B------:R-:W1:Y:S02]  /*4250*/  LDSM.16.M88.4 R136, [R169+0xc800] ;  /* 0x00c80000a988783b */ /* 0x000e640000000200 */
[----:B------:R-:W-:Y:S02]  /*4260*/  @P2 FSEL R8, R8, -INF , !P5 ;  /* 0xff80000008082808 */ /* 0x000fe40006800000 */
[----:B------:R-:W-:Y:S06]  /*4270*/  PLOP3.LUT P2, PT, PT, PT, UP1, 0x80, 0x8 ;  /* 0x000000000008781c */ /* 0x000fec0003f4f018 */
[----:B------:R-:W-:Y:S02]  /*4280*/  @P1 FSEL R10, R10, -INF , !P5 ;  /* 0xff8000000a0a1808 */ /* 0x000fe40006800000 */
[----:B------:R-:W-:Y:S02]  /*4290*/  @P6 ISETP.GE.AND P6, PT, R0, UR31, PT ;  /* 0x0000001f00006c0c */ /* 0x000fe4000bfc6270 */
[----:B------:R-:W-:Y:S02]  /*42a0*/  PLOP3.LUT P5, PT, PT, PT, UP1, 0x80, 0x8 ;  /* 0x000000000008781c */ /* 0x000fe40003faf018 */
[----:B------:R-:W-:Y:S02]  /*42b0*/  PLOP3.LUT P1, PT, PT, PT, UP1, 0x80, 0x8 ;  /* 0x000000000008781c */ /* 0x000fe40003f2f018 */
[----:B------:R-:W-:Y:S02]  /*42c0*/  @P2 FSEL R5, R5, -INF , !P6 ;  /* 0xff80000005052808 */ /* 0x000fe40007000000 */
[----:B------:R-:W-:Y:S07]  /*42d0*/  PLOP3.LUT P2, PT, PT, PT, UP1, 0x80, 0x8 ;  /* 0x000000000008781c */ /* 0x000fee0003f4f018 */
[----:B------:R-:W-:Y:S02]  /*42e0*/  @P5 FSEL R7, R7, -INF , !P6 ;  /* 0xff80000007075808 */ /* 0x000fe40007000000 */
[----:B------:R-:W-:Y:S02]  /*42f0*/  PLOP3.LUT P5, PT, PT, PT, UP1, 0x80, 0x8 ;  /* 0x000000000008781c */ /* 0x000fe40003faf018 */
[----:B------:R-:W-:Y:S02]  /*4300*/  @P1 FSEL R9, R9, -INF , !P6 ;  /* 0xff80000009091808 */ /* 0x000fe40007000000 */
[----:B------:R-:W-:Y:S02]  /*4310*/  PLOP3.LUT P1, PT, PT, PT, UP1, 0x80, 0x8 ;  /* 0x000000000008781c */ /* 0x000fe40003f2f018 */
[----:B------:R-:W-:Y:S02]  /*4320*/  @P2 FSEL R11, R11, -INF , !P6 ;  /* 0xff8000000b0b2808 */ /* 0x000fe40007000000 */
[----:B------:R-:W-:Y:S02]  /*4330*/  PLOP3.LUT P6, PT, PT, PT, UP1, 0x80, 0x8 ;  /* 0x000000000008781c */ /* 0x000fe40003fcf018 */
[----:B------:R-:W-:Y:S01]  /*4340*/  PLOP3.LUT P2, PT, PT, PT, UP1, 0x80, 0x8 ;  /* 0x000000000008781c */ /* 0x000fe20003f4f018 */
[-C--:B-1----:R-:W-:Y:S03]  /*4350*/  HMMA.16816.F32 R20, R132, R136.reuse, R20 ;  /* 0x000000888414723c */ /* 0x082fe60000001814 */
[C---:B------:R-:W-:Y:S01]  /*4360*/  @P5 VIADD R0, R141.reuse, 0x8 ;  /* 0x000000088d005836 */ /* 0x040fe20000000000 */
[----:B------:R-:W-:Y:S02]  /*4370*/  PLOP3.LUT P5, PT, PT, PT, UP1, 0x80, 0x8 ;  /* 0x000000000008781c */ /* 0x000fe40003faf018 */
[----:B------:R-:W-:Y:S01]  /*4380*/  @P1 VIADD R2, R141, 0x9 ;  /* 0x000000098d021836 */ /* 0x000fe20000000000 */
[----:B------:R-:W-:Y:S01]  /*4390*/  PLOP3.LUT P1, PT, PT, PT, UP1, 0x80, 0x8 ;  /* 0x000000000008781c */ /* 0x000fe20003f2f018 */
[C---:B------:R-:W-:Y:S04]  /*43a0*/  HMMA.16816.F32 R24, R164.reuse, R136, R24 ;  /* 0x00000088a418723c */ /* 0x040fe80000001818 */
[----:B------:R-:W-:Y:S04]  /*43b0*/  @P6 ISETP.GE.AND P6, PT, R0, UR31, PT ;  /* 0x0000001f00006c0c */ /* 0x000fe8000bfc6270 */
        /* <DEDUP_REMOVED lines=30> */
[----:B------:R-:W-:Y:S02]  /*45a0*/  @P6 FSEL R22, R22, -INF , !P5 ;  /* 0xff80000016166808 */ /* 0x000fe40006800000 */
[-C--:B------:R-:W-:Y:S01]  /*45b0*/  HMMA.16816.F32 R44, R164, R138.reuse, R44 ;  /* 0x0000008aa42c723c */ /* 0x080fe2000000182c */
[----:B------:R-:W-:Y:S02]  /*45c0*/  PLOP3.LUT P1, PT, PT, PT, UP1, 0x80, 0x8 ;  /* 0x000000000008781c */ /* 0x000fe40003f2f018 */
[----:B------:R-:W-:Y:S02]  /*45d0*/  PLOP3.LUT P6, PT, PT, PT, UP1, 0x80, 0x8 ;  /* 0x000000000008781c */ /* 0x000fe40003fcf018 */
[----:B------:R-:W-:Y:S02]  /*45e0*/  @P2 FSEL R24, R24, -INF , !P5 ;  /* 0xff80000018182808 */ /* 0x000fe40006800000 */
[----:B------:R-:W-:Y:S01]  /*45f0*/  PLOP3.LUT P2, PT, PT, PT, UP1, 0x80, 0x8 ;  /* 0x000000000008781c */ /* 0x000fe20003f4f018 */
[C---:B------:R-:W-:Y:S01]  /*4600*/  HMMA.16816.F32 R48, R132.reuse, R138, R48 ;  /* 0x0000008a8430723c */ /* 0x040fe20000001830 */
[----:B------:R-:W1:Y:S05]  /*4610*/  LDSM.16.M88.4 R136, [R169+0xd800] ;  /* 0x00d80000a988783b */ /* 0x000e6a0000000200 */
[----:B------:R-:W-:Y:S02]  /*4620*/  @P1 FSEL R26, R26, -INF , !P5 ;  /* 0xff8000001a1a1808 */ /* 0x000fe40006800000 */
[----:B------:R-:W-:Y:S02]  /*4630*/  @P6 ISETP.GE.AND P6, PT, R2, UR31, PT ;  /* 0x0000001f02006c0c */ /* 0x000fe4000bfc6270 */
[----:B------:R-:W-:Y:S02]  /*4640*/  PLOP3.LUT P5, PT, PT, PT, UP1, 0x80, 0x8 ;  /* 0x000000000008781c */ /* 0x000fe40003faf018 */
[----:B------:R-:W-:Y:S02]  /*4650*/  @P2 FSEL R21, R21, -INF , !P6 ;  /* 0xff80000015152808 */ /* 0x000fe40007000000 */
[----:B------:R-:W-:Y:S02]  /*4660*/  PLOP3.LUT P1, PT, PT, PT, UP1, 0x80, 0x8 ;  /* 0x000000000008781c */ /* 0x000fe40003f2f018 */
[----:B------:R-:W-:Y:S07]  /*4670*/  PLOP3.LUT P2, PT, PT, PT, UP1, 0x80, 0x8 ;  /* 0x000000000008781c */ /* 0x000fee0003f4f018 */
[----:B------:R-:W-:Y:S02]  /*4680*/  @P5 FSEL R23, R23, -INF , !P6 ;  /* 0xff80000017175808 */ /* 0x000fe40007000000 */
[----:B------:R-:W-:Y:S02]  /*4690*/  PLOP3.LUT P5, PT, PT, PT, UP1, 0x80, 0x8 ;  /* 0x000000000008781c */ /* 0x000fe40003faf018 */
[----:B------:R-:W-:Y:S02]  /*46a0*/  @P1 FSEL R25, R25, -INF , !P6 ;  /* 0xff80000019191808 */ /* 0x000fe40007000000 */
[----:B------:R-:W-:Y:S02]  /*46b0*/  PLOP3.LUT P1, PT, PT, PT, UP1, 0x80, 0x8 ;  /* 0x000000000008781c */ /* 0x000fe40003f2f018 */
[----:B------:R-:W-:Y:S02]  /*46c0*/  @P2 FSEL R27, R27, -INF , !P6 ;  /* 0xff8000001b1b2808 */ /* 0x000fe40007000000 */
[----:B------:R-:W-:Y:S02]  /*46d0*/  PLOP3.LUT P6, PT, PT, PT, UP1, 0x80, 0x8 ;  /* 0x000000000008781c */ /* 0x000fe40003fcf018 */
[----:B------:R-:W-:Y:S03]  /*46e0*/  PLOP3.LUT P2, PT, PT, PT, UP1, 0x80, 0x8 ;  /* 0x000000000008781c */ /* 0x000fe60003f4f018 */
[C---:B------:R-:W-:Y:S01]  /*46f0*/  @P5 VIADD R0, R141.reuse, 0x18 ;  /* 0x000000188d005836 */ /* 0x040fe20000000000 */
[----:B------:R-:W-:Y:S01]  /*4700*/  PLOP3.LUT P5, PT, PT, PT, UP1, 0x80, 0x8 ;  /* 0x000000000008781c */ /* 0x000fe20003faf018 */
[-C--:B-1----:R-:W-:Y:S03]  /*4710*/  HMMA.16816.F32 R52, R132, R136.reuse, R52 ;  /* 0x000000888434723c */ /* 0x082fe60000001834 */
[----:B------:R-:W-:Y:S01]  /*4720*/  @P1 VIADD R2, R141, 0x19 ;  /* 0x000000198d021836 */ /* 0x000fe20000000000 */
[----:B------:R-:W-:Y:S02]  /*4730*/  PLOP3.LUT P1, PT, PT, PT, UP1, 0x80, 0x8 ;  /* 0x000000000008781c */ /* 0x000fe40003f2f018 */
[----:B------:R-:W-:Y:S02]  /*4740*/  @P6 ISETP.GE.AND P6, PT, R0, UR31, PT ;  /* 0x0000001f00006c0c */ /* 0x000fe4000bfc6270 */
[C---:B------:R-:W-:Y:S04]  /*4750*/  HMMA.16816.F32 R56, R164.reuse, R136, R56 ;  /* 0x00000088a438723c */ /* 0x040fe80000001838 */
[----:B------:R-:W-:Y:S02]  /*4760*/  @P2 FSEL R28, R28, -INF , !P6 ;  /* 0xff8000001c1c2808 */ /* 0x000fe40007000000 */
[----:B------:R-:W-:Y:S02]  /*4770*/  PLOP3.LUT P2, PT, PT, PT, UP1, 0x80, 0x8 ;  /* 0x000000000008781c */ /* 0x000fe40003f4f018 */
[-C--:B------:R-:W-:Y:S03]  /*4780*/  HMMA.16816.F32 R60, R164, R138.reuse, R60 ;  /* 0x0000008aa43c723c */ /* 0x080fe6000000183c */
[----:B------:R-:W-:Y:S02]  /*4790*/  @P5 FSEL R30, R30, -INF , !P6 ;  /* 0xff8000001e1e5808 */ /* 0x000fe40007000000 */
[----:B------:R-:W-:Y:S02]  /*47a0*/  PLOP3.LUT P5, PT, PT, PT, UP1, 0x80, 0x8 ;  /* 0x000000000008781c */ /* 0x000fe40003faf018 */
[----:B------:R-:W-:Y:S01]  /*47b0*/  @P1 FSEL R32, R32, -INF , !P6 ;  /* 0xff80000020201808 */ /* 0x000fe20007000000 */
[----:B------:R-:W-:Y:S01]  /*47c0*/  HMMA.16816.F32 R64, R132, R138, R64 ;  /* 0x0000008a8440723c */ /* 0x000fe20000001840 */
[----:B------:R-:W-:Y:S03]  /*47d0*/  PLOP3.LUT P1, PT, PT, PT, UP1, 0x80, 0x8 ;  /* 0x000000000008781c */ /* 0x000fe60003f2f018 */
[----:B------:R-:W-:Y:S02]  /*47e0*/  @P2 FSEL R34, R34, -INF , !P6 ;  /* 0xff80000022222808 */ /* 0x000fe40007000000 */
[----:B------:R-:W-:Y:S02]  /*47f0*/  PLOP3.LUT P2, PT, PT, PT, UP1, 0x80, 0x8 ;  /* 0x000000000008781c */ /* 0x000fe40003f4f018 */
[----:B------:R-:W-:Y:S02]  /*4800*/  PLOP3.LUT P6, PT, PT, PT, UP1, 0x80, 0x8 ;  /* 0x000000000008781c */ /* 0x000fe40003fcf018 */
[----:B------:R-:W-:Y:S01]  /*4810*/  @P5 ISETP.GE.AND P5, PT, R2, UR31, PT ;  /* 0x0000001f02005c0c */ /* 0x000fe2000bfa6270 */
[----:B------:R-:W-:Y:S03]  /*4820*/  FMUL.FTZ R2, R247, 1.4426950216293334961 ;  /* 0x3fb8aa3bf7027820 */ /* 0x000fe60000410000 */
        /* <DEDUP_REMOVED lines=10> */
[----:B------:R-:W-:Y:S04]  /*48d0*/  PLOP3.LUT P2, PT, PT, PT, UP1, 0x80, 0x8 ;  /* 0x000000000008781c */ /* 0x000fe80003f4f018 */
[----:B------:R-:W-:Y:S05]  /*48e0*/  @P6 ISETP.GE.AND P6, PT, R0, UR31, PT ;  /* 0x0000001f00006c0c */ /* 0x000fea000bfc6270 */
        /* <DEDUP_REMOVED lines=11> */
[----:B------:R-:W-:Y:S01]  /*49a0*/  @P2 ISETP.GE.AND P2, PT, R0, UR31, PT ;  /* 0x0000001f00002c0c */ /* 0x000fe2000bf46270 */
[----:B--2---:R-:W-:Y:S03]  /*49b0*/  IMAD.IADD R158, R151, 0x1, R143 ;  /* 0x00000001979e7824 */ /* 0x004fe600078e028f */
[----:B------:R-:W-:Y:S02]  /*49c0*/  @P1 FSEL R39, R39, -INF , !P2 ;  /* 0xff80000027271808 */ /* 0x000fe40005000000 */
[----:B------:R-:W-:Y:S01]  /*49d0*/  PLOP3.LUT P1, PT, PT, PT, UP1, 0x80, 0x8 ;  /* 0x000000000008781c */ /* 0x000fe20003f2f018 */
[----:B------:R-:W-:Y:S02]  /*49e0*/  IMAD.IADD R159, R142, 0x1, R158 ;  /* 0x000000018e9f7824 */ /* 0x000fe400078e029e */
        /* <DEDUP_REMOVED lines=14> */
[----:B------:R-:W-:Y:S01]  /*4ad0*/  FMUL.FTZ R0, R246, 1.4426950216293334961 ;  /* 0x3fb8aa3bf6007820 */ /* 0x000fe20000410000 */
        /* <DEDUP_REMOVED lines=100> */
[----:B------:R-:W-:Y:S01]  /*5120*/  FFMA.FTZ R37, R37, UR8, -R140 ;  /* 0x0000000825257c23 */ /* 0x000fe2000801088c */
[----:B------:R-:W-:Y:S01]  /*5130*/  PLOP3.LUT P6, PT, PT, PT, UP1, 0x80, 0x8 ;  /* 0x000000000008781c */ /* 0x000fe20003fcf018 */
        /* <DEDUP_REMOVED lines=9> */
[----:B-1----:R-:W-:Y:S01]  /*51d0*/  F2FP.F16.F32.PACK_AB R4, R197, R198 ;  /* 0x000000c6c504723e */ /* 0x002fe200000000ff */
[----:B------:R-:W-:Y:S01]  /*51e0*/  @P1 VIADD R141, R141, 0x39 ;  /* 0x000000398d8d1836 */ /* 0x000fe20000000000 */
[----:B------:R-:W-:Y:S01]  /*51f0*/  PLOP3.LUT P1, PT, PT, PT, UP1, 0x80, 0x8 ;  /* 0x000000000008781c */ /* 0x000fe20003f2f018 */
[----:B------:R1:W-:Y:S04]  /*5200*/  STS [R160+0x1c000], R5 ;  /* 0x01c00005a0007388 */ /* 0x0003e80000000800 */
[----:B------:R-:W3:Y:S01]  /*5210*/  MUFU.EX2 R204, R25 ;  /* 0x0000001900cc7308 */ /* 0x000ee20000000800 */
[--C-:B------:R-:W-:Y:S01]  /*5220*/  FFMA.FTZ R50, R50, UR8, -R3.reuse ;  /* 0x0000000832327c23 */ /* 0x100fe20008010803 */
[--C-:B------:R-:W-:Y:S01]  /*5230*/  FFMA.FTZ R51, R51, UR8, -R3.reuse ;  /* 0x0000000833337c23 */ /* 0x100fe20008010803 */
[----:B------:R4:W-:Y:S07]  /*5240*/  STS [R160+0x1c400], R4 ;  /* 0x01c40004a0007388 */ /* 0x0009ee0000000800 */
[----:B------:R-:W-:Y:S01]  /*5250*/  MUFU.EX2 R212, R26 ;  /* 0x0000001a00d47308 */ /* 0x000fe20000000800 */
[----:B------:R-:W-:Y:S01]  /*5260*/  @P6 ISETP.GE.AND P6, PT, R141, UR31, PT ;  /* 0x0000001f8d006c0c */ /* 0x000fe2000bfc6270 */
[----:B------:R-:W-:Y:S02]  /*5270*/  IMAD.IADD R155, R142, 0x1, R152 ;  /* 0x000000018e9b7824 */ /* 0x000fe400078e0298 */
[--C-:B------:R-:W-:Y:S06]  /*5280*/  FFMA.FTZ R48, R48, UR8, -R140.reuse ;  /* 0x0000000830307c23 */ /* 0x100fec000801088c */
[----:B------:R-:W-:Y:S01]  /*5290*/  MUFU.EX2 R211, R27 ;  /* 0x0000001b00d37308 */ /* 0x000fe20000000800 */
[----:B------:R-:W-:Y:S01]  /*52a0*/  FFMA.FTZ R49, R49, UR8, -R140 ;  /* 0x0000000831317c23 */ /* 0x000fe2000801088c */
[--C-:B------:R-:W-:Y:S01]  /*52b0*/  FFMA.FTZ R40, R40, UR8, -R2.reuse ;  /* 0x0000000828287c23 */ /* 0x100fe20008010802 */
[----:B------:R-:W-:Y:S07]  /*52c0*/  @P1 FSEL R53, R53, -INF , !P2 ;  /* 0xff80000035351808 */ /* 0x000fee0005000000 */
[----:B------:R-:W-:Y:S01]  /*52d0*/  MUFU.EX2 R203, R28 ;  /* 0x0000001c00cb7308 */ /* 0x000fe20000000800 */
[----:B------:R-:W-:Y:S01]  /*52e0*/  PLOP3.LUT P1, PT, PT, PT, UP1, 0x80, 0x8 ;  /* 0x000000000008781c */ /* 0x000fe20003f2f018 */
[----:B------:R-:W-:Y:S01]  /*52f0*/  FFMA.FTZ R41, R41, UR8, -R2 ;  /* 0x0000000829297c23 */ /* 0x000fe20008010802 */
[--C-:B------:R-:W-:Y:S07]  /*5300*/  FFMA.FTZ R42, R42, UR8, -R0.reuse ;  /* 0x000000082a2a7c23 */ /* 0x100fee0008010800 */
[----:B------:R-:W-:Y:S01]  /*5310*/  MUFU.EX2 R201, R29 ;  /* 0x0000001d00c97308 */ /* 0x000fe20000000800 */
[----:B------:R-:W-:Y:S01]  /*5320*/  FFMA.FTZ R43, R43, UR8, -R0 ;  /* 0x000000082b2b7c23 */ /* 0x000fe20008010800 */
[--C-:B------:R-:W-:Y:S01]  /*5330*/  FFMA.FTZ R44, R44, UR8, -R2.reuse ;  /* 0x000000082c2c7c23 */ /* 0x100fe20008010802 */
[--C-:B------:R-:W-:Y:S01]  /*5340*/  FFMA.FTZ R45, R45, UR8, -R2.reuse ;  /* 0x000000082d2d7c23 */ /* 0x100fe20008010802 */
[----:B--2---:R-:W-:Y:S06]  /*5350*/  F2FP.F16.F32.PACK_AB R6, R213, R214 ;  /* 0x000000d6d506723e */ /* 0x004fec00000000ff */
[----:B------:R-:W-:Y:S01]  /*5360*/  MUFU.EX2 R208, R30 ;  /* 0x0000001e00d07308 */ /* 0x000fe20000000800 */
[----:B------:R-:W-:Y:S01]  /*5370*/  FFMA.FTZ R56, R56, UR8, -R2 ;  /* 0x0000000838387c23 */ /* 0x000fe20008010802 */
[--C-:B------:R-:W-:Y:S01]  /*5380*/  FFMA.FTZ R46, R46, UR8, -R0.reuse ;  /* 0x000000082e2e7c23 */ /* 0x100fe20008010800 */
[----:B-1----:R-:W-:Y:S01]  /*5390*/  F2FP.F16.F32.PACK_AB R5, R217, R218 ;  /* 0x000000dad905723e */ /* 0x002fe200000000ff */
[----:B------:R3:W-:Y:S01]  /*53a0*/  STS [R151+0x1e000], R6 ;  /* 0x01e0000697007388 */ /* 0x0007e20000000800 */
[----:B------:R-:W-:Y:S05]  /*53b0*/  @P1 FSEL R55, R55, -INF , !P2 ;  /* 0xff80000037371808 */ /* 0x000fea0005000000 */
[----:B------:R-:W-:Y:S01]  /*53c0*/  MUFU.EX2 R207, R31 ;  /* 0x0000001f00cf7308 */ /* 0x000fe20000000800 */
[----:B----4-:R-:W-:Y:S01]  /*53d0*/  F2FP.F16.F32.PACK_AB R4, R209, R210 ;  /* 0x000000d2d104723e */ /* 0x010fe200000000ff */
[----:B------:R1:W-:Y:S01]  /*53e0*/  STS [R151+0x1e400], R5 ;  /* 0x01e4000597007388 */ /* 0x0003e20000000800 */
[----:B------:R-:W-:Y:S07]  /*53f0*/  PLOP3.LUT P1, PT, PT, PT, UP1, 0x80, 0x8 ;  /* 0x000000000008781c */ /* 0x000fee0003f2f018 */
[----:B------:R-:W-:Y:S01]  /*5400*/  MUFU.EX2 R235, R36 ;  /* 0x0000002400eb7308 */ /* 0x000fe20000000800 */
[----:B------:R-:W-:Y:S01]  /*5410*/  FFMA.FTZ R47, R47, UR8, -R0 ;  /* 0x000000082f2f7c23 */ /* 0x000fe20008010800 */
[----:B------:R2:W-:Y:S01]  /*5420*/  STS [R160+0x1e000], R4 ;  /* 0x01e00004a0007388 */ /* 0x0005e20000000800 */
[--C-:B------:R-:W-:Y:S07]  /*5430*/  FFMA.FTZ R54, R54, UR8, -R3.reuse ;  /* 0x0000000836367c23 */ /* 0x100fee0008010803 */
[----:B------:R-:W-:Y:S01]  /*5440*/  MUFU.EX2 R236, R37 ;  /* 0x0000002500ec7308 */ /* 0x000fe20000000800 */
[----:B------:R-:W-:Y:S01]  /*5450*/  FFMA.FTZ R55, R55, UR8, -R3 ;  /* 0x0000000837377c23 */ /* 0x000fe20008010803 */
[--C-:B------:R-:W-:Y:S01]  /*5460*/  FFMA.FTZ R52, R52, UR8, -R140.reuse ;  /* 0x0000000834347c23 */ /* 0x100fe2000801088c */
[----:B------:R-:W-:Y:S07]  /*5470*/  FFMA.FTZ R53, R53, UR8, -R140 ;  /* 0x0000000835357c23 */ /* 0x000fee000801088c */
[----:B------:R-:W-:Y:S01]  /*5480*/  MUFU.EX2 R185, R38 ;  /* 0x0000002600b97308 */ /* 0x000fe20000000800 */
[----:B------:R-:W-:Y:S01]  /*5490*/  FFMA.FTZ R58, R58, UR8, -R0 ;  /* 0x000000083a3a7c23 */ /* 0x000fe20008010800 */
[----:B------:R-:W-:Y:S01]  /*54a0*/  IMAD.IADD R153, R143, 0x1, R152 ;  /* 0x000000018f997824 */ /* 0x000fe200078e0298 */
[----:B------:R-:W-:Y:S07]  /*54b0*/  @P1 FSEL R57, R57, -INF , !P2 ;  /* 0xff80000039391808 */ /* 0x000fee0005000000 */
[----:B------:R-:W-:Y:S01]  /*54c0*/  MUFU.EX2 R184, R39 ;  /* 0x0000002700b87308 */ /* 0x000fe20000000800 */
[----:B------:R-:W-:Y:S01]  /*54d0*/  PLOP3.LUT P1, PT, PT, PT, UP1, 0x80, 0x8 ;  /* 0x000000000008781c */ /* 0x000fe20003f2f018 */
[----:B------:R-:W-:Y:S08]  /*54e0*/  IMAD.IADD R154, R142, 0x1, R153 ;  /* 0x000000018e9a7824 */ /* 0x000ff000078e0299 */
[----:B------:R-:W-:Y:S01]  /*54f0*/  MUFU.EX2 R177, R50 ;  /* 0x0000003200b17308 */ /* 0x000fe20000000800 */
[----:B------:R-:W-:Y:S01]  /*5500*/  FFMA.FTZ R57, R57, UR8, -R2 ;  /* 0x0000000839397c23 */ /* 0x000fe20008010802 */
[----:B---3--:R-:W-:Y:S01]  /*5510*/  F2FP.F16.F32.PACK_AB R6, R204, R205 ;  /* 0x000000cdcc06723e */ /* 0x008fe200000000ff */
[----:B------:R-:W-:Y:S07]  /*5520*/  IMAD.MOV.U32 R142, RZ, RZ, 0x20 ;  /* 0x00000020ff8e7424 */ /* 0x000fee00078e00ff */
[----:B------:R-:W-:Y:S01]  /*5530*/  MUFU.EX2 R176, R51 ;  /* 0x0000003300b07308 */ /* 0x000fe20000000800 */
[----:B-1----:R-:W-:Y:S09]  /*5540*/  F2FP.F16.F32.PACK_AB R5, R215, R216 ;  /* 0x000000d8d705723e */ /* 0x002ff200000000ff */
[----:B------:R-:W-:Y:S01]  /*5550*/  MUFU.EX2 R229, R48 ;  /* 0x0000003000e57308 */ /* 0x000fe20000000800 */
[----:B------:R-:W-:Y:S02]  /*5560*/  SEL R165, R142, 0xffffffe0, !P3 ;  /* 0xffffffe08ea57807 */ /* 0x000fe40005800000 */
[----:B--2---:R-:W-:Y:S01]  /*5570*/  F2FP.F16.F32.PACK_AB R4, R240, R241 ;  /* 0x000000f1f004723e */ /* 0x004fe200000000ff */
[----:B------:R1:W-:Y:S01]  /*5580*/  STS [R160+0x1e400], R5 ;  /* 0x01e40005a0007388 */ /* 0x0003e20000000800 */
[----:B------:R-:W-:Y:S05]  /*5590*/  @P1 FSEL R59, R59, -INF , !P2 ;  /* 0xff8000003b3b1808 */ /* 0x000fea0005000000 */
[----:B------:R-:W-:Y:S01]  /*55a0*/  MUFU.EX2 R228, R49 ;  /* 0x0000003100e47308 */ /* 0x000fe20000000800 */
[----:B------:R-:W-:Y:S01]  /*55b0*/  PLOP3.LUT P2, PT, PT, PT, UP1, 0x80, 0x8 ;  /* 0x000000000008781c */ /* 0x000fe20003f4f018 */
[----:B------:R2:W-:Y:S01]  /*55c0*/  STS [R158+0x1c000], R4 ;  /* 0x01c000049e007388 */ /* 0x0005e20000000800 */
[----:B------:R-:W-:Y:S07]  /*55d0*/  PLOP3.LUT P1, PT, PT, PT, UP1, 0x80, 0x8 ;  /* 0x000000000008781c */ /* 0x000fee0003f2f018 */
[----:B------:R-:W-:Y:S01]  /*55e0*/  MUFU.EX2 R196, R40 ;  /* 0x0000002800c47308 */ /* 0x000fe20000000800 */
[----:B------:R-:W-:Y:S01]  /*55f0*/  FFMA.FTZ R59, R59, UR8, -R0 ;  /* 0x000000083b3b7c23 */ /* 0x000fe20008010800 */
[----:B------:R-:W-:Y:S08]  /*5600*/  IMAD.IADD R149, R148, 0x1, R165 ;  /* 0x0000000194957824 */ /* 0x000ff000078e02a5 */
[----:B------:R-:W-:Y:S01]  /*5610*/  MUFU.EX2 R195, R41 ;  /* 0x0000002900c37308 */ /* 0x000fe20000000800 */
[----:B------:R-:W-:Y:S09]  /*5620*/  IMAD.IADD R156, R165, 0x1, R150 ;  /* 0x00000001a59c7824 */ /* 0x000ff200078e0296 */
[----:B------:R-:W-:Y:S01]  /*5630*/  MUFU.EX2 R206, R42 ;  /* 0x0000002a00ce7308 */ /* 0x000fe20000000800 */
[----:B------:R-:W-:Y:S02]  /*5640*/  @P2 FSEL R60, R60, -INF , !P5 ;  /* 0xff8000003c3c2808 */ /* 0x000fe40006800000 */
[----:B------:R-:W-:Y:S07]  /*5650*/  @P1 FSEL R61, R61, -INF , !P6 ;  /* 0xff8000003d3d1808 */ /* 0x000fee0007000000 */
[----:B------:R-:W-:Y:S01]  /*5660*/  MUFU.EX2 R202, R43 ;  /* 0x0000002b00ca7308 */ /* 0x000fe20000000800 */
[----:B------:R-:W-:Y:S01]  /*5670*/  PLOP3.LUT P2, PT, PT, PT, UP1, 0x80, 0x8 ;  /* 0x000000000008781c */ /* 0x000fe20003f4f018 */
[--C-:B------:R-:W-:Y:S01]  /*5680*/  FFMA.FTZ R60, R60, UR8, -R2.reuse ;  /* 0x000000083c3c7c23 */ /* 0x100fe20008010802 */
[----:B------:R-:W-:Y:S01]  /*5690*/  PLOP3.LUT P1, PT, PT, PT, UP1, 0x80, 0x8 ;  /* 0x000000000008781c */ /* 0x000fe20003f2f018 */
[----:B------:R-:W-:Y:S06]  /*56a0*/  FFMA.FTZ R2, R61, UR8, -R2 ;  /* 0x000000083d027c23 */ /* 0x000fec0008010802 */
[----:B------:R-:W-:Y:S01]  /*56b0*/  MUFU.EX2 R200, R46 ;  /* 0x0000002e00c87308 */ /* 0x000fe20000000800 */
[----:B-1----:R-:W-:Y:S09]  /*56c0*/  F2FP.F16.F32.PACK_AB R5, R193, R194 ;  /* 0x000000c2c105723e */ /* 0x002ff200000000ff */
[----:B------:R-:W-:Y:S01]  /*56d0*/  MUFU.EX2 R178, R2 ;  /* 0x0000000200b27308 */ /* 0x000fe20000000800 */
[----:B--2---:R-:W-:Y:S01]  /*56e0*/  F2FP.F16.F32.PACK_AB R4, R237, R238 ;  /* 0x000000eeed04723e */ /* 0x004fe200000000ff */
[----:B------:R1:W-:Y:S08]  /*56f0*/  STS [R158+0x1c400], R5 ;  /* 0x01c400059e007388 */ /* 0x0003f00000000800 */
[----:B------:R-:W2:Y:S01]  /*5700*/  MUFU.EX2 R199, R47 ;  /* 0x0000002f00c77308 */ /* 0x000ea20000000800 */
[----:B------:R-:W-:Y:S01]  /*5710*/  @P2 FSEL R64, R64, -INF , !P5 ;  /* 0xff80000040402808 */ /* 0x000fe20006800000 */
[----:B------:R3:W-:Y:S01]  /*5720*/  STS [R159+0x1c000], R4 ;  /* 0x01c000049f007388 */ /* 0x0007e20000000800 */
[----:B------:R-:W-:Y:S07]  /*5730*/  @P1 FSEL R65, R65, -INF , !P6 ;  /* 0xff80000041411808 */ /* 0x000fee0007000000 */
[----:B------:R-:W-:Y:S01]  /*5740*/  MUFU.EX2 R192, R44 ;  /* 0x0000002c00c07308 */ /* 0x000fe20000000800 */
[----:B------:R-:W-:Y:S01]  /*5750*/  PLOP3.LUT P2, PT, PT, PT, UP1, 0x80, 0x8 ;  /* 0x000000000008781c */ /* 0x000fe20003f4f018 */
[--C-:B------:R-:W-:Y:S01]  /*5760*/  FFMA.FTZ R64, R64, UR8, -R140.reuse ;  /* 0x0000000840407c23 */ /* 0x100fe2000801088c */
[----:B------:R-:W-:Y:S07]  /*5770*/  PLOP3.LUT P1, PT, PT, PT, UP1, 0x80, 0x8 ;  /* 0x000000000008781c */ /* 0x000fee0003f2f018 */
[----:B------:R-:W4:Y:S01]  /*5780*/  MUFU.EX2 R191, R45 ;  /* 0x0000002d00bf7308 */ /* 0x000f220000000800 */
[----:B------:R-:W-:Y:S09]  /*5790*/  FFMA.FTZ R140, R65, UR8, -R140 ;  /* 0x00000008418c7c23 */ /* 0x000ff2000801088c */
[----:B------:R-:W-:Y:S01]  /*57a0*/  MUFU.EX2 R227, R52 ;  /* 0x0000003400e37308 */ /* 0x000fe20000000800 */
[----:B--2---:R-:W-:Y:S09]  /*57b0*/  F2FP.F16.F32.PACK_AB R2, R199, R200 ;  /* 0x000000c8c702723e */ /* 0x004ff200000000ff */
[----:B------:R-:W-:Y:S01]  /*57c0*/  MUFU.EX2 R226, R53 ;  /* 0x0000003500e27308 */ /* 0x000fe20000000800 */
[----:B------:R-:W-:Y:S02]  /*57d0*/  @P2 FSEL R66, R66, -INF , !P5 ;  /* 0xff80000042422808 */ /* 0x000fe40006800000 */
[----:B------:R-:W-:Y:S07]  /*57e0*/  @P1 FSEL R67, R67, -INF , !P6 ;  /* 0xff80000043431808 */ /* 0x000fee0007000000 */
[----:B------:R-:W-:Y:S01]  /*57f0*/  MUFU.EX2 R175, R54 ;  /* 0x0000003600af7308 */ /* 0x000fe20000000800 */
[----:B------:R-:W-:Y:S01]  /*5800*/  PLOP3.LUT P2, PT, PT, PT, UP1, 0x80, 0x8 ;  /* 0x000000000008781c */ /* 0x000fe20003f4f018 */
[--C-:B------:R-:W-:Y:S01]  /*5810*/  FFMA.FTZ R66, R66, UR8, -R3.reuse ;  /* 0x0000000842427c23 */ /* 0x100fe20008010803 */
[----:B-1----:R-:W-:Y:S01]  /*5820*/  F2FP.F16.F32.PACK_AB R5, R211, R212 ;  /* 0x000000d4d305723e */ /* 0x002fe200000000ff */
[----:B------:R-:W-:Y:S01]  /*5830*/  FFMA.FTZ R3, R67, UR8, -R3 ;  /* 0x0000000843037c23 */ /* 0x000fe20008010803 */
[----:B------:R-:W-:Y:S05]  /*5840*/  PLOP3.LUT P1, PT, PT, PT, UP1, 0x80, 0x8 ;  /* 0x000000000008781c */ /* 0x000fea0003f2f018 */
[----:B------:R-:W-:Y:S01]  /*5850*/  MUFU.EX2 R174, R55 ;  /* 0x0000003700ae7308 */ /* 0x000fe20000000800 */
[----:B---3--:R-:W-:Y:S09]  /*5860*/  F2FP.F16.F32.PACK_AB R4, R186, R187 ;  /* 0x000000bbba04723e */ /* 0x008ff200000000ff */
[----:B------:R4:W-:Y:S01]  /*5870*/  MUFU.EX2 R162, R3 ;  /* 0x0000000300a27308 */ /* 0x0009e20000000800 */
[----:B------:R1:W-:Y:S01]  /*5880*/  STS [R159+0x1c400], R4 ;  /* 0x01c400049f007388 */ /* 0x0003e20000000800 */
[----:B------:R-:W-:Y:S08]  /*5890*/  @P2 FSEL R62, R62, -INF , !P5 ;  /* 0xff8000003e3e2808 */ /* 0x000ff00006800000 */
[----:B------:R-:W-:Y:S01]  /*58a0*/  MUFU.EX2 R224, R64 ;  /* 0x0000004000e07308 */ /* 0x000fe20000000800 */
[----:B------:R2:W-:Y:S01]  /*58b0*/  STS [R158+0x1e000], R6 ;  /* 0x01e000069e007388 */ /* 0x0005e20000000800 */
[----:B------:R-:W-:Y:S01]  /*58c0*/  @P1 FSEL R63, R63, -INF , !P6 ;  /* 0xff8000003f3f1808 */ /* 0x000fe20007000000 */
[--C-:B------:R-:W-:Y:S02]  /*58d0*/  FFMA.FTZ R62, R62, UR8, -R0.reuse ;  /* 0x000000083e3e7c23 */ /* 0x100fe40008010800 */
[----:B------:R3:W-:Y:S05]  /*58e0*/  STS [R158+0x1e400], R5 ;  /* 0x01e400059e007388 */ /* 0x0007ea0000000800 */
[----:B------:R-:W-:Y:S01]  /*58f0*/  MUFU.EX2 R223, R140 ;  /* 0x0000008c00df7308 */ /* 0x000fe20000000800 */
[----:B------:R-:W-:Y:S01]  /*5900*/  FFMA.FTZ R0, R63, UR8, -R0 ;  /* 0x000000083f007c23 */ /* 0x000fe20008010800 */
[----:B----4-:R-:W-:Y:S08]  /*5910*/  F2FP.F16.F32.PACK_AB R3, R191, R192 ;  /* 0x000000c0bf03723e */ /* 0x010ff000000000ff */
[----:B------:R-:W4:Y:S10]  /*5920*/  MUFU.EX2 R163, R66 ;  /* 0x0000004200a37308 */ /* 0x000f340000000800 */
[----:B------:R4:W-:Y:S10]  /*5930*/  MUFU.EX2 R182, R0 ;  /* 0x0000000000b67308 */ /* 0x0009f40000000800 */
[----:B------:R-:W-:Y:S01]  /*5940*/  MUFU.EX2 R181, R56 ;  /* 0x0000003800b57308 */ /* 0x000fe20000000800 */
[----:B-1----:R-:W-:Y:S09]  /*5950*/  F2FP.F16.F32.PACK_AB R4, R236, R235 ;  /* 0x000000ebec04723e */ /* 0x002ff200000000ff */
[----:B------:R-:W1:Y:S01]  /*5960*/  MUFU.EX2 R180, R57 ;  /* 0x0000003900b47308 */ /* 0x000e620000000800 */
[----:B--2---:R-:W-:Y:S09]  /*5970*/  F2FP.F16.F32.PACK_AB R6, R201, R203 ;  /* 0x000000cbc906723e */ /* 0x004ff200000000ff */
[----:B------:R-:W-:Y:S01]  /*5980*/  MUFU.EX2 R190, R58 ;  /* 0x0000003a00be7308 */ /* 0x000fe20000000800 */
[----:B----4-:R-:W-:Y:S02]  /*5990*/  F2FP.F16.F32.PACK_AB R0, R162, R163 ;  /* 0x000000a3a200723e */ /* 0x010fe400000000ff */
[----:B---3--:R-:W-:Y:S01]  /*59a0*/  F2FP.F16.F32.PACK_AB R5, R207, R208 ;  /* 0x000000d0cf05723e */ /* 0x008fe200000000ff */
[----:B------:R2:W-:Y:S06]  /*59b0*/  STS [R159+0x1e000], R6 ;  /* 0x01e000069f007388 */ /* 0x0005ec0000000800 */
[----:B------:R-:W-:Y:S01]  /*59c0*/  MUFU.EX2 R189, R59 ;  /* 0x0000003b00bd7308 */ /* 0x000fe20000000800 */
[----:B------:R3:W-:Y:S09]  /*59d0*/  STS [R159+0x1e400], R5 ;  /* 0x01e400059f007388 */ /* 0x0007f20000000800 */
[----:B------:R-:W4:Y:S01]  /*59e0*/  MUFU.EX2 R179, R60 ;  /* 0x0000003c00b37308 */ /* 0x000f220000000800 */
[----:B------:R1:W-:Y:S09]  /*59f0*/  STS [R152], R4 ;  /* 0x0000000498007388 */ /* 0x0003f20000000800 */
[----:B------:R-:W4:Y:S01]  /*5a00*/  MUFU.EX2 R183, R62 ;  /* 0x0000003e00b77308 */ /* 0x000f220000000800 */
[----:B--2---:R-:W-:Y:S02]  /*5a10*/  F2FP.F16.F32.PACK_AB R6, R228, R229 ;  /* 0x000000e5e406723e */ /* 0x004fe400000000ff */
[----:B---3--:R-:W-:Y:S02]  /*5a20*/  F2FP.F16.F32.PACK_AB R5, R176, R177 ;  /* 0x000000b1b005723e */ /* 0x008fe400000000ff */
[----:B-1----:R-:W-:Y:S05]  /*5a30*/  F2FP.F16.F32.PACK_AB R4, R184, R185 ;  /* 0x000000b9b804723e */ /* 0x002fea00000000ff */
[----:B------:R1:W-:Y:S04]  /*5a40*/  STS [R152+0x400], R4 ;  /* 0x0004000498007388 */ /* 0x0003e80000000800 */
[----:B------:R2:W-:Y:S04]  /*5a50*/  STS [R155+0x400], R5 ;  /* 0x000400059b007388 */ /* 0x0005e80000000800 */
[----:B------:R-:W-:Y:S01]  /*5a60*/  STS [R155], R6 ;  /* 0x000000069b007388 */ /* 0x000fe20000000800 */
[----:B-1----:R-:W-:Y:S02]  /*5a70*/  F2FP.F16.F32.PACK_AB R4, R195, R196 ;  /* 0x000000c4c304723e */ /* 0x002fe400000000ff */
[----:B--2---:R-:W-:Y:S03]  /*5a80*/  F2FP.F16.F32.PACK_AB R5, R202, R206 ;  /* 0x000000ceca05723e */ /* 0x004fe600000000ff */
[----:B------:R1:W-:Y:S04]  /*5a90*/  STS [R152+0x2000], R4 ;  /* 0x0020000498007388 */ /* 0x0003e80000000800 */
[----:B------:R2:W-:Y:S04]  /*5aa0*/  STS [R152+0x2400], R5 ;  /* 0x0024000598007388 */ /* 0x0005e80000000800 */
[----:B------:R3:W-:Y:S04]  /*5ab0*/  STS [R155+0x2400], R2 ;  /* 0x002400029b007388 */ /* 0x0007e80000000800 */
[----:B------:R4:W-:Y:S01]  /*5ac0*/  STS [R155+0x2000], R3 ;  /* 0x002000039b007388 */ /* 0x0009e20000000800 */
[----:B-1----:R-:W-:Y:S02]  /*5ad0*/  F2FP.F16.F32.PACK_AB R4, R174, R175 ;  /* 0x000000afae04723e */ /* 0x002fe400000000ff */
[----:B--2---:R-:W-:Y:S03]  /*5ae0*/  F2FP.F16.F32.PACK_AB R5, R226, R227 ;  /* 0x000000e3e205723e */ /* 0x004fe600000000ff */
[----:B------:R-:W-:Y:S01]  /*5af0*/  STS [R153+0x400], R4 ;  /* 0x0004000499007388 */ /* 0x000fe20000000800 */
[----:B---3--:R-:W-:Y:S03]  /*5b00*/  F2FP.F16.F32.PACK_AB R2, R223, R224 ;  /* 0x000000e0df02723e */ /* 0x008fe600000000ff */
[----:B------:R-:W-:Y:S01]  /*5b10*/  STS [R153], R5 ;  /* 0x0000000599007388 */ /* 0x000fe20000000800 */
[----:B----4-:R-:W-:Y:S03]  /*5b20*/  F2FP.F16.F32.PACK_AB R3, R180, R181 ;  /* 0x000000b5b403723e */ /* 0x010fe600000000ff */
[----:B------:R1:W-:Y:S04]  /*5b30*/  STS [R154], R2 ;  /* 0x000000029a007388 */ /* 0x0003e80000000800 */
[----:B------:R2:W-:Y:S04]  /*5b40*/  STS [R154+0x400], R0 ;  /* 0x000400009a007388 */ /* 0x0005e80000000800 */
[----:B------:R3:W-:Y:S01]  /*5b50*/  STS [R153+0x2000], R3 ;  /* 0x0020000399007388 */ /* 0x0007e20000000800 */
[----:B-1----:R-:W-:Y:S02]  /*5b60*/  F2FP.F16.F32.PACK_AB R2, R178, R179 ;  /* 0x000000b3b202723e */ /* 0x002fe400000000ff */
[----:B--2---:R-:W-:Y:S02]  /*5b70*/  F2FP.F16.F32.PACK_AB R0, R182, R183 ;  /* 0x000000b7b600723e */ /* 0x004fe400000000ff */
[----:B---3--:R-:W-:Y:S05]  /*5b80*/  F2FP.F16.F32.PACK_AB R3, R189, R190 ;  /* 0x000000bebd03723e */ /* 0x008fea00000000ff */
        /* <DEDUP_REMOVED lines=8> */
[----:B---3--:R-:W-:Y:S03]  /*5c10*/  IMAD.MOV.U32 R0, RZ, RZ, 0x40 ;  /* 0x00000040ff007424 */ /* 0x008fe600078e00ff */
[C---:B------:R-:W-:Y:S02]  /*5c20*/  LEA R2, P1, R239.reuse, R2, 0x2 ;  /* 0x00000002ef027211 */ /* 0x040fe400078210ff */
[----:B------:R-:W2:Y:S02]  /*5c30*/  LDSM.16.M88.4 R32, [R150+0x10800] ;  /* 0x010800009620783b */ /* 0x000ea40000000200 */
[----:B------:R-:W-:Y:S02]  /*5c40*/  LEA.HI.X R3, R239, R3, RZ, 0x2, P1 ;  /* 0x00000003ef037211 */ /* 0x000fe400008f14ff */
[----:B------:R-:W-:Y:S04]  /*5c50*/  SEL R157, R0, 0xffffffc0, !P0 ;  /* 0xffffffc0009d7807 */ /* 0x000fe80004000000 */
[----:B------:R-:W3:Y:S01]  /*5c60*/  LDSM.16.M88.4 R48, [R150+0x11000] ;  /* 0x011000009630783b */ /* 0x000ee20000000200 */
[----:B------:R-:W-:Y:S04]  /*5c70*/  IMAD.IADD R164, R157, 0x1, R150 ;  /* 0x000000019da47824 */ /* 0x000fe800078e0296 */
[C---:B------:R-:W-:Y:S03]  /*5c80*/  IMAD.IADD R169, R165.reuse, 0x1, R164 ;  /* 0x00000001a5a97824 */ /* 0x040fe600078e02a4 */
        /* <DEDUP_REMOVED lines=34> */
[C---:B------:R-:W-:Y:S08]  /*5eb0*/  HMMA.16816.F32 R48, R136.reuse, R142, R48 ;  /* 0x0000008e8830723c */ /* 0x040ff00000001830 */
[-C--:B--2---:R-:W-:Y:S08]  /*5ec0*/  HMMA.16816.F32 R52, R136, R132.reuse, R52 ;  /* 0x000000848834723c */ /* 0x084ff00000001834 */
[C---:B------:R-:W-:Y:S08]  /*5ed0*/  HMMA.16816.F32 R56, R144.reuse, R132, R56 ;  /* 0x000000849038723c */ /* 0x040ff00000001838 */
[-C--:B------:R-:W-:Y:S01]  /*5ee0*/  HMMA.16816.F32 R60, R144, R134.reuse, R60 ;  /* 0x00000086903c723c */ /* 0x080fe2000000183c */
[----:B------:R-:W2:Y:S02]  /*5ef0*/  LDG.E R146, desc[UR26][R2.64] ;  /* 0x0000001a02927981 */ /* 0x000ea4000c1e1900 */
[----:B------:R-:W-:Y:S02]  /*5f00*/  IMAD.IADD R144, R148, 0x1, R157 ;  /* 0x0000000194907824 */ /* 0x000fe400078e029d */
[----:B------:R-:W3:Y:S02]  /*5f10*/  LDG.E R145, desc[UR26][R2.64+0x20] ;  /* 0x0000201a02917981 */ /* 0x000ee4000c1e1900 */
[----:B------:R-:W-:Y:S01]  /*5f20*/  IMAD.IADD R0, R165, 0x1, R144 ;  /* 0x00000001a5007824 */ /* 0x000fe200078e0290 */
[----:B------:R-:W-:Y:S01]  /*5f30*/  HMMA.16816.F32 R64, R136, R134, R64 ;  /* 0x000000868840723c */ /* 0x000fe20000001840 */
[----:B------:R-:W-:Y:S08]  /*5f40*/  LDSM.16.M88.4 R140, [R144+0x8000] ;  /* 0x00800000908c783b */ /* 0x000ff00000000200 */
[----:B------:R-:W1:Y:S08]  /*5f50*/  LDSM.16.M88.4 R132, [R164+0x10000] ;  /* 0x01000000a484783b */ /* 0x000e700000000200 */
[----:B------:R-:W4:Y:S01]  /*5f60*/  LDSM.16.M88.4 R136, [R144+0xa000] ;  /* 0x00a000009088783b */ /* 0x000f220000000200 */
[-C--:B-1----:R-:W-:Y:S08]  /*5f70*/  HMMA.16816.F32 R4, R140, R132.reuse, R4 ;  /* 0x000000848c04723c */ /* 0x082ff00000001804 */
[C---:B----4-:R-:W-:Y:S08]  /*5f80*/  HMMA.16816.F32 R8, R136.reuse, R132, R8 ;  /* 0x000000848808723c */ /* 0x050ff00000001808 */
        /* <DEDUP_REMOVED lines=15> */
[-C--:B------:R-:W-:Y:S01]  /*6080*/  HMMA.16816.F32 R60, R136, R134.reuse, R60 ;  /* 0x00000086883c723c */ /* 0x080fe2000000183c */
[----:B------:R-:W-:Y:S07]  /*6090*/  LDSM.16.M88.4 R136, [R169+0x10000] ;  /* 0x01000000a988783b */ /* 0x000fee0000000200 */
[----:B------:R-:W-:Y:S01]  /*60a0*/  HMMA.16816.F32 R64, R140, R134, R64 ;  /* 0x000000868c40723c */ /* 0x000fe20000001840 */
[----:B------:R-:W1:Y:S08]  /*60b0*/  LDSM.16.M88.4 R132, [R0+0x8000] ;  /* 0x008000000084783b */ /* 0x000e700000000200 */
[----:B------:R-:W5:Y:S04]  /*60c0*/  LDG.E R143, desc[UR26][R2.64+0x100] ;  /* 0x0001001a028f7981 */ /* 0x000f68000c1e1900 */
[----:B------:R4:W5:Y:S02]  /*60d0*/  LDG.E R140, desc[UR26][R2.64+0x120] ;  /* 0x0001201a028c7981 */ /* 0x000964000c1e1900 */
[--C-:B----4-:R-:W-:Y:S02]  /*60e0*/  SHF.R.U32.HI R3, RZ, 0x4, R173.reuse ;  /* 0x00000004ff037819 */ /* 0x110fe400000116ad */
[--C-:B------:R-:W-:Y:S01]  /*60f0*/  SHF.R.U32.HI R2, RZ, 0x1, R173.reuse ;  /* 0x00000001ff027819 */ /* 0x100fe200000116ad */
[-C--:B-1----:R-:W-:Y:S05]  /*6100*/  HMMA.16816.F32 R4, R132, R136.reuse, R4 ;  /* 0x000000888404723c */ /* 0x082fea0000001804 */
[----:B------:R-:W-:Y:S02]  /*6110*/  LOP3.LUT R142, R3, 0x8, RZ, 0xc0, !PT ;  /* 0x00000008038e7812 */ /* 0x000fe400078ec0ff */
[----:B------:R-:W-:Y:S02]  /*6120*/  LOP3.LUT R141, R2, 0x30, RZ, 0xc0, !PT ;  /* 0x00000030028d7812 */ /* 0x000fe400078ec0ff */
[--C-:B------:R-:W-:Y:S02]  /*6130*/  LOP3.LUT R2, R142, 0x10, R173.reuse, 0xf8, !PT ;  /* 0x000000108e027812 */ /* 0x100fe400078ef8ad */
[----:B------:R-:W-:Y:S08]  /*6140*/  LOP3.LUT R3, R141, 0x8, R173, 0xf8, !PT ;  /* 0x000000088d037812 */ /* 0x000ff000078ef8ad */
[C---:B--2---:R-:W-:Y:S01]  /*6150*/  FADD.FTZ R5, -R146.reuse, R5 ;  /* 0x0000000592057221 */ /* 0x044fe20000010100 */
[----:B------:R-:W-:Y:S01]  /*6160*/  FADD.FTZ R4, -R146, R4 ;  /* 0x0000000492047221 */ /* 0x000fe20000010100 */
[C---:B---3--:R-:W-:Y:S01]  /*6170*/  FADD.FTZ R6, -R145.reuse, R6 ;  /* 0x0000000691067221 */ /* 0x048fe20000010100 */
[----:B------:R-:W-:Y:S01]  /*6180*/  FADD.FTZ R7, -R145, R7 ;  /* 0x0000000791077221 */ /* 0x000fe20000010100 */
[----:B------:R-:W-:Y:S01]  /*6190*/  FMUL.FTZ R166, R161, R5 ;  /* 0x00000005a1a67220 */ /* 0x000fe20000410000 */
[----:B------:R-:W-:Y:S01]  /*61a0*/  FMUL.FTZ R167, R234, R4 ;  /* 0x00000004eaa77220 */ /* 0x000fe20000410000 */
[----:B------:R-:W-:Y:S01]  /*61b0*/  FMUL.FTZ R161, R233, R6 ;  /* 0x00000006e9a17220 */ /* 0x000fe20000410000 */
[----:B------:R-:W-:Y:S02]  /*61c0*/  FMUL.FTZ R147, R232, R7 ;  /* 0x00000007e8937220 */ /* 0x000fe40000410000 */
[----:B------:R-:W1:Y:S02]  /*61d0*/  LDSM.16.M88.4 R4, [R0+0xa000] ;  /* 0x00a000000004783b */ /* 0x000e640000000200 */
[C---:B-1----:R-:W-:Y:S08]  /*61e0*/  HMMA.16816.F32 R8, R4.reuse, R136, R8 ;  /* 0x000000880408723c */ /* 0x042ff00000001808 */
[-C--:B------:R-:W-:Y:S08]  /*61f0*/  HMMA.16816.F32 R12, R4, R138.reuse, R12 ;  /* 0x0000008a040c723c */ /* 0x080ff0000000180c */
[C---:B------:R-:W-:Y:S01]  /*6200*/  HMMA.16816.F32 R16, R132.reuse, R138, R16 ;  /* 0x0000008a8410723c */ /* 0x040fe20000001810 */
[----:B------:R-:W1:Y:S11]  /*6210*/  LDSM.16.M88.4 R136, [R169+0x10800] ;  /* 0x01080000a988783b */ /* 0x000e760000000200 */
[----:B------:R-:W-:Y:S07]  /*6220*/  @!UPT UIADD3 URZ, UPT, UPT, URZ, URZ, URZ ;  /* 0x000000fffffff290 */ /* 0x000fee000fffe0ff */
[C---:B------:R-:W-:Y:S01]  /*6230*/  FADD.FTZ R16, -R146.reuse, R16 ;  /* 0x0000001092107221 */ /* 0x040fe20000010100 */
[----:B------:R-:W-:Y:S03]  /*6240*/  FADD.FTZ R17, -R146, R17 ;  /* 0x0000001192117221 */ /* 0x000fe60000010100 */
[----:B------:R-:W-:Y:S01]  /*6250*/  FMUL.FTZ R16, R231, R16 ;  /* 0x00000010e7107220 */ /* 0x000fe20000410000 */
[----:B------:R-:W-:Y:S01]  /*6260*/  FMUL.FTZ R17, R230, R17 ;  /* 0x00000011e6117220 */ /* 0x000fe20000410000 */
[-C--:B-1----:R-:W-:Y:S08]  /*6270*/  HMMA.16816.F32 R20, R132, R136.reuse, R20 ;  /* 0x000000888414723c */ /* 0x082ff00000001814 */
[C---:B------:R-:W-:Y:S08]  /*6280*/  HMMA.16816.F32 R24, R4.reuse, R136, R24 ;  /* 0x000000880418723c */ /* 0x040ff00000001818 */
[-C--:B------:R-:W-:Y:S03]  /*6290*/  HMMA.16816.F32 R28, R4, R138.reuse, R28 ;  /* 0x0000008a041c723c */ /* 0x080fe6000000181c */
[C---:B------:R-:W-:Y:S05]  /*62a0*/  FADD.FTZ R21, -R146.reuse, R21 ;  /* 0x0000001592157221 */ /* 0x040fea0000010100 */
[C---:B------:R-:W-:Y:S01]  /*62b0*/  HMMA.16816.F32 R32, R132.reuse, R138, R32 ;  /* 0x0000008a8420723c */ /* 0x040fe20000001820 */
[----:B------:R-:W1:Y:S11]  /*62c0*/  LDSM.16.M88.4 R136, [R169+0x11000] ;  /* 0x01100000a988783b */ /* 0x000e760000000200 */
[----:B------:R-:W-:Y:S07]  /*62d0*/  @!UPT UIADD3 URZ, UPT, UPT, URZ, URZ, URZ ;  /* 0x000000fffffff290 */ /* 0x000fee000fffe0ff */
[C---:B------:R-:W-:Y:S01]  /*62e0*/  FADD.FTZ R32, -R146.reuse, R32 ;  /* 0x0000002092207221 */ /* 0x040fe20000010100 */
[C---:B------:R-:W-:Y:S01]  /*62f0*/  FADD.FTZ R33, -R146.reuse, R33 ;  /* 0x0000002192217221 */ /* 0x040fe20000010100 */
[-C--:B-1----:R-:W-:Y:S08]  /*6300*/  HMMA.16816.F32 R36, R132, R136.reuse, R36 ;  /* 0x000000888424723c */ /* 0x082ff00000001824 */
[C---:B------:R-:W-:Y:S08]  /*6310*/  HMMA.16816.F32 R40, R4.reuse, R136, R40 ;  /* 0x000000880428723c */ /* 0x040ff00000001828 */
[-C--:B------:R-:W-:Y:S03]  /*6320*/  HMMA.16816.F32 R44, R4, R138.reuse, R44 ;  /* 0x0000008a042c723c */ /* 0x080fe6000000182c */
[----:B------:R-:W-:Y:S04]  /*6330*/  FADD.FTZ R37, -R146, R37 ;  /* 0x0000002592257221 */ /* 0x000fe80000010100 */
[----:B------:R-:W-:Y:S01]  /*6340*/  FMUL.FTZ R37, R236, R37 ;  /* 0x00000025ec257220 */ /* 0x000fe20000410000 */
[C---:B------:R-:W-:Y:S01]  /*6350*/  HMMA.16816.F32 R48, R132.reuse, R138, R48 ;  /* 0x0000008a8430723c */ /* 0x040fe20000001830 */
[----:B------:R-:W1:Y:S07]  /*6360*/  LDSM.16.M88.4 R136, [R169+0x11800] ;  /* 0x01180000a988783b */ /* 0x000e6e0000000200 */
[-C--:B-1----:R-:W-:Y:S08]  /*6370*/  HMMA.16816.F32 R52, R132, R136.reuse, R52 ;  /* 0x000000888434723c */ /* 0x082ff00000001834 */
[C---:B------:R-:W-:Y:S08]  /*6380*/  HMMA.16816.F32 R56, R4.reuse, R136, R56 ;  /* 0x000000880438723c */ /* 0x040ff00000001838 */
[-C--:B------:R-:W-:Y:S03]  /*6390*/  HMMA.16816.F32 R60, R4, R138.reuse, R60 ;  /* 0x0000008a043c723c */ /* 0x080fe6000000183c */
[----:B------:R-:W-:Y:S02]  /*63a0*/  IMAD.SHL.U32 R4, R173, 0x40, RZ ;  /* 0x00000040ad047824 */ /* 0x000fe400078e00ff */
[C---:B------:R-:W-:Y:S01]  /*63b0*/  FADD.FTZ R6, -R146.reuse, R36 ;  /* 0x0000002492067221 */ /* 0x040fe20000010100 */
[C---:B------:R-:W-:Y:S01]  /*63c0*/  FADD.FTZ R5, -R146.reuse, R48 ;  /* 0x0000003092057221 */ /* 0x040fe20000010100 */
[C---:B------:R-:W-:Y:S01]  /*63d0*/  FADD.FTZ R36, -R146.reuse, R49 ;  /* 0x0000003192247221 */ /* 0x040fe20000010100 */
[----:B------:R-:W-:Y:S01]  /*63e0*/  FADD.FTZ R49, -R146, R53 ;  /* 0x0000003592317221 */ /* 0x000fe20000010100 */
[----:B------:R-:W-:Y:S01]  /*63f0*/  LOP3.LUT R0, R4, 0x1c0, RZ, 0xc0, !PT ;  /* 0x000001c004007812 */ /* 0x000fe200078ec0ff */
[----:B------:R-:W-:Y:S04]  /*6400*/  HMMA.16816.F32 R64, R132, R138, R64 ;  /* 0x0000008a8440723c */ /* 0x000fe80000001840 */
[----:B------:R-:W-:Y:S01]  /*6410*/  LOP3.LUT R0, R0, 0x38, R172, 0xf8, !PT ;  /* 0x0000003800007812 */ /* 0x000fe200078ef8ac */
[----:B------:R-:W-:Y:S01]  /*6420*/  FMUL.FTZ R133, R240, R21 ;  /* 0x00000015f0857220 */ /* 0x000fe20000410000 */
[----:B------:R-:W-:Y:S01]  /*6430*/  F2FP.F16.F32.PACK_AB R21, R17, R16 ;  /* 0x000000101115723e */ /* 0x000fe200000000ff */
[----:B------:R-:W-:Y:S01]  /*6440*/  FMUL.FTZ R132, R237, R33 ;  /* 0x00000021ed847220 */ /* 0x000fe20000410000 */
[----:B------:R-:W-:Y:S01]  /*6450*/  LOP3.LUT R2, R2, R0, RZ, 0x3c, !PT ;  /* 0x0000000002027212 */ /* 0x000fe200078e3cff */
[----:B------:R-:W-:Y:S01]  /*6460*/  FMUL.FTZ R6, R235, R6 ;  /* 0x00000006eb067220 */ /* 0x000fe20000410000 */
[----:B------:R-:W-:Y:S01]  /*6470*/  LOP3.LUT R0, R3, 0x1c0, R4, 0xf8, !PT ;  /* 0x000001c003007812 */ /* 0x000fe200078ef804 */
[----:B------:R-:W-:Y:S01]  /*6480*/  FADD.FTZ R3, -R146, R20 ;  /* 0x0000001492037221 */ /* 0x000fe20000010100 */
[----:B------:R-:W-:Y:S01]  /*6490*/  LOP3.LUT R2, R2, 0x200, R4, 0xf8, !PT ;  /* 0x0000020002027812 */ /* 0x000fe200078ef804 */
[----:B------:R-:W-:Y:S01]  /*64a0*/  FMUL.FTZ R5, R229, R5 ;  /* 0x00000005e5057220 */ /* 0x000fe20000410000 */
[----:B------:R-:W-:Y:S01]  /*64b0*/  F2FP.F16.F32.PACK_AB R20, R166, R167 ;  /* 0x000000a7a614723e */ /* 0x000fe200000000ff */
[----:B------:R-:W-:Y:S01]  /*64c0*/  FMUL.FTZ R3, R241, R3 ;  /* 0x00000003f1037220 */ /* 0x000fe20000410000 */
[----:B------:R-:W-:Y:S01]  /*64d0*/  F2FP.F16.F32.PACK_AB R37, R37, R6 ;  /* 0x000000062525723e */ /* 0x000fe200000000ff */
[----:B------:R-:W-:Y:S01]  /*64e0*/  FMUL.FTZ R36, R228, R36 ;  /* 0x00000024e4247220 */ /* 0x000fe20000410000 */
[----:B------:R-:W-:Y:S01]  /*64f0*/  FMUL.FTZ R49, R226, R49 ;  /* 0x00000031e2317220 */ /* 0x000fe20000410000 */
[----:B------:R-:W-:Y:S01]  /*6500*/  FADD.FTZ R4, -R146, R64 ;  /* 0x0000004092047221 */ /* 0x000fe20000010100 */
[----:B------:R-:W-:Y:S01]  /*6510*/  F2FP.F16.F32.PACK_AB R133, R133, R3 ;  /* 0x000000038585723e */ /* 0x000fe200000000ff */
[----:B------:R-:W-:Y:S01]  /*6520*/  FMUL.FTZ R3, R238, R32 ;  /* 0x00000020ee037220 */ /* 0x000fe20000410000 */
[----:B------:R-:W-:Y:S01]  /*6530*/  F2FP.F16.F32.PACK_AB R36, R36, R5 ;  /* 0x000000052424723e */ /* 0x000fe200000000ff */
[----:B------:R-:W-:Y:S01]  /*6540*/  FADD.FTZ R48, -R146, R65 ;  /* 0x0000004192307221 */ /* 0x000fe20000010100 */
[----:B------:R-:W-:Y:S02]  /*6550*/  FMUL.FTZ R4, R224, R4 ;  /* 0x00000004e0047220 */ /* 0x000fe40000410000 */
[----:B------:R-:W-:Y:S01]  /*6560*/  F2FP.F16.F32.PACK_AB R132, R132, R3 ;  /* 0x000000038484723e */ /* 0x000fe200000000ff */
[----:B------:R-:W-:Y:S01]  /*6570*/  FADD.FTZ R3, -R146, R52 ;  /* 0x0000003492037221 */ /* 0x000fe20000010100 */
[----:B------:R-:W-:Y:S03]  /*6580*/  FMUL.FTZ R48, R223, R48 ;  /* 0x00000030df307220 */ /* 0x000fe60000410000 */
[----:B------:R-:W-:Y:S02]  /*6590*/  FMUL.FTZ R3, R227, R3 ;  /* 0x00000003e3037220 */ /* 0x000fe40000410000 */
[----:B------:R-:W-:Y:S03]  /*65a0*/  F2FP.F16.F32.PACK_AB R48, R48, R4 ;  /* 0x000000043030723e */ /* 0x000fe600000000ff */
[----:B------:R-:W-:Y:S01]  /*65b0*/  F2FP.F16.F32.PACK_AB R49, R49, R3 ;  /* 0x000000033131723e */ /* 0x000fe200000000ff */
[----:B------:R-:W-:Y:S06]  /*65c0*/  BRA.U !UP0, `(.L_x_554) ;  /* 0x0000000108c47547 */ /* 0x000fec000b800000 */
[----:B------:R-:W1:Y:S01]  /*65d0*/  LDC R7, c[0x0][0x3b0] ;  /* 0x0000ec00ff077b82 */ /* 0x000e620000000800 */
[----:B------:R-:W-:Y:S01]  /*65e0*/  IADD3 R4, P1, PT, RZ, -UR29, RZ ;  /* 0x8000001dff047c10 */ /* 0x000fe2000ff3e0ff */
[----:B------:R-:W-:Y:S01]  /*65f0*/  ULOP3.LUT UR9, UR37, 0x1, URZ, 0xc0, !UPT ;  /* 0x0000000125097892 */ /* 0x000fe2000f8ec0ff */
[----:B------:R-:W-:Y:S03]  /*6600*/  ISETP.GE.AND P2, PT, R225, UR5, PT ;  /* 0x00000005e1007c0c */ /* 0x000fe6000bf46270 */
[----:B------:R-:W-:Y:S02]  /*6610*/  UISETP.NE.U32.AND UP2, UPT, UR9, 0x1, UPT ;  /* 0x000000010900788c */ /* 0x000fe4000bf45070 */
[----:B------:R-:W2:Y:S02]  /*6620*/  LDC R52, c[0x0][0x3b4] ;  /* 0x0000ed00ff347b82 */ /* 0x000ea40000000800 */
[----:B------:R-:W-:Y:S06]  /*6630*/  USEL UR9, UR28, 0x4000, !UP2 ;  /* 0x000040001c097887 */ /* 0x000fec000d000000 */
[----:B------:R-:W-:Y:S02]  /*6640*/  VIADD R219, R219, UR9 ;  /* 0x00000009dbdb7c36 */ /* 0x000fe40008000000 */
[----:B------:R-:W-:Y:S02]  /*6650*/  VIADD R188, R188, UR9 ;  /* 0x00000009bcbc7c36 */ /* 0x000fe40008000000 */
[----:B------:R-:W-:Y:S02]  /*6660*/  VIADD R170, R170, UR9 ;  /* 0x00000009aaaa7c36 */ /* 0x000fe40008000000 */
[----:B-1----:R-:W-:Y:S04]  /*6670*/  IMAD.SHL.U32 R3, R7, 0x80, RZ ;  /* 0x0000008007037824 */ /* 0x002fe800078e00ff */
[----:B------:R-:W-:Y:S01]  /*6680*/  IMAD.X R3, RZ, RZ, ~R3, P1 ;  /* 0x000000ffff037224 */ /* 0x000fe200008e0e03 */
[----:B------:R-:W-:Y:S04]  /*6690*/  ISETP.GE.AND P1, PT, R225, UR5, PT ;  /* 0x00000005e1007c0c */ /* 0x000fe8000bf26270 */
[----:B------:R-:W-:Y:S04]  /*66a0*/  SHF.R.S64 R4, R4, 0x1f, R3 ;  /* 0x0000001f04047819 */ /* 0x000fe80000001003 */
[----:B------:R-:W-:Y:S04]  /*66b0*/  IADD3 R245, P6, PT, R4, R245, RZ ;  /* 0x000000f504f57210 */ /* 0x000fe80007fde0ff */
[----:B------:R-:W-:Y:S01]  /*66c0*/  LEA.HI.X.SX32 R244, R3, R244, 0x1, P6 ;  /* 0x000000f403f47211 */ /* 0x000fe200030f0eff */
[----:B------:R-:W-:Y:S01]  /*66d0*/  @!P2 IMAD.MOV.U32 R32, RZ, RZ, R245 ;  /* 0x000000ffff20a224 */ /* 0x000fe200078e00f5 */
[C---:B------:R-:W-:Y:S03]  /*66e0*/  LEA R4, P5, R7.reuse, R245, 0x6 ;  /* 0x000000f507047211 */ /* 0x040fe600078a30ff */
[----:B------:R-:W-:Y:S01]  /*66f0*/  @!P2 IMAD.MOV.U32 R33, RZ, RZ, R244 ;  /* 0x000000ffff21a224 */ /* 0x000fe200078e00f4 */
[C-C-:B--2---:R-:W-:Y:S02]  /*6700*/  LEA.HI.X R5, R7.reuse, R244, R52.reuse, 0x6, P5 ;  /* 0x000000f407057211 */ /* 0x144fe400028f3434 */
[CC--:B------:R-:W-:Y:S02]  /*6710*/  @!P1 LEA R16, P6, R7.reuse, R4.reuse, 0x6 ;  /* 0x0000000407109211 */ /* 0x0c0fe400078c30ff */
[----:B------:R-:W-:Y:S01]  /*6720*/  @!PT LDS RZ, [RZ] ;  /* 0x00000000fffff984 */ /* 0x000fe20000000800 */
[----:B------:R-:W-:Y:S01]  /*6730*/  @!PT LDS RZ, [RZ] ;  /* 0x00000000fffff984 */ /* 0x000fe20000000800 */
[----:B------:R-:W-:Y:S01]  /*6740*/  @!PT LDS RZ, [RZ] ;  /* 0x00000000fffff984 */ /* 0x000fe20000000800 */
[----:B------:R1:W-:Y:S01]  /*6750*/  @!P2 LDGSTS.E.BYPASS.LTC128B.128 [R219], desc[UR26][R32.64] ;  /* 0x0000000020dbafae */ /* 0x0003e2000b981a1a */
[C---:B------:R-:W-:Y:S02]  /*6760*/  @!P1 LEA R6, P5, R7.reuse, R4, 0x7 ;  /* 0x0000000407069211 */ /* 0x040fe400078a38ff */
[CCC-:B------:R-:W-:Y:S01]  /*6770*/  @!P1 LEA.HI.X R17, R7.reuse, R5.reuse, R52.reuse, 0x6, P6 ;  /* 0x0000000507119211 */ /* 0x1c0fe200030f3434 */
[----:B------:R1:W-:Y:S01]  /*6780*/  @P2 STS.64 [R188], RZ ;  /* 0x000000ffbc002388 */ /* 0x0003e20000000a00 */
[----:B------:R-:W-:Y:S03]  /*6790*/  @!P1 LEA.HI.X R7, R7, R5, R52, 0x7, P5 ;  /* 0x0000000507079211 */ /* 0x000fe600028f3c34 */
[----:B------:R1:W-:Y:S04]  /*67a0*/  @P2 STS.64 [R188+0x8], RZ ;  /* 0x000008ffbc002388 */ /* 0x0003e80000000a00 */
[----:B------:R1:W-:Y:S04]  /*67b0*/  @P1 STS.64 [R188+0x1000], RZ ;  /* 0x001000ffbc001388 */ /* 0x0003e80000000a00 */
[----:B------:R1:W-:Y:S04]  /*67c0*/  @P1 STS.64 [R188+0x1008], RZ ;  /* 0x001008ffbc001388 */ /* 0x0003e80000000a00 */
[----:B------:R-:W-:Y:S01]  /*67d0*/  @!PT LDS RZ, [RZ] ;  /* 0x00000000fffff984 */ /* 0x000fe20000000800 */
[----:B------:R-:W-:Y:S01]  /*67e0*/  @!PT LDS RZ, [RZ] ;  /* 0x00000000fffff984 */ /* 0x000fe20000000800 */
[----:B------:R-:W-:Y:S01]  /*67f0*/  @!PT LDS RZ, [RZ] ;  /* 0x00000000fffff984 */ /* 0x000fe20000000800 */
[----:B------:R1:W-:Y:S04]  /*6800*/  @!P1 LDGSTS.E.BYPASS.LTC128B.128 [R219+0x1000], desc[UR26][R4.64] ;  /* 0x0100000004db9fae */ /* 0x0003e8000b981a1a */
        /* <DEDUP_REMOVED lines=12> */
[----:B------:R-:W0:Y:S02]  /*68d0*/  LDGDEPBAR ;  /* 0x00000000000079af */ /* 0x000e240000000000 */
.L_x_554:
[----:B-1----:R-:W-:Y:S01]  /*68e0*/  F2FP.F16.F32.PACK_AB R4, R147, R161 ;  /* 0x000000a19304723e */ /* 0x002fe200000000ff */
[C---:B------:R-:W-:Y:S01]  /*68f0*/  FADD.FTZ R19, -R145.reuse, R19 ;  /* 0x0000001391137221 */ /* 0x040fe20000010100 */
[C---:B------:R-:W-:Y:S01]  /*6900*/  FADD.FTZ R18, -R145.reuse, R18 ;  /* 0x0000001291127221 */ /* 0x040fe20000010100 */
[----:B------:R-:W-:Y:S01]  /*6910*/  STS [R151+0x14000], R20 ;  /* 0x0140001497007388 */ /* 0x000fe20000000800 */
[----:B------:R-:W-:Y:S01]  /*6920*/  FADD.FTZ R22, -R145, R22 ;  /* 0x0000001691167221 */ /* 0x000fe20000010100 */
[----:B------:R-:W-:Y:S01]  /*6930*/  FMUL.FTZ R3, R197, R19 ;  /* 0x00000013c5037220 */ /* 0x000fe20000410000 */
[----:B------:R-:W-:Y:S01]  /*6940*/  FMUL.FTZ R18, R198, R18 ;  /* 0x00000012c6127220 */ /* 0x000fe20000410000 */
[----:B------:R1:W-:Y:S01]  /*6950*/  STS [R151+0x14400], R4 ;  /* 0x0144000497007388 */ /* 0x0003e20000000800 */
[C---:B------:R-:W-:Y:S01]  /*6960*/  FADD.FTZ R23, -R145.reuse, R23 ;  /* 0x0000001791177221 */ /* 0x040fe20000010100 */
[C---:B------:R-:W-:Y:S01]  /*6970*/  FADD.FTZ R16, -R145.reuse, R54 ;  /* 0x0000003691107221 */ /* 0x040fe20000010100 */
[----:B------:R-:W-:Y:S01]  /*6980*/  FADD.FTZ R7, -R145, R55 ;  /* 0x0000003791077221 */ /* 0x000fe20000010100 */
[----:B------:R-:W-:Y:S01]  /*6990*/  F2FP.F16.F32.PACK_AB R3, R3, R18 ;  /* 0x000000120303723e */ /* 0x000fe200000000ff */
[----:B------:R-:W-:Y:S01]  /*69a0*/  FMUL.FTZ R22, R194, R22 ;  /* 0x00000016c2167220 */ /* 0x000fe20000410000 */
[----:B------:R-:W-:Y:S01]  /*69b0*/  FMUL.FTZ R23, R193, R23 ;  /* 0x00000017c1177220 */ /* 0x000fe20000410000 */
[----:B------:R-:W-:Y:S01]  /*69c0*/  FMUL.FTZ R16, R175, R16 ;  /* 0x00000010af107220 */ /* 0x000fe20000410000 */
[----:B------:R-:W-:Y:S01]  /*69d0*/  FMUL.FTZ R7, R174, R7 ;  /* 0x00000007ae077220 */ /* 0x000fe20000410000 */
[----:B------:R2:W-:Y:S01]  /*69e0*/  STS [R160+0x14400], R3 ;  /* 0x01440003a0007388 */ /* 0x0005e20000000800 */
[----:B-----5:R-:W-:Y:S01]  /*69f0*/  FADD.FTZ R8, -R143, R8 ;  /* 0x000000088f087221 */ /* 0x020fe20000010100 */
[----:B------:R-:W-:Y:S01]  /*6a00*/  F2FP.F16.F32.PACK_AB R32, R23, R22 ;  /* 0x000000161720723e */ /* 0x000fe200000000ff */
[----:B------:R-:W-:Y:S01]  /*6a10*/  FADD.FTZ R9, -R143, R9 ;  /* 0x000000098f097221 */ /* 0x000fe20000010100 */
[----:B------:R-:W-:Y:S01]  /*6a20*/  F2FP.F16.F32.PACK_AB R22, R7, R16 ;  /* 0x000000100716723e */ /* 0x000fe200000000ff */
[----:B------:R-:W-:Y:S01]  /*6a30*/  FADD.FTZ R16, -R143, R57 ;  /* 0x000000398f107221 */ /* 0x000fe20000010100 */
[----:B------:R-:W-:Y:S01]  /*6a40*/  FADD.FTZ R10, -R140, R10 ;  /* 0x0000000a8c0a7221 */ /* 0x000fe20000010100 */
[----:B------:R-:W-:Y:S01]  /*6a50*/  FMUL.FTZ R8, R214, R8 ;  /* 0x00000008d6087220 */ /* 0x000fe20000410000 */
[----:B------:R-:W-:Y:S01]  /*6a60*/  FMUL.FTZ R9, R213, R9 ;  /* 0x00000009d5097220 */ /* 0x000fe20000410000 */
[----:B------:R-:W-:Y:S01]  /*6a70*/  FMUL.FTZ R16, R180, R16 ;  /* 0x00000010b4107220 */ /* 0x000fe20000410000 */
[----:B------:R-:W-:Y:S01]  /*6a80*/  FADD.FTZ R15, -R140, R15 ;  /* 0x0000000f8c0f7221 */ /* 0x000fe20000010100 */
[----:B------:R-:W-:Y:S01]  /*6a90*/  FMUL.FTZ R10, R218, R10 ;  /* 0x0000000ada0a7220 */ /* 0x000fe20000410000 */
[----:B------:R-:W-:Y:S01]  /*6aa0*/  FADD.FTZ R14, -R140, R14 ;  /* 0x0000000e8c0e7221 */ /* 0x000fe20000010100 */
[C---:B------:R-:W-:Y:S01]  /*6ab0*/  FADD.FTZ R12, -R143.reuse, R12 ;  /* 0x0000000c8f0c7221 */ /* 0x040fe20000010100 */
[C---:B------:R-:W-:Y:S01]  /*6ac0*/  FADD.FTZ R13, -R143.reuse, R13 ;  /* 0x0000000d8f0d7221 */ /* 0x040fe20000010100 */
[----:B------:R-:W-:Y:S01]  /*6ad0*/  STS [R160+0x14000], R21 ;  /* 0x01400015a0007388 */ /* 0x000fe20000000800 */
[----:B-1----:R-:W-:Y:S01]  /*6ae0*/  FADD.FTZ R4, -R143, R56 ;  /* 0x000000388f047221 */ /* 0x002fe20000010100 */
[----:B------:R-:W-:Y:S01]  /*6af0*/  FMUL.FTZ R14, R216, R14 ;  /* 0x0000000ed80e7220 */ /* 0x000fe20000410000 */
[----:B------:R-:W-:Y:S01]  /*6b00*/  FMUL.FTZ R12, R210, R12 ;  /* 0x0000000cd20c7220 */ /* 0x000fe20000410000 */
[----:B------:R-:W-:Y:S01]  /*6b10*/  FMUL.FTZ R13, R209, R13 ;  /* 0x0000000dd10d7220 */ /* 0x000fe20000410000 */
[----:B------:R-:W-:Y:S01]  /*6b20*/  FMUL.FTZ R4, R181, R4 ;  /* 0x00000004b5047220 */ /* 0x000fe20000410000 */
[C---:B------:R-:W-:Y:S01]  /*6b30*/  FADD.FTZ R35, -R145.reuse, R35 ;  /* 0x0000002391237221 */ /* 0x040fe20000010100 */
[C---:B------:R-:W-:Y:S01]  /*6b40*/  FADD.FTZ R34, -R145.reuse, R34 ;  /* 0x0000002291227221 */ /* 0x040fe20000010100 */
[----:B------:R-:W-:Y:S01]  /*6b50*/  FADD.FTZ R6, -R145, R66 ;  /* 0x0000004291067221 */ /* 0x000fe20000010100 */
[----:B------:R-:W-:Y:S01]  /*6b60*/  F2FP.F16.F32.PACK_AB R19, R13, R12 ;  /* 0x0000000c0d13723e */ /* 0x000fe200000000ff */
[----:B------:R-:W-:Y:S01]  /*6b70*/  FADD.FTZ R5, -R145, R67 ;  /* 0x0000004391057221 */ /* 0x000fe20000010100 */
[----:B------:R-:W-:Y:S01]  /*6b80*/  F2FP.F16.F32.PACK_AB R16, R16, R4 ;  /* 0x000000041010723e */ /* 0x000fe200000000ff */
[----:B------:R-:W-:Y:S01]  /*6b90*/  FADD.FTZ R4, -R140, R11 ;  /* 0x0000000b8c047221 */ /* 0x000fe20000010100 */
[----:B--2---:R-:W-:Y:S01]  /*6ba0*/  F2FP.F16.F32.PACK_AB R3, R9, R8 ;  /* 0x000000080903723e */ /* 0x004fe200000000ff */
[----:B------:R-:W-:Y:S01]  /*6bb0*/  FMUL.FTZ R9, R215, R15 ;  /* 0x0000000fd7097220 */ /* 0x000fe20000410000 */
[----:B------:R-:W-:Y:S01]  /*6bc0*/  FMUL.FTZ R34, R187, R34 ;  /* 0x00000022bb227220 */ /* 0x000fe20000410000 */
[----:B------:R-:W-:Y:S01]  /*6bd0*/  FMUL.FTZ R4, R217, R4 ;  /* 0x00000004d9047220 */ /* 0x000fe20000410000 */
[----:B------:R-:W-:Y:S01]  /*6be0*/  FMUL.FTZ R23, R186, R35 ;  /* 0x00000023ba177220 */ /* 0x000fe20000410000 */
[----:B------:R1:W-:Y:S01]  /*6bf0*/  STS [R151+0x16000], R3 ;  /* 0x0160000397007388 */ /* 0x0003e20000000800 */
[----:B------:R-:W-:Y:S01]  /*6c00*/  F2FP.F16.F32.PACK_AB R9, R9, R14 ;  /* 0x0000000e0909723e */ /* 0x000fe200000000ff */
[C---:B------:R-:W-:Y:S01]  /*6c10*/  FADD.FTZ R25, -R143.reuse, R25 ;  /* 0x000000198f197221 */ /* 0x040fe20000010100 */
[----:B------:R-:W-:Y:S01]  /*6c20*/  F2FP.F16.F32.PACK_AB R10, R4, R10 ;  /* 0x0000000a040a723e */ /* 0x000fe200000000ff */
[C---:B------:R-:W-:Y:S01]  /*6c30*/  FADD.FTZ R27, -R140.reuse, R27 ;  /* 0x0000001b8c1b7221 */ /* 0x040fe20000010100 */
[----:B------:R-:W-:Y:S01]  /*6c40*/  FADD.FTZ R24, -R143, R24 ;  /* 0x000000188f187221 */ /* 0x000fe20000010100 */
[----:B------:R-:W-:Y:S01]  /*6c50*/  FADD.FTZ R26, -R140, R26 ;  /* 0x0000001a8c1a7221 */ /* 0x000fe20000010100 */
[----:B------:R-:W-:Y:S01]  /*6c60*/  FMUL.FTZ R6, R163, R6 ;  /* 0x00000006a3067220 */ /* 0x000fe20000410000 */
[----:B------:R-:W-:Y:S01]  /*6c70*/  STS [R151+0x16400], R10 ;  /* 0x0164000a97007388 */ /* 0x000fe20000000800 */
[----:B------:R-:W-:Y:S01]  /*6c80*/  FMUL.FTZ R5, R162, R5 ;  /* 0x00000005a2057220 */ /* 0x000fe20000410000 */
[----:B------:R-:W-:Y:S01]  /*6c90*/  FADD.FTZ R29, -R143, R29 ;  /* 0x0000001d8f1d7221 */ /* 0x000fe20000010100 */
[----:B------:R-:W-:Y:S01]  /*6ca0*/  FMUL.FTZ R24, R205, R24 ;  /* 0x00000018cd187220 */ /* 0x000fe20000410000 */
[----:B------:R-:W-:Y:S01]  /*6cb0*/  STS [R160+0x16000], R19 ;  /* 0x01600013a0007388 */ /* 0x000fe20000000800 */
[----:B------:R-:W-:Y:S01]  /*6cc0*/  FMUL.FTZ R18, R204, R25 ;  /* 0x00000019cc127220 */ /* 0x000fe20000410000 */
[----:B------:R-:W-:Y:S01]  /*6cd0*/  FMUL.FTZ R26, R212, R26 ;  /* 0x0000001ad41a7220 */ /* 0x000fe20000410000 */
[----:B------:R-:W-:Y:S01]  /*6ce0*/  FMUL.FTZ R8, R211, R27 ;  /* 0x0000001bd3087220 */ /* 0x000fe20000410000 */
[----:B------:R-:W-:Y:S01]  /*6cf0*/  STS [R160+0x16400], R9 ;  /* 0x01640009a0007388 */ /* 0x000fe20000000800 */
[C---:B------:R-:W-:Y:S01]  /*6d00*/  FADD.FTZ R31, -R140.reuse, R31 ;  /* 0x0000001f8c1f7221 */ /* 0x040fe20000010100 */
[----:B------:R-:W-:Y:S01]  /*6d10*/  FADD.FTZ R28, -R143, R28 ;  /* 0x0000001c8f1c7221 */ /* 0x000fe20000010100 */
[----:B------:R-:W-:Y:S01]  /*6d20*/  FADD.FTZ R30, -R140, R30 ;  /* 0x0000001e8c1e7221 */ /* 0x000fe20000010100 */
[----:B------:R-:W-:Y:S01]  /*6d30*/  F2FP.F16.F32.PACK_AB R23, R23, R34 ;  /* 0x000000221717723e */ /* 0x000fe200000000ff */
[----:B------:R-:W-:Y:S01]  /*6d40*/  STS [R158+0x14000], R133 ;  /* 0x014000859e007388 */ /* 0x000fe20000000800 */
[----:B------:R-:W-:Y:S01]  /*6d50*/  F2FP.F16.F32.PACK_AB R20, R5, R6 ;  /* 0x000000060514723e */ /* 0x000fe200000000ff */
[----:B------:R-:W-:Y:S01]  /*6d60*/  FMUL.FTZ R28, R203, R28 ;  /* 0x0000001ccb1c7220 */ /* 0x000fe20000410000 */
[----:B------:R-:W-:Y:S01]  /*6d70*/  FMUL.FTZ R17, R201, R29 ;  /* 0x0000001dc9117220 */ /* 0x000fe20000410000 */
[----:B------:R-:W-:Y:S01]  /*6d80*/  STS [R158+0x14400], R32 ;  /* 0x014400209e007388 */ /* 0x000fe20000000800 */
[----:B------:R-:W-:Y:S01]  /*6d90*/  FMUL.FTZ R30, R208, R30 ;  /* 0x0000001ed01e7220 */ /* 0x000fe20000410000 */
[----:B------:R-:W-:Y:S01]  /*6da0*/  FMUL.FTZ R5, R207, R31 ;  /* 0x0000001fcf057220 */ /* 0x000fe20000410000 */
[C---:B------:R-:W-:Y:S01]  /*6db0*/  FADD.FTZ R38, -R145.reuse, R38 ;  /* 0x0000002691267221 */ /* 0x040fe20000010100 */
[----:B------:R-:W-:Y:S01]  /*6dc0*/  FADD.FTZ R39, -R145, R39 ;  /* 0x0000002791277221 */ /* 0x000fe20000010100 */
[----:B------:R-:W-:Y:S01]  /*6dd0*/  F2FP.F16.F32.PACK_AB R18, R18, R24 ;  /* 0x000000181212723e */ /* 0x000fe200000000ff */
[----:B------:R-:W-:Y:S01]  /*6de0*/  STS [R159+0x14000], R132 ;  /* 0x014000849f007388 */ /* 0x000fe20000000800 */
[----:B------:R-:W-:Y:S01]  /*6df0*/  F2FP.F16.F32.PACK_AB R8, R8, R26 ;  /* 0x0000001a0808723e */ /* 0x000fe200000000ff */
[----:B------:R-:W-:Y:S01]  /*6e00*/  FMUL.FTZ R38, R185, R38 ;  /* 0x00000026b9267220 */ /* 0x000fe20000410000 */
[----:B------:R-:W-:Y:S01]  /*6e10*/  FMUL.FTZ R39, R184, R39 ;  /* 0x00000027b8277220 */ /* 0x000fe20000410000 */
[----:B------:R-:W-:Y:S01]  /*6e20*/  STS [R159+0x14400], R23 ;  /* 0x014400179f007388 */ /* 0x000fe20000000800 */
[C---:B------:R-:W-:Y:S01]  /*6e30*/  FADD.FTZ R50, -R145.reuse, R50 ;  /* 0x0000003291327221 */ /* 0x040fe20000010100 */
[----:B------:R-:W-:Y:S01]  /*6e40*/  FADD.FTZ R51, -R145, R51 ;  /* 0x0000003391337221 */ /* 0x000fe20000010100 */
[----:B------:R-:W-:Y:S01]  /*6e50*/  F2FP.F16.F32.PACK_AB R17, R17, R28 ;  /* 0x0000001c1111723e */ /* 0x000fe200000000ff */
[----:B------:R-:W-:Y:S01]  /*6e60*/  STS [R158+0x16000], R18 ;  /* 0x016000129e007388 */ /* 0x000fe20000000800 */
[----:B------:R-:W-:Y:S01]  /*6e70*/  F2FP.F16.F32.PACK_AB R5, R5, R30 ;  /* 0x0000001e0505723e */ /* 0x000fe200000000ff */
[C---:B------:R-:W-:Y:S01]  /*6e80*/  FADD.FTZ R41, -R143.reuse, R41 ;  /* 0x000000298f297221 */ /* 0x040fe20000010100 */
[C---:B------:R-:W-:Y:S01]  /*6e90*/  FADD.FTZ R43, -R140.reuse, R43 ;  /* 0x0000002b8c2b7221 */ /* 0x040fe20000010100 */
[----:B------:R-:W-:Y:S01]  /*6ea0*/  STS [R158+0x16400], R8 ;  /* 0x016400089e007388 */ /* 0x000fe20000000800 */
[----:B------:R-:W-:Y:S01]  /*6eb0*/  FADD.FTZ R40, -R143, R40 ;  /* 0x000000288f287221 */ /* 0x000fe20000010100 */
[----:B------:R-:W-:Y:S01]  /*6ec0*/  FADD.FTZ R42, -R140, R42 ;  /* 0x0000002a8c2a7221 */ /* 0x000fe20000010100 */
[----:B------:R-:W-:Y:S01]  /*6ed0*/  FMUL.FTZ R50, R177, R50 ;  /* 0x00000032b1327220 */ /* 0x000fe20000410000 */
[----:B------:R-:W-:Y:S01]  /*6ee0*/  FMUL.FTZ R51, R176, R51 ;  /* 0x00000033b0337220 */ /* 0x000fe20000410000 */
[----:B------:R-:W-:Y:S01]  /*6ef0*/  F2FP.F16.F32.PACK_AB R39, R39, R38 ;  /* 0x000000262727723e */ /* 0x000fe200000000ff */
[----:B------:R-:W-:Y:S01]  /*6f00*/  STS [R159+0x16000], R17 ;  /* 0x016000119f007388 */ /* 0x000fe20000000800 */
[----:B------:R-:W-:Y:S01]  /*6f10*/  FADD.FTZ R45, -R143, R45 ;  /* 0x0000002d8f2d7221 */ /* 0x000fe20000010100 */
[----:B------:R-:W-:Y:S01]  /*6f20*/  FMUL.FTZ R40, R196, R40 ;  /* 0x00000028c4287220 */ /* 0x000fe20000410000 */
[----:B------:R-:W-:Y:S01]  /*6f30*/  FMUL.FTZ R13, R195, R41 ;  /* 0x00000029c30d7220 */ /* 0x000fe20000410000 */
[----:B------:R-:W-:Y:S01]  /*6f40*/  STS [R159+0x16400], R5 ;  /* 0x016400059f007388 */ /* 0x000fe20000000800 */
        /* <DEDUP_REMOVED lines=11> */
[----:B-1----:R-:W-:Y:S01]  /*7000*/  FMUL.FTZ R3, R199, R47 ;  /* 0x0000002fc7037220 */ /* 0x002fe20000410000 */
        /* <DEDUP_REMOVED lines=8> */
[----:B------:R-:W-:Y:S01]  /*7090*/  FMUL.FTZ R58, R190, R58 ;  /* 0x0000003abe3a7220 */ /* 0x000fe20000410000 */
[----:B------:R-:W-:Y:S01]  /*70a0*/  FMUL.FTZ R6, R189, R59 ;  /* 0x0000003bbd067220 */ /* 0x000fe20000410000 */
[C---:B------:R-:W-:Y:S01]  /*70b0*/  FADD.FTZ R60, -R143.reuse, R60 ;  /* 0x0000003c8f3c7221 */ /* 0x040fe20000010100 */
[----:B------:R-:W-:Y:S01]  /*70c0*/  STS [R152+-0x6000], R13 ;  /* 0xffa0000d98007388 */ /* 0x000fe20000000800 */
[----:B------:R-:W-:Y:S01]  /*70d0*/  FADD.FTZ R61, -R143, R61 ;  /* 0x0000003d8f3d7221 */ /* 0x000fe20000010100 */
[C---:B------:R-:W-:Y:S01]  /*70e0*/  FADD.FTZ R62, -R140.reuse, R62 ;  /* 0x0000003e8c3e7221 */ /* 0x040fe20000010100 */
[----:B------:R-:W-:Y:S01]  /*70f0*/  FADD.FTZ R63, -R140, R63 ;  /* 0x0000003f8c3f7221 */ /* 0x000fe20000010100 */
        /* <DEDUP_REMOVED lines=8> */
[----:B------:R1:W-:Y:S01]  /*7180*/  STS [R155+-0x5c00], R3 ;  /* 0xffa400039b007388 */ /* 0x0003e20000000800 */
[----:B------:R-:W-:Y:S02]  /*7190*/  F2FP.F16.F32.PACK_AB R11, R61, R60 ;  /* 0x0000003c3d0b723e */ /* 0x000fe400000000ff */
[----:B------:R-:W-:Y:S01]  /*71a0*/  F2FP.F16.F32.PACK_AB R7, R7, R62 ;  /* 0x0000003e0707723e */ /* 0x000fe200000000ff */
[----:B------:R-:W-:Y:S01]  /*71b0*/  STS [R153+-0x8000], R49 ;  /* 0xff80003199007388 */ /* 0x000fe20000000800 */
[----:B------:R-:W-:Y:S02]  /*71c0*/  SHF.L.U32 R143, R173, 0x5, RZ ;  /* 0x00000005ad8f7819 */ /* 0x000fe400000006ff */
[--C-:B------:R-:W-:Y:S01]  /*71d0*/  LOP3.LUT R0, R0, 0x38, R172.reuse, 0x78, !PT ;  /* 0x0000003800007812 */ /* 0x100fe200078e78ac */
[----:B------:R-:W-:Y:S01]  /*71e0*/  STS [R153+-0x7c00], R22 ;  /* 0xff84001699007388 */ /* 0x000fe20000000800 */
[----:B------:R-:W-:Y:S02]  /*71f0*/  LEA R2, R2, UR4, 0x1 ;  /* 0x0000000402027c11 */ /* 0x000fe4000f8e08ff */
[----:B------:R-:W-:Y:S01]  /*7200*/  LOP3.LUT R0, R0, 0x200, R143, 0xf8, !PT ;  /* 0x0000020000007812 */ /* 0x000fe200078ef88f */
[----:B------:R-:W-:Y:S03]  /*7210*/  STS [R154+-0x8000], R48 ;  /* 0xff8000309a007388 */ /* 0x000fe60000000800 */
[----:B------:R-:W-:Y:S01]  /*7220*/  LEA R0, R0, UR4, 0x1 ;  /* 0x0000000400007c11 */ /* 0x000fe2000f8e08ff */
[----:B------:R-:W-:Y:S04]  /*7230*/  STS [R154+-0x7c00], R20 ;  /* 0xff8400149a007388 */ /* 0x000fe80000000800 */
        /* <DEDUP_REMOVED lines=114> */
[----:B------:R-:W1:Y:S01]  /*7960*/  LDC R12, c[0x0][0x590] ;  /* 0x00016400ff0c7b82 */ /* 0x000e620000000800 */
[----:B------:R-:W-:Y:S02]  /*7970*/  IADD3 R5, P1, PT, RZ, -UR30, RZ ;  /* 0x8000001eff057c10 */ /* 0x000fe4000ff3e0ff */
[C---:B------:R-:W-:Y:S05]  /*7980*/  ISETP.GE.AND P2, PT, R225.reuse, UR5, PT ;  /* 0x00000005e1007c0c */ /* 0x040fea000bf46270 */
[----:B------:R-:W1:Y:S02]  /*7990*/  LDC R13, c[0x0][0x594] ;  /* 0x00016500ff0d7b82 */ /* 0x000e640000000800 */
[C---:B-1----:R-:W-:Y:S01]  /*79a0*/  SHF.L.U64.HI R7, R12.reuse, 0x6, R13 ;  /* 0x000000060c077819 */ /* 0x042fe2000001020d */
[C---:B------:R-:W-:Y:S02]  /*79b0*/  IMAD.SHL.U32 R4, R12.reuse, 0x80, RZ ;  /* 0x000000800c047824 */ /* 0x040fe400078e00ff */
[----:B------:R-:W-:Y:S02]  /*79c0*/  IMAD.SHL.U32 R8, R12, 0x40, RZ ;  /* 0x000000400c087824 */ /* 0x000fe400078e00ff */
[----:B------:R-:W-:Y:S01]  /*79d0*/  IMAD.X R4, RZ, RZ, ~R4, P1 ;  /* 0x000000ffff047224 */ /* 0x000fe200008e0e04 */
[----:B------:R-:W-:Y:S04]  /*79e0*/  ISETP.GE.AND P1, PT, R225, UR5, PT ;  /* 0x00000005e1007c0c */ /* 0x000fe8000bf26270 */
[----:B------:R-:W-:Y:S04]  /*79f0*/  SHF.R.S64 R5, R5, 0x1f, R4 ;  /* 0x0000001f05057819 */ /* 0x000fe80000001004 */
[----:B------:R-:W-:Y:S04]  /*7a00*/  IADD3 R243, P5, PT, R5, R243, RZ ;  /* 0x000000f305f37210 */ /* 0x000fe80007fbe0ff */
[----:B------:R-:W-:Y:S01]  /*7a10*/  LEA.HI.X.SX32 R242, R4, R242, 0x1, P5 ;  /* 0x000000f204f27211 */ /* 0x000fe200028f0eff */
[----:B------:R-:W-:Y:S01]  /*7a20*/  @!P2 IMAD.MOV.U32 R10, RZ, RZ, R243 ;  /* 0x000000ffff0aa224 */ /* 0x000fe200078e00f3 */
[----:B------:R-:W-:Y:S03]  /*7a30*/  IADD3 R4, P5, PT, R8, R243, RZ ;  /* 0x000000f308047210 */ /* 0x000fe60007fbe0ff */
[--C-:B------:R-:W-:Y:S01]  /*7a40*/  @!P2 IMAD.MOV.U32 R11, RZ, RZ, R242.reuse ;  /* 0x000000ffff0ba224 */ /* 0x100fe200078e00f2 */
[----:B------:R-:W-:Y:S01]  /*7a50*/  @!P1 IADD3 R8, P6, PT, R4, R8, RZ ;  /* 0x0000000804089210 */ /* 0x000fe20007fde0ff */
[----:B------:R-:W-:Y:S01]  /*7a60*/  IMAD.X R5, R7, 0x1, R242, P5 ;  /* 0x0000000107057824 */ /* 0x000fe200028e06f2 */
[C---:B------:R-:W-:Y:S02]  /*7a70*/  @!P1 LEA R6, P5, R12.reuse, R4, 0x7 ;  /* 0x000000040c069211 */ /* 0x040fe400078a38ff */
[----:B------:R-:W-:Y:S01]  /*7a80*/  @!PT LDS RZ, [RZ] ;  /* 0x00000000fffff984 */ /* 0x000fe20000000800 */
[----:B------:R-:W-:Y:S01]  /*7a90*/  @!PT LDS RZ, [RZ] ;  /* 0x00000000fffff984 */ /* 0x000fe20000000800 */
[----:B------:R-:W-:Y:S01]  /*7aa0*/  @!PT LDS RZ, [RZ] ;  /* 0x00000000fffff984 */ /* 0x000fe20000000800 */
[----:B------:R1:W-:Y:S01]  /*7ab0*/  @!P2 LDGSTS.E.BYPASS.LTC128B.128 [R151+0x8000], desc[UR26][R10.64] ;  /* 0x080000000a97afae */ /* 0x0003e2000b981a1a */
[----:B------:R-:W-:Y:S01]  /*7ac0*/  @!P1 IMAD.X R9, R5, 0x1, R7, P6 ;  /* 0x0000000105099824 */ /* 0x000fe200030e0607 */
[----:B------:R-:W-:Y:S02]  /*7ad0*/  @!P1 LEA.HI.X R7, R12, R5, R13, 0x7, P5 ;  /* 0x000000050c079211 */ /* 0x000fe400028f3c0d */
[----:B------:R1:W-:Y:S04]  /*7ae0*/  @P2 STS.128 [R151+0x8000], RZ ;  /* 0x008000ff97002388 */ /* 0x0003e80000000c00 */
[----:B------:R1:W-:Y:S04]  /*7af0*/  @P1 STS.128 [R151+0x9000], RZ ;  /* 0x009000ff97001388 */ /* 0x0003e80000000c00 */
[----:B------:R-:W-:Y:S01]  /*7b00*/  @!PT LDS RZ, [RZ] ;  /* 0x00000000fffff984 */ /* 0x000fe20000000800 */
[----:B------:R-:W-:Y:S01]  /*7b10*/  @!PT LDS RZ, [RZ] ;  /* 0x00000000fffff984 */ /* 0x000fe20000000800 */
[----:B------:R-:W-:Y:S01]  /*7b20*/  @!PT LDS RZ, [RZ] ;  /* 0x00000000fffff984 */ /* 0x000fe20000000800 */
[----:B------:R1:W-:Y:S04]  /*7b30*/  @!P1 LDGSTS.E.BYPASS.LTC128B.128 [R151+0x9000], desc[UR26][R4.64] ;  /* 0x0900000004979fae */ /* 0x0003e8000b981a1a */
        /* <DEDUP_REMOVED lines=10> */
[----:B------:R-:W0:Y:S02]  /*7be0*/  LDGDEPBAR ;  /* 0x00000000000079af */ /* 0x000e240000000000 */
.L_x_555:
[----:B------:R-:W-:Y:S01]  /*7bf0*/  LDSM.16.M88.4 R32, [R148+0x14000] ;  /* 0x014000009420783b */ /* 0x000fe20000000200 */
[----:B------:R-:W-:Y:S01]  /*7c00*/  IMAD.IADD R140, R157, 0x1, R149 ;  /* 0x000000019d8c7824 */ /* 0x000fe200078e0295 */
[----:B------:R-:W-:Y:S01]  /*7c10*/  PLOP3.LUT P2, PT, PT, PT, UP0, 0x80, 0x8 ;  /* 0x000000000008781c */ /* 0x000fe20003f4f008 */
[----:B------:R-:W-:Y:S01]  /*7c20*/  IMAD.MOV.U32 R180, RZ, RZ, 0x4 ;  /* 0x00000004ffb47424 */ /* 0x000fe200078e00ff */
        /* <DEDUP_REMOVED lines=73> */
[----:B------:R1:W3:Y:S03]  /*80c0*/  LDSM.16.M88.4 R52, [R149+0x1a000] ;  /* 0x01a000009534783b */ /* 0x0002e60000000200 */
        /* <DEDUP_REMOVED lines=9> */
[----:B------:R-:W4:Y:S02]  /*8160*/  LDSM.16.MT88.4 R36, [R3+0xe800] ;  /* 0x00e800000324783b */ /* 0x000f240000004200 */
[C---:B------:R-:W-:Y:S02]  /*8170*/  LEA.HI.X.SX32 R153, R181.reuse, R155, 0x5, P1 ;  /* 0x0000009bb5997211 */ /* 0x040fe400008f2eff */
[C---:B------:R-:W-:Y:S03]  /*8180*/  LEA R148, P1, R181.reuse, R152, 0x5 ;  /* 0x00000098b5947211 */ /* 0x040fe600078228ff */
[----:B------:R-:W-:Y:S01]  /*8190*/  HMMA.16816.F32 R32, R40, R58, R32 ;  /* 0x0000003a2820723c */ /* 0x000fe20000001820 */
[----:B------:R-:W-:Y:S03]  /*81a0*/  LDSM.16.M88.4 R40, [R144+0x18000] ;  /* 0x018000009028783b */ /* 0x000fe60000000200 */
[C---:B-1----:R-:W-:Y:S02]  /*81b0*/  LEA.HI.X.SX32 R149, R181.reuse, R153, 0x5, P1 ;  /* 0x00000099b5957211 */ /* 0x042fe400008f2eff */
[----:B------:R-:W1:Y:S01]  /*81c0*/  LDSM.16.MT88.4 R56, [R2+0xf000] ;  /* 0x00f000000238783b */ /* 0x000e620000004200 */
[C---:B------:R-:W-:Y:S01]  /*81d0*/  LEA R146, P1, R181.reuse, R148, 0x5 ;  /* 0x00000094b5927211 */ /* 0x040fe200078228ff */
[-C--:B--2---:R-:W-:Y:S05]  /*81e0*/  HMMA.16816.F32 R4, R44, R48.reuse, R4 ;  /* 0x000000302c04723c */ /* 0x084fea0000001804 */
[C---:B------:R-:W-:Y:S02]  /*81f0*/  LEA.HI.X.SX32 R147, R181.reuse, R149, 0x5, P1 ;  /* 0x00000095b5937211 */ /* 0x040fe400008f2eff */
[C---:B------:R-:W-:Y:S01]  /*8200*/  LEA R138, P1, R181.reuse, R146, 0x5 ;  /* 0x00000092b58a7211 */ /* 0x040fe200078228ff */
[C---:B---3--:R-:W-:Y:S04]  /*8210*/  HMMA.16816.F32 R8, R52.reuse, R48, R8 ;  /* 0x000000303408723c */ /* 0x048fe80000001808 */
        /* <DEDUP_REMOVED lines=9> */
[-C--:B----4-:R-:W-:Y:S03]  /*82b0*/  HMMA.16816.F32 R20, R44, R36.reuse, R20 ;  /* 0x000000242c14723c */ /* 0x090fe60000001814 */
[C---:B------:R-:W-:Y:S05]  /*82c0*/  LEA.HI.X.SX32 R133, R181.reuse, R135, 0x5, P1 ;  /* 0x00000087b5857211 */ /* 0x040fea00008f2eff */
[C---:B------:R-:W-:Y:S08]  /*82d0*/  HMMA.16816.F32 R24, R52.reuse, R36, R24 ;  /* 0x000000243418723c */ /* 0x040ff00000001818 */
[-C--:B------:R-:W-:Y:S01]  /*82e0*/  HMMA.16816.F32 R28, R52, R38.reuse, R28 ;  /* 0x00000026341c723c */ /* 0x080fe2000000181c */
[----:B------:R-:W-:Y:S02]  /*82f0*/  LDSM.16.M88.4 R52, [R140+0x1a000] ;  /* 0x01a000008c34783b */ /* 0x000fe40000000200 */
[C---:B--2---:R-:W-:Y:S04]  /*8300*/  LEA R144, P1, R181.reuse, R132, 0x5 ;  /* 0x00000084b5907211 */ /* 0x044fe800078228ff */
[C---:B------:R-:W-:Y:S01]  /*8310*/  LEA.HI.X.SX32 R145, R181.reuse, R133, 0x5, P1 ;  /* 0x00000085b5917211 */ /* 0x040fe200008f2eff */
[----:B------:R-:W-:Y:S01]  /*8320*/  HMMA.16816.F32 R32, R44, R38, R32 ;  /* 0x000000262c20723c */ /* 0x000fe20000001820 */
[----:B------:R2:W-:Y:S03]  /*8330*/  LDSM.16.MT88.4 R44, [R2+0xf800] ;  /* 0x00f80000022c783b */ /* 0x0005e60000004200 */
[C---:B------:R-:W-:Y:S02]  /*8340*/  IMAD.WIDE R178, R181.reuse, -0x1c0, R144 ;  /* 0xfffffe40b5b27825 */ /* 0x040fe400078e0290 */
[----:B------:R-:W4:Y:S02]  /*8350*/  LDSM.16.M88.4 R36, [R140+0x18000] ;  /* 0x018000008c24783b */ /* 0x000f240000000200 */
[-C--:B-1----:R-:W-:Y:S05]  /*8360*/  HMMA.16816.F32 R4, R40, R56.reuse, R4 ;  /* 0x000000382804723c */ /* 0x082fea0000001804 */
[C---:B------:R-:W-:Y:S03]  /*8370*/  LEA R66, P1, R181.reuse, R178, 0x5 ;  /* 0x000000b2b5427211 */ /* 0x040fe600078228ff */
[C---:B---3--:R-:W-:Y:S04]  /*8380*/  HMMA.16816.F32 R8, R48.reuse, R56, R8 ;  /* 0x000000383008723c */ /* 0x048fe80000001808 */
[C---:B------:R-:W-:Y:S02]  /*8390*/  LEA.HI.X.SX32 R67, R181.reuse, R179, 0x5, P1 ;  /* 0x000000b3b5437211 */ /* 0x040fe400008f2eff */
[C---:B------:R-:W-:Y:S02]  /*83a0*/  LEA R64, P1, R181.reuse, R66, 0x5 ;  /* 0x00000042b5407211 */ /* 0x040fe400078228ff */
[-C--:B------:R-:W-:Y:S03]  /*83b0*/  HMMA.16816.F32 R12, R48, R58.reuse, R12 ;  /* 0x0000003a300c723c */ /* 0x080fe6000000180c */
[----:B------:R-:W-:Y:S02]  /*83c0*/  LEA.HI.X.SX32 R65, R181, R67, 0x5, P1 ;  /* 0x00000043b5417211 */ /* 0x000fe400008f2eff */
[----:B--2---:R-:W-:Y:S03]  /*83d0*/  @P2 SHF.R.U32.HI R2, RZ, 0x2, R173 ;  /* 0x00000002ff022819 */ /* 0x004fe600000116ad */
        /* <DEDUP_REMOVED lines=12> */
[-C--:B----4-:R-:W-:Y:S05]  /*84a0*/  HMMA.16816.F32 R4, R36, R44.reuse, R4 ;  /* 0x0000002c2404723c */ /* 0x090fea0000001804 */
[C---:B------:R-:W-:Y:S02]  /*84b0*/  LEA.HI.X.SX32 R57, R181.reuse, R59, 0x5, P1 ;  /* 0x0000003bb5397211 */ /* 0x040fe400008f2eff */
[C---:B------:R-:W-:Y:S01]  /*84c0*/  LEA R50, P1, R181.reuse, R56, 0x5 ;  /* 0x00000038b5327211 */ /* 0x040fe200078228ff */
[C---:B------:R-:W-:Y:S04]  /*84d0*/  HMMA.16816.F32 R8, R52.reuse, R44, R8 ;  /* 0x0000002c3408723c */ /* 0x040fe80000001808 */
[C---:B------:R-:W-:Y:S02]  /*84e0*/  LEA.HI.X.SX32 R51, R181.reuse, R57, 0x5, P1 ;  /* 0x00000039b5337211 */ /* 0x040fe400008f2eff */
[----:B------:R-:W-:Y:S02]  /*84f0*/  LEA R48, P1, R181, R50, 0x5 ;  /* 0x00000032b5307211 */ /* 0x000fe400078228ff */
        /* <DEDUP_REMOVED lines=303> */
.L_x_557:
[----:B------:R-:W1:Y:S01]  /*97f0*/  LDCU.64 UR12, c[0x0][0x5c0] ;  /* 0x0000b800ff0c77ac */ /* 0x000e620008000a00 */
[----:B--2---:R-:W-:-:S05]  /*9800*/  IADD3 R2, PT, PT, R252, UR32, RZ ;  /* 0x00000020fc027c10 */ /* 0x004fca000fffe0ff */
[C---:B-1----:R-:W-:Y:S02]  /*9810*/  IMAD R0, R2.reuse, UR13, RZ ;  /* 0x0000000d02007c24 */ /* 0x042fe4000f8e02ff */
[----:B------:R-:W-:-:S05]  /*9820*/  IMAD.WIDE.U32 R2, R2, UR12, RZ ;  /* 0x0000000c02027c25 */ /* 0x000fca000f8e00ff */
[----:B------:R-:W-:Y:S02]  /*9830*/  IADD3 R7, PT, PT, R3, R0, RZ ;  /* 0x0000000003077210 */ /* 0x000fe40007ffe0ff */
[----:B------:R-:W-:Y:S02]  /*9840*/  MOV R6, R2 ;  /* 0x0000000200067202 */ /* 0x000fe40000000f00 */
.L_x_558:
        /* <DEDUP_REMOVED lines=17> */
.L_x_559:
[----:B------:R-:W1:Y:S01]  /*9960*/  LDCU.64 UR10, c[0x0][0x5c8] ;  /* 0x0000b900ff0a77ac */ /* 0x000e620008000a00 */
[----:B------:R-:W-:-:S05]  /*9970*/  IADD3 R2, PT, PT, R252, UR32, RZ ;  /* 0x00000020fc027c10 */ /* 0x000fca000fffe0ff */
[C---:B-1----:R-:W-:Y:S02]  /*9980*/  IMAD R0, R2.reuse, UR11, RZ ;  /* 0x0000000b02007c24 */ /* 0x042fe4000f8e02ff */
[----:B------:R-:W-:-:S05]  /*9990*/  IMAD.WIDE.U32 R2, R2, UR10, RZ ;  /* 0x0000000a02027c25 */ /* 0x000fca000f8e00ff */
[----:B------:R-:W-:Y:S02]  /*99a0*/  IADD3 R21, PT, PT, R3, R0, RZ ;  /* 0x0000000003157210 */ /* 0x000fe40007ffe0ff */
[----:B------:R-:W-:-:S07]  /*99b0*/  MOV R20, R2 ;  /* 0x0000000200147202 */ /* 0x000fce0000000f00 */
.L_x_560:
[----:B------:R-:W-:Y:S01]  /*99c0*/  BAR.SYNC.DEFER_BLOCKING 0x0 ;  /* 0x0000000000007b1d */ /* 0x000fe20000010000 */
[----:B------:R-:W-:Y:S01]  /*99d0*/  USHF.L.U32 UR5, UR33, 0x7, URZ ;  /* 0x0000000721057899 */ /* 0x000fe200080006ff */
[----:B------:R-:W-:Y:S01]  /*99e0*/  SHF.R.U32.HI R173, RZ, 0x3, R173 ;  /* 0x00000003ffad7819 */ /* 0x000fe200000116ad */
[----:B------:R-:W-:Y:S02]  /*99f0*/  USHF.L.U32 UR15, UR33, 0x7, URZ ;  /* 0x00000007210f7899 */ /* 0x000fe400080006ff */
[----:B------:R-:W-:-:S03]  /*9a00*/  UIMAD.WIDE.U32 UR16, UR5, UR12, URZ ;  /* 0x0000000c051072a5 */ /* 0x000fc6000f8e00ff */
[----:B------:R-:W1:Y:S01]  /*9a10*/  LDC.64 R4, c[0x0][0x5d8] ;  /* 0x00017600ff047b82 */ /* 0x000e620000000a00 */
[----:B------:R-:W2:Y:S01]  /*9a20*/  LDCU UR8, c[0x0][0x440] ;  /* 0x00008800ff0877ac */ /* 0x000ea20008000800 */
[C---:B------:R-:W-:Y:S01]  /*9a30*/  VIADD R8, R173.reuse, 0x20 ;  /* 0x00000020ad087836 */ /* 0x040fe20000000000 */
[C---:B------:R-:W-:Y:S01]  /*9a40*/  IADD3 R28, P2, PT, R173.reuse, 0x20, RZ ;  /* 0x00000020ad1c7810 */ /* 0x040fe20007f5e0ff */
[----:B------:R-:W-:Y:S01]  /*9a50*/  BSSY.RECONVERGENT B0, `(.L_x_561) ;  /* 0x0000023000007945 */ /* 0x000fe20003800200 */
[----:B------:R-:W-:Y:S01]  /*9a60*/  IMAD.U32 R2, RZ, RZ, UR16 ;  /* 0x00000010ff027e24 */ /* 0x000fe2000f8e00ff */
[----:B------:R-:W-:Y:S01]  /*9a70*/  USHF.R.S32.HI UR14, URZ, 0x1f, UR5 ;  /* 0x0000001fff0e7899 */ /* 0x000fe20008011405 */
[----:B------:R-:W-:Y:S01]  /*9a80*/  IMAD.U32 R3, RZ, RZ, UR17 ;  /* 0x00000011ff037e24 */ /* 0x000fe2000f8e00ff */
[----:B------:R-:W-:Y:S01]  /*9a90*/  UIADD3 UR31, UPT, UPT, -UR15, UR31, URZ ;  /* 0x0000001f0f1f7290 */ /* 0x000fe2000fffe1ff */
[C---:B------:R-:W-:Y:S01]  /*9aa0*/  VIADD R3, R173.reuse, 0x60 ;  /* 0x00000060ad037836 */ /* 0x040fe20000000000 */
[----:B------:R-:W-:Y:S01]  /*9ab0*/  LOP3.LUT R2, R2, 0x38, R172, 0xf8, !PT ;  /* 0x0000003802027812 */ /* 0x000fe200078ef8ac */
[----:B------:R-:W-:Y:S01]  /*9ac0*/  UIMAD UR9, UR14, UR12, URZ ;  /* 0x0000000c0e0972a4 */ /* 0x000fe2000f8e02ff */
[----:B------:R-:W3:Y:S01]  /*9ad0*/  LDC.64 R34, c[0x0][0x5e0] ;  /* 0x00017800ff227b82 */ /* 0x000ee20000000a00 */
[C---:B------:R-:W-:Y:S01]  /*9ae0*/  IADD3 R29, P1, PT, R173.reuse, 0x40, RZ ;  /* 0x00000040ad1d7810 */ /* 0x040fe20007f3e0ff */
[----:B------:R-:W-:Y:S01]  /*9af0*/  IMAD.X R33, RZ, RZ, RZ, P2 ;  /* 0x000000ffff217224 */ /* 0x000fe200010e06ff */
[----:B------:R-:W-:Y:S01]  /*9b00*/  IADD3 R2, P0, PT, R6, R2, RZ ;  /* 0x0000000206027210 */ /* 0x000fe20007f1e0ff */
[----:B------:R-:W-:Y:S01]  /*9b10*/  VIADD R6, R173, 0x40 ;  /* 0x00000040ad067836 */ /* 0x000fe20000000000 */
[----:B------:R-:W-:Y:S01]  /*9b20*/  UIMAD UR9, UR5, UR13, UR9 ;  /* 0x0000000d050972a4 */ /* 0x000fe2000f8e0209 */
[----:B------:R4:W3:Y:S01]  /*9b30*/  LDS.128 R16, [R151+0xd000] ;  /* 0x00d0000097107984 */ /* 0x0008e20000000c00 */
[----:B--2---:R-:W-:-:S04]  /*9b40*/  ISETP.GE.AND P6, PT, R225, UR8, PT ;  /* 0x00000008e1007c0c */ /* 0x004fc8000bfc6270 */
[----:B------:R-:W-:Y:S01]  /*9b50*/  ISETP.GE.OR P5, PT, R8, UR31, P6 ;  /* 0x0000001f08007c0c */ /* 0x000fe2000b7a6670 */
[----:B------:R-:W-:Y:S01]  /*9b60*/  IMAD.U32 R0, RZ, RZ, UR9 ;  /* 0x00000009ff007e24 */ /* 0x000fe2000f8e00ff */
[----:B------:R-:W-:Y:S02]  /*9b70*/  ISETP.GE.OR P4, PT, R6, UR31, P6 ;  /* 0x0000001f06007c0c */ /* 0x000fe4000b786670 */
[----:B------:R-:W-:Y:S02]  /*9b80*/  ISETP.GE.OR P3, PT, R3, UR31, P6 ;  /* 0x0000001f03007c0c */ /* 0x000fe4000b766670 */
[----:B------:R-:W-:Y:S02]  /*9b90*/  ISETP.GE.OR P6, PT, R173, UR31, P6 ;  /* 0x0000001fad007c0c */ /* 0x000fe4000b7c6670 */
[----:B------:R-:W-:Y:S02]  /*9ba0*/  IADD3.X R3, PT, PT, R7, UR17, R0, P0, !PT ;  /* 0x0000001107037c10 */ /* 0x000fe400087fe400 */
[----:B------:R-:W-:Y:S01]  /*9bb0*/  IADD3 R30, P0, PT, R173, 0x60, RZ ;  /* 0x00000060ad1e7810 */ /* 0x000fe20007f1e0ff */
[----:B-1----:R-:W-:-:S04]  /*9bc0*/  IMAD.WIDE.U32 R6, R4, UR20, R2 ;  /* 0x0000001404067c25 */ /* 0x002fc8000f8e0002 */
[----:B------:R-:W-:-:S04]  /*9bd0*/  IMAD R12, R5, UR20, R7 ;  /* 0x00000014050c7c24 */ /* 0x000fc8000f8e0207 */
[----:B----4-:R-:W-:Y:S05]  /*9be0*/  @P6 BRA `(.L_x_562) ;  /* 0x0000000000246947 */ /* 0x010fea0003800000 */
        /* <DEDUP_REMOVED lines=9> */
.L_x_562:
[----:B------:R-:W-:Y:S05]  /*9c80*/  BSYNC.RECONVERGENT B0 ;  /* 0x0000000000007941 */ /* 0x000fea0003800200 */
.L_x_561:
        /* <DEDUP_REMOVED lines=11> */
[----:B---3--:R2:W-:Y:S04]  /*9d40*/  STG.E.128 desc[UR26][R4.64], R16 ;  /* 0x0000001004007986 */ /* 0x0085e8000c101d1a */
.L_x_564:
[----:B------:R-:W-:Y:S05]  /*9d50*/  BSYNC.RECONVERGENT B0 ;  /* 0x0000000000007941 */ /* 0x000fea0003800200 */
.L_x_563:
[----:B-1----:R1:W4:Y:S01]  /*9d60*/  LDS.128 R8, [R151+0xe000] ;  /* 0x00e0000097087984 */ /* 0x0023220000000c00 */
[----:B------:R-:W-:Y:S01]  /*9d70*/  BSSY.RECONVERGENT B0, `(.L_x_565) ;  /* 0x000000d000007945 */ /* 0x000fe20003800200 */
[----:B------:R-:W-:-:S03]  /*9d80*/  IADD3.X R32, PT, PT, RZ, RZ, RZ, P1, !PT ;  /* 0x000000ffff207210 */ /* 0x000fc60000ffe4ff */
        /* <DEDUP_REMOVED lines=11> */
.L_x_566:
[----:B------:R-:W-:Y:S05]  /*9e40*/  BSYNC.RECONVERGENT B0 ;  /* 0x0000000000007941 */ /* 0x000fea0003800200 */
.L_x_565:
[----:B--2-4-:R2:W4:Y:S01]  /*9e50*/  LDS.128 R8, [R151+0xf000] ;  /* 0x00f0000097087984 */ /* 0x0145220000000c00 */
[----:B------:R-:W-:Y:S01]  /*9e60*/  BSSY.RECONVERGENT B0, `(.L_x_567) ;  /* 0x000000e000007945 */ /* 0x000fe20003800200 */
[----:B------:R-:W-:Y:S02]  /*9e70*/  MOV R13, UR10 ;  /* 0x0000000a000d7c02 */ /* 0x000fe40008000f00 */
[----:B------:R-:W-:Y:S01]  /*9e80*/  IADD3.X R31, PT, PT, RZ, RZ, RZ, P0, !PT ;  /* 0x000000ffff1f7210 */ /* 0x000fe200007fe4ff */
[----:B------:R-:W-:Y:S06]  /*9e90*/  @P3 BRA `(.L_x_568) ;  /* 0x0000000000283947 */ /* 0x000fec0003800000 */
        /* <DEDUP_REMOVED lines=9> */
[----:B----4-:R1:W-:Y:S04]  /*9f30*/  STG.E.128 desc[UR26][R2.64], R8 ;  /* 0x0000000802007986 */ /* 0x0103e8000c101d1a */
.L_x_568:
[----:B------:R-:W-:Y:S05]  /*9f40*/  BSYNC.RECONVERGENT B0 ;  /* 0x0000000000007941 */ /* 0x000fea0003800200 */
.L_x_567:
[----:B-1----:R-:W-:Y:S01]  /*9f50*/  MOV R2, R225 ;  /* 0x000000e100027202 */ /* 0x002fe20000000f00 */
[----:B------:R-:W-:Y:S01]  /*9f60*/  UIMAD UR14, UR14, UR10, URZ ;  /* 0x0000000a0e0e72a4 */ /* 0x000fe2000f8e02ff */
[----:B------:R-:W-:Y:S01]  /*9f70*/  MOV R3, RZ ;  /* 0x000000ff00037202 */ /* 0x000fe20000000f00 */
[----:B------:R-:W1:Y:S01]  /*9f80*/  @!P6 LDC.64 R4, c[0x0][0x568] ;  /* 0x00015a00ff04eb82 */ /* 0x000e620000000a00 */
[----:B------:R-:W-:Y:S01]  /*9f90*/  LDS.128 R24, [R151+0x13000] ;  /* 0x0130000097187984 */ /* 0x000fe20000000c00 */
[----:B------:R-:W-:Y:S01]  /*9fa0*/  UIMAD UR14, UR5, UR11, UR14 ;  /* 0x0000000b050e72a4 */ /* 0x000fe2000f8e020e */
[----:B------:R-:W-:Y:S01]  /*9fb0*/  BSSY.RECONVERGENT B0, `(.L_x_569) ;  /* 0x000001a000007945 */ /* 0x000fe20003800200 */
[----:B------:R-:W-:Y:S01]  /*9fc0*/  IMAD.WIDE.U32 R2, R13, UR5, R2 ;  /* 0x000000050d027c25 */ /* 0x000fe2000f8e0002 */
[----:B---3--:R-:W-:Y:S04]  /*9fd0*/  LDS.128 R16, [R151+0x11000] ;  /* 0x0110000097107984 */ /* 0x008fe80000000c00 */
[----:B------:R-:W3:Y:S01]  /*9fe0*/  LDS.128 R12, [R151+0x10000] ;  /* 0x01000000970c7984 */ /* 0x000ee20000000c00 */
[----:B------:R-:W-:-:S04]  /*9ff0*/  IADD3 R2, P0, PT, R20, R2, RZ ;  /* 0x0000000214027210 */ /* 0x000fc80007f1e0ff */
[----:B------:R-:W-:Y:S02]  /*a000*/  IADD3.X R3, PT, PT, R21, UR14, R3, P0, !PT ;  /* 0x0000000e15037c10 */ /* 0x000fe400087fe403 */
[----:B------:R1:W2:Y:S01]  /*a010*/  LDS.128 R20, [R151+0x12000] ;  /* 0x0120000097147984 */ /* 0x0002a20000000c00 */
[----:B----4-:R-:W-:-:S04]  /*a020*/  IMAD.WIDE.U32 R8, R34, UR20, R2 ;  /* 0x0000001422087c25 */ /* 0x010fc8000f8e0002 */
[----:B------:R-:W-:Y:S01]  /*a030*/  IMAD R7, R35, UR20, R9 ;  /* 0x0000001423077c24 */ /* 0x000fe2000f8e0209 */
[----:B------:R-:W-:-:S05]  /*a040*/  @!P6 MOV R6, R8 ;  /* 0x000000080006e202 */ /* 0x000fca0000000f00 */
[----:B------:R-:W-:-:S04]  /*a050*/  @!P6 IMAD.WIDE.U32 R2, R173, UR10, R6 ;  /* 0x0000000aad02ec25 */ /* 0x000fc8000f8e0006 */
[----:B------:R-:W-:Y:S01]  /*a060*/  @!P6 IMAD R0, R173, UR11, R3 ;  /* 0x0000000bad00ec24 */ /* 0x000fe2000f8e0203 */
[----:B-1----:R-:W-:-:S04]  /*a070*/  @!P6 LEA R4, P0, R2, R4, 0x1 ;  /* 0x000000040204e211 */ /* 0x002fc800078008ff */
[----:B------:R-:W-:-:S05]  /*a080*/  @!P6 LEA.HI.X R5, R2, R5, R0, 0x1, P0 ;  /* 0x000000050205e211 */ /* 0x000fca00000f0c00 */
[----:B---3--:R1:W-:Y:S01]  /*a090*/  @!P6 STG.E.128 desc[UR26][R4.64], R12 ;  /* 0x0000000c0400e986 */ /* 0x0083e2000c101d1a */
[----:B--2---:R-:W-:Y:S05]  /*a0a0*/  @P5 BRA `(.L_x_570) ;  /* 0x0000000000285947 */ /* 0x004fea0003800000 */
        /* <DEDUP_REMOVED lines=10> */
.L_x_570:
[----:B------:R-:W-:Y:S05]  /*a150*/  BSYNC.RECONVERGENT B0 ;  /* 0x0000000000007941 */ /* 0x000fea0003800200 */
.L_x_569:
        /* <DEDUP_REMOVED lines=12> */
.L_x_572:
[----:B------:R-:W-:Y:S05]  /*a220*/  BSYNC.RECONVERGENT B0 ;  /* 0x0000000000007941 */ /* 0x000fea0003800200 */
.L_x_571:
        /* <DEDUP_REMOVED lines=11> */
.L_x_513:
[----:B------:R-:W-:Y:S05]  /*a2e0*/  BSYNC.RECONVERGENT B1 ;  /* 0x0000000000017941 */ /* 0x000fea0003800200 */
.L_x_487:
[----:B------:R-:W2:Y:S01]  /*a2f0*/  LDCU UR8, c[0x0][0x438] ;  /* 0x00008700ff0877ac */ /* 0x000ea20008000800 */
[----:B------:R-:W1:Y:S01]  /*a300*/  LDCU UR9, c[0x0][0x370] ;  /* 0x00006e00ff0977ac */ /* 0x000e620008000800 */
[----:B------:R-:W-:Y:S01]  /*a310*/  UMOV UR10, UR18 ;  /* 0x00000012000a7c82 */ /* 0x000fe20008000000 */
        /* <DEDUP_REMOVED lines=8> */
.L_x_574:
        /* <DEDUP_REMOVED lines=14> */
.L_x_2761:


//--------------------- .text._ZN5flash44flash_bwd_dq_dk_dv_loop_seqk_parallel_kernelI23Flash_bwd_kernel_traitsILi64ELi128ELi128ELi8ELi4ELi4ELi4ELb0ELb0EN7cutlass6half_tE19Flash_kernel_traitsILi64ELi128ELi128ELi8ES3_EELb0ELb0ELb1ELb0ELb0ELb0ELb0EEEvNS_16Flash_bwd_paramsE --------------------------
	.section	.text._ZN5flash44flash_bwd_dq_dk_dv_loop_seqk_parallel_kernelI23Flash_bwd_kernel_traitsILi64ELi128ELi128ELi8ELi4ELi4ELi4ELb0ELb0EN7cutlass6half_tE19Flash_kernel_traitsILi64ELi128ELi128ELi8ES3_EELb0ELb0ELb1ELb0ELb0ELb0ELb0EEEvNS_16Flash_bwd_paramsE,"ax",@progbits
	.align	128
        .global         _ZN5flash44flash_bwd_dq_dk_dv_loop_seqk_parallel_kernelI23Flash_bwd_kernel_traitsILi64ELi128ELi128ELi8ELi4ELi4ELi4ELb0ELb0EN7cutlass6half_tE19Flash_kernel_traitsILi64ELi128ELi128ELi8ES3_EELb0ELb0ELb1ELb0ELb0ELb0ELb0EEEvNS_16Flash_bwd_paramsE
        .type           _ZN5flash44flash_bwd_dq_dk_dv_loop_seqk_parallel_kernelI23Flash_bwd_kernel_traitsILi64ELi128ELi128ELi8ELi4ELi4ELi4ELb0ELb0EN7cutlass6half_tE19Flash_kernel_traitsILi64ELi128ELi128ELi8ES3_EELb0ELb0ELb1ELb0ELb0ELb0ELb0EEEvNS_16Flash_bwd_paramsE,@function
        .size           _ZN5flash44flash_bwd_dq_dk_dv_loop_seqk_parallel_kernelI23Flash_bwd_kernel_traitsILi64ELi128ELi128ELi8ELi4ELi4ELi4ELb0ELb0EN7cutlass6half_tE19Flash_kernel_traitsILi64ELi128ELi128ELi8ES3_EELb0ELb0ELb1ELb0ELb0ELb0ELb0EEEvNS_16Flash_bwd_paramsE,(.L_x_2762 - _ZN5flash44flash_bwd_dq_dk_dv_loop_seqk_parallel_kernelI23Flash_bwd_kernel_traitsILi64ELi128ELi128ELi8ELi4ELi4ELi4ELb0ELb0EN7cutlass6half_tE19Flash_kernel_traitsILi64ELi128ELi128ELi8ES3_EELb0ELb0ELb1ELb0ELb0ELb0ELb0EEEvNS_16Flash_bwd_paramsE)
        .other          _ZN5flash44flash_bwd_dq_dk_dv_loop_seqk_parallel_kernelI23Flash_bwd_kernel_traitsILi64ELi128ELi128ELi8ELi4ELi4ELi4ELb0ELb0EN7cutlass6half_tE19Flash_kernel_traitsILi64ELi128ELi128ELi8ES3_EELb0ELb0ELb1ELb0ELb0ELb0ELb0EEEvNS_16Flash_bwd_paramsE,@"STO_CUDA_ENTRY STV_DEFAULT"
_ZN5flash44flash_bwd_dq_dk_dv_loop_seqk_parallel_kernelI23Flash_bwd_kernel_traitsILi64ELi128ELi128ELi8ELi4ELi4ELi4ELb0ELb0EN7cutlass6half_tE19Flash_kernel_traitsILi64ELi128ELi128ELi8ES3_EELb0ELb0ELb1ELb0ELb0ELb0ELb0EEEvNS_16Flash_bwd_paramsE:
.text._ZN5flash44flash_bwd_dq_dk_dv_loop_seqk_parallel_kernelI23Flash_bwd_kernel_traitsILi64ELi128ELi128ELi8ELi4ELi4ELi4ELb0ELb0EN7cutlass6half_tE19Flash_kernel_traitsILi64ELi128ELi128ELi8ES3_EELb0ELb0ELb1ELb0ELb0ELb0ELb0EEEvNS_16Flash_bwd_paramsE:
        /* <DEDUP_REMOVED lines=9> */
[----:B------:R-:W1:Y:S01]  /*0090*/  S2UR UR44, SR_CTAID.Y ;  /* 0x00000000002c79c3 */ /* 0x000e620000002600 */
[----:B------:R-:W1:Y:S01]  /*00a0*/  LDCU.64 UR38, c[0x0][0x468] ;  /* 0x00008d00ff2677ac */ /* 0x000e620008000a00 */
[----:B------:R-:W2:Y:S06]  /*00b0*/  LDCU.64 UR6, c[0x0][0x460] ;  /* 0x00008c00ff0677ac */ /* 0x000eac0008000a00 */
[----:B------:R-:W3:Y:S01]  /*00c0*/  S2UR UR24, SR_CgaCtaId ;  /* 0x00000000001879c3 */ /* 0x000ee20000008800 */
[----:B------:R-:W4:Y:S01]  /*00d0*/  LDCU.64 UR4, c[0x0][0x468] ;  /* 0x00008d00ff0477ac */ /* 0x000f220008000a00 */
[----:B------:R-:W5:Y:S06]  /*00e0*/  LDCU.U8 UR8, c[0x0][0x532] ;  /* 0x0000a640ff0877ac */ /* 0x000f6c0008000000 */
[----:B------:R-:W-:Y:S01]  /*00f0*/  S2UR UR23, SR_CTAID.Z ;  /* 0x00000000001779c3 */ /* 0x000fe20000002700 */
[----:B------:R-:W3:Y:S01]  /*0100*/  LDCU UR10, c[0x0][0x438] ;  /* 0x00008700ff0a77ac */ /* 0x000ee20008000800 */
[----:B------:R-:W3:Y:S06]  /*0110*/  LDCU.64 UR34, c[0x0][0x358] ;  /* 0x00006b00ff2277ac */ /* 0x000eec0008000a00 */
[----:B------:R-:W-:Y:S01]  /*0120*/  S2UR UR21, SR_CTAID.X ;  /* 0x00000000001579c3 */ /* 0x000fe20000002500 */
[----:B-1----:R-:W-:-:S02]  /*0130*/  ULEA UR38, UP0, UR44, UR38, 0x2 ;  /* 0x000000262c267291 */ /* 0x002fc4000f8010ff */
[----:B--2---:R-:W-:Y:S02]  /*0140*/  UISETP.NE.U32.AND UP1, UPT, UR6, URZ, UPT ;  /* 0x000000ff0600728c */ /* 0x004fe4000bf25070 */
[----:B------:R-:W-:Y:S02]  /*0150*/  ULEA.HI.X UR39, UR44, UR39, URZ, 0x2, UP0 ;  /* 0x000000272c277291 */ /* 0x000fe400080f14ff */
[----:B------:R-:W-:Y:S01]  /*0160*/  UISETP.NE.U32.AND UP0, UPT, UR6, URZ, UPT ;  /* 0x000000ff0600728c */ /* 0x000fe2000bf05070 */
[----:B------:R-:W-:Y:S01]  /*0170*/  S2UR UR18, SR_CTAID.Y ;  /* 0x00000000001279c3 */ /* 0x000fe20000002600 */
[----:B----4-:R-:W-:Y:S02]  /*0180*/  UISETP.EQ.U32.AND UP2, UPT, UR4, URZ, UPT ;  /* 0x000000ff0400728c */ /* 0x010fe4000bf42070 */
[----:B------:R-:W-:Y:S02]  /*0190*/  UISETP.NE.U32.AND UP6, UPT, UR4, URZ, UPT ;  /* 0x000000ff0400728c */ /* 0x000fe4000bfc5070 */
[----:B------:R-:W-:-:S02]  /*01a0*/  UISETP.NE.AND.EX UP5, UPT, UR7, URZ, UPT, UP1 ;  /* 0x000000ff0700728c */ /* 0x000fc4000bfa5310 */
[----:B------:R-:W-:Y:S01]  /*01b0*/  UISETP.NE.AND.EX UP4, UPT, UR7, URZ, UPT, UP0 ;  /* 0x000000ff0700728c */ /* 0x000fe2000bf85300 */
[----:B------:R-:W1:Y:S01]  /*01c0*/  S2UR UR4, SR_CgaCtaId ;  /* 0x00000000000479c3 */ /* 0x000e620000008800 */
[----:B------:R-:W2:Y:S01]  /*01d0*/  LDCU.64 UR6, c[0x0][0x470] ;  /* 0x00008e00ff0677ac */ /* 0x000ea20008000a00 */
[----:B-----5:R-:W-:Y:S02]  /*01e0*/  UISETP.NE.AND UP3, UPT, UR8, URZ, UPT ;  /* 0x000000ff0800728c */ /* 0x020fe4000bf65270 */
[----:B------:R-:W-:-:S04]  /*01f0*/  UISETP.NE.AND.EX UP6, UPT, UR5, URZ, UPT, UP6 ;  /* 0x000000ff0500728c */ /* 0x000fc8000bfc5360 */
[----:B------:R-:W4:Y:S01]  /*0200*/  S2UR UR20, SR_CTAID.Z ;  /* 0x00000000001479c3 */ /* 0x000f220000002700 */
[----:B------:R-:W-:Y:S01]  /*0210*/  UISETP.EQ.OR.EX UP0, UPT, UR5, URZ, !UP3, UP2 ;  /* 0x000000ff0500728c */ /* 0x000fe2000df02720 */
[----:B------:R-:W-:Y:S02]  /*0220*/  UMOV UR8, 0x400 ;  /* 0x0000040000087882 */ /* 0x000fe40000000000 */
[----:B------:R-:W-:Y:S01]  /*0230*/  UMOV UR5, 0x400 ;  /* 0x0000040000057882 */ /* 0x000fe20000000000 */
[----:B------:R-:W-:Y:S02]  /*0240*/  UP2UR UR26, UPR, URZ, 0x1 ;  /* 0x00000001ff1a7883 */ /* 0x000fe40008000000 */
[----:B------:R-:W-:Y:S01]  /*0250*/  UP2UR UR25, UPR, URZ, 0x8 ;  /* 0x00000008ff197883 */ /* 0x000fe20008000000 */
[----:B------:R-:W4:Y:S01]  /*0260*/  LDCU.64 UR28, c[0x0][0x460] ;  /* 0x00008c00ff1c77ac */ /* 0x000f220008000a00 */
[----:B--2---:R-:W-:Y:S01]  /*0270*/  UISETP.NE.U32.AND UP0, UPT, UR6, URZ, UPT ;  /* 0x000000ff0600728c */ /* 0x004fe2000bf05070 */
[----:B------:R-:W2:Y:S01]  /*0280*/  LDCU UR19, c[0x0][0x438] ;  /* 0x00008700ff1377ac */ /* 0x000ea20008000800 */
[----:B------:R-:W2:Y:S01]  /*0290*/  @!UP4 LDCU UR22, c[0x0][0x434] ;  /* 0x00008680ff16c7ac */ /* 0x000ea20008000800 */
[----:B---3--:R-:W-:-:S02]  /*02a0*/  ULEA UR24, UR24, UR8, 0x18 ;  /* 0x0000000818187291 */ /* 0x008fc4000f8ec0ff */
[----:B-1----:R-:W-:Y:S02]  /*02b0*/  ULEA UR4, UR4, UR5, 0x18 ;  /* 0x0000000504047291 */ /* 0x002fe4000f8ec0ff */
[----:B------:R-:W-:Y:S01]  /*02c0*/  UISETP.NE.AND.EX UP3, UPT, UR7, URZ, UPT, UP0 ;  /* 0x000000ff0700728c */ /* 0x000fe2000bf65300 */
[----:B------:R-:W-:Y:S01]  /*02d0*/  UMOV UR30, 0xffffc000 ;  /* 0xffffc000001e7882 */ /* 0x000fe20000000000 */
[----:B------:R-:W-:Y:S01]  /*02e0*/  UMOV UR31, URZ ;  /* 0x000000ff001f7c82 */ /* 0x000fe20008000000 */
[----:B------:R-:W-:-:S08]  /*02f0*/  UMOV UR32, URZ ;  /* 0x000000ff00207c82 */ /* 0x000fd00008000000 */
.L_x_664:
[----:B------:R-:W1:Y:S01]  /*0300*/  LDCU.64 UR8, c[0x0][0x478] ;  /* 0x00008f00ff0877ac */ /* 0x000e620008000a00 */
[----:B------:R-:W-:Y:S02]  /*0310*/  PLOP3.LUT P1, PT, PT, PT, UP3, 0x80, 0x8 ;  /* 0x000000000008781c */ /* 0x000fe40003f2f038 */
[----:B------:R-:W-:Y:S01]  /*0320*/  PLOP3.LUT P4, PT, PT, PT, UP5, 0x80, 0x8 ;  /* 0x000000000008781c */ /* 0x000fe20003f8f058 */
[----:B------:R-:W-:Y:S01]  /*0330*/  @UP3 ULEA UR12, UP0, UR44, UR6, 0x2 ;  /* 0x000000062c0c3291 */ /* 0x000fe2000f8010ff */
[----:B------:R-:W-:Y:S01]  /*0340*/  PLOP3.LUT P2, PT, PT, PT, UP4, 0x80, 0x8 ;  /* 0x000000000008781c */ /* 0x000fe20003f4f048 */
[----:B------:R-:W-:Y:S02]  /*0350*/  UISETP.NE.AND UP2, UPT, UR26, URZ, UPT ;  /* 0x000000ff1a00728c */ /* 0x000fe4000bf45270 */
[----:B------:R-:W-:Y:S02]  /*0360*/  @UP3 ULEA.HI.X UR13, UR44, UR7, URZ, 0x2, UP0 ;  /* 0x000000072c0d3291 */ /* 0x000fe400080f14ff */
[----:B------:R-:W-:-:S04]  /*0370*/  IMAD.U32 R2, RZ, RZ, UR12 ;  /* 0x0000000cff027e24 */ /* 0x000fc8000f8e00ff */
[----:B------:R-:W-:Y:S01]  /*0380*/  IMAD.U32 R3, RZ, RZ, UR13 ;  /* 0x0000000dff037e24 */ /* 0x000fe2000f8e00ff */
[----:B----4-:R-:W-:Y:S02]  /*0390*/  UIMAD.WIDE.U32 UR12, UR44, 0x4, UR28 ;  /* 0x000000042c0c78a5 */ /* 0x010fe4000f8e001c */
[----:B-1----:R-:W-:Y:S01]  /*03a0*/  UISETP.NE.U32.AND UP0, UPT, UR8, URZ, UPT ;  /* 0x000000ff0800728c */ /* 0x002fe2000bf05070 */
[----:B------:R-:W-:Y:S02]  /*03b0*/  PLOP3.LUT P3, PT, PT, PT, UP2, 0x80, 0x8 ;  /* 0x000000000008781c */ /* 0x000fe40003f6f028 */
[----:B------:R-:W3:Y:S01]  /*03c0*/  @P1 LDG.E R3, desc[UR34][R2.64] ;  /* 0x0000002202031981 */ /* 0x000ee2000c1e1900 */
[----:B------:R-:W-:-:S06]  /*03d0*/  UISETP.NE.AND.EX UP0, UPT, UR9, URZ, UPT, UP0 ;  /* 0x000000ff0900728c */ /* 0x000fcc000bf05300 */
[----:B------:R-:W-:-:S05]  /*03e0*/  PLOP3.LUT P0, PT, PT, PT, UP0, 0x80, 0x8 ;  /* 0x000000000008781c */ /* 0x000fca0003f0f008 */
[----:B------:R-:W-:Y:S01]  /*03f0*/  @UP0 ULEA UR14, UP1, UR44, UR8, 0x2 ;  /* 0x000000082c0e0291 */ /* 0x000fe2000f8210ff */
[----:B--2---:R-:W-:Y:S01]  /*0400*/  IMAD.U32 R6, RZ, RZ, UR12 ;  /* 0x0000000cff067e24 */ /* 0x004fe2000f8e00ff */
[----:B------:R-:W1:Y:S02]  /*0410*/  @!UP0 LDCU UR5, c[0x0][0x43c] ;  /* 0x00008780ff0587ac */ /* 0x000e640008000800 */
[----:B------:R-:W-:Y:S02]  /*0420*/  @UP0 ULEA.HI.X UR15, UR44, UR9, URZ, 0x2, UP1 ;  /* 0x000000092c0f0291 */ /* 0x000fe400088f14ff */
[----:B------:R-:W-:Y:S01]  /*0430*/  IMAD.U32 R4, RZ, RZ, UR14 ;  /* 0x0000000eff047e24 */ /* 0x000fe2000f8e00ff */
[----:B------:R-:W4:Y:S01]  /*0440*/  @!UP0 LDCU.64 UR8, c[0x0][0x488] ;  /* 0x00009100ff0887ac */ /* 0x000f220008000a00 */
[----:B------:R-:W-:Y:S02]  /*0450*/  IMAD.U32 R7, RZ, RZ, UR13 ;  /* 0x0000000dff077e24 */ /* 0x000fe4000f8e00ff */
[----:B------:R-:W-:-:S03]  /*0460*/  IMAD.U32 R5, RZ, RZ, UR15 ;  /* 0x0000000fff057e24 */ /* 0x000fc6000f8e00ff */
[----:B-----5:R-:W5:Y:S04]  /*0470*/  @P2 LDG.E R2, desc[UR34][R6.64+0x4] ;  /* 0x0000042206022981 */ /* 0x020f68000c1e1900 */
[----:B------:R-:W2:Y:S01]  /*0480*/  @P0 LDG.E R0, desc[UR34][R4.64] ;  /* 0x0000002204000981 */ /* 0x000ea2000c1e1900 */
[----:B------:R-:W-:Y:S01]  /*0490*/  UMOV UR36, URZ ;  /* 0x000000ff00247c82 */ /* 0x000fe20008000000 */
[----:B----4-:R-:W-:-:S04]  /*04a0*/  @!UP0 UISETP.NE.U32.AND UP1, UPT, UR8, URZ, UPT ;  /* 0x000000ff0800828c */ /* 0x010fc8000bf25070 */
[----:B------:R-:W-:Y:S01]  /*04b0*/  @!UP0 UISETP.NE.AND.EX UP1, UPT, UR9, URZ, UPT, UP1 ;  /* 0x000000ff0900828c */ /* 0x000fe2000bf25310 */
[----:B------:R-:W-:Y:S01]  /*04c0*/  UMOV UR43, 0xffffffff ;  /* 0xffffffff002b7882 */ /* 0x000fe20000000000 */
[----:B------:R-:W-:Y:S02]  /*04d0*/  UMOV UR40, 0xffffffff ;  /* 0xffffffff00287882 */ /* 0x000fe40000000000 */
[----:B-1----:R-:W-:Y:S01]  /*04e0*/  @!UP0 USEL UR8, UR5, URZ, UP1 ;  /* 0x000000ff05088287 */ /* 0x002fe20008800000 */
[----:B------:R1:W4:Y:S02]  /*04f0*/  @P4 LDG.E R4, desc[UR34][R6.64] ;  /* 0x0000002206044981 */ /* 0x000324000c1e1900 */
[----:B-1----:R-:W-:Y:S02]  /*0500*/  IMAD.U32 R6, RZ, RZ, UR38 ;  /* 0x00000026ff067e24 */ /* 0x002fe4000f8e00ff */
[----:B------:R-:W-:-:S05]  /*0510*/  IMAD.U32 R7, RZ, RZ, UR39 ;  /* 0x00000027ff077e24 */ /* 0x000fca000f8e00ff */
[----:B------:R-:W4:Y:S01]  /*0520*/  @!P3 LDG.E R6, desc[UR34][R6.64] ;  /* 0x000000220606b981 */ /* 0x000f22000c1e1900 */
[----:B------:R-:W-:Y:S01]  /*0530*/  USHF.L.U32 UR27, UR37, 0x7, URZ ;  /* 0x00000007251b7899 */ /* 0x000fe200080006ff */
[----:B---3--:R-:W-:Y:S02]  /*0540*/  @P1 R2UR UR36, R3 ;  /* 0x00000000032412ca */ /* 0x008fe400000e0000 */
[----:B-----5:R-:W-:Y:S02]  /*0550*/  @P2 R2UR UR5, R2 ;  /* 0x00000000020522ca */ /* 0x020fe400000e0000 */
[----:B--2---:R-:W-:-:S13]  /*0560*/  @P0 R2UR UR33, R0 ;  /* 0x00000000002102ca */ /* 0x004fda00000e0000 */
[----:B------:R-:W-:Y:S01]  /*0570*/  @UP0 UIADD3 UR33, UPT, UPT, UR33, -UR36, URZ ;  /* 0x8000002421210290 */ /* 0x000fe2000fffe0ff */
[----:B----4-:R-:W-:Y:S02]  /*0580*/  @P4 R2UR UR43, R4 ;  /* 0x00000000042b42ca */ /* 0x010fe400000e0000 */
[----:B------:R-:W-:Y:S01]  /*0590*/  @!P3 R2UR UR40, R6 ;  /* 0x000000000628b2ca */ /* 0x000fe200000e0000 */
[----:B------:R-:W-:-:S14]  /*05a0*/  BRA.U !UP6, `(.L_x_575) ;  /* 0x000000010e247547 */ /* 0x000fdc000b800000 */
[----:B------:R-:W-:Y:S01]  /*05b0*/  UISETP.NE.AND UP1, UPT, UR25, URZ, UPT ;  /* 0x000000ff1900728c */ /* 0x000fe2000bf25270 */
[----:B------:R-:W-:Y:S02]  /*05c0*/  IMAD.U32 R2, RZ, RZ, UR38 ;  /* 0x00000026ff027e24 */ /* 0x000fe4000f8e00ff */
[----:B------:R-:W-:-:S03]  /*05d0*/  IMAD.U32 R3, RZ, RZ, UR39 ;  /* 0x00000027ff037e24 */ /* 0x000fc6000f8e00ff */
[----:B------:R-:W-:-:S13]  /*05e0*/  PLOP3.LUT P0, PT, PT, PT, UP1, 0x80, 0x8 ;  /* 0x000000000008781c */ /* 0x000fda0003f0f018 */
[----:B------:R-:W2:Y:S04]  /*05f0*/  @P0 LDG.E R0, desc[UR34][R2.64+0x4] ;  /* 0x0000042202000981 */ /* 0x000ea8000c1e1900 */
[----:B------:R-:W3:Y:S01]  /*0600*/  @!P0 LDG.E R2, desc[UR34][R2.64] ;  /* 0x0000002202028981 */ /* 0x000ee2000c1e1900 */
[----:B--2---:R-:W-:-:S13]  /*0610*/  @P0 R2UR UR10, R0 ;  /* 0x00000000000a02ca */ /* 0x004fda00000e0000 */
[----:B------:R-:W-:-:S07]  /*0620*/  @UP1 UIADD3 UR10, UPT, UPT, UR10, -UR40, URZ ;  /* 0x800000280a0a1290 */ /* 0x000fce000fffe0ff */
[----:B---3--:R-:W-:-:S15]  /*0630*/  @!P0 R2UR UR10, R2 ;  /* 0x00000000020a82ca */ /* 0x008fde00000e0000 */
.L_x_575:
[----:B------:R-:W-:Y:S01]  /*0640*/  @!UP0 UIADD3 UR33, UPT, UPT, UR8, UR10, -UR36 ;  /* 0x0000000a08218290 */ /* 0x000fe2000fffe824 */
[----:B------:R-:W-:Y:S01]  /*0650*/  @!UP4 UMOV UR42, UR22 ;  /* 0x00000016002acc82 */ /* 0x000fe20008000000 */
[----:B------:R-:W-:Y:S02]  /*0660*/  @UP4 UIADD3 UR42, UPT, UPT, UR5, -UR43, URZ ;  /* 0x8000002b052a4290 */ /* 0x000fe4000fffe0ff */
[----:B------:R-:W-:-:S09]  /*0670*/  UISETP.GT.AND UP0, UPT, UR33, UR27, UPT ;  /* 0x0000001b2100728c */ /* 0x000fd2000bf04270 */
[----:B------:R-:W-:Y:S05]  /*0680*/  BRA.U !UP0, `(.L_x_576) ;  /* 0x000000a1089c7547 */ /* 0x000fea000b800000 */
[----:B------:R-:W1:Y:S01]  /*0690*/  LDCU UR8, c[0x0][0x504] ;  /* 0x0000a080ff0877ac */ /* 0x000e620008000800 */
[----:B------:R-:W-:Y:S02]  /*06a0*/  UIADD3 UR41, UPT, UPT, UR27, UR42, URZ ;  /* 0x0000002a1b297290 */ /* 0x000fe4000fffe0ff */
[----:B------:R-:W-:Y:S02]  /*06b0*/  UIADD3 UR10, UPT, UPT, UR42, 0x7f, URZ ;  /* 0x0000007f2a0a7890 */ /* 0x000fe4000fffe0ff */
[----:B------:R-:W-:Y:S02]  /*06c0*/  UIADD3 UR41, UPT, UPT, UR41, 0x80, URZ ;  /* 0x0000008029297890 */ /* 0x000fe4000fffe0ff */
[----:B------:R-:W-:Y:S02]  /*06d0*/  USHF.R.S32.HI UR9, URZ, 0x1f, UR10 ;  /* 0x0000001fff097899 */ /* 0x000fe4000801140a */
[----:B------:R-:W-:Y:S02]  /*06e0*/  UISETP.NE.AND UP1, UPT, UR43, -0x1, UPT ;  /* 0xffffffff2b00788c */ /* 0x000fe4000bf25270 */
[----:B------:R-:W-:-:S02]  /*06f0*/  ULEA.HI UR9, UR9, UR10, URZ, 0x7 ;  /* 0x0000000a09097291 */ /* 0x000fc4000f8f38ff */
[----:B------:R-:W-:Y:S02]  /*0700*/  UISETP.NE.AND UP2, UPT, UR40, -0x1, UPT ;  /* 0xffffffff2800788c */ /* 0x000fe4000bf45270 */
[----:B-1----:R-:W-:Y:S02]  /*0710*/  UIADD3 UR8, UPT, UPT, UR41, UR8, -UR33 ;  /* 0x0000000829087290 */ /* 0x002fe4000fffe821 */
[----:B------:R-:W-:Y:S02]  /*0720*/  USHF.R.S32.HI UR9, URZ, 0x7, UR9 ;  /* 0x00000007ff097899 */ /* 0x000fe40008011409 */
[----:B------:R-:W-:Y:S01]  /*0730*/  UIADD3 UR8, UPT, UPT, UR8, 0x7f, URZ ;  /* 0x0000007f08087890 */ /* 0x000fe2000fffe0ff */
[----:B------:R-:W1:Y:S03]  /*0740*/  @!UP1 LDCU.64 UR10, c[0x0][0x398] ;  /* 0x00007300ff0a97ac */ /* 0x000e660008000a00 */
[----:B------:R-:W-:-:S04]  /*0750*/  USHF.R.S32.HI UR5, URZ, 0x1f, UR8 ;  /* 0x0000001fff057899 */ /* 0x000fc80008011408 */
[----:B------:R-:W-:-:S04]  /*0760*/  ULEA.HI UR5, UR5, UR8, URZ, 0x7 ;  /* 0x0000000805057291 */ /* 0x000fc8000f8f38ff */
[----:B------:R-:W-:-:S04]  /*0770*/  USHF.R.S32.HI UR5, URZ, 0x7, UR5 ;  /* 0x00000007ff057899 */ /* 0x000fc80008011405 */
[----:B------:R-:W-:Y:S02]  /*0780*/  UISETP.LT.AND UP0, UPT, UR9, UR5, UPT ;  /* 0x000000050900728c */ /* 0x000fe4000bf01270 */
[----:B-1----:R-:W-:Y:S02]  /*0790*/  @!UP1 UIMAD.WIDE.U32 UR52, UR44, UR10, URZ ;  /* 0x0000000a2c3492a5 */ /* 0x002fe4000f8e00ff */
[----:B------:R-:W-:Y:S01]  /*07a0*/  USEL UR47, UR9, UR5, UP0 ;  /* 0x00000005092f7287 */ /* 0x000fe20008000000 */
[----:B------:R-:W1:Y:S03]  /*07b0*/  @UP1 LDCU.64 UR8, c[0x0][0x3b0] ;  /* 0x00007600ff0817ac */ /* 0x000e660008000a00 */
[----:B------:R-:W-:Y:S02]  /*07c0*/  ULEA UR12, UR47, 0xffffff80, 0x7 ;  /* 0xffffff802f0c7891 */ /* 0x000fe4000f8e38ff */
[----:B------:R-:W-:-:S02]  /*07d0*/  @!UP1 UIMAD UR13, UR44, UR11, UR53 ;  /* 0x0000000b2c0d92a4 */ /* 0x000fc4000f8e0235 */
[----:B------:R-:W-:Y:S02]  /*07e0*/  USHF.R.S32.HI UR49, URZ, 0x1f, UR12 ;  /* 0x0000001fff317899 */ /* 0x000fe4000801140c */
[----:B-1----:R-:W-:-:S04]  /*07f0*/  @UP1 UIMAD.WIDE.U32 UR14, UR43, UR8, URZ ;  /* 0x000000082b0e12a5 */ /* 0x002fc8000f8e00ff */
[----:B------:R-:W-:-:S03]  /*0800*/  @UP1 UIMAD UR13, UR43, UR9, UR15 ;  /* 0x000000092b0d12a4 */ /* 0x000fc6000f8e020f */
[----:B------:R-:W-:Y:S01]  /*0810*/  @UP1 UMOV UR52, UR14 ;  /* 0x0000000e00341c82 */ /* 0x000fe20008000000 */
[----:B------:R-:W-:Y:S08]  /*0820*/  BRA.U UP2, `(.L_x_577) ;  /* 0x00000001022c7547 */ /* 0x000ff0000b800000 */
[----:B------:R-:W1:Y:S01]  /*0830*/  LDCU.64 UR16, c[0x0][0x3b8] ;  /* 0x00007700ff1077ac */ /* 0x000e620008000a00 */
[----:B------:R-:W2:Y:S01]  /*0840*/  LDCU.64 UR8, c[0x0][0x3a0] ;  /* 0x00007400ff0877ac */ /* 0x000ea20008000a00 */
[----:B------:R-:W-:-:S04]  /*0850*/  USHF.R.S32.HI UR5, URZ, 0x1f, UR36 ;  /* 0x0000001fff057899 */ /* 0x000fc80008011424 */
[----:B-1----:R-:W-:Y:S02]  /*0860*/  UIMAD UR5, UR5, UR16, URZ ;  /* 0x00000010050572a4 */ /* 0x002fe4000f8e02ff */
[----:B------:R-:W-:Y:S02]  /*0870*/  UIMAD.WIDE.U32 UR10, UR36, UR16, URZ ;  /* 0x00000010240a72a5 */ /* 0x000fe4000f8e00ff */
[----:B------:R-:W-:-:S04]  /*0880*/  UIMAD UR5, UR36, UR17, UR5 ;  /* 0x00000011240572a4 */ /* 0x000fc8000f8e0205 */
[----:B------:R-:W-:-:S04]  /*0890*/  UIADD3 UR11, UPT, UPT, UR11, UR5, URZ ;  /* 0x000000050b0b7290 */ /* 0x000fc8000fffe0ff */
[----:B--2---:R-:W-:-:S04]  /*08a0*/  UIMAD.WIDE.U32 UR50, UR44, UR8, UR10 ;  /* 0x000000082c3272a5 */ /* 0x004fc8000f8e000a */
[----:B------:R-:W-:-:S06]  /*08b0*/  UIMAD UR9, UR44, UR9, UR51 ;  /* 0x000000092c0972a4 */ /* 0x000fcc000f8e0233 */
[----:B------:R-:W-:Y:S01]  /*08c0*/  MOV R15, UR9 ;  /* 0x00000009000f7c02 */ /* 0x000fe20008000f00 */
[----:B------:R-:W-:Y:S06]  /*08d0*/  BRA `(.L_x_578) ;  /* 0x0000000000187947 */ /* 0x000fec0003800000 */
.L_x_577:
[----:B------:R-:W1:Y:S01]  /*08e0*/  LDCU.64 UR16, c[0x0][0x3b8] ;  /* 0x00007700ff1077ac */ /* 0x000e620008000a00 */
[----:B------:R-:W-:-:S04]  /*08f0*/  UIADD3 UR5, UPT, UPT, UR36, UR40, URZ ;  /* 0x0000002824057290 */ /* 0x000fc8000fffe0ff */
[----:B-1----:R-:W-:Y:S02]  /*0900*/  UIMAD.WIDE.U32 UR50, UR5, UR16, URZ ;  /* 0x00000010053272a5 */ /* 0x002fe4000f8e00ff */
[----:B------:R-:W-:-:S04]  /*0910*/  UIMAD UR5, UR5, UR17, URZ ;  /* 0x00000011050572a4 */ /* 0x000fc8000f8e02ff */
[----:B------:R-:W-:-:S06]  /*0920*/  UIADD3 UR5, UPT, UPT, UR51, UR5, URZ ;  /* 0x0000000533057290 */ /* 0x000fcc000fffe0ff */
[----:B------:R-:W-:-:S07]  /*0930*/  MOV R15, UR5 ;  /* 0x00000005000f7c02 */ /* 0x000fce0008000f00 */
.L_x_578:
[----:B------:R-:W1:Y:S01]  /*0940*/  LDC R0, c[0x0][0x3e8] ;  /* 0x0000fa00ff007b82 */ /* 0x000e620000000800 */
[----:B------:R-:W2:Y:S01]  /*0950*/  S2R R2, SR_CTAID.Z ;  /* 0x0000000000027919 */ /* 0x000ea20000002700 */
[----:B------:R-:W-:Y:S01]  /*0960*/  USHF.R.S32.HI UR5, URZ, 0x1f, UR27 ;  /* 0x0000001fff057899 */ /* 0x000fe2000801141b */
[----:B-1----:R-:W-:-:S04]  /*0970*/  IABS R4, R0 ;  /* 0x0000000000047213 */ /* 0x002fc80000000000 */
[----:B------:R-:W1:Y:S01]  /*0980*/  I2F.RP R6, R4 ;  /* 0x0000000400067306 */ /* 0x000e620000209400 */
[----:B--2---:R-:W-:-:S07]  /*0990*/  IABS R2, R2 ;  /* 0x0000000200027213 */ /* 0x004fce0000000000 */
[----:B-1----:R-:W1:Y:S02]  /*09a0*/  MUFU.RCP R6, R6 ;  /* 0x0000000600067308 */ /* 0x002e640000001000 */
[----:B-1----:R-:W-:-:S06]  /*09b0*/  VIADD R6, R6, 0xffffffe ;  /* 0x0ffffffe06067836 */ /* 0x002fcc0000000000 */
[----:B------:R-:W1:Y:S02]  /*09c0*/  F2I.FTZ.U32.TRUNC.NTZ R7, R6 ;  /* 0x0000000600077305 */ /* 0x000e64000021f000 */
[----:B-1----:R-:W-:Y:S02]  /*09d0*/  IMAD.MOV R3, RZ, RZ, -R7 ;  /* 0x000000ffff037224 */ /* 0x002fe400078e0a07 */
[----:B------:R-:W-:Y:S02]  /*09e0*/  IMAD.MOV.U32 R6, RZ, RZ, RZ ;  /* 0x000000ffff067224 */ /* 0x000fe400078e00ff */
[----:B------:R-:W-:-:S04]  /*09f0*/  IMAD R3, R3, R4, RZ ;  /* 0x0000000403037224 */ /* 0x000fc800078e02ff */
        /* <DEDUP_REMOVED lines=10> */
[----:B------:R-:W-:-:S04]  /*0aa0*/  LOP3.LUT R2, R0, UR23, RZ, 0x3c, !PT ;  /* 0x0000001700027c12 */ /* 0x000fc8000f8e3cff */
[----:B------:R-:W-:-:S07]  /*0ab0*/  ISETP.GE.AND P0, PT, R2, RZ, PT ;  /* 0x000000ff0200720c */ /* 0x000fce0003f06270 */
[----:B------:R-:W-:-:S06]  /*0ac0*/  @P2 VIADD R14, R14, 0x1 ;  /* 0x000000010e0e2836 */ /* 0x000fcc0000000000 */
[----:B------:R-:W-:Y:S02]  /*0ad0*/  @!P0 IADD3 R14, PT, PT, -R14, RZ, RZ ;  /* 0x000000ff0e0e8210 */ /* 0x000fe40007ffe1ff */
[----:B------:R-:W-:-:S04]  /*0ae0*/  @!P1 LOP3.LUT R14, RZ, R0, RZ, 0x33, !PT ;  /* 0x00000000ff0e9212 */ /* 0x000fc800078e33ff */
[----:B------:R-:W-:Y:S01]  /*0af0*/  SHF.R.S32.HI R0, RZ, 0x1f, R14 ;  /* 0x0000001fff007819 */ /* 0x000fe2000001140e */
[----:B------:R-:W-:Y:S05]  /*0b00*/  BRA.U UP2, `(.L_x_579) ;  /* 0x0000000102347547 */ /* 0x000fea000b800000 */
[----:B------:R-:W1:Y:S01]  /*0b10*/  LDCU.64 UR14, c[0x0][0x3c0] ;  /* 0x00007800ff0e77ac */ /* 0x000e620008000a00 */
[----:B------:R-:W2:Y:S01]  /*0b20*/  LDCU.64 UR8, c[0x0][0x3a8] ;  /* 0x00007500ff0877ac */ /* 0x000ea20008000a00 */
[----:B------:R-:W-:-:S04]  /*0b30*/  USHF.R.S32.HI UR10, URZ, 0x1f, UR36 ;  /* 0x0000001fff0a7899 */ /* 0x000fc80008011424 */
[----:B-1----:R-:W-:Y:S02]  /*0b40*/  UIMAD UR10, UR10, UR14, URZ ;  /* 0x0000000e0a0a72a4 */ /* 0x002fe4000f8e02ff */
[----:B------:R-:W-:Y:S02]  /*0b50*/  UIMAD.WIDE.U32 UR54, UR36, UR14, URZ ;  /* 0x0000000e243672a5 */ /* 0x000fe4000f8e00ff */
[----:B------:R-:W-:-:S04]  /*0b60*/  UIMAD UR10, UR36, UR15, UR10 ;  /* 0x0000000f240a72a4 */ /* 0x000fc8000f8e020a */
[----:B------:R-:W-:-:S03]  /*0b70*/  UIADD3 UR11, UPT, UPT, UR55, UR10, URZ ;  /* 0x0000000a370b7290 */ /* 0x000fc6000fffe0ff */
[----:B------:R-:W-:Y:S02]  /*0b80*/  UMOV UR10, UR54 ;  /* 0x00000036000a7c82 */ /* 0x000fe40008000000 */
[----:B--2---:R-:W-:-:S04]  /*0b90*/  UIMAD.WIDE.U32 UR10, UR44, UR8, UR10 ;  /* 0x000000082c0a72a5 */ /* 0x004fc8000f8e000a */
[----:B------:R-:W-:-:S03]  /*0ba0*/  UIMAD UR9, UR44, UR9, UR11 ;  /* 0x000000092c0972a4 */ /* 0x000fc6000f8e020b */
[----:B------:R-:W-:-:S03]  /*0bb0*/  UMOV UR48, UR10 ;  /* 0x0000000a00307c82 */ /* 0x000fc60008000000 */
[----:B------:R-:W-:Y:S01]  /*0bc0*/  MOV R16, UR9 ;  /* 0x0000000900107c02 */ /* 0x000fe20008000f00 */
[----:B------:R-:W-:Y:S06]  /*0bd0*/  BRA `(.L_x_580) ;  /* 0x00000000001c7947 */ /* 0x000fec0003800000 */
.L_x_579:
[----:B------:R-:W1:Y:S01]  /*0be0*/  LDCU.64 UR14, c[0x0][0x3c0] ;  /* 0x00007800ff0e77ac */ /* 0x000e620008000a00 */
[----:B------:R-:W-:-:S04]  /*0bf0*/  UIADD3 UR8, UPT, UPT, UR36, UR40, URZ ;  /* 0x0000002824087290 */ /* 0x000fc8000fffe0ff */
[----:B-1----:R-:W-:Y:S02]  /*0c00*/  UIMAD.WIDE.U32 UR10, UR8, UR14, URZ ;  /* 0x0000000e080a72a5 */ /* 0x002fe4000f8e00ff */
[----:B------:R-:W-:-:S04]  /*0c10*/  UIMAD UR8, UR8, UR15, URZ ;  /* 0x0000000f080872a4 */ /* 0x000fc8000f8e02ff */
[----:B------:R-:W-:Y:S01]  /*0c20*/  UIADD3 UR8, UPT, UPT, UR11, UR8, URZ ;  /* 0x000000080b087290 */ /* 0x000fe2000fffe0ff */
[----:B------:R-:W-:-:S05]  /*0c30*/  UMOV UR48, UR10 ;  /* 0x0000000a00307c82 */ /* 0x000fca0008000000 */
[----:B------:R-:W-:-:S07]  /*0c40*/  MOV R16, UR8 ;  /* 0x0000000800107c02 */ /* 0x000fce0008000f00 */
.L_x_580:
[----:B------:R-:W1:Y:S01]  /*0c50*/  @!UP1 LDCU.64 UR10, c[0x0][0x588] ;  /* 0x0000b100ff0a97ac */ /* 0x000e620008000a00 */
[----:B------:R-:W2:Y:S01]  /*0c60*/  @UP1 LDCU.64 UR8, c[0x0][0x590] ;  /* 0x0000b200ff0817ac */ /* 0x000ea20008000a00 */
[----:B------:R-:W3:Y:S01]  /*0c70*/  LDCU UR57, c[0x0][0x3e0] ;  /* 0x00007c00ff3977ac */ /* 0x000ee20008000800 */
[----:B------:R-:W3:Y:S01]  /*0c80*/  LDCU UR56, c[0x0][0x44c] ;  /* 0x00008980ff3877ac */ /* 0x000ee20008000800 */
[----:B-1----:R-:W-:Y:S02]  /*0c90*/  @!UP1 UIMAD.WIDE.U32 UR58, UR44, UR10, URZ ;  /* 0x0000000a2c3a92a5 */ /* 0x002fe4000f8e00ff */
[----:B--2---:R-:W-:Y:S02]  /*0ca0*/  @UP1 UIMAD.WIDE.U32 UR54, UR43, UR8, URZ ;  /* 0x000000082b3612a5 */ /* 0x004fe4000f8e00ff */
[----:B------:R-:W-:Y:S02]  /*0cb0*/  @!UP1 UIMAD UR11, UR44, UR11, UR59 ;  /* 0x0000000b2c0b92a4 */ /* 0x000fe4000f8e023b */
[----:B------:R-:W-:-:S03]  /*0cc0*/  @UP1 UIMAD UR11, UR43, UR9, UR55 ;  /* 0x000000092b0b12a4 */ /* 0x000fc6000f8e0237 */
        /* <DEDUP_REMOVED lines=16> */
[----:B------:R-:W-:-:S03]  /*0dd0*/  UIMAD UR8, UR9, UR54, UR8 ;  /* 0x00000036090872a4 */ /* 0x000fc6000f8e0208 */
[----:B------:R-:W-:Y:S01]  /*0de0*/  UMOV UR54, UR60 ;  /* 0x0000003c00367c82 */ /* 0x000fe20008000000 */
[----:B------:R-:W-:Y:S01]  /*0df0*/  UIADD3 UR8, UPT, UPT, UR61, UR8, URZ ;  /* 0x000000083d087290 */ /* 0x000fe2000fffe0ff */
[----:B------:R-:W-:Y:S11]  /*0e00*/  BRA `(.L_x_582) ;  /* 0x00000000000c7947 */ /* 0x000ff60003800000 */
.L_x_581:
[----:B------:R-:W-:Y:S02]  /*0e10*/  UIMAD.WIDE.U32 UR54, UR62, UR43, URZ ;  /* 0x0000002b3e3672a5 */ /* 0x000fe4000f8e00ff */
[----:B------:R-:W-:-:S04]  /*0e20*/  UIMAD UR8, UR63, UR43, URZ ;  /* 0x0000002b3f0872a4 */ /* 0x000fc8000f8e02ff */
[----:B------:R-:W-:Y:S02]  /*0e30*/  UIADD3 UR8, UPT, UPT, UR55, UR8, URZ ;  /* 0x0000000837087290 */ /* 0x000fe4000fffe0ff */
.L_x_582:
        /* <DEDUP_REMOVED lines=20> */
.L_x_583:
[----:B------:R-:W1:Y:S01]  /*0f80*/  LDCU UR51, c[0x0][0x434] ;  /* 0x00008680ff3377ac */ /* 0x000e620008000800 */
[----:B------:R-:W-:-:S04]  /*0f90*/  UIMAD UR45, UR44, UR57, UR23 ;  /* 0x000000392c2d72a4 */ /* 0x000fc8000f8e0217 */
[----:B-1----:R-:W-:Y:S02]  /*0fa0*/  UIMAD UR51, UR45, UR51, URZ ;  /* 0x000000332d3372a4 */ /* 0x002fe4000f8e02ff */
.L_x_584:
[----:B------:R-:W-:Y:S01]  /*0fb0*/  UIADD3 UR46, UPT, UPT, UR47, -0x1, URZ ;  /* 0xffffffff2f2e7890 */ /* 0x000fe2000fffe0ff */
[----:B------:R-:W-:Y:S09]  /*0fc0*/  BRA.U !UP1, `(.L_x_585) ;  /* 0x0000000109247547 */ /* 0x000ff2000b800000 */
[----:B------:R-:W1:Y:S01]  /*0fd0*/  LDCU UR45, c[0x0][0x444] ;  /* 0x00008880ff2d77ac */ /* 0x000e620008000800 */
[----:B------:R-:W-:Y:S01]  /*0fe0*/  UISETP.NE.AND UP0, UPT, UR43, -0x1, UPT ;  /* 0xffffffff2b00788c */ /* 0x000fe2000bf05270 */
[----:B------:R-:W2:Y:S10]  /*0ff0*/  LDCU UR55, c[0x0][0x430] ;  /* 0x00008600ff3777ac */ /* 0x000eb40008000800 */
[----:B-1----:R-:W-:Y:S01]  /*1000*/  @!UP0 UIMAD UR43, UR44, UR45, URZ ;  /* 0x0000002d2c2b82a4 */ /* 0x002fe2000f8e02ff */
[----:B------:R-:W2:Y:S03]  /*1010*/  LDCU UR45, c[0x0][0x454] ;  /* 0x00008a80ff2d77ac */ /* 0x000ea60008000800 */
[----:B------:R-:W-:-:S02]  /*1020*/  UIADD3 UR43, UPT, UPT, UR59, UR43, URZ ;  /* 0x0000002b3b2b7290 */ /* 0x000fc4000fffe0ff */
[----:B--2---:R-:W-:-:S04]  /*1030*/  ULEA UR55, UR55, UR45, 0x7 ;  /* 0x0000002d37377291 */ /* 0x004fc8000f8e38ff */
[----:B------:R-:W-:Y:S01]  /*1040*/  UIMAD UR55, UR55, UR23, UR43 ;  /* 0x00000017373772a4 */ /* 0x000fe2000f8e022b */
[----:B------:R-:W-:Y:S11]  /*1050*/  BRA `(.L_x_586) ;  /* 0x00000000000c7947 */ /* 0x000ff60003800000 */
.L_x_585:
[----:B------:R-:W1:Y:S01]  /*1060*/  LDCU UR55, c[0x0][0x444] ;  /* 0x00008880ff3777ac */ /* 0x000e620008000800 */
[----:B------:R-:W-:-:S04]  /*1070*/  UIMAD UR43, UR44, UR57, UR23 ;  /* 0x000000392c2b72a4 */ /* 0x000fc8000f8e0217 */
[----:B-1----:R-:W-:-:S12]  /*1080*/  UIMAD UR55, UR43, UR55, URZ ;  /* 0x000000372b3772a4 */ /* 0x002fd8000f8e02ff */
.L_x_586:
[----:B------:R-:W1:Y:S01]  /*1090*/  S2R R10, SR_TID.X ;  /* 0x00000000000a7919 */ /* 0x000e620000002100 */
[----:B------:R-:W2:Y:S01]  /*10a0*/  LDCU UR45, c[0x0][0x508] ;  /* 0x0000a100ff2d77ac */ /* 0x000ea20008000800 */
[----:B------:R-:W3:Y:S01]  /*10b0*/  LDC.64 R2, c[0x0][0x3b0] ;  /* 0x0000ec00ff027b82 */ /* 0x000ee20000000a00 */
[----:B------:R-:W-:Y:S01]  /*10c0*/  IMAD.MOV.U32 R13, RZ, RZ, RZ ;  /* 0x000000ffff0d7224 */ /* 0x000fe200078e00ff */
[----:B------:R-:W-:Y:S01]  /*10d0*/  ISETP.NE.AND P3, PT, RZ, UR10, PT ;  /* 0x0000000aff007c0c */ /* 0x000fe2000bf65270 */
[----:B------:R-:W-:Y:S01]  /*10e0*/  USHF.R.S32.HI UR43, URZ, 0x1f, UR9 ;  /* 0x0000001fff2b7899 */ /* 0x000fe20008011409 */
[----:B------:R-:W-:Y:S01]  /*10f0*/  BSSY.RECONVERGENT B1, `(.L_x_576) ;  /* 0x0000980000017945 */ /* 0x000fe20003800200 */
[----:B------:R-:W-:Y:S02]  /*1100*/  UIADD3 UR54, UP1, UP0, UR60, UR54, UR9 ;  /* 0x000000363c367290 */ /* 0x000fe4000f83e009 */
[----:B------:R-:W-:Y:S01]  /*1110*/  UIMAD UR56, UR57, UR56, URZ ;  /* 0x00000038393872a4 */ /* 0x000fe2000f8e02ff */
[----:B------:R-:W4:Y:S01]  /*1120*/  LDC.64 R4, c[0x0][0x590] ;  /* 0x00016400ff047b82 */ /* 0x000f220000000a00 */
[----:B------:R-:W-:Y:S01]  /*1130*/  UIADD3.X UR53, UPT, UPT, UR53, UR8, UR43, UP1, UP0 ;  /* 0x0000000835357290 */ /* 0x000fe20008fe042b */
[----:B------:R-:W5:Y:S01]  /*1140*/  LDCU.64 UR60, c[0x0][0x420] ;  /* 0x00008400ff3c77ac */ /* 0x000f620008000a00 */
[----:B------:R-:W-:-:S02]  /*1150*/  ULEA UR55, UR46, UR55, 0x7 ;  /* 0x000000372e377291 */ /* 0x000fc4000f8e38ff */
[----:B--2---:R-:W-:Y:S02]  /*1160*/  UIADD3 UR45, UPT, UPT, UR33, UR45, URZ ;  /* 0x0000002d212d7290 */ /* 0x004fe4000fffe0ff */
[----:B------:R-:W-:Y:S02]  /*1170*/  ULEA UR51, UR46, UR51, 0x7 ;  /* 0x000000332e337291 */ /* 0x000fe4000f8e38ff */
[----:B------:R-:W-:Y:S01]  /*1180*/  UIADD3 UR9, UPT, UPT, UR41, -0x80, -UR45 ;  /* 0xffffff8029097890 */ /* 0x000fe2000fffe82d */
[----:B---3--:R-:W-:-:S03]  /*1190*/  IMAD R6, R2, UR49, RZ ;  /* 0x0000003102067c24 */ /* 0x008fc6000f8e02ff */
[----:B------:R-:W-:Y:S01]  /*11a0*/  USHF.R.S32.HI UR8, URZ, 0x1f, UR9 ;  /* 0x0000001fff087899 */ /* 0x000fe20008011409 */
[----:B------:R-:W-:Y:S01]  /*11b0*/  SHF.L.U32 R20, R2, 0x5, RZ ;  /* 0x0000000502147819 */ /* 0x000fe200000006ff */
[----:B------:R-:W-:Y:S02]  /*11c0*/  IMAD R6, R3, UR12, R6 ;  /* 0x0000000c03067c24 */ /* 0x000fe4000f8e0206 */
[----:B------:R-:W-:Y:S01]  /*11d0*/  ULEA.HI UR8, UR8, UR9, URZ, 0x7 ;  /* 0x0000000908087291 */ /* 0x000fe2000f8f38ff */
[C---:B-1----:R-:W-:Y:S01]  /*11e0*/  IMAD.SHL.U32 R21, R10.reuse, 0x8, RZ ;  /* 0x000000080a157824 */ /* 0x042fe200078e00ff */
[----:B------:R-:W-:Y:S01]  /*11f0*/  LOP3.LUT R17, R10, 0x1f, RZ, 0xc0, !PT ;  /* 0x0000001f0a117812 */ /* 0x000fe200078ec0ff */
[C---:B----4-:R-:W-:Y:S01]  /*1200*/  IMAD R11, R4.reuse, UR49, RZ ;  /* 0x00000031040b7c24 */ /* 0x050fe2000f8e02ff */
[----:B------:R-:W-:Y:S01]  /*1210*/  USHF.R.S32.HI UR43, URZ, 0x7, UR8 ;  /* 0x00000007ff2b7899 */ /* 0x000fe20008011408 */
[C---:B------:R-:W-:Y:S01]  /*1220*/  SHF.L.U64.HI R26, R4.reuse, 0x5, R5 ;  /* 0x00000005041a7819 */ /* 0x040fe20000010205 */
[----:B------:R-:W-:Y:S01]  /*1230*/  IMAD.SHL.U32 R27, R4, 0x20, RZ ;  /* 0x00000020041b7824 */ /* 0x000fe200078e00ff */
[----:B------:R-:W-:Y:S01]  /*1240*/  LOP3.LUT R12, R21, 0x38, RZ, 0xc0, !PT ;  /* 0x00000038150c7812 */ /* 0x000fe200078ec0ff */
[----:B------:R-:W-:Y:S01]  /*1250*/  IMAD R11, R5, UR12, R11 ;  /* 0x0000000c050b7c24 */ /* 0x000fe2000f8e020b */
[----:B------:R-:W-:-:S02]  /*1260*/  UISETP.LT.AND UP0, UPT, URZ, UR43, UPT ;  /* 0x0000002bff00728c */ /* 0x000fc4000bf01270 */
[----:B------:R-:W1:Y:S01]  /*1270*/  LDCU.64 UR8, c[0x0][0x3c8] ;  /* 0x00007900ff0877ac */ /* 0x000e620008000a00 */
[----:B------:R-:W-:Y:S01]  /*1280*/  IMAD.WIDE.U32 R8, R2, UR12, R12 ;  /* 0x0000000c02087c25 */ /* 0x000fe2000f8e000c */
[----:B------:R-:W-:Y:S02]  /*1290*/  USEL UR43, URZ, UR43, !UP0 ;  /* 0x0000002bff2b7287 */ /* 0x000fe4000c000000 */
[----:B------:R-:W-:Y:S02]  /*12a0*/  IADD3 R18, P0, PT, R8, UR52, RZ ;  /* 0x0000003408127c10 */ /* 0x000fe4000ff1e0ff */
[----:B------:R-:W-:Y:S02]  /*12b0*/  UISETP.GT.AND UP0, UPT, UR47, UR43, UPT ;  /* 0x0000002b2f00728c */ /* 0x000fe4000bf04270 */
[----:B------:R-:W-:Y:S02]  /*12c0*/  IADD3.X R19, PT, PT, R9, UR13, R6, P0, !PT ;  /* 0x0000000d09137c10 */ /* 0x000fe400087fe406 */
[----:B------:R-:W2:Y:S01]  /*12d0*/  LDC.64 R6, c[0x0][0x5f8] ;  /* 0x00017e00ff067b82 */ /* 0x000ea20000000a00 */
[----:B------:R-:W-:Y:S01]  /*12e0*/  IADD3 R22, P0, PT, R12, UR58, RZ ;  /* 0x0000003a0c167c10 */ /* 0x000fe2000ff1e0ff */
[----:B------:R-:W3:Y:S03]  /*12f0*/  LDCU.64 UR58, c[0x0][0x5e8] ;  /* 0x0000bd00ff3a77ac */ /* 0x000ee60008000a00 */
[----:B------:R-:W-:Y:S01]  /*1300*/  IADD3.X R23, PT, PT, RZ, UR11, RZ, P0, !PT ;  /* 0x0000000bff177c10 */ /* 0x000fe200087fe4ff */
[----:B-1----:R-:W-:Y:S01]  /*1310*/  IMAD.U32 R24, RZ, RZ, UR8 ;  /* 0x00000008ff187e24 */ /* 0x002fe2000f8e00ff */
[----:B------:R-:W1:Y:S01]  /*1320*/  LDCU.64 UR10, c[0x0][0x550] ;  /* 0x0000aa00ff0a77ac */ /* 0x000e620008000a00 */
[----:B------:R-:W4:Y:S02]  /*1330*/  LDC.64 R8, c[0x0][0x598] ;  /* 0x00016600ff087b82 */ /* 0x000f240000000a00 */
[----:B------:R-:W-:Y:S01]  /*1340*/  IMAD.WIDE.U32 R24, R24, UR23, R18 ;  /* 0x0000001718187c25 */ /* 0x000fe2000f8e0012 */
[----:B------:R-:W-:-:S03]  /*1350*/  SHF.R.U32.HI R18, RZ, 0x5, R10 ;  /* 0x00000005ff127819 */ /* 0x000fc6000001160a */
[----:B------:R-:W-:Y:S01]  /*1360*/  IMAD.WIDE.U32 R22, R4, UR12, R22 ;  /* 0x0000000c04167c25 */ /* 0x000fe2000f8e0016 */
[----:B------:R-:W5:Y:S03]  /*1370*/  LDCU.64 UR12, c[0x0][0x380] ;  /* 0x00007000ff0c77ac */ /* 0x000f660008000a00 */
[----:B------:R-:W-:Y:S01]  /*1380*/  IMAD.U32 R19, RZ, RZ, UR9 ;  /* 0x00000009ff137e24 */ /* 0x000fe2000f8e00ff */
[----:B------:R-:W3:Y:S01]  /*1390*/  LDCU.64 UR8, c[0x0][0x570] ;  /* 0x0000ae00ff0877ac */ /* 0x000ee20008000a00 */
[----:B------:R-:W-:Y:S02]  /*13a0*/  IMAD.IADD R23, R23, 0x1, R11 ;  /* 0x0000000117177824 */ /* 0x000fe400078e020b */
[----:B------:R-:W-:Y:S01]  /*13b0*/  IMAD R11, R18, UR56, R17 ;  /* 0x00000038120b7c24 */ /* 0x000fe2000f8e0211 */
[----:B------:R-:W-:Y:S01]  /*13c0*/  MOV R18, R24 ;  /* 0x0000001800127202 */ /* 0x000fe20000000f00 */
[----:B------:R-:W-:Y:S01]  /*13d0*/  IMAD R19, R19, UR23, R25 ;  /* 0x0000001713137c24 */ /* 0x000fe2000f8e0219 */
[----:B------:R-:W-:Y:S01]  /*13e0*/  USHF.L.U32 UR56, UR56, 0x7, URZ ;  /* 0x0000000738387899 */ /* 0x000fe200080006ff */
[----:B--2---:R-:W-:-:S04]  /*13f0*/  IMAD.WIDE.U32 R24, R6, UR21, RZ ;  /* 0x0000001506187c25 */ /* 0x004fc8000f8e00ff */
[----:B------:R-:W-:Y:S01]  /*1400*/  IMAD R6, R7, UR21, R25 ;  /* 0x0000001507067c24 */ /* 0x000fe2000f8e0219 */
[----:B------:R-:W-:Y:S01]  /*1410*/  SEL R7, R24, RZ, P3 ;  /* 0x000000ff18077207 */ /* 0x000fe20001800000 */
[----:B----4-:R-:W-:Y:S01]  /*1420*/  IMAD.WIDE.U32 R22, R8, UR23, R22 ;  /* 0x0000001708167c25 */ /* 0x010fe2000f8e0016 */
[----:B------:R-:W-:Y:S02]  /*1430*/  SHF.R.U32.HI R25, RZ, 0x3, R10 ;  /* 0x00000003ff197819 */ /* 0x000fe4000001160a */
[----:B------:R-:W-:Y:S01]  /*1440*/  IADD3 R7, P1, P0, R11, UR54, R7 ;  /* 0x000000360b077c10 */ /* 0x000fe2000f83e007 */
[----:B------:R-:W-:Y:S01]  /*1450*/  IMAD R9, R9, UR23, R23 ;  /* 0x0000001709097c24 */ /* 0x000fe2000f8e0217 */
[----:B------:R-:W-:Y:S01]  /*1460*/  SHF.R.S32.HI R11, RZ, 0x1f, R11 ;  /* 0x0000001fff0b7819 */ /* 0x000fe2000001140b */
[C---:B------:R-:W-:Y:S01]  /*1470*/  IMAD.WIDE.U32 R18, R25.reuse, R2, R18 ;  /* 0x0000000219127225 */ /* 0x040fe200078e0012 */
[----:B------:R-:W-:Y:S02]  /*1480*/  SEL R6, R6, RZ, P3 ;  /* 0x000000ff06067207 */ /* 0x000fe40001800000 */
[----:B------:R-:W-:Y:S01]  /*1490*/  IADD3 R23, PT, PT, R25, 0x40, RZ ;  /* 0x0000004019177810 */ /* 0x000fe20007ffe0ff */
[----:B------:R-:W-:Y:S01]  /*14a0*/  IMAD.MOV.U32 R8, RZ, RZ, R22 ;  /* 0x000000ffff087224 */ /* 0x000fe200078e0016 */
[----:B------:R-:W-:Y:S01]  /*14b0*/  IADD3.X R11, PT, PT, R11, UR53, R6, P1, P0 ;  /* 0x000000350b0b7c10 */ /* 0x000fe20008fe0406 */
[----:B------:R-:W-:Y:S01]  /*14c0*/  IMAD.U32 R6, RZ, RZ, UR56 ;  /* 0x00000038ff067e24 */ /* 0x000fe2000f8e00ff */
[----:B------:R-:W-:Y:S01]  /*14d0*/  IADD3 R7, P0, PT, R7, UR56, RZ ;  /* 0x0000003807077c10 */ /* 0x000fe2000ff1e0ff */
[C---:B------:R-:W-:Y:S01]  /*14e0*/  IMAD R186, R25.reuse, R3, R19 ;  /* 0x0000000319ba7224 */ /* 0x040fe200078e0213 */
[----:B-----5:R-:W-:Y:S01]  /*14f0*/  LEA R187, P1, R18, UR12, 0x1 ;  /* 0x0000000c12bb7c11 */ /* 0x020fe2000f8208ff */
[C---:B------:R-:W-:Y:S01]  /*1500*/  IMAD.WIDE.U32 R8, R25.reuse, R4, R8 ;  /* 0x0000000419087225 */ /* 0x040fe200078e0008 */
[----:B------:R-:W-:Y:S01]  /*1510*/  LEA.HI.X.SX32 R6, R6, R11, 0x1, P0 ;  /* 0x0000000b06067211 */ /* 0x000fe200000f0eff */
[----:B------:R-:W-:Y:S01]  /*1520*/  UIMAD.WIDE UR52, UR51, 0x4, UR60 ;  /* 0x00000004333478a5 */ /* 0x000fe2000f8e023c */
[----:B------:R-:W-:Y:S01]  /*1530*/  LEA.HI.X R186, R18, UR13, R186, 0x1, P1 ;  /* 0x0000000d12ba7c11 */ /* 0x000fe200088f0cba */
[----:B------:R-:W-:Y:S01]  /*1540*/  IMAD R188, R25, R5, R9 ;  /* 0x0000000519bc7224 */ /* 0x000fe200078e0209 */
[----:B---3--:R-:W-:Y:S01]  /*1550*/  LEA R198, P0, R7, UR8, 0x2 ;  /* 0x0000000807c67c11 */ /* 0x008fe2000f8010ff */
[C---:B------:R-:W-:Y:S01]  /*1560*/  VIADD R24, R25.reuse, 0x20 ;  /* 0x0000002019187836 */ /* 0x040fe20000000000 */
[----:B-1----:R-:W-:Y:S01]  /*1570*/  LEA R189, P1, R8, UR10, 0x1 ;  /* 0x0000000a08bd7c11 */ /* 0x002fe2000f8208ff */
[----:B------:R-:W-:Y:S01]  /*1580*/  VIADD R22, R25, 0x60 ;  /* 0x0000006019167836 */ /* 0x000fe20000000000 */
[----:B------:R-:W-:-:S02]  /*1590*/  LEA.HI.X R199, R7, UR9, R6, 0x2, P0 ;  /* 0x0000000907c77c11 */ /* 0x000fc400080f1406 */
[----:B------:R-:W-:Y:S01]  /*15a0*/  LEA.HI.X R188, R8, UR11, R188, 0x1, P1 ;  /* 0x0000000b08bc7c11 */ /* 0x000fe200088f0cbc */
[----:B------:R-:W-:Y:S01]  /*15b0*/  UIMAD.WIDE UR10, UR55, 0x4, UR58 ;  /* 0x00000004370a78a5 */ /* 0x000fe2000f8e023a */
[C---:B------:R-:W-:Y:S02]  /*15c0*/  IADD3 R7, P2, PT, R25.reuse, 0x40, RZ ;  /* 0x0000004019077810 */ /* 0x040fe40007f5e0ff */
[C---:B------:R-:W-:Y:S02]  /*15d0*/  IADD3 R18, P0, PT, R25.reuse, 0x20, RZ ;  /* 0x0000002019127810 */ /* 0x040fe40007f1e0ff */
[----:B------:R-:W-:Y:S01]  /*15e0*/  IADD3 R9, P1, PT, R25, 0x60, RZ ;  /* 0x0000006019097810 */ /* 0x000fe20007f3e0ff */
[----:B------:R-:W-:Y:S01]  /*15f0*/  IMAD.X R6, RZ, RZ, RZ, P2 ;  /* 0x000000ffff067224 */ /* 0x000fe200010e06ff */
[----:B------:R-:W-:Y:S01]  /*1600*/  SHF.L.U64.HI R19, R2, 0x5, R3 ;  /* 0x0000000502137819 */ /* 0x000fe20000010203 */
[----:B------:R-:W-:Y:S01]  /*1610*/  IMAD.X R17, RZ, RZ, RZ, P0 ;  /* 0x000000ffff117224 */ /* 0x000fe200000e06ff */
[----:B------:R-:W-:Y:S01]  /*1620*/  IADD3.X R8, PT, PT, RZ, RZ, RZ, P1, !PT ;  /* 0x000000ffff087210 */ /* 0x000fe20000ffe4ff */
[----:B------:R-:W-:Y:S08]  /*1630*/  BRA.U UP0, `(.L_x_587) ;  /* 0x0000000900747547 */ /* 0x000ff0000b800000 */
        /* <DEDUP_REMOVED lines=10> */
[----:B------:R-:W-:-:S06]  /*16e0*/  UIMAD UR9, UR44, UR9, UR17 ;  /* 0x000000092c0972a4 */ /* 0x000fcc000f8e0211 */
[----:B------:R-:W-:Y:S01]  /*16f0*/  MOV R4, UR9 ;  /* 0x0000000900047c02 */ /* 0x000fe20008000f00 */
[----:B------:R-:W-:Y:S05]  /*1700*/  BRA `(.L_x_589) ;  /* 0x0000000000187947 */ /* 0x000fea0003800000 */
.L_x_588:
[----:B------:R-:W1:Y:S01]  /*1710*/  LDCU.64 UR12, c[0x0][0x5c0] ;  /* 0x0000b800ff0c77ac */ /* 0x000e620008000a00 */
[----:B------:R-:W-:-:S04]  /*1720*/  UIADD3 UR8, UPT, UPT, UR36, UR40, URZ ;  /* 0x0000002824087290 */ /* 0x000fc8000fffe0ff */
[----:B-1----:R-:W-:Y:S02]  /*1730*/  UIMAD.WIDE.U32 UR16, UR8, UR12, URZ ;  /* 0x0000000c081072a5 */ /* 0x002fe4000f8e00ff */
[----:B------:R-:W-:-:S04]  /*1740*/  UIMAD UR8, UR8, UR13, URZ ;  /* 0x0000000d080872a4 */ /* 0x000fc8000f8e02ff */
[----:B------:R-:W-:-:S06]  /*1750*/  UIADD3 UR8, UPT, UPT, UR17, UR8, URZ ;  /* 0x0000000811087290 */ /* 0x000fcc000fffe0ff */
[----:B------:R-:W-:Y:S02]  /*1760*/  MOV R4, UR8 ;  /* 0x0000000800047c02 */ /* 0x000fe40008000f00 */
.L_x_589:
        /* <DEDUP_REMOVED lines=12> */
[----:B------:R-:W-:Y:S06]  /*1830*/  BRA `(.L_x_591) ;  /* 0x0000000000187947 */ /* 0x000fec0003800000 */
.L_x_590:
[----:B------:R-:W1:Y:S01]  /*1840*/  LDCU.64 UR10, c[0x0][0x5c8] ;  /* 0x0000b900ff0a77ac */ /* 0x000e620008000a00 */
[----:B------:R-:W-:-:S04]  /*1850*/  UIADD3 UR36, UPT, UPT, UR36, UR40, URZ ;  /* 0x0000002824247290 */ /* 0x000fc8000fffe0ff */
[----:B-1----:R-:W-:Y:S02]  /*1860*/  UIMAD.WIDE.U32 UR14, UR36, UR10, URZ ;  /* 0x0000000a240e72a5 */ /* 0x002fe4000f8e00ff */
[----:B------:R-:W-:-:S04]  /*1870*/  UIMAD UR36, UR36, UR11, URZ ;  /* 0x0000000b242472a4 */ /* 0x000fc8000f8e02ff */
[----:B------:R-:W-:-:S06]  /*1880*/  UIADD3 UR36, UPT, UPT, UR15, UR36, URZ ;  /* 0x000000240f247290 */ /* 0x000fcc000fffe0ff */
[----:B------:R-:W-:-:S07]  /*1890*/  MOV R0, UR36 ;  /* 0x0000002400007c02 */ /* 0x000fce0008000f00 */
.L_x_591:
[----:B------:R-:W1:Y:S01]  /*18a0*/  LDCU UR8, c[0x0][0x440] ;  /* 0x00008800ff0877ac */ /* 0x000e620008000800 */
[----:B------:R-:W-:Y:S01]  /*18b0*/  IMAD.U32 R10, RZ, RZ, UR12 ;  /* 0x0000000cff0a7e24 */ /* 0x000fe2000f8e00ff */
[----:B------:R-:W-:Y:S01]  /*18c0*/  BSSY.RECONVERGENT B0, `(.L_x_592) ;  /* 0x0000023000007945 */ /* 0x000fe20003800200 */
[----:B------:R-:W-:Y:S02]  /*18d0*/  UIADD3 UR33, UPT, UPT, -UR27, UR33, URZ ;  /* 0x000000211b217290 */ /* 0x000fe4000fffe1ff */
[----:B------:R-:W-:Y:S01]  /*18e0*/  IMAD.WIDE.U32 R10, R10, UR27, R12 ;  /* 0x0000001b0a0a7c25 */ /* 0x000fe2000f8e000c */
[----:B------:R-:W-:-:S04]  /*18f0*/  UIMAD UR15, UR5, UR12, URZ ;  /* 0x0000000c050f72a4 */ /* 0x000fc8000f8e02ff */
[----:B------:R-:W-:Y:S01]  /*1900*/  UIMAD UR15, UR27, UR13, UR15 ;  /* 0x0000000d1b0f72a4 */ /* 0x000fe2000f8e020f */
[----:B------:R-:W-:-:S05]  /*1910*/  IADD3 R14, P1, PT, R10, UR16, RZ ;  /* 0x000000100a0e7c10 */ /* 0x000fca000ff3e0ff */
        /* <DEDUP_REMOVED lines=29> */
.L_x_593:
[----:B------:R-:W-:Y:S05]  /*1af0*/  BSYNC.RECONVERGENT B0 ;  /* 0x0000000000007941 */ /* 0x000fea0003800200 */
.L_x_592:
        /* <DEDUP_REMOVED lines=12> */
.L_x_595:
[----:B------:R-:W-:Y:S05]  /*1bc0*/  BSYNC.RECONVERGENT B0 ;  /* 0x0000000000007941 */ /* 0x000fea0003800200 */
.L_x_594:
        /* <DEDUP_REMOVED lines=12> */
.L_x_597:
[----:B------:R-:W-:Y:S05]  /*1c90*/  BSYNC.RECONVERGENT B0 ;  /* 0x0000000000007941 */ /* 0x000fea0003800200 */
.L_x_596:
[----:B------:R-:W5:Y:S01]  /*1ca0*/  LDCU.64 UR8, c[0x0][0x5e0] ;  /* 0x0000bc00ff0877ac */ /* 0x000f620008000a00 */
[----:B-1----:R-:W-:Y:S01]  /*1cb0*/  MOV R2, UR10 ;  /* 0x0000000a00027c02 */ /* 0x002fe20008000f00 */
[----:B------:R-:W-:Y:S01]  /*1cc0*/  BSSY.RECONVERGENT B0, `(.L_x_598) ;  /* 0x000001c000007945 */ /* 0x000fe20003800200 */
[----:B------:R-:W-:-:S03]  /*1cd0*/  UIMAD UR5, UR5, UR10, URZ ;  /* 0x0000000a050572a4 */ /* 0x000fc6000f8e02ff */
[----:B------:R-:W-:Y:S01]  /*1ce0*/  IMAD.WIDE.U32 R12, R2, UR27, R12 ;  /* 0x0000001b020c7c25 */ /* 0x000fe2000f8e000c */
[----:B------:R-:W-:Y:S01]  /*1cf0*/  UIMAD UR5, UR27, UR11, UR5 ;  /* 0x0000000b1b0572a4 */ /* 0x000fe2000f8e0205 */
[----:B------:R-:W1:Y:S01]  /*1d00*/  @!P3 LDC.64 R2, c[0x0][0x568] ;  /* 0x00015a00ff02bb82 */ /* 0x000e620000000a00 */
[----:B------:R-:W-:-:S04]  /*1d10*/  IADD3 R12, P4, PT, R12, UR14, RZ ;  /* 0x0000000e0c0c7c10 */ /* 0x000fc8000ff9e0ff */
[----:B------:R-:W-:Y:S02]  /*1d20*/  IADD3.X R13, PT, PT, R0, UR5, R13, P4, !PT ;  /* 0x00000005000d7c10 */ /* 0x000fe4000a7fe40d */
[----:B-----5:R-:W-:Y:S02]  /*1d30*/  MOV R4, UR8 ;  /* 0x0000000800047c02 */ /* 0x020fe40008000f00 */
[----:B----4-:R-:W-:-:S03]  /*1d40*/  MOV R10, UR9 ;  /* 0x00000009000a7c02 */ /* 0x010fc60008000f00 */
        /* <DEDUP_REMOVED lines=18> */
[----:B------:R4:W-:Y:S04]  /*1e70*/  STG.E.128 desc[UR34][R12.64], RZ ;  /* 0x000000ff0c007986 */ /* 0x0009e8000c101d22 */
.L_x_599:
[----:B------:R-:W-:Y:S05]  /*1e80*/  BSYNC.RECONVERGENT B0 ;  /* 0x0000000000007941 */ /* 0x000fea0003800200 */
.L_x_598:
[----:B------:R-:W-:Y:S04]  /*1e90*/  BSSY.RECONVERGENT B0, `(.L_x_600) ;  /* 0x000000c000007945 */ /* 0x000fe80003800200 */
        /* <DEDUP_REMOVED lines=10> */
[----:B------:R1:W-:Y:S04]  /*1f40*/  STG.E.128 desc[UR34][R6.64], RZ ;  /* 0x000000ff06007986 */ /* 0x0003e8000c101d22 */
.L_x_601:
[----:B------:R-:W-:Y:S05]  /*1f50*/  BSYNC.RECONVERGENT B0 ;  /* 0x0000000000007941 */ /* 0x000fea0003800200 */
.L_x_600:
[----:B------:R-:W-:Y:S05]  /*1f60*/  @P0 BRA `(.L_x_602) ;  /* 0x0000008800600947 */ /* 0x000fea0003800000 */
[----:B------:R-:W1:Y:S01]  /*1f70*/  LDCU.64 UR8, c[0x0][0x568] ;  /* 0x0000ad00ff0877ac */ /* 0x000e620008000a00 */
[----:B------:R-:W-:Y:S01]  /*1f80*/  MOV R5, R11 ;  /* 0x0000000b00057202 */ /* 0x000fe20000000f00 */
[----:B------:R-:W-:Y:S02]  /*1f90*/  IMAD R8, R8, UR10, RZ ;  /* 0x0000000a08087c24 */ /* 0x000fe4000f8e02ff */
[----:B------:R-:W-:-:S04]  /*1fa0*/  IMAD.WIDE.U32 R4, R9, UR10, R4 ;  /* 0x0000000a09047c25 */ /* 0x000fc8000f8e0004 */
[----:B------:R-:W-:-:S05]  /*1fb0*/  IMAD R0, R9, UR11, R8 ;  /* 0x0000000b09007c24 */ /* 0x000fca000f8e0208 */
[----:B------:R-:W-:Y:S02]  /*1fc0*/  IADD3 R0, PT, PT, R5, R0, RZ ;  /* 0x0000000005007210 */ /* 0x000fe40007ffe0ff */
[----:B-1----:R-:W-:-:S04]  /*1fd0*/  LEA R2, P0, R4, UR8, 0x1 ;  /* 0x0000000804027c11 */ /* 0x002fc8000f8008ff */
[----:B------:R-:W-:-:S05]  /*1fe0*/  LEA.HI.X R3, R4, UR9, R0, 0x1, P0 ;  /* 0x0000000904037c11 */ /* 0x000fca00080f0c00 */
[----:B------:R1:W-:Y:S01]  /*1ff0*/  STG.E.128 desc[UR34][R2.64], RZ ;  /* 0x000000ff02007986 */ /* 0x0003e2000c101d22 */
[----:B------:R-:W-:Y:S05]  /*2000*/  BRA `(.L_x_602) ;  /* 0x0000008800387947 */ /* 0x000fea0003800000 */
.L_x_587:
        /* <DEDUP_REMOVED lines=22> */
.L_x_605:
[----:B------:R3:W-:Y:S01]  /*2170*/  STS.128 [R11+0x8000], RZ ;  /* 0x008000ff0b007388 */ /* 0x0007e20000000c00 */
[----:B------:R-:W-:Y:S05]  /*2180*/  BRA `(.L_x_606) ;  /* 0x0000000000047947 */ /* 0x000fea0003800000 */
.L_x_604:
[----:B------:R1:W-:Y:S02]  /*2190*/  STS.128 [R11+0x8000], RZ ;  /* 0x008000ff0b007388 */ /* 0x0003e40000000c00 */
.L_x_606:
[----:B------:R-:W-:Y:S05]  /*21a0*/  BSYNC.RECONVERGENT B0 ;  /* 0x0000000000007941 */ /* 0x000fea0003800200 */
.L_x_603:
        /* <DEDUP_REMOVED lines=16> */
.L_x_608:
[----:B------:R-:W-:Y:S05]  /*22b0*/  BSYNC.RECONVERGENT B0 ;  /* 0x0000000000007941 */ /* 0x000fea0003800200 */
.L_x_607:
        /* <DEDUP_REMOVED lines=13> */
.L_x_610:
[----:B------:R-:W-:Y:S05]  /*2390*/  BSYNC.RECONVERGENT B0 ;  /* 0x0000000000007941 */ /* 0x000fea0003800200 */
.L_x_609:
        /* <DEDUP_REMOVED lines=13> */
.L_x_612:
[----:B------:R-:W-:Y:S05]  /*2470*/  BSYNC.RECONVERGENT B0 ;  /* 0x0000000000007941 */ /* 0x000fea0003800200 */
.L_x_611:
[----:B------:R-:W-:Y:S01]  /*2480*/  BSSY.RECONVERGENT B0, `(.L_x_613) ;  /* 0x0000010000007945 */ /* 0x000fe20003800200 */
[----:B------:R-:W-:-:S03]  /*2490*/  IADD3 R196, PT, PT, R11, UR12, RZ ;  /* 0x0000000c0bc47c10 */ /* 0x000fc6000fffe0ff */
[----:B------:R-:W-:Y:S05]  /*24a0*/  @P1 BRA `(.L_x_614) ;  /* 0x0000000000301947 */ /* 0x000fea0003800000 */
[----:B------:R-:W5:Y:S02]  /*24b0*/  LDCU UR8, c[0x0][0x440] ;  /* 0x00008800ff0877ac */ /* 0x000f640008000800 */
[----:B-----5:R-:W-:-:S13]  /*24c0*/  ISETP.GE.AND P0, PT, R12, UR8, PT ;  /* 0x000000080c007c0c */ /* 0x020fda000bf06270 */
[----:B------:R-:W-:Y:S05]  /*24d0*/  @P0 BRA `(.L_x_615) ;  /* 0x00000000001c0947 */ /* 0x000fea0003800000 */
[----:B------:R-:W-:Y:S02]  /*24e0*/  MOV R4, R187 ;  /* 0x000000bb00047202 */ /* 0x000fe40000000f00 */
[----:B------:R-:W-:-:S05]  /*24f0*/  MOV R5, R186 ;  /* 0x000000ba00057202 */ /* 0x000fca0000000f00 */
[----:B------:R-:W-:Y:S01]  /*2500*/  @!PT LDS RZ, [RZ] ;  /* 0x00000000fffff984 */ /* 0x000fe20000000800 */
[----:B------:R-:W-:Y:S01]  /*2510*/  @!PT LDS RZ, [RZ] ;  /* 0x00000000fffff984 */ /* 0x000fe20000000800 */
[----:B------:R-:W-:Y:S01]  /*2520*/  @!PT LDS RZ, [RZ] ;  /* 0x00000000fffff984 */ /* 0x000fe20000000800 */
[----:B------:R1:W-:Y:S01]  /*2530*/  LDGSTS.E.BYPASS.LTC128B.128 [R196], desc[UR34][R4.64] ;  /* 0x0000000004c47fae */ /* 0x0003e2000b981a22 */
[----:B------:R-:W-:Y:S05]  /*2540*/  BRA `(.L_x_616) ;  /* 0x00000000000c7947 */ /* 0x000fea0003800000 */
.L_x_615:
[----:B------:R1:W-:Y:S01]  /*2550*/  STS.128 [R196], RZ ;  /* 0x000000ffc4007388 */ /* 0x0003e20000000c00 */
[----:B------:R-:W-:Y:S05]  /*2560*/  BRA `(.L_x_616) ;  /* 0x0000000000047947 */ /* 0x000fea0003800000 */
.L_x_614:
[----:B------:R1:W-:Y:S02]  /*2570*/  STS.128 [R196], RZ ;  /* 0x000000ffc4007388 */ /* 0x0003e40000000c00 */
.L_x_616:
[----:B------:R-:W-:Y:S05]  /*2580*/  BSYNC.RECONVERGENT B0 ;  /* 0x0000000000007941 */ /* 0x000fea0003800200 */
.L_x_613:
[--C-:B-1----:R-:W-:Y:S01]  /*2590*/  SHF.R.U32.HI R4, RZ, 0x1, R10.reuse ;  /* 0x00000001ff047819 */ /* 0x102fe2000001160a */
        /* <DEDUP_REMOVED lines=8> */
[C---:B------:R-:W-:Y:S01]  /*2620*/  LOP3.LUT R26, R195.reuse, 0x40, RZ, 0xfc, !PT ;  /* 0x00000040c31a7812 */ /* 0x040fe200078efcff */
        /* <DEDUP_REMOVED lines=13> */
[----:B--2---:R-:W-:-:S04]  /*2700*/  LEA R26, P0, R20, R187, 0x1 ;  /* 0x000000bb141a7211 */ /* 0x004fc800078008ff */
[----:B------:R-:W-:Y:S01]  /*2710*/  LEA.HI.X R27, R20, R186, R19, 0x1, P0 ;  /* 0x000000ba141b7211 */ /* 0x000fe200000f0c13 */
[----:B-1----:R-:W-:Y:S08]  /*2720*/  @P6 BRA `(.L_x_618) ;  /* 0x0000000000206947 */ /* 0x002ff00003800000 */
        /* <DEDUP_REMOVED lines=8> */
.L_x_618:
[----:B------:R-:W-:Y:S05]  /*27b0*/  BSYNC.RECONVERGENT B0 ;  /* 0x0000000000007941 */ /* 0x000fea0003800200 */
.L_x_617:
        /* <DEDUP_REMOVED lines=13> */
.L_x_620:
[----:B------:R-:W-:Y:S05]  /*2890*/  BSYNC.RECONVERGENT B0 ;  /* 0x0000000000007941 */ /* 0x000fea0003800200 */
.L_x_619:
        /* <DEDUP_REMOVED lines=13> */
.L_x_622:
[----:B------:R-:W-:Y:S05]  /*2970*/  BSYNC.RECONVERGENT B0 ;  /* 0x0000000000007941 */ /* 0x000fea0003800200 */
.L_x_621:
[----:B------:R-:W3:Y:S01]  /*2980*/  LDCU.64 UR8, c[0x0][0x3d0] ;  /* 0x00007a00ff0877ac */ /* 0x000ee20008000a00 */
[----:B------:R-:W-:Y:S01]  /*2990*/  MOV R2, UR16 ;  /* 0x0000001000027c02 */ /* 0x000fe20008000f00 */
[----:B------:R-:W-:Y:S01]  /*29a0*/  BSSY.RECONVERGENT B0, `(.L_x_623) ;  /* 0x000001f000007945 */ /* 0x000fe20003800200 */
[----:B------:R-:W-:Y:S02]  /*29b0*/  UIADD3 UR13, UPT, UPT, -UR27, UR33, URZ ;  /* 0x000000211b0d7290 */ /* 0x000fe4000fffe1ff */
[----:B------:R-:W-:Y:S01]  /*29c0*/  UIMAD UR44, UR5, UR16, URZ ;  /* 0x00000010052c72a4 */ /* 0x000fe2000f8e02ff */
[----:B------:R-:W-:-:S03]  /*29d0*/  IMAD.WIDE.U32 R2, R2, UR27, R12 ;  /* 0x0000001b02027c25 */ /* 0x000fc6000f8e000c */
[----:B------:R-:W-:Y:S01]  /*29e0*/  UIMAD UR44, UR27, UR17, UR44 ;  /* 0x000000111b2c72a4 */ /* 0x000fe2000f8e022c */
[----:B------:R-:W-:Y:S02]  /*29f0*/  ISETP.GE.AND P4, PT, R25, UR13, PT ;  /* 0x0000000d19007c0c */ /* 0x000fe4000bf86270 */
[----:B-12---:R-:W-:-:S04]  /*2a00*/  IADD3 R26, P0, PT, R2, UR50, RZ ;  /* 0x00000032021a7c10 */ /* 0x006fc8000ff1e0ff */
        /* <DEDUP_REMOVED lines=21> */
.L_x_625:
[----:B------:R2:W-:Y:S01]  /*2b60*/  STS.128 [R11+0xc000], RZ ;  /* 0x00c000ff0b007388 */ /* 0x0005e20000000c00 */
[----:B------:R-:W-:Y:S05]  /*2b70*/  BRA `(.L_x_626) ;  /* 0x0000000000047947 */ /* 0x000fea0003800000 */
.L_x_624:
[----:B------:R3:W-:Y:S02]  /*2b80*/  STS.128 [R11+0xc000], RZ ;  /* 0x00c000ff0b007388 */ /* 0x0007e40000000c00 */
.L_x_626:
[----:B------:R-:W-:Y:S05]  /*2b90*/  BSYNC.RECONVERGENT B0 ;  /* 0x0000000000007941 */ /* 0x000fea0003800200 */
.L_x_623:
        /* <DEDUP_REMOVED lines=23> */
.L_x_628:
[----:B------:R-:W-:Y:S05]  /*2d10*/  BSYNC.RECONVERGENT B0 ;  /* 0x0000000000007941 */ /* 0x000fea0003800200 */
.L_x_627:
        /* <DEDUP_REMOVED lines=20> */
.L_x_630:
[----:B------:R-:W-:Y:S05]  /*2e60*/  BSYNC.RECONVERGENT B0 ;  /* 0x0000000000007941 */ /* 0x000fea0003800200 */
.L_x_629:
        /* <DEDUP_REMOVED lines=20> */
.L_x_632:
[----:B------:R-:W-:Y:S05]  /*2fb0*/  BSYNC.RECONVERGENT B0 ;  /* 0x0000000000007941 */ /* 0x000fea0003800200 */
.L_x_631:
[----:B------:R-:W3:Y:S01]  /*2fc0*/  LDCU.64 UR8, c[0x0][0x3d8] ;  /* 0x00007b00ff0877ac */ /* 0x000ee20008000a00 */
[----:B-1----:R-:W-:Y:S01]  /*2fd0*/  MOV R2, UR14 ;  /* 0x0000000e00027c02 */ /* 0x002fe20008000f00 */
[----:B------:R-:W-:Y:S01]  /*2fe0*/  BSSY.RECONVERGENT B0, `(.L_x_633) ;  /* 0x000001c000007945 */ /* 0x000fe20003800200 */
[----:B------:R-:W-:-:S03]  /*2ff0*/  UIMAD UR5, UR5, UR14, URZ ;  /* 0x0000000e050572a4 */ /* 0x000fc6000f8e02ff */
[----:B------:R-:W-:Y:S01]  /*3000*/  IMAD.WIDE.U32 R22, R2, UR27, R12 ;  /* 0x0000001b02167c25 */ /* 0x000fe2000f8e000c */
[----:B------:R-:W-:Y:S02]  /*3010*/  UIMAD UR5, UR27, UR15, UR5 ;  /* 0x0000000f1b0572a4 */ /* 0x000fe4000f8e0205 */
[----:B------:R-:W-:-:S04]  /*3020*/  IADD3 R22, P0, PT, R22, UR48, RZ ;  /* 0x0000003016167c10 */ /* 0x000fc8000ff1e0ff */
        /* <DEDUP_REMOVED lines=10> */
[----:B------:R-:W-:-:S05]  /*30d0*/  MOV R2, R14 ;  /* 0x0000000e00027202 */ /* 0x000fca0000000f00 */
        /* <DEDUP_REMOVED lines=9> */
.L_x_635:
[----:B------:R3:W-:Y:S01]  /*3170*/  STS.128 [R11+0x10000], RZ ;  /* 0x010000ff0b007388 */ /* 0x0007e20000000c00 */
[----:B------:R-:W-:Y:S05]  /*3180*/  BRA `(.L_x_636) ;  /* 0x0000000000047947 */ /* 0x000fea0003800000 */
.L_x_634:
[----:B------:R1:W-:Y:S02]  /*3190*/  STS.128 [R11+0x10000], RZ ;  /* 0x010000ff0b007388 */ /* 0x0003e40000000c00 */
.L_x_636:
[----:B------:R-:W-:Y:S05]  /*31a0*/  BSYNC.RECONVERGENT B0 ;  /* 0x0000000000007941 */ /* 0x000fea0003800200 */
.L_x_633:
[----:B------:R1:W-:Y:S01]  /*31b0*/  @P3 STS.128 [R11+0x11000], RZ ;  /* 0x011000ff0b003388 */ /* 0x0003e20000000c00 */
[C---:B------:R-:W-:Y:S01]  /*31c0*/  IMAD.SHL.U32 R0, R10.reuse, 0x40, RZ ;  /* 0x000000400a007824 */ /* 0x040fe200078e00ff */
[----:B------:R-:W-:Y:S01]  /*31d0*/  SHF.R.U32.HI R5, RZ, 0x4, R10 ;  /* 0x00000004ff057819 */ /* 0x000fe2000001160a */
[----:B------:R-:W-:Y:S01]  /*31e0*/  IMAD.SHL.U32 R158, R10, 0x20, RZ ;  /* 0x000000200a9e7824 */ /* 0x000fe200078e00ff */
[----:B------:R-:W1:Y:S01]  /*31f0*/  LDCU UR5, c[0x0][0x440] ;  /* 0x00008800ff0577ac */ /* 0x000e620008000800 */
[----:B------:R-:W-:Y:S01]  /*3200*/  BSSY.RECONVERGENT B0, `(.L_x_637) ;  /* 0x000001f000007945 */ /* 0x000fe20003800200 */
[----:B------:R-:W-:Y:S02]  /*3210*/  LOP3.LUT R16, R0, 0x1c0, RZ, 0xc0, !PT ;  /* 0x000001c000107812 */ /* 0x000fe400078ec0ff */
[----:B------:R-:W-:Y:S01]  /*3220*/  LOP3.LUT R5, R5, 0x8, RZ, 0xc0, !PT ;  /* 0x0000000805057812 */ /* 0x000fe200078ec0ff */
[----:B------:R-:W1:Y:S01]  /*3230*/  LDCU UR17, c[0x0][0x504] ;  /* 0x0000a080ff1177ac */ /* 0x000e620008000800 */
[----:B------:R-:W-:-:S02]  /*3240*/  LOP3.LUT R21, R16, 0x38, R21, 0xf8, !PT ;  /* 0x0000003810157812 */ /* 0x000fc400078ef815 */
[----:B------:R-:W-:Y:S01]  /*3250*/  LOP3.LUT R2, R0, 0x200, RZ, 0xc0, !PT ;  /* 0x0000020000027812 */ /* 0x000fe200078ec0ff */
[----:B------:R-:W1:Y:S01]  /*3260*/  LDCU UR16, c[0x0][0x508] ;  /* 0x0000a100ff1077ac */ /* 0x000e620008000800 */
[----:B------:R-:W-:Y:S02]  /*3270*/  LOP3.LUT R5, R5, 0x10, R10, 0xf8, !PT ;  /* 0x0000001005057812 */ /* 0x000fe400078ef80a */
[----:B------:R-:W-:Y:S01]  /*3280*/  LOP3.LUT R16, R21, 0x8, R4, 0x78, !PT ;  /* 0x0000000815107812 */ /* 0x000fe200078e7804 */
[----:B------:R-:W1:Y:S01]  /*3290*/  LDCU UR13, c[0x0][0x3e0] ;  /* 0x00007c00ff0d77ac */ /* 0x000e620008000800 */
        /* <DEDUP_REMOVED lines=9> */
[----:B------:R-:W-:Y:S01]  /*3330*/  IMAD R17, R17, UR14, RZ ;  /* 0x0000000e11117c24 */ /* 0x000fe2000f8e02ff */
[----:B------:R-:W-:Y:S02]  /*3340*/  MOV R20, R14 ;  /* 0x0000000e00147202 */ /* 0x000fe40000000f00 */
[----:B------:R-:W-:Y:S01]  /*3350*/  MOV R21, R3 ;  /* 0x0000000300157202 */ /* 0x000fe20000000f00 */
        /* <DEDUP_REMOVED lines=9> */
.L_x_638:
[----:B-1----:R-:W-:Y:S05]  /*33f0*/  BSYNC.RECONVERGENT B0 ;  /* 0x0000000000007941 */ /* 0x002fea0003800200 */
.L_x_637:
[----:B------:R1:W-:Y:S01]  /*3400*/  @P2 STS.128 [R11+0x12000], RZ ;  /* 0x012000ff0b002388 */ /* 0x0003e20000000c00 */
[----:B------:R-:W-:Y:S01]  /*3410*/  BSSY.RECONVERGENT B0, `(.L_x_639) ;  /* 0x0000016000007945 */ /* 0x000fe20003800200 */
[----:B------:R-:W-:Y:S02]  /*3420*/  LOP3.LUT R2, R2, R16, RZ, 0xfc, !PT ;  /* 0x0000001002027212 */ /* 0x000fe400078efcff */
[----:B------:R-:W-:Y:S02]  /*3430*/  LOP3.LUT R0, R5, 0x200, R0, 0xf8, !PT ;  /* 0x0000020005007812 */ /* 0x000fe400078ef800 */
        /* <DEDUP_REMOVED lines=19> */
.L_x_640:
[----:B------:R-:W-:Y:S05]  /*3570*/  BSYNC.RECONVERGENT B0 ;  /* 0x0000000000007941 */ /* 0x000fea0003800200 */
.L_x_639:
        /* <DEDUP_REMOVED lines=20> */
.L_x_642:
[----:B------:R-:W-:Y:S05]  /*36c0*/  BSYNC.RECONVERGENT B0 ;  /* 0x0000000000007941 */ /* 0x000fea0003800200 */
.L_x_641:
[----:B------:R-:W0:Y:S01]  /*36d0*/  LDGDEPBAR ;  /* 0x00000000000079af */ /* 0x000e220000000000 */
[----:B------:R-:W-:Y:S01]  /*36e0*/  R2P PR, R10, 0x6 ;  /* 0x000000060a007804 */ /* 0x000fe20000000000 */
[----:B------:R-:W-:Y:S01]  /*36f0*/  IMAD.MOV.U32 R160, RZ, RZ, 0x40 ;  /* 0x00000040ffa07424 */ /* 0x000fe200078e00ff */
[----:B------:R-:W-:Y:S01]  /*3700*/  LEA R158, R158, UR24, 0x1 ;  /* 0x000000189e9e7c11 */ /* 0x000fe2000f8e08ff */
[----:B------:R-:W-:Y:S01]  /*3710*/  IMAD.MOV.U32 R3, RZ, RZ, 0x20 ;  /* 0x00000020ff037424 */ /* 0x000fe200078e00ff */
[----:B------:R-:W-:Y:S01]  /*3720*/  LEA R2, R2, UR24, 0x1 ;  /* 0x0000001802027c11 */ /* 0x000fe2000f8e08ff */
[----:B------:R-:W-:Y:S01]  /*3730*/  IMAD.MOV.U32 R190, RZ, RZ, R196 ;  /* 0x000000ffffbe7224 */ /* 0x000fe200078e00c4 */
[----:B------:R-:W-:Y:S01]  /*3740*/  SEL R160, R160, 0xffffffc0, !P2 ;  /* 0xffffffc0a0a07807 */ /* 0x000fe20005000000 */
[----:B------:R-:W-:Y:S01]  /*3750*/  IMAD.MOV.U32 R185, RZ, RZ, 0x4 ;  /* 0x00000004ffb97424 */ /* 0x000fe200078e00ff */
[----:B------:R-:W-:Y:S02]  /*3760*/  LEA R0, R0, UR24, 0x1 ;  /* 0x0000001800007c11 */ /* 0x000fe4000f8e08ff */
[----:B------:R-:W-:-:S02]  /*3770*/  CS2R R126, SRZ ;  /* 0x00000000007e7805 */ /* 0x000fc4000001ff00 */
[----:B------:R-:W-:Y:S01]  /*3780*/  SEL R3, R3, 0xffffffe0, !P1 ;  /* 0xffffffe003037807 */ /* 0x000fe20004800000 */
[----:B------:R-:W-:Y:S01]  /*3790*/  IMAD.IADD R164, R160, 0x1, R158 ;  /* 0x00000001a0a47824 */ /* 0x000fe200078e029e */
        /* <DEDUP_REMOVED lines=31> */
[----:B------:R-:W-:Y:S01]  /*3990*/  VIADD R2, R2, UR12 ;  /* 0x0000000c02027c36 */ /* 0x000fe20008000000 */
[----:B------:R-:W1:Y:S01]  /*39a0*/  LDCU UR8, c[0x0][0x45c] ;  /* 0x00008b80ff0877ac */ /* 0x000e620008000800 */
[----:B------:R-:W-:Y:S02]  /*39b0*/  VIADD R0, R0, UR12 ;  /* 0x0000000c00007c36 */ /* 0x000fe40008000000 */
[C---:B------:R-:W-:Y:S01]  /*39c0*/  IMAD.IADD R156, R3.reuse, 0x1, R158 ;  /* 0x00000001039c7824 */ /* 0x040fe200078e029e */
[----:B------:R-:W-:Y:S01]  /*39d0*/  UIADD3 UR41, UPT, UPT, -UR45, UR41, URZ ;  /* 0x000000292d297290 */ /* 0x000fe2000fffe1ff */
[----:B------:R-:W-:-:S11]  /*39e0*/  IMAD.IADD R184, R3, 0x1, R164 ;  /* 0x0000000103b87824 */ /* 0x000fd600078e02a4 */
.L_x_647:
[----:B------:R-:W0:Y:S01]  /*39f0*/  LDGDEPBAR ;  /* 0x00000000000079af */ /* 0x000e220000000000 */
[----:B------:R-:W-:Y:S01]  /*3a00*/  IMAD.U32 R4, RZ, RZ, UR10 ;  /* 0x0000000aff047e24 */ /* 0x000fe2000f8e00ff */
[----:B------:R-:W-:Y:S01]  /*3a10*/  MOV R5, UR11 ;  /* 0x0000000b00057c02 */ /* 0x000fe20008000f00 */
[C---:B------:R-:W-:Y:S01]  /*3a20*/  IMAD.IADD R144, R2.reuse, 0x1, R3 ;  /* 0x0000000102907824 */ /* 0x040fe200078e0203 */
[----:B------:R-:W-:Y:S01]  /*3a30*/  IADD3 R168, PT, PT, R2, R160, RZ ;  /* 0x000000a002a87210 */ /* 0x000fe20007ffe0ff */
[----:B------:R-:W-:Y:S01]  /*3a40*/  USHF.L.U32 UR12, UR46, 0x7, URZ ;  /* 0x000000072e0c7899 */ /* 0x000fe200080006ff */
[----:B------:R-:W-:Y:S03]  /*3a50*/  LEA R4, P0, R195, R4, 0x2 ;  /* 0x00000004c3047211 */ /* 0x000fe600078010ff */
[----:B------:R-:W-:Y:S01]  /*3a60*/  IMAD.IADD R3, R3, 0x1, R168 ;  /* 0x0000000103037824 */ /* 0x000fe200078e02a8 */
[----:B------:R-:W-:Y:S01]  /*3a70*/  LEA.HI.X R5, R195, R5, RZ, 0x2, P0 ;  /* 0x00000005c3057211 */ /* 0x000fe200000f14ff */
[----:B------:R-:W-:Y:S01]  /*3a80*/  UISETP.GE.AND UP0, UPT, UR12, UR41, UPT ;  /* 0x000000290c00728c */ /* 0x000fe2000bf06270 */
[----:B------:R-:W-:Y:S04]  /*3a90*/  DEPBAR.LE SB0, 0x0 ;  /* 0x000080000000791a */ /* 0x000fe80000000000 */
[----:B------:R-:W-:Y:S06]  /*3aa0*/  BAR.SYNC.DEFER_BLOCKING 0x0 ;  /* 0x0000000000007b1d */ /* 0x000fec0000010000 */
[----:B------:R-:W-:Y:S08]  /*3ab0*/  LDSM.16.M88.4 R64, [R2] ;  /* 0x000000000240783b */ /* 0x000ff00000000200 */
[----:B-1----:R-:W1:Y:S08]  /*3ac0*/  LDSM.16.M88.4 R16, [R158+0xc000] ;  /* 0x00c000009e10783b */ /* 0x002e700000000200 */
[----:B------:R-:W2:Y:S08]  /*3ad0*/  LDSM.16.M88.4 R60, [R2+0x2000] ;  /* 0x00200000023c783b */ /* 0x000eb00000000200 */
[----:B-----5:R-:W5:Y:S04]  /*3ae0*/  LDG.E R202, desc[UR34][R4.64] ;  /* 0x0000002204ca7981 */ /* 0x020f68000c1e1900 */
[----:B------:R-:W5:Y:S04]  /*3af0*/  LDG.E R201, desc[UR34][R4.64+0x20] ;  /* 0x0000202204c97981 */ /* 0x000f68000c1e1900 */
[----:B------:R-:W5:Y:S04]  /*3b00*/  LDG.E R200, desc[UR34][R4.64+0x100] ;  /* 0x0001002204c87981 */ /* 0x000f68000c1e1900 */
[----:B------:R1:W5:Y:S04]  /*3b10*/  LDG.E R197, desc[UR34][R4.64+0x120] ;  /* 0x0001202204c57981 */ /* 0x000368000c1e1900 */
        /* <DEDUP_REMOVED lines=14> */
[----:B------:R-:W4:Y:S01]  /*3c00*/  LDSM.16.M88.4 R156, [R156+0xd800] ;  /* 0x00d800009c9c783b */ /* 0x000f220000000200 */
[-C--:B------:R-:W-:Y:S07]  /*3c10*/  HMMA.16816.F32 R28, R60, R34.reuse, RZ ;  /* 0x000000223c1c723c */ /* 0x080fee00000018ff */
[----:B------:R-:W-:Y:S01]  /*3c20*/  LDSM.16.M88.4 R160, [R164+0xd000] ;  /* 0x00d00000a4a0783b */ /* 0x000fe20000000200 */
[C---:B------:R-:W-:Y:S07]  /*3c30*/  HMMA.16816.F32 R32, R64.reuse, R34, RZ ;  /* 0x000000224020723c */ /* 0x040fee00000018ff */
[----:B------:R-:W-:Y:S01]  /*3c40*/  LDSM.16.M88.4 R172, [R184+0xc000] ;  /* 0x00c00000b8ac783b */ /* 0x000fe20000000200 */
[-C--:B------:R-:W-:Y:S07]  /*3c50*/  HMMA.16816.F32 R36, R64, R48.reuse, RZ ;  /* 0x000000304024723c */ /* 0x080fee00000018ff */
[----:B------:R-:W-:Y:S01]  /*3c60*/  LDSM.16.M88.4 R176, [R3+0x2000] ;  /* 0x0020000003b0783b */ /* 0x000fe20000000200 */
[C---:B------:R-:W-:Y:S07]  /*3c70*/  HMMA.16816.F32 R40, R60.reuse, R48, RZ ;  /* 0x000000303c28723c */ /* 0x040fee00000018ff */
[----:B------:R-:W-:Y:S01]  /*3c80*/  LDSM.16.M88.4 R180, [R184+0xd000] ;  /* 0x00d00000b8b4783b */ /* 0x000fe20000000200 */
[-C--:B------:R-:W-:Y:S08]  /*3c90*/  HMMA.16816.F32 R44, R60, R50.reuse, RZ ;  /* 0x000000323c2c723c */ /* 0x080ff000000018ff */
[C---:B------:R-:W-:Y:S08]  /*3ca0*/  HMMA.16816.F32 R48, R64.reuse, R50, RZ ;  /* 0x000000324030723c */ /* 0x040ff000000018ff */
[-C--:B------:R-:W-:Y:S08]  /*3cb0*/  HMMA.16816.F32 R52, R64, R132.reuse, RZ ;  /* 0x000000844034723c */ /* 0x080ff000000018ff */
[C---:B------:R-:W-:Y:S08]  /*3cc0*/  HMMA.16816.F32 R56, R60.reuse, R132, RZ ;  /* 0x000000843c38723c */ /* 0x040ff000000018ff */
[-C--:B------:R-:W-:Y:S08]  /*3cd0*/  HMMA.16816.F32 R60, R60, R134.reuse, RZ ;  /* 0x000000863c3c723c */ /* 0x080ff000000018ff */
[----:B------:R-:W-:Y:S01]  /*3ce0*/  HMMA.16816.F32 R64, R64, R134, RZ ;  /* 0x000000864040723c */ /* 0x000fe200000018ff */
[----:B------:R-:W-:Y:S07]  /*3cf0*/  LDSM.16.M88.4 R132, [R168] ;  /* 0x00000000a884783b */ /* 0x000fee0000000200 */
        /* <DEDUP_REMOVED lines=10> */
[-C--:B----4-:R-:W-:Y:S01]  /*3da0*/  HMMA.16816.F32 R36, R136, R152.reuse, R36 ;  /* 0x000000988824723c */ /* 0x090fe20000001824 */
[----:B------:R-:W-:Y:S07]  /*3db0*/  LDSM.16.M88.4 R168, [R3] ;  /* 0x0000000003a8783b */ /* 0x000fee0000000200 */
[C---:B------:R-:W-:Y:S08]  /*3dc0*/  HMMA.16816.F32 R40, R144.reuse, R152, R40 ;  /* 0x000000989028723c */ /* 0x040ff00000001828 */
[-C--:B------:R-:W-:Y:S08]  /*3dd0*/  HMMA.16816.F32 R44, R144, R154.reuse, R44 ;  /* 0x0000009a902c723c */ /* 0x080ff0000000182c */
[C---:B------:R-:W-:Y:S01]  /*3de0*/  HMMA.16816.F32 R48, R136.reuse, R154, R48 ;  /* 0x0000009a8830723c */ /* 0x040fe20000001830 */
[----:B------:R-:W3:Y:S07]  /*3df0*/  LDSM.16.M88.4 R152, [R164+0xc800] ;  /* 0x00c80000a498783b */ /* 0x000eee0000000200 */
[-C--:B------:R-:W-:Y:S01]  /*3e00*/  HMMA.16816.F32 R52, R136, R156.reuse, R52 ;  /* 0x0000009c8834723c */ /* 0x080fe20000001834 */
[----:B------:R-:W4:Y:S07]  /*3e10*/  LDSM.16.M88.4 R164, [R164+0xd800] ;  /* 0x00d80000a4a4783b */ /* 0x000f2e0000000200 */
[C---:B------:R-:W-:Y:S08]  /*3e20*/  HMMA.16816.F32 R56, R144.reuse, R156, R56 ;  /* 0x0000009c9038723c */ /* 0x040ff00000001838 */
[-C--:B------:R-:W-:Y:S01]  /*3e30*/  HMMA.16816.F32 R60, R144, R158.reuse, R60 ;  /* 0x0000009e903c723c */ /* 0x080fe2000000183c */
[----:B------:R-:W4:Y:S07]  /*3e40*/  LDSM.16.M88.4 R144, [R184+0xc800] ;  /* 0x00c80000b890783b */ /* 0x000f2e0000000200 */
[----:B------:R-:W-:Y:S01]  /*3e50*/  HMMA.16816.F32 R64, R136, R158, R64 ;  /* 0x0000009e8840723c */ /* 0x000fe20000001840 */
[----:B------:R-:W4:Y:S07]  /*3e60*/  LDSM.16.M88.4 R136, [R184+0xd800] ;  /* 0x00d80000b888783b */ /* 0x000f2e0000000200 */
[-C--:B-1----:R-:W-:Y:S08]  /*3e70*/  HMMA.16816.F32 R4, R132, R140.reuse, R4 ;  /* 0x0000008c8404723c */ /* 0x082ff00000001804 */
[C---:B--2---:R-:W-:Y:S08]  /*3e80*/  HMMA.16816.F32 R8, R148.reuse, R140, R8 ;  /* 0x0000008c9408723c */ /* 0x044ff00000001808 */
[-C--:B------:R-:W-:Y:S08]  /*3e90*/  HMMA.16816.F32 R12, R148, R142.reuse, R12 ;  /* 0x0000008e940c723c */ /* 0x080ff0000000180c */
[C---:B------:R-:W-:Y:S08]  /*3ea0*/  HMMA.16816.F32 R16, R132.reuse, R142, R16 ;  /* 0x0000008e8410723c */ /* 0x040ff00000001810 */
[-C--:B---3--:R-:W-:Y:S08]  /*3eb0*/  HMMA.16816.F32 R20, R132, R152.reuse, R20 ;  /* 0x000000988414723c */ /* 0x088ff00000001814 */
[C---:B------:R-:W-:Y:S08]  /*3ec0*/  HMMA.16816.F32 R24, R148.reuse, R152, R24 ;  /* 0x000000989418723c */ /* 0x040ff00000001818 */
        /* <DEDUP_REMOVED lines=8> */
[-C--:B------:R-:W-:Y:S08]  /*3f50*/  HMMA.16816.F32 R60, R148, R166.reuse, R60 ;  /* 0x000000a6943c723c */ /* 0x080ff0000000183c */
[----:B------:R-:W-:Y:S08]  /*3f60*/  HMMA.16816.F32 R64, R132, R166, R64 ;  /* 0x000000a68440723c */ /* 0x000ff00000001840 */
[-C--:B------:R-:W-:Y:S08]  /*3f70*/  HMMA.16816.F32 R4, R168, R172.reuse, R4 ;  /* 0x000000aca804723c */ /* 0x080ff00000001804 */
[C---:B------:R-:W-:Y:S08]  /*3f80*/  HMMA.16816.F32 R8, R176.reuse, R172, R8 ;  /* 0x000000acb008723c */ /* 0x040ff00000001808 */
        /* <DEDUP_REMOVED lines=15> */
[----:B------:R-:W-:Y:S11]  /*4080*/  BRA.U !UP0, `(.L_x_643) ;  /* 0x0000000108347547 */ /* 0x000ff6000b800000 */
[----:B------:R-:W-:Y:S02]  /*4090*/  USHF.L.U32 UR9, UR37, 0x7, URZ ;  /* 0x0000000725097899 */ /* 0x000fe400080006ff */
[----:B------:R-:W-:Y:S02]  /*40a0*/  UIADD3 UR15, UPT, UPT, UR12, 0x80, URZ ;  /* 0x000000800c0f7890 */ /* 0x000fe4000fffe0ff */
[----:B------:R-:W-:Y:S02]  /*40b0*/  UIADD3 UR14, UPT, UPT, UR9, UR42, URZ ;  /* 0x0000002a090e7290 */ /* 0x000fe4000fffe0ff */
[----:B------:R-:W-:Y:S02]  /*40c0*/  UIADD3 UR9, UPT, UPT, UR9, 0x80, URZ ;  /* 0x0000008009097890 */ /* 0x000fe4000fffe0ff */
[----:B------:R-:W-:Y:S04]  /*40d0*/  UIADD3 UR14, UPT, UPT, UR14, 0x80, URZ ;  /* 0x000000800e0e7890 */ /* 0x000fe8000fffe0ff */
[----:B------:R-:W-:Y:S01]  /*40e0*/  UIADD3 UR14, UPT, UPT, UR14, UR17, -UR33 ;  /* 0x000000110e0e7290 */ /* 0x000fe2000fffe821 */
[----:B------:R-:W-:Y:S03]  /*40f0*/  IMAD.U32 R3, RZ, RZ, UR9 ;  /* 0x00000009ff037e24 */ /* 0x000fe6000f8e00ff */
[----:B------:R-:W-:Y:S02]  /*4100*/  UIADD3 UR14, UPT, UPT, UR14, -0x80, URZ ;  /* 0xffffff800e0e7890 */ /* 0x000fe4000fffe0ff */
[----:B------:R-:W-:Y:S02]  /*4110*/  ISETP.LT.AND P0, PT, R3, UR33, PT ;  /* 0x0000002103007c0c */ /* 0x000fe4000bf01270 */
[----:B------:R-:W-:Y:S06]  /*4120*/  UISETP.GE.AND UP0, UPT, UR15, UR14, UPT ;  /* 0x0000000e0f00728c */ /* 0x000fec000bf06270 */
[----:B------:R-:W-:Y:S11]  /*4130*/  PLOP3.LUT P1, PT, PT, PT, UP0, 0x80, 0x8 ;  /* 0x000000000008781c */ /* 0x000ff60003f2f008 */
[----:B------:R-:W-:Y:S02]  /*4140*/  @!UPT UIADD3 URZ, UPT, UPT, URZ, URZ, URZ ;  /* 0x000000fffffff290 */ /* 0x000fe4000fffe0ff */
[----:B------:R-:W-:Y:S05]  /*4150*/  @!P1 BRA P0, `(.L_x_644) ;  /* 0x00000010009c9947 */ /* 0x000fea0000000000 */
.L_x_643:
[----:B------:R-:W1:Y:S01]  /*4160*/  S2R R3, SR_TID.X ;  /* 0x0000000000037919 */ /* 0x000e620000002100 */
[----:B------:R-:W-:Y:S01]  /*4170*/  UIADD3 UR9, UPT, UPT, UR33, UR16, -UR42 ;  /* 0x0000001021097290 */ /* 0x000fe2000fffe82a */
[----:B------:R-:W-:Y:S01]  /*4180*/  VIADD R151, R195, UR12 ;  /* 0x0000000cc3977c36 */ /* 0x000fe20008000000 */
[----:B------:R-:W-:Y:S01]  /*4190*/  UIADD3 UR12, UPT, UPT, UR33, -UR17, -UR42 ;  /* 0x80000011210c7290 */ /* 0x000fe2000fffe82a */
[----:B------:R-:W-:Y:S02]  /*41a0*/  IMAD.U32 R150, RZ, RZ, UR37 ;  /* 0x00000025ff967e24 */ /* 0x000fe4000f8e00ff */
[----:B------:R-:W-:Y:S02]  /*41b0*/  IMAD.MOV.U32 R149, RZ, RZ, 0x1 ;  /* 0x00000001ff957424 */ /* 0x000fe400078e00ff */
[C---:B------:R-:W-:Y:S02]  /*41c0*/  VIADD R134, R151.reuse, UR9 ;  /* 0x0000000997867c36 */ /* 0x040fe40008000000 */
[----:B------:R-:W-:Y:S02]  /*41d0*/  VIADD R151, R151, UR12 ;  /* 0x0000000c97977c36 */ /* 0x000fe40008000000 */
[----:B------:R-:W-:Y:S01]  /*41e0*/  IMAD.MOV.U32 R133, RZ, RZ, 0x9 ;  /* 0x00000009ff857424 */ /* 0x000fe200078e00ff */
[C---:B------:R-:W-:Y:S02]  /*41f0*/  VIADDMNMX R149, R134.reuse, R149, UR33, PT ;  /* 0x0000002186957e46 */ /* 0x040fe4000b800195 */
[----:B------:R-:W-:Y:S02]  /*4200*/  VIMNMX R153, PT, PT, RZ, R151, !PT ;  /* 0x00000097ff997248 */ /* 0x000fe40007fe0100 */
[----:B------:R-:W-:Y:S02]  /*4210*/  VIADDMNMX R152, R151, 0x8, RZ, !PT ;  /* 0x0000000897987846 */ /* 0x000fe400078001ff */
[----:B------:R-:W-:Y:S01]  /*4220*/  VIADDMNMX R133, R134, R133, UR33, PT ;  /* 0x0000002186857e46 */ /* 0x000fe2000b800185 */
[----:B-1----:R-:W-:Y:S01]  /*4230*/  IMAD.SHL.U32 R132, R3, 0x2, RZ ;  /* 0x0000000203847824 */ /* 0x002fe200078e00ff */
[----:B------:R-:W-:Y:S04]  /*4240*/  SHF.R.U32.HI R3, RZ, 0x1, R3 ;  /* 0x00000001ff037819 */ /* 0x000fe80000011603 */
[----:B------:R-:W-:Y:S04]  /*4250*/  LOP3.LUT R132, R132, 0x6, RZ, 0xc0, !PT ;  /* 0x0000000684847812 */ /* 0x000fe800078ec0ff */
[----:B------:R-:W-:Y:S01]  /*4260*/  LOP3.LUT R3, R132, 0x1c0, R3, 0xf8, !PT ;  /* 0x000001c084037812 */ /* 0x000fe200078ef803 */
[----:B------:R-:W-:Y:S04]  /*4270*/  IMAD.MOV.U32 R132, RZ, RZ, 0x41 ;  /* 0x00000041ff847424 */ /* 0x000fe800078e00ff */
[----:B------:R-:W-:Y:S01]  /*4280*/  IMAD R150, R150, 0x80, R3 ;  /* 0x0000008096967824 */ /* 0x000fe200078e0203 */
[----:B------:R-:W-:Y:S01]  /*4290*/  VIADDMNMX R132, R134, R132, UR33, PT ;  /* 0x0000002186847e46 */ /* 0x000fe2000b800184 */
[----:B------:R-:W-:Y:S02]  /*42a0*/  IMAD.MOV.U32 R3, RZ, RZ, 0x49 ;  /* 0x00000049ff037424 */ /* 0x000fe400078e00ff */
[C---:B------:R-:W-:Y:S01]  /*42b0*/  VIADD R148, R150.reuse, 0x1 ;  /* 0x0000000196947836 */ /* 0x040fe20000000000 */
[CC--:B------:R-:W-:Y:S01]  /*42c0*/  ISETP.GE.AND P3, PT, R150.reuse, R153.reuse, PT ;  /* 0x000000999600720c */ /* 0x0c0fe20003f66270 */
[C---:B------:R-:W-:Y:S01]  /*42d0*/  VIADD R147, R150.reuse, 0x8 ;  /* 0x0000000896937836 */ /* 0x040fe20000000000 */
[CC--:B------:R-:W-:Y:S01]  /*42e0*/  ISETP.GE.AND P1, PT, R150.reuse, R152.reuse, PT ;  /* 0x000000989600720c */ /* 0x0c0fe20003f26270 */
[----:B------:R-:W-:Y:S01]  /*42f0*/  VIADD R146, R150, 0x9 ;  /* 0x0000000996927836 */ /* 0x000fe20000000000 */
[-C--:B------:R-:W-:Y:S01]  /*4300*/  ISETP.GE.AND P2, PT, R148, R153.reuse, PT ;  /* 0x000000999400720c */ /* 0x080fe20003f46270 */
[----:B------:R-:W-:Y:S01]  /*4310*/  VIADD R145, R150, 0x10 ;  /* 0x0000001096917836 */ /* 0x000fe20000000000 */
[-C--:B------:R-:W-:Y:S01]  /*4320*/  ISETP.GE.AND P0, PT, R148, R152.reuse, PT ;  /* 0x000000989400720c */ /* 0x080fe20003f06270 */
[----:B------:R-:W-:Y:S01]  /*4330*/  VIADD R144, R150, 0x11 ;  /* 0x0000001196907836 */ /* 0x000fe20000000000 */
[----:B------:R-:W-:Y:S01]  /*4340*/  FSEL R4, R4, -INF , P3 ;  /* 0xff80000004047808 */ /* 0x000fe20001800000 */
[----:B------:R-:W-:Y:S01]  /*4350*/  VIADD R143, R150, 0x18 ;  /* 0x00000018968f7836 */ /* 0x000fe20000000000 */
[----:B------:R-:W-:Y:S01]  /*4360*/  FSEL R6, R6, -INF , P1 ;  /* 0xff80000006067808 */ /* 0x000fe20000800000 */
[C---:B------:R-:W-:Y:S01]  /*4370*/  VIADD R142, R150.reuse, 0x19 ;  /* 0x00000019968e7836 */ /* 0x040fe20000000000 */
[----:B------:R-:W-:Y:S01]  /*4380*/  FSEL R5, R5, -INF , P2 ;  /* 0xff80000005057808 */ /* 0x000fe20001000000 */
[C---:B------:R-:W-:Y:S01]  /*4390*/  VIADD R141, R150.reuse, 0x20 ;  /* 0x00000020968d7836 */ /* 0x040fe20000000000 */
[----:B------:R-:W-:Y:S01]  /*43a0*/  FSEL R7, R7, -INF , P0 ;  /* 0xff80000007077808 */ /* 0x000fe20000000000 */
[C---:B------:R-:W-:Y:S01]  /*43b0*/  VIADD R140, R150.reuse, 0x21 ;  /* 0x00000021968c7836 */ /* 0x040fe20000000000 */
[CC--:B------:R-:W-:Y:S01]  /*43c0*/  ISETP.GE.AND P3, PT, R147.reuse, R153.reuse, PT ;  /* 0x000000999300720c */ /* 0x0c0fe20003f66270 */
[----:B------:R-:W-:Y:S01]  /*43d0*/  VIADD R139, R150, 0x28 ;  /* 0x00000028968b7836 */ /* 0x000fe20000000000 */
[-C--:B------:R-:W-:Y:S01]  /*43e0*/  ISETP.GE.AND P2, PT, R146, R153.reuse, PT ;  /* 0x000000999200720c */ /* 0x080fe20003f46270 */
[C---:B------:R-:W-:Y:S01]  /*43f0*/  VIADD R138, R150.reuse, 0x29 ;  /* 0x00000029968a7836 */ /* 0x040fe20000000000 */
[-C--:B------:R-:W-:Y:S01]  /*4400*/  ISETP.GE.AND P1, PT, R147, R152.reuse, PT ;  /* 0x000000989300720c */ /* 0x080fe20003f26270 */
[----:B------:R-:W-:Y:S01]  /*4410*/  VIADD R137, R150, 0x30 ;  /* 0x0000003096897836 */ /* 0x000fe20000000000 */
[-C--:B------:R-:W-:Y:S01]  /*4420*/  ISETP.GE.AND P0, PT, R146, R152.reuse, PT ;  /* 0x000000989200720c */ /* 0x080fe20003f06270 */
[----:B------:R-:W-:Y:S01]  /*4430*/  VIADD R136, R150, 0x31 ;  /* 0x0000003196887836 */ /* 0x000fe20000000000 */
[----:B------:R-:W-:Y:S01]  /*4440*/  FSEL R16, R16, -INF , P3 ;  /* 0xff80000010107808 */ /* 0x000fe20001800000 */
[----:B------:R-:W-:Y:S01]  /*4450*/  VIADD R135, R150, 0x38 ;  /* 0x0000003896877836 */ /* 0x000fe20000000000 */
[----:B------:R-:W-:Y:S02]  /*4460*/  FSEL R17, R17, -INF , P2 ;  /* 0xff80000011117808 */ /* 0x000fe40001000000 */
[----:B------:R-:W-:Y:S02]  /*4470*/  FSEL R18, R18, -INF , P1 ;  /* 0xff80000012127808 */ /* 0x000fe40000800000 */
[----:B------:R-:W-:Y:S02]  /*4480*/  FSEL R19, R19, -INF , P0 ;  /* 0xff80000013137808 */ /* 0x000fe40000000000 */
        /* <DEDUP_REMOVED lines=17> */
[C---:B------:R-:W-:Y:S02]  /*45a0*/  ISETP.GE.AND P2, PT, R140.reuse, R153, PT ;  /* 0x000000998c00720c */ /* 0x040fe40003f46270 */
[-C--:B------:R-:W-:Y:S02]  /*45b0*/  ISETP.GE.AND P1, PT, R141, R152.reuse, PT ;  /* 0x000000988d00720c */ /* 0x080fe40003f26270 */
[-C--:B------:R-:W-:Y:S02]  /*45c0*/  ISETP.GE.AND P0, PT, R140, R152.reuse, PT ;  /* 0x000000988c00720c */ /* 0x080fe40003f06270 */
[----:B------:R-:W-:Y:S01]  /*45d0*/  VIADDMNMX R3, R134, R3, UR33, PT ;  /* 0x0000002186037e46 */ /* 0x000fe2000b800103 */
[----:B------:R-:W-:Y:S01]  /*45e0*/  VIADD R134, R150, 0x39 ;  /* 0x0000003996867836 */ /* 0x000fe20000000000 */
[----:B------:R-:W-:Y:S02]  /*45f0*/  FSEL R36, R36, -INF , P3 ;  /* 0xff80000024247808 */ /* 0x000fe40001800000 */
[----:B------:R-:W-:Y:S02]  /*4600*/  FSEL R37, R37, -INF , P2 ;  /* 0xff80000025257808 */ /* 0x000fe40001000000 */
[----:B------:R-:W-:Y:S02]  /*4610*/  FSEL R38, R38, -INF , P1 ;  /* 0xff80000026267808 */ /* 0x000fe40000800000 */
[----:B------:R-:W-:Y:S02]  /*4620*/  FSEL R39, R39, -INF , P0 ;  /* 0xff80000027277808 */ /* 0x000fe40000000000 */
[CC--:B------:R-:W-:Y:S02]  /*4630*/  ISETP.GE.AND P3, PT, R138.reuse, R153.reuse, PT ;  /* 0x000000998a00720c */ /* 0x0c0fe40003f66270 */
[-C--:B------:R-:W-:Y:S02]  /*4640*/  ISETP.GE.AND P2, PT, R139, R152.reuse, PT ;  /* 0x000000988b00720c */ /* 0x080fe40003f46270 */
[-C--:B------:R-:W-:Y:S02]  /*4650*/  ISETP.GE.AND P1, PT, R138, R152.reuse, PT ;  /* 0x000000988a00720c */ /* 0x080fe40003f26270 */
[----:B------:R-:W-:Y:S02]  /*4660*/  ISETP.GE.AND P0, PT, R137, R153, PT ;  /* 0x000000998900720c */ /* 0x000fe40003f06270 */
        /* <DEDUP_REMOVED lines=14> */
[CC--:B------:R-:W-:Y:S02]  /*4750*/  ISETP.GE.AND P3, PT, R150.reuse, R152.reuse, PT ;  /* 0x000000989600720c */ /* 0x0c0fe40003f66270 */
[-C--:B------:R-:W-:Y:S02]  /*4760*/  ISETP.GE.AND P1, PT, R150, R151.reuse, PT ;  /* 0x000000979600720c */ /* 0x080fe40003f26270 */
[CC--:B------:R-:W-:Y:S02]  /*4770*/  ISETP.GE.AND P2, PT, R148.reuse, R152.reuse, PT ;  /* 0x000000989400720c */ /* 0x0c0fe40003f46270 */
        /* <DEDUP_REMOVED lines=21> */
[----:B------:R-:W-:Y:S02]  /*48d0*/  ISETP.GE.AND P4, PT, R139, R153, PT ;  /* 0x000000998b00720c */ /* 0x000fe40003f86270 */
        /* <DEDUP_REMOVED lines=40> */
[----:B------:R-:W-:Y:S02]  /*4b60*/  ISETP.GE.AND P0, PT, R134, R151, PT ;  /* 0x000000978600720c */ /* 0x000fe40003f06270 */
[----:B------:R-:W-:Y:S02]  /*4b70*/  ISETP.GE.AND P6, PT, R150, R149, PT ;  /* 0x000000959600720c */ /* 0x000fe40003fc6270 */
[----:B------:R-:W-:Y:S02]  /*4b80*/  FSEL R58, R58, -INF , P3 ;  /* 0xff8000003a3a7808 */ /* 0x000fe40001800000 */
[----:B------:R-:W-:Y:S02]  /*4b90*/  FSEL R59, R59, -INF , P2 ;  /* 0xff8000003b3b7808 */ /* 0x000fe40001000000 */
[----:B------:R-:W-:Y:S02]  /*4ba0*/  FSEL R60, R60, -INF , P5 ;  /* 0xff8000003c3c7808 */ /* 0x000fe40002800000 */
[----:B------:R-:W-:Y:S02]  /*4bb0*/  FSEL R61, R61, -INF , P4 ;  /* 0xff8000003d3d7808 */ /* 0x000fe40002000000 */
[----:B------:R-:W-:Y:S02]  /*4bc0*/  FSEL R62, R62, -INF , P1 ;  /* 0xff8000003e3e7808 */ /* 0x000fe40000800000 */
[----:B------:R-:W-:Y:S02]  /*4bd0*/  FSEL R63, R63, -INF , P0 ;  /* 0xff8000003f3f7808 */ /* 0x000fe40000000000 */
[----:B------:R-:W-:Y:S02]  /*4be0*/  FSEL R4, R4, -INF , !P6 ;  /* 0xff80000004047808 */ /* 0x000fe40007000000 */
[C---:B------:R-:W-:Y:S02]  /*4bf0*/  ISETP.GE.AND P3, PT, R150.reuse, R133, PT ;  /* 0x000000859600720c */ /* 0x040fe40003f66270 */
[CC--:B------:R-:W-:Y:S02]  /*4c00*/  ISETP.GE.AND P2, PT, R150.reuse, R132.reuse, PT ;  /* 0x000000849600720c */ /* 0x0c0fe40003f46270 */
[----:B------:R-:W-:Y:S02]  /*4c10*/  ISETP.GE.AND P5, PT, R150, R3, PT ;  /* 0x000000039600720c */ /* 0x000fe40003fa6270 */
[-C--:B------:R-:W-:Y:S02]  /*4c20*/  ISETP.GE.AND P4, PT, R148, R149.reuse, PT ;  /* 0x000000959400720c */ /* 0x080fe40003f86270 */
[-C--:B------:R-:W-:Y:S02]  /*4c30*/  ISETP.GE.AND P1, PT, R147, R149.reuse, PT ;  /* 0x000000959300720c */ /* 0x080fe40003f26270 */
[-C--:B------:R-:W-:Y:S02]  /*4c40*/  ISETP.GE.AND P0, PT, R146, R149.reuse, PT ;  /* 0x000000959200720c */ /* 0x080fe40003f06270 */
        /* <DEDUP_REMOVED lines=120> */
.L_x_644:
[----:B------:R-:W1:Y:S01]  /*53d0*/  S2R R157, SR_TID.X ;  /* 0x00000000009d7919 */ /* 0x000e620000002100 */
[C---:B------:R-:W-:Y:S01]  /*53e0*/  FMUL.FTZ R132, R194.reuse, 1.4426950216293334961 ;  /* 0x3fb8aa3bc2847820 */ /* 0x040fe20000410000 */
[----:B------:R-:W-:Y:S01]  /*53f0*/  FSETP.NEU.FTZ.AND P1, PT, R194, -INF , PT ;  /* 0xff800000c200780b */ /* 0x000fe20003f3d000 */
[C---:B------:R-:W-:Y:S01]  /*5400*/  FMUL.FTZ R3, R193.reuse, 1.4426950216293334961 ;  /* 0x3fb8aa3bc1037820 */ /* 0x040fe20000410000 */
[----:B------:R-:W-:Y:S01]  /*5410*/  FSETP.NEU.FTZ.AND P0, PT, R193, -INF , PT ;  /* 0xff800000c100780b */ /* 0x000fe20003f1d000 */
[----:B------:R-:W-:Y:S01]  /*5420*/  UISETP.GT.AND UP0, UPT, UR46, UR43, UPT ;  /* 0x0000002b2e00728c */ /* 0x000fe2000bf04270 */
[----:B------:R-:W-:Y:S02]  /*5430*/  FSEL R132, R132, RZ, P1 ;  /* 0x000000ff84847208 */ /* 0x000fe40000800000 */
[----:B------:R-:W-:Y:S02]  /*5440*/  FSEL R3, R3, RZ, P0 ;  /* 0x000000ff03037208 */ /* 0x000fe40000000000 */
[----:B------:R-:W-:Y:S01]  /*5450*/  FSETP.NEU.FTZ.AND P0, PT, R191, -INF , PT ;  /* 0xff800000bf00780b */ /* 0x000fe20003f1d000 */
[--C-:B------:R-:W-:Y:S01]  /*5460*/  FFMA.FTZ R205, R4, UR8, -R132.reuse ;  /* 0x0000000804cd7c23 */ /* 0x100fe20008010884 */
[----:B------:R-:W-:Y:S01]  /*5470*/  FFMA.FTZ R208, R5, UR8, -R132 ;  /* 0x0000000805d07c23 */ /* 0x000fe20008010884 */
[----:B------:R-:W-:Y:S01]  /*5480*/  FMUL.FTZ R4, R191, 1.4426950216293334961 ;  /* 0x3fb8aa3bbf047820 */ /* 0x000fe20000410000 */
[C---:B------:R-:W-:Y:S01]  /*5490*/  FMUL.FTZ R5, R192.reuse, 1.4426950216293334961 ;  /* 0x3fb8aa3bc0057820 */ /* 0x040fe20000410000 */
[----:B------:R-:W-:Y:S01]  /*54a0*/  FSETP.NEU.FTZ.AND P1, PT, R192, -INF , PT ;  /* 0xff800000c000780b */ /* 0x000fe20003f3d000 */
[--C-:B------:R-:W-:Y:S01]  /*54b0*/  FFMA.FTZ R214, R7, UR8, -R3.reuse ;  /* 0x0000000807d67c23 */ /* 0x100fe20008010803 */
[--C-:B------:R-:W-:Y:S01]  /*54c0*/  FFMA.FTZ R211, R6, UR8, -R3.reuse ;  /* 0x0000000806d37c23 */ /* 0x100fe20008010803 */
[----:B------:R-:W-:Y:S01]  /*54d0*/  FSEL R4, R4, RZ, P0 ;  /* 0x000000ff04047208 */ /* 0x000fe20000000000 */
[----:B------:R-:W-:Y:S01]  /*54e0*/  MUFU.EX2 R205, R205 ;  /* 0x000000cd00cd7308 */ /* 0x000fe20000000800 */
[----:B------:R-:W-:Y:S01]  /*54f0*/  FSEL R5, R5, RZ, P1 ;  /* 0x000000ff05057208 */ /* 0x000fe20000800000 */
[--C-:B------:R-:W-:Y:S01]  /*5500*/  FFMA.FTZ R170, R18, UR8, -R3.reuse ;  /* 0x0000000812aa7c23 */ /* 0x100fe20008010803 */
[----:B------:R-:W-:Y:S01]  /*5510*/  FFMA.FTZ R171, R19, UR8, -R3 ;  /* 0x0000000813ab7c23 */ /* 0x000fe20008010803 */
[--C-:B------:R-:W-:Y:S01]  /*5520*/  FFMA.FTZ R232, R62, UR8, -R4.reuse ;  /* 0x000000083ee87c23 */ /* 0x100fe20008010804 */
        /* <DEDUP_REMOVED lines=9> */
[----:B-1----:R-:W-:Y:S01]  /*55c0*/  SHF.L.U32 R7, R157, 0x4, RZ ;  /* 0x000000049d077819 */ /* 0x002fe200000006ff */
[--C-:B------:R-:W-:Y:S01]  /*55d0*/  FFMA.FTZ R209, R30, UR8, -R4.reuse ;  /* 0x000000081ed17c23 */ /* 0x100fe20008010804 */
[--C-:B------:R-:W-:Y:S01]  /*55e0*/  FFMA.FTZ R181, R31, UR8, -R4.reuse ;  /* 0x000000081fb57c23 */ /* 0x100fe20008010804 */
[--C-:B------:R-:W-:Y:S01]  /*55f0*/  FFMA.FTZ R42, R42, UR8, -R4.reuse ;  /* 0x000000082a2a7c23 */ /* 0x100fe20008010804 */
[--C-:B------:R-:W-:Y:S01]  /*5600*/  FFMA.FTZ R252, R43, UR8, -R4.reuse ;  /* 0x000000082bfc7c23 */ /* 0x100fe20008010804 */
[--C-:B------:R-:W-:Y:S01]  /*5610*/  FFMA.FTZ R250, R46, UR8, -R4.reuse ;  /* 0x000000082efa7c23 */ /* 0x100fe20008010804 */
[----:B------:R-:W-:Y:S01]  /*5620*/  FFMA.FTZ R47, R47, UR8, -R4 ;  /* 0x000000082f2f7c23 */ /* 0x000fe20008010804 */
[--C-:B------:R-:W-:Y:S01]  /*5630*/  FFMA.FTZ R217, R8, UR8, -R5.reuse ;  /* 0x0000000808d97c23 */ /* 0x100fe20008010805 */
[C---:B------:R-:W-:Y:S01]  /*5640*/  SHF.L.U32 R4, R157.reuse, 0x6, RZ ;  /* 0x000000069d047819 */ /* 0x040fe200000006ff */
[--C-:B------:R-:W-:Y:S01]  /*5650*/  FFMA.FTZ R236, R60, UR8, -R5.reuse ;  /* 0x000000083cec7c23 */ /* 0x100fe20008010805 */
[----:B------:R-:W-:Y:S01]  /*5660*/  SHF.L.U32 R8, R157, 0x1, RZ ;  /* 0x000000019d087819 */ /* 0x000fe200000006ff */
[--C-:B------:R-:W-:Y:S01]  /*5670*/  FFMA.FTZ R235, R61, UR8, -R5.reuse ;  /* 0x000000083deb7c23 */ /* 0x100fe20008010805 */
[----:B------:R-:W-:Y:S01]  /*5680*/  LOP3.LUT R7, R7, 0x1c0, RZ, 0xc0, !PT ;  /* 0x000001c007077812 */ /* 0x000fe200078ec0ff */
        /* <DEDUP_REMOVED lines=12> */
[----:B------:R-:W-:Y:S01]  /*5750*/  FFMA.FTZ R249, R45, UR8, -R5 ;  /* 0x000000082df97c23 */ /* 0x000fe20008010805 */
[----:B------:R-:W1:Y:S01]  /*5760*/  MUFU.EX2 R208, R208 ;  /* 0x000000d000d07308 */ /* 0x000e620000000800 */
[----:B------:R-:W-:Y:S01]  /*5770*/  SHF.L.U32 R159, R157, 0x3, RZ ;  /* 0x000000039d9f7819 */ /* 0x000fe200000006ff */
[--C-:B------:R-:W-:Y:S01]  /*5780*/  FFMA.FTZ R166, R34, UR8, -R3.reuse ;  /* 0x0000000822a67c23 */ /* 0x100fe20008010803 */
[----:B------:R-:W-:Y:S07]  /*5790*/  LOP3.LUT R5, R4, 0x1c0, RZ, 0xc0, !PT ;  /* 0x000001c004057812 */ /* 0x000fee00078ec0ff */
[----:B------:R-:W-:Y:S01]  /*57a0*/  MUFU.EX2 R211, R211 ;  /* 0x000000d300d37308 */ /* 0x000fe20000000800 */
[----:B------:R-:W-:Y:S01]  /*57b0*/  LOP3.LUT R7, R7, 0x38, R8, 0xf8, !PT ;  /* 0x0000003807077812 */ /* 0x000fe200078ef808 */
[--C-:B------:R-:W-:Y:S01]  /*57c0*/  FFMA.FTZ R167, R35, UR8, -R3.reuse ;  /* 0x0000000823a77c23 */ /* 0x100fe20008010803 */
[----:B------:R-:W-:Y:S07]  /*57d0*/  SHF.L.U32 R6, R157, 0x5, RZ ;  /* 0x000000059d067819 */ /* 0x000fee00000006ff */
[----:B------:R-:W2:Y:S01]  /*57e0*/  MUFU.EX2 R214, R214 ;  /* 0x000000d600d67308 */ /* 0x000ea20000000800 */
[----:B------:R-:W-:Y:S01]  /*57f0*/  LOP3.LUT R8, R8, 0xe006, R4, 0xc8, !PT ;  /* 0x0000e00608087812 */ /* 0x000fe200078ec804 */
        /* <DEDUP_REMOVED lines=10> */
[----:B------:R-:W-:Y:S01]  /*58a0*/  LOP3.LUT R5, R5, 0x38, R159, 0xf8, !PT ;  /* 0x0000003805057812 */ /* 0x000fe200078ef89f */
[--C-:B------:R-:W-:Y:S01]  /*58b0*/  FFMA.FTZ R168, R16, UR8, -R132.reuse ;  /* 0x0000000810a87c23 */ /* 0x100fe20008010884 */
[----:B------:R-:W-:Y:S01]  /*58c0*/  SHF.R.U32.HI R3, RZ, 0x1, R157 ;  /* 0x00000001ff037819 */ /* 0x000fe2000001169d */
[----:B------:R-:W-:Y:S01]  /*58d0*/  FFMA.FTZ R169, R17, UR8, -R132 ;  /* 0x0000000811a97c23 */ /* 0x000fe20008010884 */
[----:B------:R-:W-:Y:S01]  /*58e0*/  LOP3.LUT R4, R4, 0x200, RZ, 0xc0, !PT ;  /* 0x0000020004047812 */ /* 0x000fe200078ec0ff */
[----:B------:R-:W-:Y:S01]  /*58f0*/  MUFU.EX2 R170, R170 ;  /* 0x000000aa00aa7308 */ /* 0x000fe20000000800 */
[----:B------:R-:W-:Y:S01]  /*5900*/  LOP3.LUT R8, R8, 0xc00, R6, 0xf8, !PT ;  /* 0x00000c0008087812 */ /* 0x000fe200078ef806 */
[----:B------:R-:W-:Y:S01]  /*5910*/  FFMA.FTZ R174, R20, UR8, -R132 ;  /* 0x0000000814ae7c23 */ /* 0x000fe20008010884 */
[----:B------:R-:W-:Y:S07]  /*5920*/  LOP3.LUT R3, R5, 0x8, R3, 0x78, !PT ;  /* 0x0000000805037812 */ /* 0x000fee00078e7803 */
[----:B------:R-:W-:Y:S01]  /*5930*/  MUFU.EX2 R168, R168 ;  /* 0x000000a800a87308 */ /* 0x000fe20000000800 */
[----:B------:R-:W-:Y:S01]  /*5940*/  LOP3.LUT R4, R4, 0xc00, R6, 0xf8, !PT ;  /* 0x00000c0004047812 */ /* 0x000fe200078ef806 */
[--C-:B------:R-:W-:Y:S01]  /*5950*/  FFMA.FTZ R176, R21, UR8, -R132.reuse ;  /* 0x0000000815b07c23 */ /* 0x100fe20008010884 */
[----:B------:R-:W-:Y:S07]  /*5960*/  LOP3.LUT R5, R5, 0x8, R157, 0x78, !PT ;  /* 0x0000000805057812 */ /* 0x000fee00078e789d */
[----:B------:R-:W-:Y:S01]  /*5970*/  MUFU.EX2 R169, R169 ;  /* 0x000000a900a97308 */ /* 0x000fe20000000800 */
[----:B------:R-:W-:Y:S01]  /*5980*/  LOP3.LUT R7, R8, R7, RZ, 0xfc, !PT ;  /* 0x0000000708077212 */ /* 0x000fe200078efcff */
[----:B------:R-:W-:Y:S01]  /*5990*/  FFMA.FTZ R163, R32, UR8, -R132 ;  /* 0x0000000820a37c23 */ /* 0x000fe20008010884 */
[----:B------:R-:W-:Y:S07]  /*59a0*/  LOP3.LUT R3, R4, R3, RZ, 0xfc, !PT ;  /* 0x0000000304037212 */ /* 0x000fee00078efcff */
[----:B------:R-:W-:Y:S01]  /*59b0*/  MUFU.EX2 R171, R171 ;  /* 0x000000ab00ab7308 */ /* 0x000fe20000000800 */
[----:B------:R-:W-:Y:S01]  /*59c0*/  LOP3.LUT R6, R5, 0x7200, R6, 0xf8, !PT ;  /* 0x0000720005067812 */ /* 0x000fe200078ef806 */
[--C-:B------:R-:W-:Y:S01]  /*59d0*/  FFMA.FTZ R165, R33, UR8, -R132.reuse ;  /* 0x0000000821a57c23 */ /* 0x100fe20008010884 */
[----:B-1----:R-:W-:Y:S07]  /*59e0*/  F2FP.F16.F32.PACK_AB R4, R208, R205 ;  /* 0x000000cdd004723e */ /* 0x002fee00000000ff */
[----:B------:R-:W-:Y:S01]  /*59f0*/  MUFU.EX2 R217, R217 ;  /* 0x000000d900d97308 */ /* 0x000fe20000000800 */
[----:B------:R-:W-:Y:S01]  /*5a00*/  LEA R230, R7, UR4, 0x1 ;  /* 0x0000000407e67c11 */ /* 0x000fe2000f8e08ff */
[--C-:B------:R-:W-:Y:S01]  /*5a10*/  FFMA.FTZ R173, R36, UR8, -R132.reuse ;  /* 0x0000000824ad7c23 */ /* 0x100fe20008010884 */
[----:B--2---:R-:W-:Y:S07]  /*5a20*/  F2FP.F16.F32.PACK_AB R5, R214, R211 ;  /* 0x000000d3d605723e */ /* 0x004fee00000000ff */
[----:B------:R-:W1:Y:S01]  /*5a30*/  MUFU.EX2 R219, R219 ;  /* 0x000000db00db7308 */ /* 0x000e620000000800 */
[C---:B------:R-:W-:Y:S01]  /*5a40*/  LOP3.LUT P0, RZ, R157.reuse, 0x4, RZ, 0xc0, !PT ;  /* 0x000000049dff7812 */ /* 0x040fe2000780c0ff */
[----:B------:R2:W-:Y:S01]  /*5a50*/  STS [R230+0x1c000], R4 ;  /* 0x01c00004e6007388 */ /* 0x0005e20000000800 */
[----:B------:R-:W-:Y:S07]  /*5a60*/  MOV R215, 0x10 ;  /* 0x0000001000d77802 */ /* 0x000fee0000000f00 */
[----:B------:R-:W-:Y:S01]  /*5a70*/  MUFU.EX2 R222, R222 ;  /* 0x000000de00de7308 */ /* 0x000fe20000000800 */
[----:B------:R-:W-:Y:S01]  /*5a80*/  LOP3.LUT P1, RZ, R157, 0x10, RZ, 0xc0, !PT ;  /* 0x000000109dff7812 */ /* 0x000fe2000782c0ff */
[----:B------:R3:W-:Y:S01]  /*5a90*/  STS [R230+0x1c400], R5 ;  /* 0x01c40005e6007388 */ /* 0x0007e20000000800 */
[----:B------:R-:W-:Y:S07]  /*5aa0*/  SEL R215, R215, 0xfffffff0, !P0 ;  /* 0xfffffff0d7d77807 */ /* 0x000fee0004000000 */
[----:B------:R-:W4:Y:S01]  /*5ab0*/  MUFU.EX2 R224, R224 ;  /* 0x000000e000e07308 */ /* 0x000f220000000800 */
[C---:B------:R-:W-:Y:S01]  /*5ac0*/  IADD3 R8, PT, PT, R230.reuse, 0x1c000, RZ ;  /* 0x0001c000e6087810 */ /* 0x040fe20007ffe0ff */
[--C-:B------:R-:W-:Y:S01]  /*5ad0*/  FFMA.FTZ R178, R37, UR8, -R132.reuse ;  /* 0x0000000825b27c23 */ /* 0x100fe20008010884 */
[C---:B------:R-:W-:Y:S07]  /*5ae0*/  IADD3 R228, PT, PT, R230.reuse, R215, RZ ;  /* 0x000000d7e6e47210 */ /* 0x040fee0007ffe0ff */
[----:B------:R-:W-:Y:S01]  /*5af0*/  MUFU.EX2 R216, R216 ;  /* 0x000000d800d87308 */ /* 0x000fe20000000800 */
[----:B------:R-:W-:Y:S01]  /*5b00*/  IADD3 R229, PT, PT, R230, 0x1c040, RZ ;  /* 0x0001c040e6e57810 */ /* 0x000fe20007ffe0ff */
[--C-:B------:R-:W-:Y:S01]  /*5b10*/  FFMA.FTZ R172, R48, UR8, -R132.reuse ;  /* 0x0000000830ac7c23 */ /* 0x100fe20008010884 */
[----:B-1----:R-:W-:Y:S07]  /*5b20*/  F2FP.F16.F32.PACK_AB R7, R219, R217 ;  /* 0x000000d9db07723e */ /* 0x002fee00000000ff */
[----:B------:R-:W-:Y:S01]  /*5b30*/  MUFU.EX2 R218, R218 ;  /* 0x000000da00da7308 */ /* 0x000fe20000000800 */
[--C-:B------:R-:W-:Y:S01]  /*5b40*/  FFMA.FTZ R175, R49, UR8, -R132.reuse ;  /* 0x0000000831af7c23 */ /* 0x100fe20008010884 */
[----:B------:R-:W-:Y:S01]  /*5b50*/  @P1 IADD3 R229, PT, PT, R8, -0x40, RZ ;  /* 0xffffffc008e51810 */ /* 0x000fe20007ffe0ff */
[--C-:B------:R-:W-:Y:S07]  /*5b60*/  FFMA.FTZ R248, R52, UR8, -R132.reuse ;  /* 0x0000000834f87c23 */ /* 0x100fee0008010884 */
[----:B------:R-:W-:Y:S01]  /*5b70*/  MUFU.EX2 R221, R221 ;  /* 0x000000dd00dd7308 */ /* 0x000fe20000000800 */
[----:B------:R-:W-:Y:S01]  /*5b80*/  LOP3.LUT P1, RZ, R157, 0x8, RZ, 0xc0, !PT ;  /* 0x000000089dff7812 */ /* 0x000fe2000782c0ff */
[--C-:B------:R-:W-:Y:S01]  /*5b90*/  FFMA.FTZ R247, R53, UR8, -R132.reuse ;  /* 0x0000000835f77c23 */ /* 0x100fe20008010884 */
[----:B----4-:R-:W-:Y:S07]  /*5ba0*/  F2FP.F16.F32.PACK_AB R8, R224, R222 ;  /* 0x000000dee008723e */ /* 0x010fee00000000ff */
[----:B------:R-:W-:Y:S01]  /*5bb0*/  MUFU.EX2 R223, R223 ;  /* 0x000000df00df7308 */ /* 0x000fe20000000800 */
[----:B------:R-:W-:Y:S01]  /*5bc0*/  IADD3 R225, PT, PT, R215, R229, RZ ;  /* 0x000000e5d7e17210 */ /* 0x000fe20007ffe0ff */
[--C-:B------:R-:W-:Y:S01]  /*5bd0*/  FFMA.FTZ R244, R64, UR8, -R132.reuse ;  /* 0x0000000840f47c23 */ /* 0x100fe20008010884 */
[----:B--2---:R-:W-:Y:S07]  /*5be0*/  F2FP.F16.F32.PACK_AB R4, R171, R170 ;  /* 0x000000aaab04723e */ /* 0x004fee00000000ff */
[----:B------:R-:W-:Y:S01]  /*5bf0*/  MUFU.EX2 R174, R174 ;  /* 0x000000ae00ae7308 */ /* 0x000fe20000000800 */
[----:B------:R-:W-:Y:S01]  /*5c00*/  FFMA.FTZ R132, R65, UR8, -R132 ;  /* 0x0000000841847c23 */ /* 0x000fe20008010884 */
[----:B------:R-:W-:Y:S02]  /*5c10*/  LEA R162, R3, UR4, 0x1 ;  /* 0x0000000403a27c11 */ /* 0x000fe4000f8e08ff */
[----:B---3--:R-:W-:Y:S01]  /*5c20*/  F2FP.F16.F32.PACK_AB R5, R169, R168 ;  /* 0x000000a8a905723e */ /* 0x008fe200000000ff */
[----:B------:R1:W-:Y:S05]  /*5c30*/  STS [R228+0x1c400], R4 ;  /* 0x01c40004e4007388 */ /* 0x0003ea0000000800 */
[----:B------:R-:W2:Y:S01]  /*5c40*/  MUFU.EX2 R176, R176 ;  /* 0x000000b000b07308 */ /* 0x000ea20000000800 */
[----:B------:R-:W-:Y:S01]  /*5c50*/  LEA R158, R6, UR4, 0x1 ;  /* 0x00000004069e7c11 */ /* 0x000fe2000f8e08ff */
[----:B------:R3:W-:Y:S08]  /*5c60*/  STS [R228+0x1c000], R5 ;  /* 0x01c00005e4007388 */ /* 0x0007f00000000800 */
[----:B------:R-:W-:Y:S01]  /*5c70*/  MUFU.EX2 R177, R177 ;  /* 0x000000b100b17308 */ /* 0x000fe20000000800 */
[----:B------:R-:W-:Y:S01]  /*5c80*/  MOV R160, 0x40 ;  /* 0x0000004000a07802 */ /* 0x000fe20000000f00 */
[----:B------:R4:W-:Y:S08]  /*5c90*/  STS [R230+0x1e000], R7 ;  /* 0x01e00007e6007388 */ /* 0x0009f00000000800 */
[----:B------:R-:W4:Y:S01]  /*5ca0*/  MUFU.EX2 R180, R180 ;  /* 0x000000b400b47308 */ /* 0x000f220000000800 */
[----:B------:R-:W-:Y:S01]  /*5cb0*/  SEL R160, R160, 0xffffffc0, !P0 ;  /* 0xffffffc0a0a07807 */ /* 0x000fe20004000000 */
[----:B------:R4:W-:Y:S08]  /*5cc0*/  STS [R230+0x1e400], R8 ;  /* 0x01e40008e6007388 */ /* 0x0009f00000000800 */
[----:B------:R-:W-:Y:S01]  /*5cd0*/  MUFU.EX2 R163, R163 ;  /* 0x000000a300a37308 */ /* 0x000fe20000000800 */
[----:B--2---:R-:W-:Y:S09]  /*5ce0*/  F2FP.F16.F32.PACK_AB R9, R176, R174 ;  /* 0x000000aeb009723e */ /* 0x004ff200000000ff */
[----:B------:R-:W-:Y:S10]  /*5cf0*/  MUFU.EX2 R165, R165 ;  /* 0x000000a500a57308 */ /* 0x000ff40000000800 */
[----:B------:R-:W-:Y:S01]  /*5d00*/  MUFU.EX2 R166, R166 ;  /* 0x000000a600a67308 */ /* 0x000fe20000000800 */
[----:B-1----:R-:W-:Y:S09]  /*5d10*/  MOV R4, 0x20 ;  /* 0x0000002000047802 */ /* 0x002ff20000000f00 */
[----:B------:R-:W1:Y:S01]  /*5d20*/  MUFU.EX2 R167, R167 ;  /* 0x000000a700a77308 */ /* 0x000e620000000800 */
[----:B---3--:R-:W-:Y:S09]  /*5d30*/  F2FP.F16.F32.PACK_AB R5, R223, R221 ;  /* 0x000000dddf05723e */ /* 0x008ff200000000ff */
[----:B------:R-:W-:Y:S01]  /*5d40*/  MUFU.EX2 R183, R183 ;  /* 0x000000b700b77308 */ /* 0x000fe20000000800 */
[----:B------:R-:W-:Y:S02]  /*5d50*/  SEL R220, R4, 0xffffffe0, !P1 ;  /* 0xffffffe004dc7807 */ /* 0x000fe40004800000 */
[----:B----4-:R-:W-:Y:S01]  /*5d60*/  F2FP.F16.F32.PACK_AB R7, R218, R216 ;  /* 0x000000d8da07723e */ /* 0x010fe200000000ff */
[----:B------:R1:W-:Y:S01]  /*5d70*/  STS [R228+0x1e400], R5 ;  /* 0x01e40005e4007388 */ /* 0x0003e20000000800 */
[----:B------:R-:W-:Y:S05]  /*5d80*/  IADD3 R227, PT, PT, R230, R220, RZ ;  /* 0x000000dce6e37210 */ /* 0x000fea0007ffe0ff */
[----:B------:R-:W2:Y:S01]  /*5d90*/  MUFU.EX2 R207, R207 ;  /* 0x000000cf00cf7308 */ /* 0x000ea20000000800 */
[----:B------:R-:W-:Y:S01]  /*5da0*/  F2FP.F16.F32.PACK_AB R8, R180, R177 ;  /* 0x000000b1b408723e */ /* 0x000fe200000000ff */
[----:B------:R3:W-:Y:S01]  /*5db0*/  STS [R228+0x1e000], R7 ;  /* 0x01e00007e4007388 */ /* 0x0007e20000000800 */
[----:B------:R-:W-:Y:S07]  /*5dc0*/  IADD3 R226, PT, PT, R215, R227, RZ ;  /* 0x000000e3d7e27210 */ /* 0x000fee0007ffe0ff */
[----:B------:R-:W-:Y:S01]  /*5dd0*/  MUFU.EX2 R210, R210 ;  /* 0x000000d200d27308 */ /* 0x000fe20000000800 */
[----:B------:R-:W-:Y:S01]  /*5de0*/  IADD3 R220, PT, PT, R220, R229, RZ ;  /* 0x000000e5dcdc7210 */ /* 0x000fe20007ffe0ff */
[----:B------:R2:W-:Y:S01]  /*5df0*/  STS [R227+0x1c000], R9 ;  /* 0x01c00009e3007388 */ /* 0x0005e20000000800 */
[----:B------:R-:W-:Y:S07]  /*5e00*/  LOP3.LUT P1, RZ, R157, 0x2, RZ, 0xc0, !PT ;  /* 0x000000029dff7812 */ /* 0x000fee000782c0ff */
[----:B------:R-:W4:Y:S01]  /*5e10*/  MUFU.EX2 R212, R212 ;  /* 0x000000d400d47308 */ /* 0x000f220000000800 */
[----:B------:R-:W-:Y:S01]  /*5e20*/  IADD3 R215, PT, PT, R215, R220, RZ ;  /* 0x000000dcd7d77210 */ /* 0x000fe20007ffe0ff */
[----:B------:R4:W-:Y:S01]  /*5e30*/  STS [R227+0x1c400], R8 ;  /* 0x01c40008e3007388 */ /* 0x0009e20000000800 */
[----:B------:R-:W-:Y:S07]  /*5e40*/  SEL R3, R4, 0xffffffe0, !P1 ;  /* 0xffffffe004037807 */ /* 0x000fee0004800000 */
[----:B------:R-:W-:Y:S01]  /*5e50*/  MUFU.EX2 R182, R182 ;  /* 0x000000b600b67308 */ /* 0x000fe20000000800 */
[----:B------:R-:W-:Y:S09]  /*5e60*/  IADD3 R161, PT, PT, R162, R3, RZ ;  /* 0x00000003a2a17210 */ /* 0x000ff20007ffe0ff */
[----:B------:R-:W-:Y:S01]  /*5e70*/  MUFU.EX2 R206, R206 ;  /* 0x000000ce00ce7308 */ /* 0x000fe20000000800 */
[----:B------:R-:W-:Y:S09]  /*5e80*/  IADD3 R156, PT, PT, R3, R158, RZ ;  /* 0x0000009e039c7210 */ /* 0x000ff20007ffe0ff */
[----:B------:R-:W-:Y:S01]  /*5e90*/  MUFU.EX2 R209, R209 ;  /* 0x000000d100d17308 */ /* 0x000fe20000000800 */
[----:B-1----:R-:W-:Y:S09]  /*5ea0*/  F2FP.F16.F32.PACK_AB R5, R167, R166 ;  /* 0x000000a6a705723e */ /* 0x002ff200000000ff */
[----:B------:R-:W1:Y:S01]  /*5eb0*/  MUFU.EX2 R181, R181 ;  /* 0x000000b500b57308 */ /* 0x000e620000000800 */
[----:B---3--:R-:W-:Y:S01]  /*5ec0*/  F2FP.F16.F32.PACK_AB R7, R165, R163 ;  /* 0x000000a3a507723e */ /* 0x008fe200000000ff */
[----:B------:R1:W-:Y:S08]  /*5ed0*/  STS [R226+0x1c400], R5 ;  /* 0x01c40005e2007388 */ /* 0x0003f00000000800 */
[----:B------:R-:W-:Y:S01]  /*5ee0*/  MUFU.EX2 R173, R173 ;  /* 0x000000ad00ad7308 */ /* 0x000fe20000000800 */
[----:B--2---:R-:W-:Y:S01]  /*5ef0*/  F2FP.F16.F32.PACK_AB R9, R207, R183 ;  /* 0x000000b7cf09723e */ /* 0x004fe200000000ff */
[----:B------:R2:W-:Y:S08]  /*5f00*/  STS [R226+0x1c000], R7 ;  /* 0x01c00007e2007388 */ /* 0x0005f00000000800 */
[----:B------:R-:W3:Y:S01]  /*5f10*/  MUFU.EX2 R178, R178 ;  /* 0x000000b200b27308 */ /* 0x000ee20000000800 */
[----:B----4-:R-:W-:Y:S01]  /*5f20*/  F2FP.F16.F32.PACK_AB R8, R212, R210 ;  /* 0x000000d2d408723e */ /* 0x010fe200000000ff */
[----:B------:R3:W-:Y:S08]  /*5f30*/  STS [R227+0x1e000], R9 ;  /* 0x01e00009e3007388 */ /* 0x0007f00000000800 */
[----:B------:R-:W-:Y:S01]  /*5f40*/  MUFU.EX2 R204, R204 ;  /* 0x000000cc00cc7308 */ /* 0x000fe20000000800 */
[----:B------:R4:W-:Y:S09]  /*5f50*/  STS [R227+0x1e400], R8 ;  /* 0x01e40008e3007388 */ /* 0x0009f20000000800 */
[----:B------:R-:W4:Y:S10]  /*5f60*/  MUFU.EX2 R213, R213 ;  /* 0x000000d500d57308 */ /* 0x000f340000000800 */
[----:B------:R-:W-:Y:S10]  /*5f70*/  MUFU.EX2 R172, R172 ;  /* 0x000000ac00ac7308 */ /* 0x000ff40000000800 */
[----:B------:R-:W-:Y:S01]  /*5f80*/  MUFU.EX2 R175, R175 ;  /* 0x000000af00af7308 */ /* 0x000fe20000000800 */
[----:B-1----:R-:W-:Y:S09]  /*5f90*/  F2FP.F16.F32.PACK_AB R5, R181, R209 ;  /* 0x000000d1b505723e */ /* 0x002ff200000000ff */
[----:B------:R-:W-:Y:S01]  /*5fa0*/  MUFU.EX2 R203, R203 ;  /* 0x000000cb00cb7308 */ /* 0x000fe20000000800 */
[----:B--2---:R-:W-:Y:S01]  /*5fb0*/  F2FP.F16.F32.PACK_AB R7, R206, R182 ;  /* 0x000000b6ce07723e */ /* 0x004fe200000000ff */
[----:B------:R1:W-:Y:S08]  /*5fc0*/  STS [R226+0x1e400], R5 ;  /* 0x01e40005e2007388 */ /* 0x0003f00000000800 */
[----:B------:R-:W1:Y:S01]  /*5fd0*/  MUFU.EX2 R179, R179 ;  /* 0x000000b300b37308 */ /* 0x000e620000000800 */
[----:B---3--:R-:W-:Y:S01]  /*5fe0*/  F2FP.F16.F32.PACK_AB R9, R178, R173 ;  /* 0x000000adb209723e */ /* 0x008fe200000000ff */
[----:B------:R2:W-:Y:S08]  /*5ff0*/  STS [R226+0x1e000], R7 ;  /* 0x01e00007e2007388 */ /* 0x0005f00000000800 */
[----:B------:R-:W-:Y:S01]  /*6000*/  MUFU.EX2 R246, R246 ;  /* 0x000000f600f67308 */ /* 0x000fe20000000800 */
[----:B----4-:R-:W-:Y:S01]  /*6010*/  F2FP.F16.F32.PACK_AB R8, R213, R204 ;  /* 0x000000ccd508723e */ /* 0x010fe200000000ff */
[----:B------:R3:W-:Y:S08]  /*6020*/  STS [R229], R9 ;  /* 0x00000009e5007388 */ /* 0x0007f00000000800 */
[----:B------:R-:W3:Y:S01]  /*6030*/  MUFU.EX2 R251, R251 ;  /* 0x000000fb00fb7308 */ /* 0x000ee20000000800 */
[----:B------:R4:W-:Y:S09]  /*6040*/  STS [R229+0x400], R8 ;  /* 0x00040008e5007388 */ /* 0x0009f20000000800 */
[----:B------:R-:W-:Y:S10]  /*6050*/  MUFU.EX2 R184, R42 ;  /* 0x0000002a00b87308 */ /* 0x000ff40000000800 */
[----:B------:R-:W4:Y:S10]  /*6060*/  MUFU.EX2 R252, R252 ;  /* 0x000000fc00fc7308 */ /* 0x000f340000000800 */
[----:B------:R-:W-:Y:S01]  /*6070*/  MUFU.EX2 R245, R245 ;  /* 0x000000f500f57308 */ /* 0x000fe20000000800 */
[----:B-1----:R-:W-:Y:S09]  /*6080*/  F2FP.F16.F32.PACK_AB R5, R179, R203 ;  /* 0x000000cbb305723e */ /* 0x002ff200000000ff */
[----:B------:R-:W-:Y:S01]  /*6090*/  MUFU.EX2 R249, R249 ;  /* 0x000000f900f97308 */ /* 0x000fe20000000800 */
[----:B--2---:R-:W-:Y:S01]  /*60a0*/  F2FP.F16.F32.PACK_AB R7, R175, R172 ;  /* 0x000000acaf07723e */ /* 0x004fe200000000ff */
[----:B------:R1:W-:Y:S08]  /*60b0*/  STS [R225+0x400], R5 ;  /* 0x00040005e1007388 */ /* 0x0003f00000000800 */
[----:B------:R-:W-:Y:S01]  /*60c0*/  MUFU.EX2 R250, R250 ;  /* 0x000000fa00fa7308 */ /* 0x000fe20000000800 */
[----:B---3--:R-:W-:Y:S01]  /*60d0*/  F2FP.F16.F32.PACK_AB R9, R251, R246 ;  /* 0x000000f6fb09723e */ /* 0x008fe200000000ff */
[----:B------:R2:W-:Y:S08]  /*60e0*/  STS [R225], R7 ;  /* 0x00000007e1007388 */ /* 0x0005f00000000800 */
[----:B------:R-:W1:Y:S01]  /*60f0*/  MUFU.EX2 R164, R47 ;  /* 0x0000002f00a47308 */ /* 0x000e620000000800 */
[----:B----4-:R-:W-:Y:S01]  /*6100*/  F2FP.F16.F32.PACK_AB R8, R252, R184 ;  /* 0x000000b8fc08723e */ /* 0x010fe200000000ff */
[----:B------:R-:W-:Y:S08]  /*6110*/  STS [R229+0x2000], R9 ;  /* 0x00200009e5007388 */ /* 0x000ff00000000800 */
[----:B------:R-:W-:Y:S01]  /*6120*/  MUFU.EX2 R248, R248 ;  /* 0x000000f800f87308 */ /* 0x000fe20000000800 */
[----:B------:R3:W-:Y:S09]  /*6130*/  STS [R229+0x2400], R8 ;  /* 0x00240008e5007388 */ /* 0x0007f20000000800 */
[----:B------:R-:W3:Y:S10]  /*6140*/  MUFU.EX2 R247, R247 ;  /* 0x000000f700f77308 */ /* 0x000ef40000000800 */
[----:B------:R-:W-:Y:S10]  /*6150*/  MUFU.EX2 R242, R242 ;  /* 0x000000f200f27308 */ /* 0x000ff40000000800 */
[----:B------:R-:W-:Y:S01]  /*6160*/  MUFU.EX2 R241, R241 ;  /* 0x000000f100f17308 */ /* 0x000fe20000000800 */
[----:B-1----:R-:W-:Y:S09]  /*6170*/  F2FP.F16.F32.PACK_AB R5, R164, R250 ;  /* 0x000000faa405723e */ /* 0x002ff200000000ff */
[----:B------:R-:W-:Y:S01]  /*6180*/  MUFU.EX2 R243, R132 ;  /* 0x0000008400f37308 */ /* 0x000fe20000000800 */
[----:B--2---:R-:W-:Y:S01]  /*6190*/  F2FP.F16.F32.PACK_AB R7, R249, R245 ;  /* 0x000000f5f907723e */ /* 0x004fe200000000ff */
[----:B------:R1:W-:Y:S08]  /*61a0*/  STS [R225+0x2400], R5 ;  /* 0x00240005e1007388 */ /* 0x0003f00000000800 */
[----:B------:R-:W-:Y:S01]  /*61b0*/  MUFU.EX2 R244, R244 ;  /* 0x000000f400f47308 */ /* 0x000fe20000000800 */
[----:B------:R2:W-:Y:S09]  /*61c0*/  STS [R225+0x2000], R7 ;  /* 0x00200007e1007388 */ /* 0x0005f20000000800 */
[----:B------:R-:W-:Y:S01]  /*61d0*/  MUFU.EX2 R240, R240 ;  /* 0x000000f000f07308 */ /* 0x000fe20000000800 */
[----:B---3--:R-:W-:Y:S09]  /*61e0*/  F2FP.F16.F32.PACK_AB R8, R247, R248 ;  /* 0x000000f8f708723e */ /* 0x008ff200000000ff */
[----:B------:R-:W3:Y:S01]  /*61f0*/  MUFU.EX2 R239, R239 ;  /* 0x000000ef00ef7308 */ /* 0x000ee20000000800 */
[----:B------:R4:W-:Y:S09]  /*6200*/  STS [R220], R8 ;  /* 0x00000008dc007388 */ /* 0x0009f20000000800 */
[----:B------:R-:W-:Y:S10]  /*6210*/  MUFU.EX2 R238, R238 ;  /* 0x000000ee00ee7308 */ /* 0x000ff40000000800 */
[----:B------:R-:W4:Y:S10]  /*6220*/  MUFU.EX2 R237, R237 ;  /* 0x000000ed00ed7308 */ /* 0x000f340000000800 */
[----:B------:R-:W-:Y:S01]  /*6230*/  MUFU.EX2 R234, R234 ;  /* 0x000000ea00ea7308 */ /* 0x000fe20000000800 */
[----:B---3--:R-:W-:Y:S02]  /*6240*/  F2FP.F16.F32.PACK_AB R9, R239, R240 ;  /* 0x000000f0ef09723e */ /* 0x008fe400000000ff */
[----:B-1----:R-:W-:Y:S07]  /*6250*/  F2FP.F16.F32.PACK_AB R5, R243, R244 ;  /* 0x000000f4f305723e */ /* 0x002fee00000000ff */
[----:B------:R-:W1:Y:S01]  /*6260*/  MUFU.EX2 R233, R233 ;  /* 0x000000e900e97308 */ /* 0x000e620000000800 */
[----:B--2---:R-:W-:Y:S09]  /*6270*/  F2FP.F16.F32.PACK_AB R7, R241, R242 ;  /* 0x000000f2f107723e */ /* 0x004ff200000000ff */
[----:B------:R-:W-:Y:S01]  /*6280*/  MUFU.EX2 R236, R236 ;  /* 0x000000ec00ec7308 */ /* 0x000fe20000000800 */
[----:B----4-:R-:W-:Y:S01]  /*6290*/  F2FP.F16.F32.PACK_AB R10, R237, R238 ;  /* 0x000000eeed0a723e */ /* 0x010fe200000000ff */
[----:B------:R2:W-:Y:S08]  /*62a0*/  STS [R220+0x400], R7 ;  /* 0x00040007dc007388 */ /* 0x0005f00000000800 */
[----:B------:R-:W2:Y:S01]  /*62b0*/  MUFU.EX2 R235, R235 ;  /* 0x000000eb00eb7308 */ /* 0x000ea20000000800 */
[----:B------:R3:W-:Y:S09]  /*62c0*/  STS [R215], R5 ;  /* 0x00000005d7007388 */ /* 0x0007f20000000800 */
[----:B------:R-:W-:Y:S01]  /*62d0*/  MUFU.EX2 R232, R232 ;  /* 0x000000e800e87308 */ /* 0x000fe20000000800 */
[----:B-1----:R-:W-:Y:S01]  /*62e0*/  F2FP.F16.F32.PACK_AB R8, R233, R234 ;  /* 0x000000eae908723e */ /* 0x002fe200000000ff */
[----:B------:R-:W-:Y:S08]  /*62f0*/  STS [R215+0x400], R9 ;  /* 0x00040009d7007388 */ /* 0x000ff00000000800 */
[----:B------:R-:W3:Y:S01]  /*6300*/  MUFU.EX2 R231, R231 ;  /* 0x000000e700e77308 */ /* 0x000ee20000000800 */
[----:B------:R-:W-:Y:S04]  /*6310*/  STS [R220+0x2000], R10 ;  /* 0x0020000adc007388 */ /* 0x000fe80000000800 */
[----:B------:R-:W-:Y:S01]  /*6320*/  STS [R220+0x2400], R8 ;  /* 0x00240008dc007388 */ /* 0x000fe20000000800 */
[----:B--2---:R-:W-:Y:S02]  /*6330*/  F2FP.F16.F32.PACK_AB R7, R235, R236 ;  /* 0x000000eceb07723e */ /* 0x004fe400000000ff */
[----:B---3--:R-:W-:Y:S03]  /*6340*/  F2FP.F16.F32.PACK_AB R5, R231, R232 ;  /* 0x000000e8e705723e */ /* 0x008fe600000000ff */
[----:B------:R-:W-:Y:S04]  /*6350*/  STS [R215+0x2000], R7 ;  /* 0x00200007d7007388 */ /* 0x000fe80000000800 */
[----:B------:R-:W-:Y:S04]  /*6360*/  STS [R215+0x2400], R5 ;  /* 0x00240005d7007388 */ /* 0x000fe80000000800 */
[----:B------:R-:W-:Y:S08]  /*6370*/  LDSM.16.M88.4 R64, [R162+0x8000] ;  /* 0x00800000a240783b */ /* 0x000ff00000000200 */
[----:B------:R-:W1:Y:S08]  /*6380*/  LDSM.16.M88.4 R16, [R158+0x10000] ;  /* 0x010000009e10783b */ /* 0x000e700000000200 */
[----:B------:R-:W2:Y:S08]  /*6390*/  LDSM.16.M88.4 R60, [R162+0xa000] ;  /* 0x00a00000a23c783b */ /* 0x000eb00000000200 */
[----:B------:R-:W3:Y:S08]  /*63a0*/  LDSM.16.M88.4 R32, [R158+0x10800] ;  /* 0x010800009e20783b */ /* 0x000ef00000000200 */
[----:B------:R-:W4:Y:S08]  /*63b0*/  LDSM.16.M88.4 R48, [R158+0x11000] ;  /* 0x011000009e30783b */ /* 0x000f300000000200 */
[----:B------:R-:W4:Y:S01]  /*63c0*/  LDSM.16.M88.4 R132, [R158+0x11800] ;  /* 0x011800009e84783b */ /* 0x000f220000000200 */
[-C--:B-1----:R-:W-:Y:S07]  /*63d0*/  HMMA.16816.F32 R4, R64, R16.reuse, RZ ;  /* 0x000000104004723c */ /* 0x082fee00000018ff */
[----:B------:R-:W-:Y:S01]  /*63e0*/  LDSM.16.M88.4 R136, [R161+0x8000] ;  /* 0x00800000a188783b */ /* 0x000fe20000000200 */
[C---:B--2---:R-:W-:Y:S07]  /*63f0*/  HMMA.16816.F32 R8, R60.reuse, R16, RZ ;  /* 0x000000103c08723c */ /* 0x044fee00000018ff */
[----:B------:R-:W1:Y:S01]  /*6400*/  LDSM.16.M88.4 R140, [R156+0x10000] ;  /* 0x010000009c8c783b */ /* 0x000e620000000200 */
[-C--:B------:R-:W-:Y:S07]  /*6410*/  HMMA.16816.F32 R12, R60, R18.reuse, RZ ;  /* 0x000000123c0c723c */ /* 0x080fee00000018ff */
[----:B------:R-:W2:Y:S01]  /*6420*/  LDSM.16.M88.4 R144, [R161+0xa000] ;  /* 0x00a00000a190783b */ /* 0x000ea20000000200 */
[C---:B------:R-:W-:Y:S07]  /*6430*/  HMMA.16816.F32 R16, R64.reuse, R18, RZ ;  /* 0x000000124010723c */ /* 0x040fee00000018ff */
[----:B------:R-:W-:Y:S01]  /*6440*/  LDSM.16.M88.4 R148, [R156+0x11000] ;  /* 0x011000009c94783b */ /* 0x000fe20000000200 */
[-C--:B---3--:R-:W-:Y:S07]  /*6450*/  HMMA.16816.F32 R20, R64, R32.reuse, RZ ;  /* 0x000000204014723c */ /* 0x088fee00000018ff */
[----:B------:R-:W-:Y:S01]  /*6460*/  LDSM.16.M88.4 R152, [R156+0x11800] ;  /* 0x011800009c98783b */ /* 0x000fe20000000200 */
[C---:B------:R-:W-:Y:S08]  /*6470*/  HMMA.16816.F32 R24, R60.reuse, R32, RZ ;  /* 0x000000203c18723c */ /* 0x040ff000000018ff */
        /* <DEDUP_REMOVED lines=10> */
[----:B------:R-:W3:Y:S07]  /*6520*/  LDSM.16.M88.4 R132, [R156+0x10800] ;  /* 0x010800009c84783b */ /* 0x000eee0000000200 */
        /* <DEDUP_REMOVED lines=13> */
[C---:B------:R-:W-:Y:S04]  /*6600*/  HMMA.16816.F32 R56, R144.reuse, R152, R56 ;  /* 0x000000989038723c */ /* 0x040fe80000001838 */
[----:B------:R-:W-:Y:S02]  /*6610*/  MOV R153, R164 ;  /* 0x000000a400997202 */ /* 0x000fe40000000f00 */
[----:B------:R-:W-:Y:S02]  /*6620*/  IADD3 R152, PT, PT, R162, R160, RZ ;  /* 0x000000a0a2987210 */ /* 0x000fe40007ffe0ff */
[-C--:B------:R-:W-:Y:S03]  /*6630*/  HMMA.16816.F32 R60, R144, R154.reuse, R60 ;  /* 0x0000009a903c723c */ /* 0x080fe6000000183c */
[----:B------:R-:W-:Y:S01]  /*6640*/  IADD3 R164, PT, PT, R160, R158, RZ ;  /* 0x0000009ea0a47210 */ /* 0x000fe20007ffe0ff */
[----:B------:R-:W-:Y:S04]  /*6650*/  LDSM.16.M88.4 R132, [R152+0x8000] ;  /* 0x008000009884783b */ /* 0x000fe80000000200 */
[----:B------:R-:W-:Y:S04]  /*6660*/  HMMA.16816.F32 R64, R136, R154, R64 ;  /* 0x0000009a8840723c */ /* 0x000fe80000001840 */
[----:B------:R-:W1:Y:S01]  /*6670*/  LDSM.16.M88.4 R140, [R164+0x10000] ;  /* 0x01000000a48c783b */ /* 0x000e620000000200 */
[----:B------:R-:W-:Y:S02]  /*6680*/  MOV R155, R184 ;  /* 0x000000b8009b7202 */ /* 0x000fe40000000f00 */
[C---:B------:R-:W-:Y:S05]  /*6690*/  IADD3 R184, PT, PT, R3.reuse, R164, RZ ;  /* 0x000000a403b87210 */ /* 0x040fea0007ffe0ff */
[----:B------:R-:W2:Y:S08]  /*66a0*/  LDSM.16.M88.4 R144, [R152+0xa000] ;  /* 0x00a000009890783b */ /* 0x000eb00000000200 */
[----:B------:R-:W3:Y:S08]  /*66b0*/  LDSM.16.M88.4 R136, [R164+0x10800] ;  /* 0x01080000a488783b */ /* 0x000ef00000000200 */
[----:B------:R-:W-:Y:S01]  /*66c0*/  LDSM.16.M88.4 R148, [R164+0x11800] ;  /* 0x01180000a494783b */ /* 0x000fe20000000200 */
        /* <DEDUP_REMOVED lines=8> */
[C---:B------:R-:W-:Y:S08]  /*6750*/  HMMA.16816.F32 R32, R132.reuse, R138, R32 ;  /* 0x0000008a8420723c */ /* 0x040ff00000001820 */
[-C--:B-1----:R-:W-:Y:S08]  /*6760*/  HMMA.16816.F32 R36, R132, R140.reuse, R36 ;  /* 0x0000008c8424723c */ /* 0x082ff00000001824 */
[C---:B------:R-:W-:Y:S08]  /*6770*/  HMMA.16816.F32 R40, R144.reuse, R140, R40 ;  /* 0x0000008c9028723c */ /* 0x040ff00000001828 */
[-C--:B------:R-:W-:Y:S08]  /*6780*/  HMMA.16816.F32 R44, R144, R142.reuse, R44 ;  /* 0x0000008e902c723c */ /* 0x080ff0000000182c */
[C---:B------:R-:W-:Y:S01]  /*6790*/  HMMA.16816.F32 R48, R132.reuse, R142, R48 ;  /* 0x0000008e8430723c */ /* 0x040fe20000001830 */
[----:B------:R-:W-:Y:S07]  /*67a0*/  LDSM.16.M88.4 R140, [R184+0x10000] ;  /* 0x01000000b88c783b */ /* 0x000fee0000000200 */
[-C--:B------:R-:W-:Y:S08]  /*67b0*/  HMMA.16816.F32 R52, R132, R148.reuse, R52 ;  /* 0x000000948434723c */ /* 0x080ff00000001834 */
[C---:B------:R-:W-:Y:S04]  /*67c0*/  HMMA.16816.F32 R56, R144.reuse, R148, R56 ;  /* 0x000000949038723c */ /* 0x040fe80000001838 */
[----:B------:R-:W-:Y:S02]  /*67d0*/  IADD3 R148, PT, PT, R3, R152, RZ ;  /* 0x0000009803947210 */ /* 0x000fe40007ffe0ff */
[----:B------:R-:W-:Y:S02]  /*67e0*/  SHF.L.U32 R149, R157, 0x6, RZ ;  /* 0x000000069d957819 */ /* 0x000fe400000006ff */
[-C--:B------:R-:W-:Y:S01]  /*67f0*/  HMMA.16816.F32 R60, R144, R150.reuse, R60 ;  /* 0x00000096903c723c */ /* 0x080fe2000000183c */
[----:B------:R-:W1:Y:S07]  /*6800*/  LDSM.16.M88.4 R136, [R148+0x8000] ;  /* 0x008000009488783b */ /* 0x000e6e0000000200 */
[----:B------:R-:W-:Y:S01]  /*6810*/  HMMA.16816.F32 R64, R132, R150, R64 ;  /* 0x000000968440723c */ /* 0x000fe20000001840 */
[----:B------:R2:W3:Y:S03]  /*6820*/  LDSM.16.M88.4 R144, [R148+0xa000] ;  /* 0x00a000009490783b */ /* 0x0004e60000000200 */
[----:B------:R-:W-:Y:S04]  /*6830*/  LOP3.LUT R150, R149, 0x1c0, RZ, 0xc0, !PT ;  /* 0x000001c095967812 */ /* 0x000fe800078ec0ff */
[----:B------:R-:W-:Y:S01]  /*6840*/  LOP3.LUT R150, R150, 0x38, R159, 0xf8, !PT ;  /* 0x0000003896967812 */ /* 0x000fe200078ef89f */
[----:B------:R-:W4:Y:S01]  /*6850*/  LDSM.16.M88.4 R132, [R184+0x10800] ;  /* 0x01080000b884783b */ /* 0x000f220000000200 */
[--C-:B--2---:R-:W-:Y:S04]  /*6860*/  SHF.R.U32.HI R148, RZ, 0x4, R157.reuse ;  /* 0x00000004ff947819 */ /* 0x104fe8000001169d */
[----:B------:R-:W-:Y:S04]  /*6870*/  LOP3.LUT R148, R148, 0x8, RZ, 0xc0, !PT ;  /* 0x0000000894947812 */ /* 0x000fe800078ec0ff */
[--C-:B------:R-:W-:Y:S01]  /*6880*/  LOP3.LUT R151, R148, 0x10, R157.reuse, 0xf8, !PT ;  /* 0x0000001094977812 */ /* 0x100fe200078ef89d */
[-C--:B-1----:R-:W-:Y:S08]  /*6890*/  HMMA.16816.F32 R4, R136, R140.reuse, R4 ;  /* 0x0000008c8804723c */ /* 0x082ff00000001804 */
[C---:B---3--:R-:W-:Y:S04]  /*68a0*/  HMMA.16816.F32 R8, R144.reuse, R140, R8 ;  /* 0x0000008c9008723c */ /* 0x048fe80000001808 */
[----:B------:R-:W-:Y:S02]  /*68b0*/  SHF.R.U32.HI R140, RZ, 0x1, R157 ;  /* 0x00000001ff8c7819 */ /* 0x000fe4000001169d */
[----:B------:R-:W-:Y:S02]  /*68c0*/  LOP3.LUT R141, R151, R150, RZ, 0x3c, !PT ;  /* 0x00000096978d7212 */ /* 0x000fe400078e3cff */
[-C--:B------:R-:W-:Y:S03]  /*68d0*/  HMMA.16816.F32 R12, R144, R142.reuse, R12 ;  /* 0x0000008e900c723c */ /* 0x080fe6000000180c */
[----:B-----5:R-:W-:Y:S01]  /*68e0*/  FADD.FTZ R5, -R202, R5 ;  /* 0x00000005ca057221 */ /* 0x020fe20000010100 */
[C---:B------:R-:W-:Y:S01]  /*68f0*/  FADD.FTZ R6, -R201.reuse, R6 ;  /* 0x00000006c9067221 */ /* 0x040fe20000010100 */
[----:B------:R-:W-:Y:S01]  /*6900*/  FADD.FTZ R7, -R201, R7 ;  /* 0x00000007c9077221 */ /* 0x000fe20000010100 */
[----:B------:R-:W-:Y:S01]  /*6910*/  LOP3.LUT R140, R140, 0x30, RZ, 0xc0, !PT ;  /* 0x000000308c8c7812 */ /* 0x000fe200078ec0ff */
[----:B------:R-:W-:Y:S01]  /*6920*/  FMUL.FTZ R5, R208, R5 ;  /* 0x00000005d0057220 */ /* 0x000fe20000410000 */
[----:B------:R-:W-:Y:S01]  /*6930*/  FMUL.FTZ R6, R211, R6 ;  /* 0x00000006d3067220 */ /* 0x000fe20000410000 */
[----:B------:R-:W-:Y:S01]  /*6940*/  FMUL.FTZ R7, R214, R7 ;  /* 0x00000007d6077220 */ /* 0x000fe20000410000 */
[----:B------:R-:W-:Y:S01]  /*6950*/  LOP3.LUT R150, R140, 0x8, R157, 0xf8, !PT ;  /* 0x000000088c967812 */ /* 0x000fe200078ef89d */
[C---:B------:R-:W-:Y:S04]  /*6960*/  HMMA.16816.F32 R16, R136.reuse, R142, R16 ;  /* 0x0000008e8810723c */ /* 0x040fe80000001810 */
[----:B------:R-:W-:Y:S01]  /*6970*/  F2FP.F16.F32.PACK_AB R143, R7, R6 ;  /* 0x00000006078f723e */ /* 0x000fe200000000ff */
[C---:B------:R-:W-:Y:S01]  /*6980*/  FADD.FTZ R8, -R200.reuse, R8 ;  /* 0x00000008c8087221 */ /* 0x040fe20000010100 */
[C---:B------:R-:W-:Y:S01]  /*6990*/  FADD.FTZ R10, -R197.reuse, R10 ;  /* 0x0000000ac50a7221 */ /* 0x040fe20000010100 */
[----:B------:R-:W-:Y:S01]  /*69a0*/  FADD.FTZ R11, -R197, R11 ;  /* 0x0000000bc50b7221 */ /* 0x000fe20000010100 */
[----:B------:R-:W-:Y:S01]  /*69b0*/  FADD.FTZ R12, -R200, R12 ;  /* 0x0000000cc80c7221 */ /* 0x000fe20000010100 */
[----:B------:R-:W-:Y:S01]  /*69c0*/  FMUL.FTZ R217, R217, R8 ;  /* 0x00000008d9d97220 */ /* 0x000fe20000410000 */
[----:B------:R-:W-:Y:S01]  /*69d0*/  FMUL.FTZ R10, R222, R10 ;  /* 0x0000000ade0a7220 */ /* 0x000fe20000410000 */
[----:B------:R-:W-:Y:S01]  /*69e0*/  FMUL.FTZ R11, R224, R11 ;  /* 0x0000000be00b7220 */ /* 0x000fe20000410000 */
[----:B------:R-:W-:Y:S01]  /*69f0*/  FADD.FTZ R4, -R202, R4 ;  /* 0x00000004ca047221 */ /* 0x000fe20000010100 */
[----:B------:R-:W-:Y:S01]  /*6a00*/  LOP3.LUT R141, R141, 0x200, R149, 0xf8, !PT ;  /* 0x000002008d8d7812 */ /* 0x000fe200078ef895 */
[----:B------:R-:W-:Y:S01]  /*6a10*/  FADD.FTZ R9, -R200, R9 ;  /* 0x00000009c8097221 */ /* 0x000fe20000010100 */
[----:B------:R-:W-:Y:S01]  /*6a20*/  LOP3.LUT R149, R150, 0x1c0, R149, 0xf8, !PT ;  /* 0x000001c096957812 */ /* 0x000fe200078ef895 */
[----:B------:R-:W-:Y:S01]  /*6a30*/  FMUL.FTZ R4, R205, R4 ;  /* 0x00000004cd047220 */ /* 0x000fe20000410000 */
[-C--:B----4-:R-:W-:Y:S03]  /*6a40*/  HMMA.16816.F32 R20, R136, R132.reuse, R20 ;  /* 0x000000848814723c */ /* 0x090fe60000001814 */
[----:B------:R-:W-:Y:S01]  /*6a50*/  FADD.FTZ R8, -R202, R17 ;  /* 0x00000011ca087221 */ /* 0x000fe20000010100 */
[----:B------:R-:W-:Y:S01]  /*6a60*/  F2FP.F16.F32.PACK_AB R150, R5, R4 ;  /* 0x000000040596723e */ /* 0x000fe200000000ff */
[----:B------:R-:W-:Y:S01]  /*6a70*/  FADD.FTZ R4, -R197, R15 ;  /* 0x0000000fc5047221 */ /* 0x000fe20000010100 */
[----:B------:R-:W-:Y:S01]  /*6a80*/  FMUL.FTZ R9, R219, R9 ;  /* 0x00000009db097220 */ /* 0x000fe20000410000 */
[----:B------:R-:W-:Y:S01]  /*6a90*/  FMUL.FTZ R169, R169, R8 ;  /* 0x00000008a9a97220 */ /* 0x000fe20000410000 */
[----:B------:R-:W-:Y:S01]  /*6aa0*/  FMUL.FTZ R15, R216, R12 ;  /* 0x0000000cd80f7220 */ /* 0x000fe20000410000 */
[----:B------:R-:W-:Y:S01]  /*6ab0*/  FMUL.FTZ R223, R223, R4 ;  /* 0x00000004dfdf7220 */ /* 0x000fe20000410000 */
[C---:B------:R-:W-:Y:S01]  /*6ac0*/  HMMA.16816.F32 R24, R144.reuse, R132, R24 ;  /* 0x000000849018723c */ /* 0x040fe20000001818 */
[----:B------:R-:W1:Y:S03]  /*6ad0*/  LDSM.16.M88.4 R4, [R184+0x11000] ;  /* 0x01100000b804783b */ /* 0x000e660000000200 */
[----:B------:R-:W-:Y:S01]  /*6ae0*/  F2FP.F16.F32.PACK_AB R12, R11, R10 ;  /* 0x0000000a0b0c723e */ /* 0x000fe200000000ff */
[----:B------:R-:W-:Y:S01]  /*6af0*/  FADD.FTZ R13, -R200, R13 ;  /* 0x0000000dc80d7221 */ /* 0x000fe20000010100 */
[----:B------:R-:W-:Y:S01]  /*6b00*/  FADD.FTZ R19, -R201, R19 ;  /* 0x00000013c9137221 */ /* 0x000fe20000010100 */
[----:B------:R-:W-:Y:S01]  /*6b10*/  LOP3.LUT R142, R159, 0x38, RZ, 0xc0, !PT ;  /* 0x000000389f8e7812 */ /* 0x000fe200078ec0ff */
[-C--:B------:R-:W-:Y:S03]  /*6b20*/  HMMA.16816.F32 R28, R144, R134.reuse, R28 ;  /* 0x00000086901c723c */ /* 0x080fe6000000181c */
[----:B------:R-:W-:Y:S01]  /*6b30*/  FMUL.FTZ R218, R218, R13 ;  /* 0x0000000ddada7220 */ /* 0x000fe20000410000 */
[----:B------:R-:W-:Y:S01]  /*6b40*/  F2FP.F16.F32.PACK_AB R13, R9, R217 ;  /* 0x000000d9090d723e */ /* 0x000fe200000000ff */
[----:B------:R-:W-:Y:S01]  /*6b50*/  FADD.FTZ R9, -R202, R16 ;  /* 0x00000010ca097221 */ /* 0x000fe20000010100 */
[C---:B------:R-:W-:Y:S01]  /*6b60*/  FADD.FTZ R22, -R201.reuse, R22 ;  /* 0x00000016c9167221 */ /* 0x040fe20000010100 */
[C---:B------:R-:W-:Y:S01]  /*6b70*/  FADD.FTZ R23, -R201.reuse, R23 ;  /* 0x00000017c9177221 */ /* 0x040fe20000010100 */
[----:B------:R-:W-:Y:S01]  /*6b80*/  F2FP.F16.F32.PACK_AB R15, R218, R15 ;  /* 0x0000000fda0f723e */ /* 0x000fe200000000ff */
[----:B------:R-:W-:Y:S01]  /*6b90*/  FMUL.FTZ R17, R168, R9 ;  /* 0x00000009a8117220 */ /* 0x000fe20000410000 */
[----:B------:R-:W-:Y:S01]  /*6ba0*/  FADD.FTZ R16, -R201, R18 ;  /* 0x00000012c9107221 */ /* 0x000fe20000010100 */
[----:B------:R-:W2:Y:S01]  /*6bb0*/  LDSM.16.M88.4 R8, [R184+0x11800] ;  /* 0x01180000b808783b */ /* 0x000ea20000000200 */
[C---:B------:R-:W-:Y:S04]  /*6bc0*/  HMMA.16816.F32 R32, R136.reuse, R134, R32 ;  /* 0x000000868820723c */ /* 0x040fe80000001820 */
[C---:B------:R-:W-:Y:S01]  /*6bd0*/  FADD.FTZ R20, -R202.reuse, R20 ;  /* 0x00000014ca147221 */ /* 0x040fe20000010100 */
[----:B------:R-:W-:Y:S01]  /*6be0*/  FADD.FTZ R21, -R202, R21 ;  /* 0x00000015ca157221 */ /* 0x000fe20000010100 */
[----:B------:R-:W-:Y:S01]  /*6bf0*/  FMUL.FTZ R18, R177, R22 ;  /* 0x00000016b1127220 */ /* 0x000fe20000410000 */
[----:B------:R-:W-:Y:S01]  /*6c00*/  FMUL.FTZ R180, R180, R23 ;  /* 0x00000017b4b47220 */ /* 0x000fe20000410000 */
[C---:B------:R-:W-:Y:S01]  /*6c10*/  FADD.FTZ R14, -R197.reuse, R14 ;  /* 0x0000000ec50e7221 */ /* 0x040fe20000010100 */
[C---:B------:R-:W-:Y:S01]  /*6c20*/  FADD.FTZ R24, -R200.reuse, R24 ;  /* 0x00000018c8187221 */ /* 0x040fe20000010100 */
[C---:B------:R-:W-:Y:S01]  /*6c30*/  FADD.FTZ R25, -R200.reuse, R25 ;  /* 0x00000019c8197221 */ /* 0x040fe20000010100 */
[C---:B------:R-:W-:Y:S01]  /*6c40*/  FADD.FTZ R26, -R197.reuse, R26 ;  /* 0x0000001ac51a7221 */ /* 0x040fe20000010100 */
[C---:B------:R-:W-:Y:S01]  /*6c50*/  FADD.FTZ R27, -R197.reuse, R27 ;  /* 0x0000001bc51b7221 */ /* 0x040fe20000010100 */
[C---:B------:R-:W-:Y:S01]  /*6c60*/  FADD.FTZ R28, -R200.reuse, R28 ;  /* 0x0000001cc81c7221 */ /* 0x040fe20000010100 */
[----:B------:R-:W-:Y:S01]  /*6c70*/  FADD.FTZ R29, -R200, R29 ;  /* 0x0000001dc81d7221 */ /* 0x000fe20000010100 */
[C---:B------:R-:W-:Y:S01]  /*6c80*/  FADD.FTZ R30, -R197.reuse, R30 ;  /* 0x0000001ec51e7221 */ /* 0x040fe20000010100 */
[----:B------:R-:W-:Y:S01]  /*6c90*/  FADD.FTZ R31, -R197, R31 ;  /* 0x0000001fc51f7221 */ /* 0x000fe20000010100 */
[----:B------:R-:W-:Y:S01]  /*6ca0*/  FMUL.FTZ R171, R171, R19 ;  /* 0x00000013abab7220 */ /* 0x000fe20000410000 */
[----:B------:R-:W-:Y:S01]  /*6cb0*/  FMUL.FTZ R19, R174, R20 ;  /* 0x00000014ae137220 */ /* 0x000fe20000410000 */
[C---:B------:R-:W-:Y:S01]  /*6cc0*/  FADD.FTZ R23, -R202.reuse, R32 ;  /* 0x00000020ca177221 */ /* 0x040fe20000010100 */
[----:B------:R-:W-:Y:S01]  /*6cd0*/  FADD.FTZ R33, -R202, R33 ;  /* 0x00000021ca217221 */ /* 0x000fe20000010100 */
[-C--:B-1----:R-:W-:Y:S03]  /*6ce0*/  HMMA.16816.F32 R36, R136, R4.reuse, R36 ;  /* 0x000000048824723c */ /* 0x082fe60000001824 */
[C---:B------:R-:W-:Y:S01]  /*6cf0*/  FADD.FTZ R22, -R201.reuse, R34 ;  /* 0x00000022c9167221 */ /* 0x040fe20000010100 */
[----:B------:R-:W-:Y:S01]  /*6d00*/  FADD.FTZ R35, -R201, R35 ;  /* 0x00000023c9237221 */ /* 0x000fe20000010100 */
[----:B------:R-:W-:Y:S01]  /*6d10*/  FMUL.FTZ R21, R176, R21 ;  /* 0x00000015b0157220 */ /* 0x000fe20000410000 */
[----:B------:R-:W-:Y:S01]  /*6d20*/  FMUL.FTZ R14, R221, R14 ;  /* 0x0000000edd0e7220 */ /* 0x000fe20000410000 */
[----:B------:R-:W-:Y:S01]  /*6d30*/  FMUL.FTZ R16, R170, R16 ;  /* 0x00000010aa107220 */ /* 0x000fe20000410000 */
[C---:B------:R-:W-:Y:S04]  /*6d40*/  HMMA.16816.F32 R40, R144.reuse, R4, R40 ;  /* 0x000000049028723c */ /* 0x040fe80000001828 */
[----:B------:R-:W-:Y:S01]  /*6d50*/  FMUL.FTZ R183, R183, R24 ;  /* 0x00000018b7b77220 */ /* 0x000fe20000410000 */
[----:B------:R-:W-:Y:S01]  /*6d60*/  FMUL.FTZ R25, R207, R25 ;  /* 0x00000019cf197220 */ /* 0x000fe20000410000 */
[----:B------:R-:W-:Y:S01]  /*6d70*/  FMUL.FTZ R20, R210, R26 ;  /* 0x0000001ad2147220 */ /* 0x000fe20000410000 */
[----:B------:R-:W-:Y:S01]  /*6d80*/  FMUL.FTZ R27, R212, R27 ;  /* 0x0000001bd41b7220 */ /* 0x000fe20000410000 */
        /* <DEDUP_REMOVED lines=11> */
[-C--:B--2---:R-:W-:Y:S03]  /*6e40*/  HMMA.16816.F32 R52, R136, R8.reuse, R52 ;  /* 0x000000088834723c */ /* 0x084fe60000001834 */
        /* <DEDUP_REMOVED lines=9> */
[----:B------:R-:W-:Y:S01]  /*6ee0*/  FADD.FTZ R51, -R201, R51 ;  /* 0x00000033c9337221 */ /* 0x000fe20000010100 */
[-C--:B------:R-:W-:Y:S03]  /*6ef0*/  HMMA.16816.F32 R60, R144, R10.reuse, R60 ;  /* 0x0000000a903c723c */ /* 0x080fe6000000183c */
[C---:B------:R-:W-:Y:S01]  /*6f00*/  FADD.FTZ R52, -R202.reuse, R52 ;  /* 0x00000034ca347221 */ /* 0x040fe20000010100 */
[----:B------:R-:W-:Y:S01]  /*6f10*/  F2FP.F16.F32.PACK_AB R19, R21, R19 ;  /* 0x000000131513723e */ /* 0x000fe200000000ff */
[----:B------:R-:W-:Y:S01]  /*6f20*/  FADD.FTZ R53, -R202, R53 ;  /* 0x00000035ca357221 */ /* 0x000fe20000010100 */
[----:B------:R-:W-:Y:S01]  /*6f30*/  FADD.FTZ R54, -R201, R54 ;  /* 0x00000036c9367221 */ /* 0x000fe20000010100 */
[----:B------:R-:W-:Y:S01]  /*6f40*/  F2FP.F16.F32.PACK_AB R14, R223, R14 ;  /* 0x0000000edf0e723e */ /* 0x000fe200000000ff */
[----:B------:R-:W-:Y:S04]  /*6f50*/  HMMA.16816.F32 R64, R136, R10, R64 ;  /* 0x0000000a8840723c */ /* 0x000fe80000001840 */
[----:B------:R-:W-:Y:S01]  /*6f60*/  FADD.FTZ R55, -R201, R55 ;  /* 0x00000037c9377221 */ /* 0x000fe20000010100 */
[C---:B------:R-:W-:Y:S01]  /*6f70*/  FADD.FTZ R56, -R200.reuse, R56 ;  /* 0x00000038c8387221 */ /* 0x040fe20000010100 */
[----:B------:R-:W-:Y:S01]  /*6f80*/  F2FP.F16.F32.PACK_AB R17, R169, R17 ;  /* 0x00000011a911723e */ /* 0x000fe200000000ff */
[C---:B------:R-:W-:Y:S01]  /*6f90*/  FADD.FTZ R57, -R200.reuse, R57 ;  /* 0x00000039c8397221 */ /* 0x040fe20000010100 */
[----:B------:R-:W-:Y:S01]  /*6fa0*/  FADD.FTZ R58, -R197, R58 ;  /* 0x0000003ac53a7221 */ /* 0x000fe20000010100 */
[----:B------:R-:W-:Y:S01]  /*6fb0*/  F2FP.F16.F32.PACK_AB R16, R171, R16 ;  /* 0x00000010ab10723e */ /* 0x000fe200000000ff */
[C---:B------:R-:W-:Y:S01]  /*6fc0*/  FADD.FTZ R59, -R197.reuse, R59 ;  /* 0x0000003bc53b7221 */ /* 0x040fe20000010100 */
[----:B------:R-:W-:Y:S01]  /*6fd0*/  FADD.FTZ R60, -R200, R60 ;  /* 0x0000003cc83c7221 */ /* 0x000fe20000010100 */
[----:B------:R-:W-:Y:S01]  /*6fe0*/  F2FP.F16.F32.PACK_AB R18, R180, R18 ;  /* 0x00000012b412723e */ /* 0x000fe200000000ff */
[----:B------:R-:W-:Y:S01]  /*6ff0*/  FADD.FTZ R61, -R200, R61 ;  /* 0x0000003dc83d7221 */ /* 0x000fe20000010100 */
[----:B------:R-:W-:Y:S01]  /*7000*/  FADD.FTZ R62, -R197, R62 ;  /* 0x0000003ec53e7221 */ /* 0x000fe20000010100 */
[----:B------:R-:W-:Y:S01]  /*7010*/  F2FP.F16.F32.PACK_AB R21, R25, R183 ;  /* 0x000000b71915723e */ /* 0x000fe200000000ff */
[----:B------:R-:W-:Y:S01]  /*7020*/  FADD.FTZ R63, -R197, R63 ;  /* 0x0000003fc53f7221 */ /* 0x000fe20000010100 */
        /* <DEDUP_REMOVED lines=113> */
.L_x_645:
[----:B------:R-:W-:Y:S01]  /*7740*/  STS [R230+0x14000], R150 ;  /* 0x01400096e6007388 */ /* 0x000fe20000000800 */
[----:B------:R-:W-:Y:S01]  /*7750*/  IMAD.SHL.U32 R136, R157, 0x20, RZ ;  /* 0x000000209d887824 */ /* 0x000fe200078e00ff */
[----:B------:R-:W-:Y:S01]  /*7760*/  LOP3.LUT R137, R149, 0x38, R159, 0x78, !PT ;  /* 0x0000003895897812 */ /* 0x000fe200078e789f */
[----:B------:R-:W2:Y:S01]  /*7770*/  LDC R144, c[0x0][0x44c] ;  /* 0x00011300ff907b82 */ /* 0x000ea20000000800 */
[----:B------:R3:W-:Y:S01]  /*7780*/  STS [R230+0x14400], R143 ;  /* 0x0144008fe6007388 */ /* 0x0007e20000000800 */
[----:B------:R-:W-:Y:S02]  /*7790*/  LEA R139, R141, UR4, 0x1 ;  /* 0x000000048d8b7c11 */ /* 0x000fe4000f8e08ff */
[----:B------:R-:W-:Y:S01]  /*77a0*/  LOP3.LUT R137, R137, 0x200, R136, 0xf8, !PT ;  /* 0x0000020089897812 */ /* 0x000fe200078ef888 */
[----:B------:R-:W-:Y:S02]  /*77b0*/  STS [R228+0x14000], R17 ;  /* 0x01400011e4007388 */ /* 0x000fe40000000800 */
[----:B------:R-:W-:Y:S01]  /*77c0*/  IMAD.IADD R138, R139, 0x1, R160 ;  /* 0x000000018b8a7824 */ /* 0x000fe200078e02a0 */
[----:B------:R-:W-:Y:S01]  /*77d0*/  LEA R137, R137, UR4, 0x1 ;  /* 0x0000000489897c11 */ /* 0x000fe2000f8e08ff */
[----:B------:R-:W-:Y:S04]  /*77e0*/  STS [R228+0x14400], R16 ;  /* 0x01440010e4007388 */ /* 0x000fe80000000800 */
[----:B------:R-:W-:Y:S04]  /*77f0*/  STS [R230+0x16000], R13 ;  /* 0x0160000de6007388 */ /* 0x000fe80000000800 */
[----:B------:R-:W-:Y:S04]  /*7800*/  STS [R230+0x16400], R12 ;  /* 0x0164000ce6007388 */ /* 0x000fe80000000800 */
[----:B------:R-:W-:Y:S01]  /*7810*/  STS [R228+0x16000], R15 ;  /* 0x0160000fe4007388 */ /* 0x000fe20000000800 */
[----:B--2---:R-:W-:Y:S03]  /*7820*/  IMAD R144, R144, UR13, RZ ;  /* 0x0000000d90907c24 */ /* 0x004fe6000f8e02ff */
[----:B------:R-:W-:Y:S01]  /*7830*/  STS [R228+0x16400], R14 ;  /* 0x0164000ee4007388 */ /* 0x000fe20000000800 */
[----:B---3--:R-:W-:Y:S03]  /*7840*/  LOP3.LUT R143, R159, 0x1f8, RZ, 0xc0, !PT ;  /* 0x000001f89f8f7812 */ /* 0x008fe600078ec0ff */
[----:B------:R-:W-:Y:S01]  /*7850*/  STS [R227+0x14000], R19 ;  /* 0x01400013e3007388 */ /* 0x000fe20000000800 */
[----:B------:R-:W-:Y:S03]  /*7860*/  LOP3.LUT R143, R143, 0x38, R157, 0x78, !PT ;  /* 0x000000388f8f7812 */ /* 0x000fe600078e789d */
[----:B------:R-:W-:Y:S01]  /*7870*/  STS [R227+0x14400], R18 ;  /* 0x01440012e3007388 */ /* 0x000fe20000000800 */
[----:B------:R-:W-:Y:S03]  /*7880*/  LOP3.LUT R143, R143, 0x1e00, R159, 0xf8, !PT ;  /* 0x00001e008f8f7812 */ /* 0x000fe600078ef89f */
[----:B------:R-:W-:Y:S01]  /*7890*/  STS [R226+0x14000], R23 ;  /* 0x01400017e2007388 */ /* 0x000fe20000000800 */
[----:B------:R-:W-:Y:S03]  /*78a0*/  LEA R143, R143, UR4, 0x1 ;  /* 0x000000048f8f7c11 */ /* 0x000fe6000f8e08ff */
[----:B------:R-:W-:Y:S04]  /*78b0*/  STS [R226+0x14400], R22 ;  /* 0x01440016e2007388 */ /* 0x000fe80000000800 */
[----:B------:R-:W-:Y:S04]  /*78c0*/  STS [R227+0x16000], R21 ;  /* 0x01600015e3007388 */ /* 0x000fe80000000800 */
[----:B------:R-:W-:Y:S04]  /*78d0*/  STS [R227+0x16400], R20 ;  /* 0x01640014e3007388 */ /* 0x000fe80000000800 */
[----:B------:R-:W-:Y:S04]  /*78e0*/  STS [R226+0x16000], R5 ;  /* 0x01600005e2007388 */ /* 0x000fe80000000800 */
[----:B------:R-:W-:Y:S04]  /*78f0*/  STS [R226+0x16400], R4 ;  /* 0x01640004e2007388 */ /* 0x000fe80000000800 */
        /* <DEDUP_REMOVED lines=17> */
[----:B------:R-:W-:Y:S04]  /*7a10*/  LDSM.16.MT88.4 R4, [R137+0x1c000] ;  /* 0x01c000008904783b */ /* 0x000fe80000004200 */
[----:B-1----:R-:W1:Y:S04]  /*7a20*/  LDSM.16.MT88.4 R8, [R139+0x8000] ;  /* 0x008000008b08783b */ /* 0x002e680000004200 */
[----:B------:R-:W2:Y:S04]  /*7a30*/  LDSM.16.MT88.4 R12, [R137+0x20000] ;  /* 0x02000000890c783b */ /* 0x000ea80000004200 */
        /* <DEDUP_REMOVED lines=30> */
[----:B------:R-:W5:Y:S04]  /*7c20*/  LDSM.16.MT88.4 R20, [R137+0x1e000] ;  /* 0x01e000008914783b */ /* 0x000f680000004200 */
[----:B------:R-:W5:Y:S03]  /*7c30*/  LDSM.16.MT88.4 R32, [R137+0x22000] ;  /* 0x022000008920783b */ /* 0x000f660000004200 */
        /* <DEDUP_REMOVED lines=24> */
[-C--:B-----5:R-:W-:Y:S08]  /*7dc0*/  HMMA.16816.F32 R68, R20, R28.reuse, R68 ;  /* 0x0000001c1444723c */ /* 0x0a0ff00000001844 */
[C---:B------:R-:W-:Y:S08]  /*7dd0*/  HMMA.16816.F32 R72, R32.reuse, R28, R72 ;  /* 0x0000001c2048723c */ /* 0x040ff00000001848 */
[-C--:B------:R-:W-:Y:S08]  /*7de0*/  HMMA.16816.F32 R76, R32, R30.reuse, R76 ;  /* 0x0000001e204c723c */ /* 0x080ff0000000184c */
[C---:B------:R-:W-:Y:S01]  /*7df0*/  HMMA.16816.F32 R80, R20.reuse, R30, R80 ;  /* 0x0000001e1450723c */ /* 0x040fe20000001850 */
[----:B------:R-:W5:Y:S07]  /*7e00*/  LDSM.16.MT88.4 R28, [R138+0xb000] ;  /* 0x00b000008a1c783b */ /* 0x000f6e0000004200 */
        /* <DEDUP_REMOVED lines=21> */
[-C--:B-----5:R-:W-:Y:S08]  /*7f60*/  HMMA.16816.F32 R84, R4, R28.reuse, R84 ;  /* 0x0000001c0454723c */ /* 0x0a0ff00000001854 */
[C---:B------:R-:W-:Y:S08]  /*7f70*/  HMMA.16816.F32 R88, R24.reuse, R28, R88 ;  /* 0x0000001c1858723c */ /* 0x040ff00000001858 */
[-C--:B------:R-:W-:Y:S08]  /*7f80*/  HMMA.16816.F32 R92, R24, R30.reuse, R92 ;  /* 0x0000001e185c723c */ /* 0x080ff0000000185c */
[----:B------:R-:W-:Y:S04]  /*7f90*/  HMMA.16816.F32 R96, R4, R30, R96 ;  /* 0x0000001e0460723c */ /* 0x000fe80000001860 */
[----:B------:R-:W-:Y:S04]  /*7fa0*/  IMAD.U32 R4, R144, -0x80, RZ ;  /* 0xffffff8090047824 */ /* 0x000fe800078e00ff */
[-C--:B-1----:R-:W-:Y:S05]  /*7fb0*/  HMMA.16816.F32 R68, R12, R20.reuse, R68 ;  /* 0x000000140c44723c */ /* 0x082fea0000001844 */
[C---:B------:R-:W-:Y:S03]  /*7fc0*/  LEA R198, P0, R4.reuse, R198, 0x2 ;  /* 0x000000c604c67211 */ /* 0x040fe600078010ff */
[C---:B------:R-:W-:Y:S04]  /*7fd0*/  HMMA.16816.F32 R72, R32.reuse, R20, R72 ;  /* 0x000000142048723c */ /* 0x040fe80000001848 */
[----:B------:R-:W-:Y:S04]  /*7fe0*/  LEA.HI.X.SX32 R199, R4, R199, 0x2, P0 ;  /* 0x000000c704c77211 */ /* 0x000fe800000f16ff */
        /* <DEDUP_REMOVED lines=11> */
[----:B------:R-:W2:Y:S01]  /*80a0*/  LDC R4, c[0x0][0x594] ;  /* 0x00016500ff047b82 */ /* 0x000ea20000000800 */
[C---:B-1----:R-:W-:Y:S02]  /*80b0*/  IMAD.SHL.U32 R6, R5.reuse, 0x80, RZ ;  /* 0x0000008005067824 */ /* 0x042fe400078e00ff */
[----:B------:R-:W-:Y:S02]  /*80c0*/  IMAD.SHL.U32 R12, R5, 0x40, RZ ;  /* 0x00000040050c7824 */ /* 0x000fe400078e00ff */
[----:B------:R-:W-:Y:S01]  /*80d0*/  IMAD.X R6, RZ, RZ, ~R6, P0 ;  /* 0x000000ffff067224 */ /* 0x000fe200000e0e06 */
[----:B------:R-:W-:Y:S04]  /*80e0*/  ISETP.GE.AND P0, PT, R142, UR5, PT ;  /* 0x000000058e007c0c */ /* 0x000fe8000bf06270 */
[----:B------:R-:W-:Y:S04]  /*80f0*/  SHF.R.S64 R7, R7, 0x1f, R6 ;  /* 0x0000001f07077819 */ /* 0x000fe80000001006 */
[----:B------:R-:W-:Y:S04]  /*8100*/  IADD3 R189, P2, PT, R7, R189, RZ ;  /* 0x000000bd07bd7210 */ /* 0x000fe80007f5e0ff */
[----:B------:R-:W-:Y:S01]  /*8110*/  LEA.HI.X.SX32 R188, R6, R188, 0x1, P2 ;  /* 0x000000bc06bc7211 */ /* 0x000fe200010f0eff */
[----:B------:R-:W-:Y:S01]  /*8120*/  @!P1 IMAD.MOV.U32 R8, RZ, RZ, R189 ;  /* 0x000000ffff089224 */ /* 0x000fe200078e00bd */
[----:B------:R-:W-:Y:S02]  /*8130*/  IADD3 R14, P2, PT, R12, R189, RZ ;  /* 0x000000bd0c0e7210 */ /* 0x000fe40007f5e0ff */
[C---:B--2---:R-:W-:Y:S01]  /*8140*/  SHF.L.U64.HI R6, R5.reuse, 0x6, R4 ;  /* 0x0000000605067819 */ /* 0x044fe20000010204 */
[--C-:B------:R-:W-:Y:S01]  /*8150*/  @!P1 IMAD.MOV.U32 R9, RZ, RZ, R188.reuse ;  /* 0x000000ffff099224 */ /* 0x100fe200078e00bc */
[----:B------:R-:W-:Y:S03]  /*8160*/  @!P0 IADD3 R12, P3, PT, R14, R12, RZ ;  /* 0x0000000c0e0c8210 */ /* 0x000fe60007f7e0ff */
[----:B------:R-:W-:Y:S01]  /*8170*/  IMAD.X R15, R6, 0x1, R188, P2 ;  /* 0x00000001060f7824 */ /* 0x000fe200010e06bc */
[----:B------:R-:W-:Y:S01]  /*8180*/  @!PT LDS RZ, [RZ] ;  /* 0x00000000fffff984 */ /* 0x000fe20000000800 */
[----:B------:R-:W-:Y:S01]  /*8190*/  @!PT LDS RZ, [RZ] ;  /* 0x00000000fffff984 */ /* 0x000fe20000000800 */
[----:B------:R-:W-:Y:S01]  /*81a0*/  @!PT LDS RZ, [RZ] ;  /* 0x00000000fffff984 */ /* 0x000fe20000000800 */
[----:B------:R1:W-:Y:S01]  /*81b0*/  @!P1 LDGSTS.E.BYPASS.LTC128B.128 [R143+0x8000], desc[UR34][R8.64] ;  /* 0x08000000088f9fae */ /* 0x0003e2000b981a22 */
[----:B------:R-:W-:Y:S02]  /*81c0*/  @!P0 LEA R10, P2, R5, R14, 0x7 ;  /* 0x0000000e050a8211 */ /* 0x000fe400078438ff */
[----:B------:R-:W-:Y:S01]  /*81d0*/  @!P0 IMAD.X R13, R15, 0x1, R6, P3 ;  /* 0x000000010f0d8824 */ /* 0x000fe200018e0606 */
[----:B------:R1:W-:Y:S01]  /*81e0*/  @P1 STS.128 [R143+0x8000], RZ ;  /* 0x008000ff8f001388 */ /* 0x0003e20000000c00 */
[----:B------:R-:W-:Y:S03]  /*81f0*/  @!P0 LEA.HI.X R11, R5, R15, R4, 0x7, P2 ;  /* 0x0000000f050b8211 */ /* 0x000fe600010f3c04 */
        /* <DEDUP_REMOVED lines=16> */
.L_x_646:
[----:B------:R-:W-:Y:S01]  /*8300*/  LDSM.16.M88.4 R32, [R162+0x14000] ;  /* 0x01400000a220783b */ /* 0x000fe20000000200 */
[----:B------:R-:W-:Y:S01]  /*8310*/  IMAD.IADD R141, R160, 0x1, R161 ;  /* 0x00000001a08d7824 */ /* 0x000fe200078e02a1 */
[----:B------:R-:W-:Y:S01]  /*8320*/  PLOP3.LUT P2, PT, PT, PT, UP0, 0x80, 0x8 ;  /* 0x000000000008781c */ /* 0x000fe20003f4f008 */
[----:B------:R-:W-:Y:S02]  /*8330*/  @UP0 UIADD3 UR14, UP1, UPT, UR52, -0x200, URZ ;  /* 0xfffffe00340e0890 */ /* 0x000fe4000ff3e0ff */
[----:B------:R-:W2:Y:S01]  /*8340*/  LDSM.16.MT88.4 R16, [R139+0xc000] ;  /* 0x00c000008b10783b */ /* 0x000ea20000004200 */
[----:B------:R-:W-:Y:S02]  /*8350*/  ULOP3.LUT UR9, UR46, 0x1, URZ, 0xc0, !UPT ;  /* 0x000000012e097892 */ /* 0x000fe4000f8ec0ff */
[----:B------:R-:W-:Y:S02]  /*8360*/  @UP0 UIADD3.X UR12, UPT, UPT, UR53, -0x1, URZ, UP1, !UPT ;  /* 0xffffffff350c0890 */ /* 0x000fe40008ffe4ff */
[----:B------:R-:W1:Y:S01]  /*8370*/  LDSM.16.M88.4 R28, [R162+0x16000] ;  /* 0x01600000a21c783b */ /* 0x000e620000000200 */
[----:B------:R-:W-:Y:S04]  /*8380*/  @UP0 UIADD3 UR10, UP1, UPT, UR10, -0x200, URZ ;  /* 0xfffffe000a0a0890 */ /* 0x000fe8000ff3e0ff */
[----:B------:R-:W3:Y:S01]  /*8390*/  LDSM.16.MT88.4 R36, [R138+0xc000] ;  /* 0x00c000008a24783b */ /* 0x000ee20000004200 */
[----:B------:R-:W-:Y:S02]  /*83a0*/  @UP0 UIADD3.X UR11, UPT, UPT, UR11, -0x1, URZ, UP1, !UPT ;  /* 0xffffffff0b0b0890 */ /* 0x000fe40008ffe4ff */
[----:B------:R-:W-:Y:S02]  /*83b0*/  UISETP.NE.U32.AND UP1, UPT, UR9, 0x1, UPT ;  /* 0x000000010900788c */ /* 0x000fe4000bf25070 */
[----:B------:R-:W-:Y:S04]  /*83c0*/  LDSM.16.M88.4 R40, [R161+0x14000] ;  /* 0x01400000a128783b */ /* 0x000fe80000000200 */
[----:B------:R-:W-:Y:S01]  /*83d0*/  PLOP3.LUT P1, PT, PT, PT, UP1, 0x80, 0x8 ;  /* 0x000000000008781c */ /* 0x000fe20003f2f018 */
[----:B------:R-:W4:Y:S05]  /*83e0*/  LDSM.16.MT88.4 R44, [R139+0xc800] ;  /* 0x00c800008b2c783b */ /* 0x000f2a0000004200 */
[----:B------:R-:W4:Y:S05]  /*83f0*/  LDSM.16.M88.4 R48, [R161+0x16000] ;  /* 0x01600000a130783b */ /* 0x000f2a0000000200 */
[----:B------:R-:W4:Y:S05]  /*8400*/  LDSM.16.MT88.4 R52, [R138+0xc800] ;  /* 0x00c800008a34783b */ /* 0x000f2a0000004200 */
[----:B------:R-:W-:Y:S01]  /*8410*/  LDSM.16.M88.4 R56, [R152+0x14000] ;  /* 0x014000009838783b */ /* 0x000fe20000000200 */
[-C--:B--2---:R-:W-:Y:S04]  /*8420*/  HMMA.16816.F32 R4, R32, R16.reuse, RZ ;  /* 0x000000102004723c */ /* 0x084fe800000018ff */
[----:B------:R-:W2:Y:S05]  /*8430*/  LDSM.16.MT88.4 R60, [R139+0xd000] ;  /* 0x00d000008b3c783b */ /* 0x000eaa0000004200 */
[----:B------:R-:W2:Y:S01]  /*8440*/  LDSM.16.M88.4 R64, [R152+0x16000] ;  /* 0x016000009840783b */ /* 0x000ea20000000200 */
[C---:B-1----:R-:W-:Y:S04]  /*8450*/  HMMA.16816.F32 R8, R28.reuse, R16, RZ ;  /* 0x000000101c08723c */ /* 0x042fe800000018ff */
[----:B------:R-:W1:Y:S04]  /*8460*/  LDSM.16.MT88.4 R132, [R138+0xd000] ;  /* 0x00d000008a84783b */ /* 0x000e680000004200 */
[-C--:B------:R-:W-:Y:S08]  /*8470*/  HMMA.16816.F32 R12, R28, R18.reuse, RZ ;  /* 0x000000121c0c723c */ /* 0x080ff000000018ff */
[C---:B------:R-:W-:Y:S08]  /*8480*/  HMMA.16816.F32 R16, R32.reuse, R18, RZ ;  /* 0x000000122010723c */ /* 0x040ff000000018ff */
[-C--:B---3--:R-:W-:Y:S08]  /*8490*/  HMMA.16816.F32 R20, R32, R36.reuse, RZ ;  /* 0x000000242014723c */ /* 0x088ff000000018ff */
[C---:B------:R-:W-:Y:S08]  /*84a0*/  HMMA.16816.F32 R24, R28.reuse, R36, RZ ;  /* 0x000000241c18723c */ /* 0x040ff000000018ff */
[-C--:B------:R-:W-:Y:S08]  /*84b0*/  HMMA.16816.F32 R28, R28, R38.reuse, RZ ;  /* 0x000000261c1c723c */ /* 0x080ff000000018ff */
[----:B------:R-:W-:Y:S01]  /*84c0*/  HMMA.16816.F32 R32, R32, R38, RZ ;  /* 0x000000262020723c */ /* 0x000fe200000018ff */
[----:B------:R-:W-:Y:S07]  /*84d0*/  LDSM.16.M88.4 R36, [R141+0x14000] ;  /* 0x014000008d24783b */ /* 0x000fee0000000200 */
[-C--:B----4-:R-:W-:Y:S08]  /*84e0*/  HMMA.16816.F32 R4, R40, R44.reuse, R4 ;  /* 0x0000002c2804723c */ /* 0x090ff00000001804 */
[C---:B------:R-:W-:Y:S08]  /*84f0*/  HMMA.16816.F32 R8, R48.reuse, R44, R8 ;  /* 0x0000002c3008723c */ /* 0x040ff00000001808 */
[-C--:B------:R-:W-:Y:S08]  /*8500*/  HMMA.16816.F32 R12, R48, R46.reuse, R12 ;  /* 0x0000002e300c723c */ /* 0x080ff0000000180c */
[C---:B------:R-:W-:Y:S01]  /*8510*/  HMMA.16816.F32 R16, R40.reuse, R46, R16 ;  /* 0x0000002e2810723c */ /* 0x040fe20000001810 */
[----:B------:R-:W3:Y:S07]  /*8520*/  LDSM.16.MT88.4 R44, [R139+0xd800] ;  /* 0x00d800008b2c783b */ /* 0x000eee0000004200 */
[-C--:B------:R-:W-:Y:S08]  /*8530*/  HMMA.16816.F32 R20, R40, R52.reuse, R20 ;  /* 0x000000342814723c */ /* 0x080ff00000001814 */
[C---:B------:R-:W-:Y:S08]  /*8540*/  HMMA.16816.F32 R24, R48.reuse, R52, R24 ;  /* 0x000000343018723c */ /* 0x040ff00000001818 */
[-C--:B------:R-:W-:Y:S01]  /*8550*/  HMMA.16816.F32 R28, R48, R54.reuse, R28 ;  /* 0x00000036301c723c */ /* 0x080fe2000000181c */
[----:B------:R-:W4:Y:S07]  /*8560*/  LDSM.16.M88.4 R48, [R141+0x16000] ;  /* 0x016000008d30783b */ /* 0x000f2e0000000200 */
[----:B------:R-:W-:Y:S01]  /*8570*/  HMMA.16816.F32 R32, R40, R54, R32 ;  /* 0x000000362820723c */ /* 0x000fe20000001820 */
[----:B------:R-:W4:Y:S05]  /*8580*/  LDSM.16.MT88.4 R40, [R138+0xd800] ;  /* 0x00d800008a28783b */ /* 0x000f2a0000004200 */
[----:B------:R-:W-:Y:S02]  /*8590*/  LDSM.16.M88.4 R52, [R162+0x18000] ;  /* 0x01800000a234783b */ /* 0x000fe40000000200 */
[-C--:B--2---:R-:W-:Y:S08]  /*85a0*/  HMMA.16816.F32 R4, R56, R60.reuse, R4 ;  /* 0x0000003c3804723c */ /* 0x084ff00000001804 */
[C---:B------:R-:W-:Y:S08]  /*85b0*/  HMMA.16816.F32 R8, R64.reuse, R60, R8 ;  /* 0x0000003c4008723c */ /* 0x040ff00000001808 */
[-C--:B------:R-:W-:Y:S08]  /*85c0*/  HMMA.16816.F32 R12, R64, R62.reuse, R12 ;  /* 0x0000003e400c723c */ /* 0x080ff0000000180c */
[C---:B------:R-:W-:Y:S01]  /*85d0*/  HMMA.16816.F32 R16, R56.reuse, R62, R16 ;  /* 0x0000003e3810723c */ /* 0x040fe20000001810 */
[----:B------:R-:W2:Y:S07]  /*85e0*/  LDSM.16.MT88.4 R60, [R139+0xe000] ;  /* 0x00e000008b3c783b */ /* 0x000eae0000004200 */
[-C--:B-1----:R-:W-:Y:S08]  /*85f0*/  HMMA.16816.F32 R20, R56, R132.reuse, R20 ;  /* 0x000000843814723c */ /* 0x082ff00000001814 */
[C---:B------:R-:W-:Y:S08]  /*8600*/  HMMA.16816.F32 R24, R64.reuse, R132, R24 ;  /* 0x000000844018723c */ /* 0x040ff00000001818 */
[-C--:B------:R-:W-:Y:S01]  /*8610*/  HMMA.16816.F32 R28, R64, R134.reuse, R28 ;  /* 0x00000086401c723c */ /* 0x080fe2000000181c */
[----:B------:R-:W1:Y:S07]  /*8620*/  LDSM.16.M88.4 R64, [R162+0x1a000] ;  /* 0x01a00000a240783b */ /* 0x000e6e0000000200 */
[----:B------:R-:W-:Y:S01]  /*8630*/  HMMA.16816.F32 R32, R56, R134, R32 ;  /* 0x000000863820723c */ /* 0x000fe20000001820 */
[----:B------:R-:W-:Y:S07]  /*8640*/  LDSM.16.MT88.4 R56, [R138+0xe800] ;  /* 0x00e800008a38783b */ /* 0x000fee0000004200 */
[-C--:B---3--:R-:W-:Y:S08]  /*8650*/  HMMA.16816.F32 R4, R36, R44.reuse, R4 ;  /* 0x0000002c2404723c */ /* 0x088ff00000001804 */
[C---:B----4-:R-:W-:Y:S08]  /*8660*/  HMMA.16816.F32 R8, R48.reuse, R44, R8 ;  /* 0x0000002c3008723c */ /* 0x050ff00000001808 */
[-C--:B------:R-:W-:Y:S08]  /*8670*/  HMMA.16816.F32 R12, R48, R46.reuse, R12 ;  /* 0x0000002e300c723c */ /* 0x080ff0000000180c */
[C---:B------:R-:W-:Y:S01]  /*8680*/  HMMA.16816.F32 R16, R36.reuse, R46, R16 ;  /* 0x0000002e2410723c */ /* 0x040fe20000001810 */
[----:B------:R-:W3:Y:S07]  /*8690*/  LDSM.16.MT88.4 R44, [R138+0xe000] ;  /* 0x00e000008a2c783b */ /* 0x000eee0000004200 */
[-C--:B------:R-:W-:Y:S08]  /*86a0*/  HMMA.16816.F32 R20, R36, R40.reuse, R20 ;  /* 0x000000282414723c */ /* 0x080ff00000001814 */
[C---:B------:R-:W-:Y:S08]  /*86b0*/  HMMA.16816.F32 R24, R48.reuse, R40, R24 ;  /* 0x000000283018723c */ /* 0x040ff00000001818 */
[-C--:B------:R-:W-:Y:S01]  /*86c0*/  HMMA.16816.F32 R28, R48, R42.reuse, R28 ;  /* 0x0000002a301c723c */ /* 0x080fe2000000181c */
[----:B------:R-:W-:Y:S07]  /*86d0*/  LDSM.16.M88.4 R48, [R161+0x1a000] ;  /* 0x01a00000a130783b */ /* 0x000fee0000000200 */
[----:B------:R-:W-:Y:S01]  /*86e0*/  HMMA.16816.F32 R32, R36, R42, R32 ;  /* 0x0000002a2420723c */ /* 0x000fe20000001820 */
[----:B------:R-:W-:Y:S03]  /*86f0*/  LDSM.16.MT88.4 R40, [R139+0xe800] ;  /* 0x00e800008b28783b */ /* 0x000fe60000004200 */
[----:B------:R-:W-:Y:S04]  /*8700*/  IMAD.SHL.U32 R36, R144, 0x8, RZ ;  /* 0x0000000890247824 */ /* 0x000fe800078e00ff */
[-C--:B--2---:R-:W-:Y:S05]  /*8710*/  HMMA.16816.F32 R4, R52, R60.reuse, R4 ;  /* 0x0000003c3404723c */ /* 0x084fea0000001804 */
[C---:B------:R-:W-:Y:S03]  /*8720*/  LEA R132, P0, R36.reuse, R198, 0x2 ;  /* 0x000000c624847211 */ /* 0x040fe600078010ff */
[C---:B-1----:R-:W-:Y:S04]  /*8730*/  HMMA.16816.F32 R8, R64.reuse, R60, R8 ;  /* 0x0000003c4008723c */ /* 0x042fe80000001808 */
[----:B------:R-:W-:Y:S02]  /*8740*/  LEA.HI.X.SX32 R133, R36, R199, 0x2, P0 ;  /* 0x000000c724857211 */ /* 0x000fe400000f16ff */
[----:B------:R-:W1:Y:S01]  /*8750*/  LDSM.16.M88.4 R36, [R161+0x18000] ;  /* 0x01800000a124783b */ /* 0x000e620000000200 */
[C---:B------:R-:W-:Y:S01]  /*8760*/  LEA R60, P0, R144.reuse, R132, 0x5 ;  /* 0x00000084903c7211 */ /* 0x040fe200078028ff */
[-C--:B------:R-:W-:Y:S03]  /*8770*/  HMMA.16816.F32 R12, R64, R62.reuse, R12 ;  /* 0x0000003e400c723c */ /* 0x080fe6000000180c */
[C---:B------:R-:W-:Y:S02]  /*8780*/  LEA.HI.X.SX32 R61, R144.reuse, R133, 0x5, P0 ;  /* 0x00000085903d7211 */ /* 0x040fe400000f2eff */
[C---:B------:R-:W-:Y:S03]  /*8790*/  LEA R134, P0, R144.reuse, R60, 0x5 ;  /* 0x0000003c90867211 */ /* 0x040fe600078028ff */
[C---:B------:R-:W-:Y:S04]  /*87a0*/  HMMA.16816.F32 R16, R52.reuse, R62, R16 ;  /* 0x0000003e3410723c */ /* 0x040fe80000001810 */
[C---:B------:R-:W-:Y:S02]  /*87b0*/  LEA.HI.X.SX32 R135, R144.reuse, R61, 0x5, P0 ;  /* 0x0000003d90877211 */ /* 0x040fe400000f2eff */
[C---:B------:R-:W-:Y:S02]  /*87c0*/  LEA R62, P0, R144.reuse, R134, 0x5 ;  /* 0x00000086903e7211 */ /* 0x040fe400078028ff */
[-C--:B---3--:R-:W-:Y:S03]  /*87d0*/  HMMA.16816.F32 R20, R52, R44.reuse, R20 ;  /* 0x0000002c3414723c */ /* 0x088fe60000001814 */
[C---:B------:R-:W-:Y:S02]  /*87e0*/  LEA.HI.X.SX32 R63, R144.reuse, R135, 0x5, P0 ;  /* 0x00000087903f7211 */ /* 0x040fe400000f2eff */
[C---:B------:R-:W-:Y:S03]  /*87f0*/  LEA R146, P0, R144.reuse, R62, 0x5 ;  /* 0x0000003e90927211 */ /* 0x040fe600078028ff */
[C---:B------:R-:W-:Y:S04]  /*8800*/  HMMA.16816.F32 R24, R64.reuse, R44, R24 ;  /* 0x0000002c4018723c */ /* 0x040fe80000001818 */
[C---:B------:R-:W-:Y:S04]  /*8810*/  LEA.HI.X.SX32 R147, R144.reuse, R63, 0x5, P0 ;  /* 0x0000003f90937211 */ /* 0x040fe800000f2eff */
[-C--:B------:R-:W-:Y:S03]  /*8820*/  HMMA.16816.F32 R28, R64, R46.reuse, R28 ;  /* 0x0000002e401c723c */ /* 0x080fe6000000181c */
[C---:B------:R-:W-:Y:S04]  /*8830*/  LEA R64, P0, R144.reuse, R146, 0x5 ;  /* 0x0000009290407211 */ /* 0x040fe800078028ff */
[C---:B------:R-:W-:Y:S01]  /*8840*/  LEA.HI.X.SX32 R65, R144.reuse, R147, 0x5, P0 ;  /* 0x0000009390417211 */ /* 0x040fe200000f2eff */
[----:B------:R-:W-:Y:S01]  /*8850*/  HMMA.16816.F32 R32, R52, R46, R32 ;  /* 0x0000002e3420723c */ /* 0x000fe20000001820 */
[----:B------:R-:W-:Y:S03]  /*8860*/  LDSM.16.M88.4 R44, [R152+0x18000] ;  /* 0x01800000982c783b */ /* 0x000fe60000000200 */
[C---:B------:R-:W-:Y:S02]  /*8870*/  LEA R66, P0, R144.reuse, R64, 0x5 ;  /* 0x0000004090427211 */ /* 0x040fe400078028ff */
[----:B------:R-:W2:Y:S02]  /*8880*/  LDSM.16.MT88.4 R52, [R139+0xf000] ;  /* 0x00f000008b34783b */ /* 0x000ea40000004200 */
[-C--:B-1----:R-:W-:Y:S05]  /*8890*/  HMMA.16816.F32 R4, R36, R40.reuse, R4 ;  /* 0x000000282404723c */ /* 0x082fea0000001804 */
[C---:B------:R-:W-:Y:S02]  /*88a0*/  LEA.HI.X.SX32 R67, R144.reuse, R65, 0x5, P0 ;  /* 0x0000004190437211 */ /* 0x040fe400000f2eff */
[C---:B------:R-:W-:Y:S01]  /*88b0*/  LEA R150, P0, R144.reuse, R66, 0x5 ;  /* 0x0000004290967211 */ /* 0x040fe200078028ff */
[C---:B------:R-:W-:Y:S04]  /*88c0*/  HMMA.16816.F32 R8, R48.reuse, R40, R8 ;  /* 0x000000283008723c */ /* 0x040fe80000001808 */
[C---:B------:R-:W-:Y:S02]  /*88d0*/  LEA.HI.X.SX32 R151, R144.reuse, R67, 0x5, P0 ;  /* 0x0000004390977211 */ /* 0x040fe400000f2eff */
[C---:B------:R-:W-:Y:S02]  /*88e0*/  LEA R154, P0, R144.reuse, R150, 0x5 ;  /* 0x00000096909a7211 */ /* 0x040fe400078028ff */
[-C--:B------:R-:W-:Y:S03]  /*88f0*/  HMMA.16816.F32 R12, R48, R42.reuse, R12 ;  /* 0x0000002a300c723c */ /* 0x080fe6000000180c */
[C---:B------:R-:W-:Y:S05]  /*8900*/  LEA.HI.X.SX32 R155, R144.reuse, R151, 0x5, P0 ;  /* 0x00000097909b7211 */ /* 0x040fea00000f2eff */
[C---:B------:R-:W-:Y:S01]  /*8910*/  HMMA.16816.F32 R16, R36.reuse, R42, R16 ;  /* 0x0000002a2410723c */ /* 0x040fe20000001810 */
[----:B------:R1:W3:Y:S07]  /*8920*/  LDSM.16.M88.4 R40, [R152+0x1a000] ;  /* 0x01a000009828783b */ /* 0x0002ee0000000200 */
[-C--:B------:R-:W-:Y:S08]  /*8930*/  HMMA.16816.F32 R20, R36, R56.reuse, R20 ;  /* 0x000000382414723c */ /* 0x080ff00000001814 */
[C---:B------:R-:W-:Y:S08]  /*8940*/  HMMA.16816.F32 R24, R48.reuse, R56, R24 ;  /* 0x000000383018723c */ /* 0x040ff00000001818 */
[-C--:B------:R-:W-:Y:S01]  /*8950*/  HMMA.16816.F32 R28, R48, R58.reuse, R28 ;  /* 0x0000003a301c723c */ /* 0x080fe2000000181c */
[----:B------:R-:W-:Y:S02]  /*8960*/  LDSM.16.M88.4 R48, [R141+0x18000] ;  /* 0x018000008d30783b */ /* 0x000fe40000000200 */
[C---:B-1----:R-:W-:Y:S04]  /*8970*/  LEA R152, P0, R144.reuse, R154, 0x5 ;  /* 0x0000009a90987211 */ /* 0x042fe800078028ff */
[C---:B------:R-:W-:Y:S01]  /*8980*/  LEA.HI.X.SX32 R153, R144.reuse, R155, 0x5, P0 ;  /* 0x0000009b90997211 */ /* 0x040fe200000f2eff */
[----:B------:R-:W-:Y:S01]  /*8990*/  HMMA.16816.F32 R32, R36, R58, R32 ;  /* 0x0000003a2420723c */ /* 0x000fe20000001820 */
[----:B------:R-:W1:Y:S03]  /*89a0*/  LDSM.16.MT88.4 R36, [R138+0xf000] ;  /* 0x00f000008a24783b */ /* 0x000e660000004200 */
[C---:B------:R-:W-:Y:S02]  /*89b0*/  LEA R162, P0, R144.reuse, R152, 0x5 ;  /* 0x0000009890a27211 */ /* 0x040fe400078028ff */
[----:B------:R-:W-:Y:S02]  /*89c0*/  LDSM.16.M88.4 R56, [R141+0x1a000] ;  /* 0x01a000008d38783b */ /* 0x000fe40000000200 */
        /* <DEDUP_REMOVED lines=10> */
[----:B------:R-:W2:Y:S03]  /*8a70*/  LDSM.16.MT88.4 R52, [R139+0xf800] ;  /* 0x00f800008b34783b */ /* 0x000ea60000004200 */
[C---:B------:R-:W-:Y:S02]  /*8a80*/  LEA.HI.X.SX32 R171, R144.reuse, R169, 0x5, P0 ;  /* 0x000000a990ab7211 */ /* 0x040fe400000f2eff */
[C---:B------:R-:W-:Y:S02]  /*8a90*/  LEA R172, P0, R144.reuse, R170, 0x5 ;  /* 0x000000aa90ac7211 */ /* 0x040fe400078028ff */
[-C--:B-1----:R-:W-:Y:S03]  /*8aa0*/  HMMA.16816.F32 R20, R44, R36.reuse, R20 ;  /* 0x000000242c14723c */ /* 0x082fe60000001814 */
[C---:B------:R-:W-:Y:S05]  /*8ab0*/  LEA.HI.X.SX32 R173, R144.reuse, R171, 0x5, P0 ;  /* 0x000000ab90ad7211 */ /* 0x040fea00000f2eff */
[C---:B------:R-:W-:Y:S04]  /*8ac0*/  HMMA.16816.F32 R24, R40.reuse, R36, R24 ;  /* 0x000000242818723c */ /* 0x040fe80000001818 */
[C---:B------:R-:W-:Y:S04]  /*8ad0*/  IMAD.WIDE R174, R144.reuse, -0x1c0, R172 ;  /* 0xfffffe4090ae7825 */ /* 0x040fe800078e02ac */
[-C--:B------:R-:W-:Y:S03]  /*8ae0*/  HMMA.16816.F32 R28, R40, R38.reuse, R28 ;  /* 0x00000026281c723c */ /* 0x080fe6000000181c */
[C---:B------:R-:W-:Y:S04]  /*8af0*/  LEA R176, P0, R144.reuse, R174, 0x5 ;  /* 0x000000ae90b07211 */ /* 0x040fe800078028ff */
[C---:B------:R-:W-:Y:S01]  /*8b00*/  LEA.HI.X.SX32 R177, R144.reuse, R175, 0x5, P0 ;  /* 0x000000af90b17211 */ /* 0x040fe200000f2eff */
[----:B------:R-:W-:Y:S01]  /*8b10*/  HMMA.16816.F32 R32, R44, R38, R32 ;  /* 0x000000262c20723c */ /* 0x000fe20000001820 */
[----:B------:R-:W1:Y:S03]  /*8b20*/  LDSM.16.MT88.4 R36, [R138+0xf800] ;  /* 0x00f800008a24783b */ /* 0x000e660000004200 */
[----:B------:R-:W-:Y:S02]  /*8b30*/  LEA R178, P0, R144, R176, 0x5 ;  /* 0x000000b090b27211 */ /* 0x000fe400078028ff */
[----:B------:R-:W-:Y:S02]  /*8b40*/  @P2 SHF.R.U32.HI R46, RZ, 0x2, R157 ;  /* 0x00000002ff2e2819 */ /* 0x000fe4000001169d */
[-C--:B--2---:R-:W-:Y:S05]  /*8b50*/  HMMA.16816.F32 R4, R48, R52.reuse, R4 ;  /* 0x000000343004723c */ /* 0x084fea0000001804 */
[----:B------:R-:W-:Y:S02]  /*8b60*/  @P2 LOP3.LUT R195, R140, 0x7, R46, 0xf8, !PT ;  /* 0x000000078cc32812 */ /* 0x000fe400078ef82e */
[C---:B------:R-:W-:Y:S01]  /*8b70*/  LEA.HI.X.SX32 R179, R144.reuse, R177, 0x5, P0 ;  /* 0x000000b190b37211 */ /* 0x040fe200000f2eff */
[C---:B------:R-:W-:Y:S04]  /*8b80*/  HMMA.16816.F32 R8, R56.reuse, R52, R8 ;  /* 0x000000343808723c */ /* 0x040fe80000001808 */
[----:B------:R-:W-:Y:S01]  /*8b90*/  @P2 IMAD.WIDE.U32 R46, R195, R185, UR52 ;  /* 0x00000034c32e2e25 */ /* 0x000fe2000f8e00b9 */
[C---:B------:R-:W-:Y:S01]  /*8ba0*/  LEA R40, P0, R144.reuse, R178, 0x5 ;  /* 0x000000b290287211 */ /* 0x040fe200078028ff */
[----:B------:R-:W-:Y:S01]  /*8bb0*/  @UP0 UMOV UR52, UR14 ;  /* 0x0000000e00340c82 */ /* 0x000fe20008000000 */
[----:B------:R-:W-:Y:S01]  /*8bc0*/  @UP0 UMOV UR53, UR12 ;  /* 0x0000000c00350c82 */ /* 0x000fe20008000000 */
[-C--:B------:R-:W-:Y:S01]  /*8bd0*/  HMMA.16816.F32 R12, R56, R54.reuse, R12 ;  /* 0x00000036380c723c */ /* 0x080fe2000000180c */
[----:B------:R-:W5:Y:S01]  /*8be0*/  @P2 LDG.E R194, desc[UR34][R46.64+-0x200] ;  /* 0xfffe00222ec22981 */ /* 0x000f62000c1e1900 */
[----:B------:R-:W-:Y:S01]  /*8bf0*/  UISETP.GT.AND UP0, UPT, UR46, UR43, UPT ;  /* 0x0000002b2e00728c */ /* 0x000fe2000bf04270 */
[C---:B------:R-:W-:Y:S01]  /*8c00*/  LEA.HI.X.SX32 R41, R144.reuse, R179, 0x5, P0 ;  /* 0x000000b390297211 */ /* 0x040fe200000f2eff */
[----:B------:R-:W-:Y:S02]  /*8c10*/  UIADD3 UR46, UPT, UPT, UR46, -0x1, URZ ;  /* 0xffffffff2e2e7890 */ /* 0x000fe4000fffe0ff */
[----:B------:R-:W5:Y:S01]  /*8c20*/  @P2 LDG.E R193, desc[UR34][R46.64+-0x1e0] ;  /* 0xfffe20222ec12981 */ /* 0x000f62000c1e1900 */
[C---:B------:R-:W-:Y:S01]  /*8c30*/  LEA R42, P0, R144.reuse, R40, 0x5 ;  /* 0x00000028902a7211 */ /* 0x040fe200078028ff */
[C---:B------:R-:W-:Y:S03]  /*8c40*/  HMMA.16816.F32 R16, R48.reuse, R54, R16 ;  /* 0x000000363010723c */ /* 0x040fe60000001810 */
[----:B------:R-:W5:Y:S01]  /*8c50*/  @P2 LDG.E R192, desc[UR34][R46.64+-0x100] ;  /* 0xffff00222ec02981 */ /* 0x000f62000c1e1900 */
[C---:B------:R-:W-:Y:S04]  /*8c60*/  LEA.HI.X.SX32 R43, R144.reuse, R41, 0x5, P0 ;  /* 0x00000029902b7211 */ /* 0x040fe800000f2eff */
[----:B------:R2:W5:Y:S01]  /*8c70*/  @P2 LDG.E R191, desc[UR34][R46.64+-0xe0] ;  /* 0xffff20222ebf2981 */ /* 0x000562000c1e1900 */
[C---:B------:R-:W-:Y:S01]  /*8c80*/  LEA R44, P0, R144.reuse, R42, 0x5 ;  /* 0x0000002a902c7211 */ /* 0x040fe200078028ff */
[-C--:B-1----:R-:W-:Y:S03]  /*8c90*/  HMMA.16816.F32 R20, R48, R36.reuse, R20 ;  /* 0x000000243014723c */ /* 0x082fe60000001814 */
[----:B------:R1:W-:Y:S01]  /*8ca0*/  REDG.E.ADD.F32.FTZ.RN.STRONG.GPU desc[UR34][R198.64], R4 ;  /* 0x00000004c60079a6 */ /* 0x0003e2000c12f322 */
[C---:B------:R-:W-:Y:S04]  /*8cb0*/  LEA.HI.X.SX32 R45, R144.reuse, R43, 0x5, P0 ;  /* 0x0000002b902d7211 */ /* 0x040fe800000f2eff */
[----:B------:R3:W-:Y:S01]  /*8cc0*/  REDG.E.ADD.F32.FTZ.RN.STRONG.GPU desc[UR34][R132.64], R5 ;  /* 0x00000005840079a6 */ /* 0x0007e2000c12f322 */
[C---:B------:R-:W-:Y:S01]  /*8cd0*/  LEA R52, P0, R144.reuse, R44, 0x5 ;  /* 0x0000002c90347211 */ /* 0x040fe200078028ff */
[C---:B------:R-:W-:Y:S03]  /*8ce0*/  HMMA.16816.F32 R24, R56.reuse, R36, R24 ;  /* 0x000000243818723c */ /* 0x040fe60000001818 */
[----:B------:R4:W-:Y:S01]  /*8cf0*/  REDG.E.ADD.F32.FTZ.RN.STRONG.GPU desc[UR34][R60.64], R6 ;  /* 0x000000063c0079a6 */ /* 0x0009e2000c12f322 */
[C---:B------:R-:W-:Y:S04]  /*8d00*/  LEA.HI.X.SX32 R53, R144.reuse, R45, 0x5, P0 ;  /* 0x0000002d90357211 */ /* 0x040fe800000f2eff */
[----:B------:R2:W-:Y:S01]  /*8d10*/  REDG.E.ADD.F32.FTZ.RN.STRONG.GPU desc[UR34][R134.64], R7 ;  /* 0x00000007860079a6 */ /* 0x0005e2000c12f322 */
[C---:B------:R-:W-:Y:S01]  /*8d20*/  LEA R54, P0, R144.reuse, R52, 0x5 ;  /* 0x0000003490367211 */ /* 0x040fe200078028ff */
[-C--:B------:R-:W-:Y:S03]  /*8d30*/  HMMA.16816.F32 R28, R56, R38.reuse, R28 ;  /* 0x00000026381c723c */ /* 0x080fe6000000181c */
[----:B------:R2:W-:Y:S01]  /*8d40*/  REDG.E.ADD.F32.FTZ.RN.STRONG.GPU desc[UR34][R62.64], R8 ;  /* 0x000000083e0079a6 */ /* 0x0005e2000c12f322 */
[C---:B------:R-:W-:Y:S04]  /*8d50*/  LEA.HI.X.SX32 R55, R144.reuse, R53, 0x5, P0 ;  /* 0x0000003590377211 */ /* 0x040fe800000f2eff */
[----:B------:R2:W-:Y:S01]  /*8d60*/  REDG.E.ADD.F32.FTZ.RN.STRONG.GPU desc[UR34][R146.64], R9 ;  /* 0x00000009920079a6 */ /* 0x0005e2000c12f322 */
[C---:B------:R-:W-:Y:S01]  /*8d70*/  LEA R138, P0, R144.reuse, R54, 0x5 ;  /* 0x00000036908a7211 */ /* 0x040fe200078028ff */
[----:B------:R-:W-:Y:S03]  /*8d80*/  HMMA.16816.F32 R32, R48, R38, R32 ;  /* 0x000000263020723c */ /* 0x000fe60000001820 */
[----:B------:R2:W-:Y:S01]  /*8d90*/  REDG.E.ADD.F32.FTZ.RN.STRONG.GPU desc[UR34][R64.64], R10 ;  /* 0x0000000a400079a6 */ /* 0x0005e2000c12f322 */
[C---:B------:R-:W-:Y:S04]  /*8da0*/  LEA.HI.X.SX32 R139, R144.reuse, R55, 0x5, P0 ;  /* 0x00000037908b7211 */ /* 0x040fe800000f2eff */
[----:B------:R2:W-:Y:S01]  /*8db0*/  REDG.E.ADD.F32.FTZ.RN.STRONG.GPU desc[UR34][R66.64], R11 ;  /* 0x0000000b420079a6 */ /* 0x0005e2000c12f322 */
[----:B------:R-:W-:Y:S01]  /*8dc0*/  LEA R36, P0, R144, R138, 0x5 ;  /* 0x0000008a90247211 */ /* 0x000fe200078028ff */
[----:B------:R-:W-:Y:S03]  /*8dd0*/  IMAD.IADD R48, R160, 0x1, R0 ;  /* 0x00000001a0307824 */ /* 0x000fe600078e0200 */
[----:B------:R-:W-:Y:S01]  /*8de0*/  REDG.E.ADD.F32.FTZ.RN.STRONG.GPU desc[UR34][R150.64], R16 ;  /* 0x00000010960079a6 */ /* 0x000fe2000c12f322 */
[C---:B------:R-:W-:Y:S02]  /*8df0*/  LEA.HI.X.SX32 R37, R144.reuse, R139, 0x5, P0 ;  /* 0x0000008b90257211 */ /* 0x040fe400000f2eff */
[C---:B------:R-:W-:Y:S02]  /*8e00*/  LEA R56, P0, R144.reuse, R36, 0x5 ;  /* 0x0000002490387211 */ /* 0x040fe400078028ff */
[----:B------:R-:W-:Y:S02]  /*8e10*/  REDG.E.ADD.F32.FTZ.RN.STRONG.GPU desc[UR34][R154.64], R17 ;  /* 0x000000119a0079a6 */ /* 0x000fe4000c12f322 */
[C---:B------:R-:W-:Y:S03]  /*8e20*/  LEA.HI.X.SX32 R57, R144.reuse, R37, 0x5, P0 ;  /* 0x0000002590397211 */ /* 0x040fe600000f2eff */
[----:B------:R-:W-:Y:S01]  /*8e30*/  REDG.E.ADD.F32.FTZ.RN.STRONG.GPU desc[UR34][R152.64], R18 ;  /* 0x00000012980079a6 */ /* 0x000fe2000c12f322 */
[C---:B-1----:R-:W-:Y:S04]  /*8e40*/  LEA R4, P0, R144.reuse, R56, 0x5 ;  /* 0x0000003890047211 */ /* 0x042fe800078028ff */
[----:B------:R-:W-:Y:S01]  /*8e50*/  REDG.E.ADD.F32.FTZ.RN.STRONG.GPU desc[UR34][R162.64], R19 ;  /* 0x00000013a20079a6 */ /* 0x000fe2000c12f322 */
[C---:B---3--:R-:W-:Y:S02]  /*8e60*/  LEA.HI.X.SX32 R5, R144.reuse, R57, 0x5, P0 ;  /* 0x0000003990057211 */ /* 0x048fe400000f2eff */
[C---:B----4-:R-:W-:Y:S02]  /*8e70*/  LEA R6, P0, R144.reuse, R4, 0x5 ;  /* 0x0000000490067211 */ /* 0x050fe400078028ff */
[----:B------:R-:W-:Y:S02]  /*8e80*/  REDG.E.ADD.F32.FTZ.RN.STRONG.GPU desc[UR34][R166.64], R12 ;  /* 0x0000000ca60079a6 */ /* 0x000fe4000c12f322 */
[C---:B--2---:R-:W-:Y:S03]  /*8e90*/  LEA.HI.X.SX32 R7, R144.reuse, R5, 0x5, P0 ;  /* 0x0000000590077211 */ /* 0x044fe600000f2eff */
[----:B------:R-:W-:Y:S01]  /*8ea0*/  REDG.E.ADD.F32.FTZ.RN.STRONG.GPU desc[UR34][R168.64], R13 ;  /* 0x0000000da80079a6 */ /* 0x000fe2000c12f322 */
[C---:B------:R-:W-:Y:S04]  /*8eb0*/  LEA R8, P0, R144.reuse, R6, 0x5 ;  /* 0x0000000690087211 */ /* 0x040fe800078028ff */
[----:B------:R-:W-:Y:S01]  /*8ec0*/  REDG.E.ADD.F32.FTZ.RN.STRONG.GPU desc[UR34][R170.64], R14 ;  /* 0x0000000eaa0079a6 */ /* 0x000fe2000c12f322 */
[C---:B------:R-:W-:Y:S02]  /*8ed0*/  LEA.HI.X.SX32 R9, R144.reuse, R7, 0x5, P0 ;  /* 0x0000000790097211 */ /* 0x040fe400000f2eff */
[C---:B------:R-:W-:Y:S02]  /*8ee0*/  LEA R10, P0, R144.reuse, R8, 0x5 ;  /* 0x00000008900a7211 */ /* 0x040fe400078028ff */
[----:B------:R-:W-:Y:S02]  /*8ef0*/  REDG.E.ADD.F32.FTZ.RN.STRONG.GPU desc[UR34][R172.64], R15 ;  /* 0x0000000fac0079a6 */ /* 0x000fe4000c12f322 */
[----:B------:R-:W-:Y:S03]  /*8f00*/  LEA.HI.X.SX32 R11, R144, R9, 0x5, P0 ;  /* 0x00000009900b7211 */ /* 0x000fe600000f2eff */
        /* <DEDUP_REMOVED lines=16> */
[----:B------:R-:W-:Y:S05]  /*9010*/  LDSM.16.MT88.4 R4, [R137+0x14000] ;  /* 0x014000008904783b */ /* 0x000fea0000004200 */
[----:B------:R-:W1:Y:S05]  /*9020*/  LDSM.16.MT88.4 R8, [R0] ;  /* 0x000000000008783b */ /* 0x000e6a0000004200 */
[----:B------:R-:W2:Y:S05]  /*9030*/  LDSM.16.MT88.4 R12, [R137+0x18000] ;  /* 0x01800000890c783b */ /* 0x000eaa0000004200 */
[----:B------:R-:W3:Y:S05]  /*9040*/  LDSM.16.MT88.4 R16, [R48] ;  /* 0x000000003010783b */ /* 0x000eea0000004200 */
[----:B------:R-:W-:Y:S05]  /*9050*/  LDSM.16.MT88.4 R20, [R137+0x14800] ;  /* 0x014800008914783b */ /* 0x000fea0000004200 */
[----:B------:R-:W4:Y:S05]  /*9060*/  LDSM.16.MT88.4 R24, [R0+0x800] ;  /* 0x000800000018783b */ /* 0x000f2a0000004200 */
[----:B------:R-:W4:Y:S05]  /*9070*/  LDSM.16.MT88.4 R32, [R137+0x18800] ;  /* 0x018800008920783b */ /* 0x000f2a0000004200 */
[----:B------:R-:W4:Y:S05]  /*9080*/  LDSM.16.MT88.4 R28, [R48+0x800] ;  /* 0x00080000301c783b */ /* 0x000f2a0000004200 */
[----:B------:R-:W-:Y:S01]  /*9090*/  LDSM.16.MT88.4 R36, [R0+0x1000] ;  /* 0x001000000024783b */ /* 0x000fe20000004200 */
[-C--:B-1----:R-:W-:Y:S04]  /*90a0*/  HMMA.16816.F32 R100, R4, R8.reuse, R100 ;  /* 0x000000080464723c */ /* 0x082fe80000001864 */
[----:B------:R-:W-:Y:S05]  /*90b0*/  LDSM.16.MT88.4 R40, [R137+0x19000] ;  /* 0x019000008928783b */ /* 0x000fea0000004200 */
[----:B------:R-:W-:Y:S01]  /*90c0*/  LDSM.16.MT88.4 R44, [R48+0x1000] ;  /* 0x00100000302c783b */ /* 0x000fe20000004200 */
        /* <DEDUP_REMOVED lines=9> */
[----:B------:R-:W2:Y:S05]  /*9160*/  LDSM.16.MT88.4 R4, [R137+0x15800] ;  /* 0x015800008904783b */ /* 0x000eaa0000004200 */
        /* <DEDUP_REMOVED lines=12> */
[----:B------:R-:W4:Y:S02]  /*9230*/  LDSM.16.MT88.4 R28, [R0+0x2000] ;  /* 0x00200000001c783b */ /* 0x000f240000004200 */
        /* <DEDUP_REMOVED lines=10> */
[----:B------:R-:W-:Y:S07]  /*92e0*/  LDSM.16.MT88.4 R8, [R137+0x16800] ;  /* 0x016800008908783b */ /* 0x000fee0000004200 */
        /* <DEDUP_REMOVED lines=10> */
[----:B------:R-:W-:Y:S05]  /*9390*/  LDSM.16.MT88.4 R4, [R137+0x17000] ;  /* 0x017000008904783b */ /* 0x000fea0000004200 */
[----:B------:R-:W4:Y:S02]  /*93a0*/  LDSM.16.MT88.4 R24, [R0+0x3000] ;  /* 0x003000000018783b */ /* 0x000f240000004200 */
        /* <DEDUP_REMOVED lines=10> */
[----:B------:R-:W1:Y:S05]  /*9450*/  LDSM.16.MT88.4 R20, [R48+0x3000] ;  /* 0x003000003014783b */ /* 0x000e6a0000004200 */
[----:B------:R-:W-:Y:S02]  /*9460*/  LDSM.16.MT88.4 R36, [R137+0x1b800] ;  /* 0x01b800008924783b */ /* 0x000fe40000004200 */
[-C--:B--2---:R-:W-:Y:S08]  /*9470*/  HMMA.16816.F32 R100, R8, R12.reuse, R100 ;  /* 0x0000000c0864723c */ /* 0x084ff00000001864 */
[C---:B------:R-:W-:Y:S08]  /*9480*/  HMMA.16816.F32 R104, R40.reuse, R12, R104 ;  /* 0x0000000c2868723c */ /* 0x040ff00000001868 */
[-C--:B------:R-:W-:Y:S08]  /*9490*/  HMMA.16816.F32 R108, R40, R14.reuse, R108 ;  /* 0x0000000e286c723c */ /* 0x080ff0000000186c */
[C---:B------:R-:W-:Y:S01]  /*94a0*/  HMMA.16816.F32 R112, R8.reuse, R14, R112 ;  /* 0x0000000e0870723c */ /* 0x040fe20000001870 */
[----:B------:R-:W2:Y:S07]  /*94b0*/  LDSM.16.MT88.4 R12, [R137+0x17800] ;  /* 0x01780000890c783b */ /* 0x000eae0000004200 */
[-C--:B---3--:R-:W-:Y:S08]  /*94c0*/  HMMA.16816.F32 R116, R8, R16.reuse, R116 ;  /* 0x000000100874723c */ /* 0x088ff00000001874 */
[C---:B------:R-:W-:Y:S08]  /*94d0*/  HMMA.16816.F32 R120, R40.reuse, R16, R120 ;  /* 0x000000102878723c */ /* 0x040ff00000001878 */
[-C--:B------:R-:W-:Y:S01]  /*94e0*/  HMMA.16816.F32 R124, R40, R18.reuse, R124 ;  /* 0x00000012287c723c */ /* 0x080fe2000000187c */
[----:B------:R-:W3:Y:S07]  /*94f0*/  LDSM.16.MT88.4 R40, [R48+0x3800] ;  /* 0x003800003028783b */ /* 0x000eee0000004200 */
[----:B------:R-:W-:Y:S08]  /*9500*/  HMMA.16816.F32 R128, R8, R18, R128 ;  /* 0x000000120880723c */ /* 0x000ff00000001880 */
[-C--:B----4-:R-:W-:Y:S08]  /*9510*/  HMMA.16816.F32 R100, R4, R24.reuse, R100 ;  /* 0x000000180464723c */ /* 0x090ff00000001864 */
[C---:B------:R-:W-:Y:S08]  /*9520*/  HMMA.16816.F32 R104, R28.reuse, R24, R104 ;  /* 0x000000181c68723c */ /* 0x040ff00000001868 */
[-C--:B------:R-:W-:Y:S08]  /*9530*/  HMMA.16816.F32 R108, R28, R26.reuse, R108 ;  /* 0x0000001a1c6c723c */ /* 0x080ff0000000186c */
[C---:B------:R-:W-:Y:S08]  /*9540*/  HMMA.16816.F32 R112, R4.reuse, R26, R112 ;  /* 0x0000001a0470723c */ /* 0x040ff00000001870 */
[-C--:B-1----:R-:W-:Y:S08]  /*9550*/  HMMA.16816.F32 R116, R4, R20.reuse, R116 ;  /* 0x000000140474723c */ /* 0x082ff00000001874 */
[C---:B------:R-:W-:Y:S08]  /*9560*/  HMMA.16816.F32 R120, R28.reuse, R20, R120 ;  /* 0x000000141c78723c */ /* 0x040ff00000001878 */
[-C--:B------:R-:W-:Y:S08]  /*9570*/  HMMA.16816.F32 R124, R28, R22.reuse, R124 ;  /* 0x000000161c7c723c */ /* 0x080ff0000000187c */
[----:B------:R-:W-:Y:S04]  /*9580*/  HMMA.16816.F32 R128, R4, R22, R128 ;  /* 0x000000160480723c */ /* 0x000fe80000001880 */
[C---:B------:R-:W-:Y:S02]  /*9590*/  VIADD R4, R0.reuse, 0xffffc000 ;  /* 0xffffc00000047836 */ /* 0x040fe40000000000 */
[----:B------:R-:W-:Y:S02]  /*95a0*/  @P1 VIADD R4, R0, 0x4000 ;  /* 0x0000400000041836 */ /* 0x000fe40000000000 */
[-C--:B--2---:R-:W-:Y:S05]  /*95b0*/  HMMA.16816.F32 R100, R12, R32.reuse, R100 ;  /* 0x000000200c64723c */ /* 0x084fea0000001864 */
[----:B------:R-:W-:Y:S03]  /*95c0*/  IMAD.MOV.U32 R0, RZ, RZ, R4 ;  /* 0x000000ffff007224 */ /* 0x000fe600078e0004 */
[C---:B------:R-:W-:Y:S08]  /*95d0*/  HMMA.16816.F32 R104, R36.reuse, R32, R104 ;  /* 0x000000202468723c */ /* 0x040ff00000001868 */
[-C--:B------:R-:W-:Y:S08]  /*95e0*/  HMMA.16816.F32 R108, R36, R34.reuse, R108 ;  /* 0x00000022246c723c */ /* 0x080ff0000000186c */
[C---:B------:R-:W-:Y:S08]  /*95f0*/  HMMA.16816.F32 R112, R12.reuse, R34, R112 ;  /* 0x000000220c70723c */ /* 0x040ff00000001870 */
[-C--:B---3--:R-:W-:Y:S08]  /*9600*/  HMMA.16816.F32 R116, R12, R40.reuse, R116 ;  /* 0x000000280c74723c */ /* 0x088ff00000001874 */
[C---:B------:R-:W-:Y:S08]  /*9610*/  HMMA.16816.F32 R120, R36.reuse, R40, R120 ;  /* 0x000000282478723c */ /* 0x040ff00000001878 */
[-C--:B------:R-:W-:Y:S08]  /*9620*/  HMMA.16816.F32 R124, R36, R42.reuse, R124 ;  /* 0x0000002a247c723c */ /* 0x080ff0000000187c */
[----:B------:R-:W-:Y:S01]  /*9630*/  HMMA.16816.F32 R128, R12, R42, R128 ;  /* 0x0000002a0c80723c */ /* 0x000fe20000001880 */
[----:B------:R-:W-:Y:S08]  /*9640*/  @!UPT UIADD3 URZ, UPT, UPT, URZ, URZ, URZ ;  /* 0x000000fffffff290 */ /* 0x000ff0000fffe0ff */
[----:B------:R-:W-:Y:S11]  /*9650*/  BRA.U UP0, `(.L_x_647) ;  /* 0xffffffa100e47547 */ /* 0x000ff6000b83ffff */
[C---:B------:R-:W-:Y:S01]  /*9660*/  IMAD.SHL.U32 R0, R157.reuse, 0x10, RZ ;  /* 0x000000109d007824 */ /* 0x040fe200078e00ff */
[----:B------:R-:W1:Y:S01]  /*9670*/  LDCU UR5, c[0x0][0x500] ;  /* 0x0000a000ff0577ac */ /* 0x000e620008000800 */
[C---:B------:R-:W-:Y:S01]  /*9680*/  IMAD.SHL.U32 R2, R157.reuse, 0x2, RZ ;  /* 0x000000029d027824 */ /* 0x040fe200078e00ff */
[----:B------:R-:W-:Y:S02]  /*9690*/  LOP3.LUT R136, R136, 0xc00, RZ, 0xc0, !PT ;  /* 0x00000c0088887812 */ /* 0x000fe400078ec0ff */
[----:B------:R-:W-:Y:S01]  /*96a0*/  LOP3.LUT R0, R0, 0x1c0, RZ, 0xc0, !PT ;  /* 0x000001c000007812 */ /* 0x000fe200078ec0ff */
[----:B------:R-:W-:Y:S01]  /*96b0*/  UISETP.NE.AND UP0, UPT, UR40, -0x1, UPT ;  /* 0xffffffff2800788c */ /* 0x000fe2000bf05270 */
[--C-:B------:R-:W-:Y:S01]  /*96c0*/  LOP3.LUT R136, R136, 0x6, R2.reuse, 0xf8, !PT ;  /* 0x0000000688887812 */ /* 0x100fe200078ef802 */
[----:B------:R-:W-:Y:S01]  /*96d0*/  UMOV UR44, UR18 ;  /* 0x00000012002c7c82 */ /* 0x000fe20008000000 */
[----:B------:R-:W-:Y:S01]  /*96e0*/  LOP3.LUT R0, R0, 0x38, R2, 0xf8, !PT ;  /* 0x0000003800007812 */ /* 0x000fe200078ef802 */
[----:B------:R-:W-:Y:S01]  /*96f0*/  IMAD.MOV.U32 R2, RZ, RZ, 0x20 ;  /* 0x00000020ff027424 */ /* 0x000fe200078e00ff */
[----:B------:R-:W-:-:S02]  /*9700*/  LOP3.LUT P1, RZ, R157, 0x10, RZ, 0xc0, !PT ;  /* 0x000000109dff7812 */ /* 0x000fc4000782c0ff */
[----:B------:R-:W-:Y:S02]  /*9710*/  LOP3.LUT R0, R136, R0, R148, 0xf6, !PT ;  /* 0x0000000088007212 */ /* 0x000fe400078ef694 */
[----:B------:R-:W-:Y:S02]  /*9720*/  LOP3.LUT P0, RZ, R157, 0x8, RZ, 0xc0, !PT ;  /* 0x000000089dff7812 */ /* 0x000fe4000780c0ff */
[----:B------:R-:W-:Y:S01]  /*9730*/  LEA R0, R0, UR4, 0x1 ;  /* 0x0000000400007c11 */ /* 0x000fe2000f8e08ff */
        /* <DEDUP_REMOVED lines=29> */
[----:B------:R-:W-:-:S02]  /*9910*/  VIADD R4, R0, 0xc040 ;  /* 0x0000c04000047836 */ /* 0x000fc40000000000 */
[----:B------:R-:W-:Y:S01]  /*9920*/  FMUL.FTZ R120, R120, UR5 ;  /* 0x0000000578787c20 */ /* 0x000fe20008410000 */
[----:B------:R-:W-:Y:S01]  /*9930*/  FMUL.FTZ R121, R121, UR5 ;  /* 0x0000000579797c20 */ /* 0x000fe20008410000 */
[----:B------:R-:W-:Y:S01]  /*9940*/  FMUL.FTZ R122, R122, UR5 ;  /* 0x000000057a7a7c20 */ /* 0x000fe20008410000 */
[----:B------:R-:W-:Y:S01]  /*9950*/  FMUL.FTZ R123, R123, UR5 ;  /* 0x000000057b7b7c20 */ /* 0x000fe20008410000 */
[----:B------:R-:W-:Y:S01]  /*9960*/  F2FP.F16.F32.PACK_AB R112, R113, R112 ;  /* 0x000000707170723e */ /* 0x000fe200000000ff */
[----:B------:R-:W-:Y:S01]  /*9970*/  IMAD.IADD R3, R2, 0x1, R0 ;  /* 0x0000000102037824 */ /* 0x000fe200078e0200 */
[----:B------:R-:W-:Y:S01]  /*9980*/  F2FP.F16.F32.PACK_AB R114, R115, R114 ;  /* 0x000000727372723e */ /* 0x000fe200000000ff */
[----:B------:R-:W-:Y:S02]  /*9990*/  @P1 VIADD R4, R5, 0xffffffc0 ;  /* 0xffffffc005041836 */ /* 0x000fe40000000000 */
        /* <DEDUP_REMOVED lines=44> */
[----:B------:R-:W-:-:S03]  /*9c60*/  F2FP.F16.F32.PACK_AB R94, R95, R94 ;  /* 0x0000005e5f5e723e */ /* 0x000fc600000000ff */
        /* <DEDUP_REMOVED lines=20> */
[----:B------:R-:W-:Y:S05]  /*9db0*/  BRA.U UP0, `(.L_x_648) ;  /* 0x00000001002c7547 */ /* 0x000fea000b800000 */
[----:B------:R-:W2:Y:S01]  /*9dc0*/  LDCU.64 UR10, c[0x0][0x5c0] ;  /* 0x0000b800ff0a77ac */ /* 0x000ea20008000a00 */
[----:B------:R-:W3:Y:S01]  /*9dd0*/  LDCU.64 UR8, c[0x0][0x5a8] ;  /* 0x0000b500ff0877ac */ /* 0x000ee20008000a00 */
[----:B------:R-:W-:-:S04]  /*9de0*/  USHF.R.S32.HI UR5, URZ, 0x1f, UR36 ;  /* 0x0000001fff057899 */ /* 0x000fc80008011424 */
[----:B--2---:R-:W-:Y:S02]  /*9df0*/  UIMAD UR5, UR5, UR10, URZ ;  /* 0x0000000a050572a4 */ /* 0x004fe4000f8e02ff */
[----:B------:R-:W-:Y:S02]  /*9e00*/  UIMAD.WIDE.U32 UR12, UR36, UR10, URZ ;  /* 0x0000000a240c72a5 */ /* 0x000fe4000f8e00ff */
[----:B------:R-:W-:-:S04]  /*9e10*/  UIMAD UR5, UR36, UR11, UR5 ;  /* 0x0000000b240572a4 */ /* 0x000fc8000f8e0205 */
[----:B------:R-:W-:-:S04]  /*9e20*/  UIADD3 UR13, UPT, UPT, UR13, UR5, URZ ;  /* 0x000000050d0d7290 */ /* 0x000fc8000fffe0ff */
[----:B---3--:R-:W-:-:S04]  /*9e30*/  UIMAD.WIDE.U32 UR42, UR44, UR8, UR12 ;  /* 0x000000082c2a72a5 */ /* 0x008fc8000f8e000c */
[----:B------:R-:W-:-:S06]  /*9e40*/  UIMAD UR9, UR44, UR9, UR43 ;  /* 0x000000092c0972a4 */ /* 0x000fcc000f8e022b */
[----:B-1----:R-:W-:Y:S01]  /*9e50*/  MOV R0, UR9 ;  /* 0x0000000900007c02 */ /* 0x002fe20008000f00 */
[----:B------:R-:W-:Y:S05]  /*9e60*/  BRA `(.L_x_649) ;  /* 0x0000000000187947 */ /* 0x000fea0003800000 */
.L_x_648:
[----:B------:R-:W2:Y:S01]  /*9e70*/  LDCU.64 UR10, c[0x0][0x5c0] ;  /* 0x0000b800ff0a77ac */ /* 0x000ea20008000a00 */
[----:B------:R-:W-:-:S04]  /*9e80*/  UIADD3 UR5, UPT, UPT, UR36, UR40, URZ ;  /* 0x0000002824057290 */ /* 0x000fc8000fffe0ff */
[----:B--2---:R-:W-:Y:S02]  /*9e90*/  UIMAD.WIDE.U32 UR42, UR5, UR10, URZ ;  /* 0x0000000a052a72a5 */ /* 0x004fe4000f8e00ff */
[----:B------:R-:W-:-:S04]  /*9ea0*/  UIMAD UR5, UR5, UR11, URZ ;  /* 0x0000000b050572a4 */ /* 0x000fc8000f8e02ff */
[----:B------:R-:W-:-:S06]  /*9eb0*/  UIADD3 UR5, UPT, UPT, UR43, UR5, URZ ;  /* 0x000000052b057290 */ /* 0x000fcc000fffe0ff */
[----:B-1----:R-:W-:Y:S02]  /*9ec0*/  MOV R0, UR5 ;  /* 0x0000000500007c02 */ /* 0x002fe40008000f00 */
.L_x_649:
[----:B------:R-:W-:Y:S05]  /*9ed0*/  BRA.U UP0, `(.L_x_650) ;  /* 0x00000001002c7547 */ /* 0x000fea000b800000 */
        /* <DEDUP_REMOVED lines=11> */
.L_x_650:
[----:B------:R-:W1:Y:S01]  /*9f90*/  LDCU.64 UR8, c[0x0][0x5c8] ;  /* 0x0000b900ff0877ac */ /* 0x000e620008000a00 */
[----:B------:R-:W-:-:S04]  /*9fa0*/  UIADD3 UR5, UPT, UPT, UR36, UR40, URZ ;  /* 0x0000002824057290 */ /* 0x000fc8000fffe0ff */
[----:B-1----:R-:W-:Y:S02]  /*9fb0*/  UIMAD.WIDE.U32 UR16, UR5, UR8, URZ ;  /* 0x00000008051072a5 */ /* 0x002fe4000f8e00ff */
[----:B------:R-:W-:-:S04]  /*9fc0*/  UIMAD UR5, UR5, UR9, URZ ;  /* 0x00000009050572a4 */ /* 0x000fc8000f8e02ff */
[----:B------:R-:W-:-:S06]  /*9fd0*/  UIADD3 UR5, UPT, UPT, UR17, UR5, URZ ;  /* 0x0000000511057290 */ /* 0x000fcc000fffe0ff */
[----:B------:R-:W-:-:S07]  /*9fe0*/  MOV R12, UR5 ;  /* 0x00000005000c7c02 */ /* 0x000fce0008000f00 */
.L_x_651:
        /* <DEDUP_REMOVED lines=9> */
[C---:B------:R-:W-:Y:S01]  /*a080*/  VIADD R13, R25.reuse, 0x40 ;  /* 0x00000040190d7836 */ /* 0x040fe20000000000 */
[----:B------:R-:W-:Y:S01]  /*a090*/  USHF.R.S32.HI UR14, URZ, 0x1f, UR5 ;  /* 0x0000001fff0e7899 */ /* 0x000fe20008011405 */
[----:B------:R-:W-:Y:S01]  /*a0a0*/  IMAD.U32 R16, RZ, RZ, UR40 ;  /* 0x00000028ff107e24 */ /* 0x000fe2000f8e00ff */
[----:B------:R-:W-:Y:S01]  /*a0b0*/  UIADD3 UR33, UPT, UPT, -UR15, UR33, URZ ;  /* 0x000000210f217290 */ /* 0x000fe2000fffe1ff */
[----:B------:R-:W-:Y:S01]  /*a0c0*/  VIADD R7, R25, 0x60 ;  /* 0x0000006019077836 */ /* 0x000fe20000000000 */
[----:B------:R-:W-:Y:S01]  /*a0d0*/  UIMAD UR13, UR14, UR10, URZ ;  /* 0x0000000a0e0d72a4 */ /* 0x000fe2000f8e02ff */
[----:B------:R-:W3:Y:S01]  /*a0e0*/  LDC.64 R2, c[0x0][0x5e0] ;  /* 0x00017800ff027b82 */ /* 0x000ee20000000a00 */
[----:B------:R-:W-:Y:S01]  /*a0f0*/  LOP3.LUT R16, R16, 0x38, R159, 0xf8, !PT ;  /* 0x0000003810107812 */ /* 0x000fe200078ef89f */
[----:B------:R-:W-:Y:S01]  /*a100*/  IMAD.U32 R17, RZ, RZ, UR41 ;  /* 0x00000029ff117e24 */ /* 0x000fe2000f8e00ff */
[----:B------:R-:W-:Y:S01]  /*a110*/  UIMAD UR13, UR5, UR11, UR13 ;  /* 0x0000000b050d72a4 */ /* 0x000fe2000f8e020d */
[----:B------:R-:W-:Y:S01]  /*a120*/  BSSY.RECONVERGENT B0, `(.L_x_652) ;  /* 0x0000018000007945 */ /* 0x000fe20003800200 */
[----:B------:R-:W-:Y:S01]  /*a130*/  IADD3 R16, P0, PT, R16, UR42, RZ ;  /* 0x0000002a10107c10 */ /* 0x000fe2000ff1e0ff */
[----:B------:R4:W3:Y:S01]  /*a140*/  LDS.128 R8, [R143+0xd000] ;  /* 0x00d000008f087984 */ /* 0x0008e20000000c00 */
[----:B--2---:R-:W-:-:S02]  /*a150*/  ISETP.GE.AND P6, PT, R142, UR12, PT ;  /* 0x0000000c8e007c0c */ /* 0x004fc4000bfc6270 */
[----:B------:R-:W-:Y:S02]  /*a160*/  IMAD.U32 R6, RZ, RZ, UR13 ;  /* 0x0000000dff067e24 */ /* 0x000fe4000f8e00ff */
[----:B------:R-:W-:Y:S02]  /*a170*/  ISETP.GE.OR P5, PT, R14, UR33, P6 ;  /* 0x000000210e007c0c */ /* 0x000fe4000b7a6670 */
[----:B------:R-:W-:Y:S02]  /*a180*/  ISETP.GE.OR P4, PT, R13, UR33, P6 ;  /* 0x000000210d007c0c */ /* 0x000fe4000b786670 */
[----:B------:R-:W-:Y:S01]  /*a190*/  ISETP.GE.OR P3, PT, R7, UR33, P6 ;  /* 0x0000002107007c0c */ /* 0x000fe2000b766670 */
[----:B------:R-:W-:Y:S01]  /*a1a0*/  IMAD.X R7, RZ, RZ, RZ, P2 ;  /* 0x000000ffff077224 */ /* 0x000fe200010e06ff */
[----:B------:R-:W-:Y:S02]  /*a1b0*/  ISETP.GE.OR P6, PT, R25, UR33, P6 ;  /* 0x0000002119007c0c */ /* 0x000fe4000b7c6670 */
[----:B------:R-:W-:-:S02]  /*a1c0*/  IADD3.X R17, PT, PT, R0, UR41, R6, P0, !PT ;  /* 0x0000002900117c10 */ /* 0x000fc400087fe406 */
[C---:B------:R-:W-:Y:S02]  /*a1d0*/  IADD3 R6, P1, PT, R25.reuse, 0x40, RZ ;  /* 0x0000004019067810 */ /* 0x040fe40007f3e0ff */
[----:B------:R-:W-:Y:S01]  /*a1e0*/  IADD3 R0, P0, PT, R25, 0x60, RZ ;  /* 0x0000006019007810 */ /* 0x000fe20007f1e0ff */
[----:B-1----:R-:W-:-:S04]  /*a1f0*/  IMAD.WIDE.U32 R14, R4, UR20, R16 ;  /* 0x00000014040e7c25 */ /* 0x002fc8000f8e0010 */
[----:B------:R-:W-:Y:S02]  /*a200*/  IMAD R5, R5, UR20, R15 ;  /* 0x0000001405057c24 */ /* 0x000fe4000f8e020f */
[----:B----4-:R-:W-:Y:S06]  /*a210*/  @P6 BRA `(.L_x_653) ;  /* 0x0000000000206947 */ /* 0x010fec0003800000 */
[----:B------:R-:W1:Y:S01]  /*a220*/  LDS.128 R16, [R143+0xc000] ;  /* 0x00c000008f107984 */ /* 0x000e620000000c00 */
[----:B------:R-:W2:Y:S01]  /*a230*/  LDCU.64 UR12, c[0x0][0x560] ;  /* 0x0000ac00ff0c77ac */ /* 0x000ea20008000a00 */
[----:B------:R-:W-:-:S05]  /*a240*/  MOV R4, R14 ;  /* 0x0000000e00047202 */ /* 0x000fca0000000f00 */
[----:B------:R-:W-:-:S04]  /*a250*/  IMAD.WIDE.U32 R22, R25, UR10, R4 ;  /* 0x0000000a19167c25 */ /* 0x000fc8000f8e0004 */
[----:B------:R-:W-:Y:S01]  /*a260*/  IMAD R4, R25, UR11, R23 ;  /* 0x0000000b19047c24 */ /* 0x000fe2000f8e0217 */
[----:B--2---:R-:W-:-:S04]  /*a270*/  LEA R20, P2, R22, UR12, 0x1 ;  /* 0x0000000c16147c11 */ /* 0x004fc8000f8408ff */
[----:B------:R-:W-:-:S05]  /*a280*/  LEA.HI.X R21, R22, UR13, R4, 0x1, P2 ;  /* 0x0000000d16157c11 */ /* 0x000fca00090f0c04 */
[----:B-1----:R1:W-:Y:S04]  /*a290*/  STG.E.128 desc[UR34][R20.64], R16 ;  /* 0x0000001014007986 */ /* 0x0023e8000c101d22 */
.L_x_653:
[----:B------:R-:W-:Y:S05]  /*a2a0*/  BSYNC.RECONVERGENT B0 ;  /* 0x0000000000007941 */ /* 0x000fea0003800200 */
.L_x_652:
        /* <DEDUP_REMOVED lines=11> */
[----:B---3--:R2:W-:Y:S04]  /*a360*/  STG.E.128 desc[UR34][R18.64], R8 ;  /* 0x0000000812007986 */ /* 0x0085e8000c101d22 */
.L_x_655:
[----:B------:R-:W-:Y:S05]  /*a370*/  BSYNC.RECONVERGENT B0 ;  /* 0x0000000000007941 */ /* 0x000fea0003800200 */
.L_x_654:
[----:B--23--:R2:W3:Y:S01]  /*a380*/  LDS.128 R8, [R143+0xe000] ;  /* 0x00e000008f087984 */ /* 0x00c4e20000000c00 */
[----:B------:R-:W-:Y:S01]  /*a390*/  BSSY.RECONVERGENT B0, `(.L_x_656) ;  /* 0x000000d000007945 */ /* 0x000fe20003800200 */
[----:B------:R-:W-:-:S03]  /*a3a0*/  IADD3.X R27, PT, PT, RZ, RZ, RZ, P1, !PT ;  /* 0x000000ffff1b7210 */ /* 0x000fc60000ffe4ff */
        /* <DEDUP_REMOVED lines=11> */
.L_x_657:
[----:B------:R-:W-:Y:S05]  /*a460*/  BSYNC.RECONVERGENT B0 ;  /* 0x0000000000007941 */ /* 0x000fea0003800200 */
.L_x_656:
[----:B---34-:R3:W4:Y:S01]  /*a470*/  LDS.128 R8, [R143+0xf000] ;  /* 0x00f000008f087984 */ /* 0x0187220000000c00 */
[----:B------:R-:W-:Y:S01]  /*a480*/  BSSY.RECONVERGENT B0, `(.L_x_658) ;  /* 0x000000d000007945 */ /* 0x000fe20003800200 */
[----:B------:R-:W-:Y:S02]  /*a490*/  MOV R4, UR8 ;  /* 0x0000000800047c02 */ /* 0x000fe40008000f00 */
[----:B------:R-:W-:Y:S01]  /*a4a0*/  IADD3.X R26, PT, PT, RZ, RZ, RZ, P0, !PT ;  /* 0x000000ffff1a7210 */ /* 0x000fe200007fe4ff */
[----:B------:R-:W-:Y:S06]  /*a4b0*/  @P3 BRA `(.L_x_659) ;  /* 0x0000000000243947 */ /* 0x000fec0003800000 */
        /* <DEDUP_REMOVED lines=8> */
[----:B----4-:R1:W-:Y:S04]  /*a540*/  STG.E.128 desc[UR34][R16.64], R8 ;  /* 0x0000000810007986 */ /* 0x0103e8000c101d22 */
.L_x_659:
[----:B------:R-:W-:Y:S05]  /*a550*/  BSYNC.RECONVERGENT B0 ;  /* 0x0000000000007941 */ /* 0x000fea0003800200 */
.L_x_658:
[----:B-1--4-:R-:W-:Y:S01]  /*a560*/  MOV R8, R142 ;  /* 0x0000008e00087202 */ /* 0x012fe20000000f00 */
[----:B------:R-:W1:Y:S01]  /*a570*/  LDS.128 R16, [R143+0x10000] ;  /* 0x010000008f107984 */ /* 0x000e620000000c00 */
[----:B------:R-:W-:Y:S01]  /*a580*/  MOV R9, RZ ;  /* 0x000000ff00097202 */ /* 0x000fe20000000f00 */
[----:B------:R-:W-:Y:S01]  /*a590*/  UIMAD UR14, UR14, UR8, URZ ;  /* 0x000000080e0e72a4 */ /* 0x000fe2000f8e02ff */
[----:B------:R-:W-:Y:S01]  /*a5a0*/  BSSY.RECONVERGENT B0, `(.L_x_660) ;  /* 0x000001c000007945 */ /* 0x000fe20003800200 */
[----:B------:R4:W1:Y:S01]  /*a5b0*/  LDS.128 R20, [R143+0x11000] ;  /* 0x011000008f147984 */ /* 0x0008620000000c00 */
[----:B------:R-:W-:Y:S01]  /*a5c0*/  IMAD.WIDE.U32 R8, R4, UR5, R8 ;  /* 0x0000000504087c25 */ /* 0x000fe2000f8e0008 */
[----:B------:R-:W-:Y:S01]  /*a5d0*/  UIMAD UR14, UR5, UR9, UR14 ;  /* 0x00000009050e72a4 */ /* 0x000fe2000f8e020e */
[----:B------:R-:W2:Y:S01]  /*a5e0*/  @!P6 LDC.64 R4, c[0x0][0x568] ;  /* 0x00015a00ff04eb82 */ /* 0x000ea20000000a00 */
[----:B------:R-:W-:-:S04]  /*a5f0*/  IADD3 R28, P0, PT, R8, UR16, RZ ;  /* 0x00000010081c7c10 */ /* 0x000fc8000ff1e0ff */
[----:B------:R-:W-:Y:S02]  /*a600*/  IADD3.X R29, PT, PT, R12, UR14, R9, P0, !PT ;  /* 0x0000000e0c1d7c10 */ /* 0x000fe400087fe409 */
[----:B------:R4:W1:Y:S01]  /*a610*/  LDS.128 R12, [R143+0x12000] ;  /* 0x012000008f0c7984 */ /* 0x0008620000000c00 */
[----:B------:R-:W-:-:S03]  /*a620*/  IMAD.WIDE.U32 R28, R2, UR20, R28 ;  /* 0x00000014021c7c25 */ /* 0x000fc6000f8e001c */
[----:B------:R4:W1:Y:S01]  /*a630*/  LDS.128 R8, [R143+0x13000] ;  /* 0x013000008f087984 */ /* 0x0008620000000c00 */
        /* <DEDUP_REMOVED lines=9> */
[----:B----4-:R-:W-:Y:S01]  /*a6d0*/  MOV R4, R28 ;  /* 0x0000001c00047202 */ /* 0x010fe20000000f00 */
        /* <DEDUP_REMOVED lines=8> */
.L_x_661:
[----:B------:R-:W-:Y:S05]  /*a760*/  BSYNC.RECONVERGENT B0 ;  /* 0x0000000000007941 */ /* 0x000fea0003800200 */
.L_x_660:
[----:B------:R-:W-:Y:S04]  /*a770*/  BSSY.RECONVERGENT B0, `(.L_x_662) ;  /* 0x000000c000007945 */ /* 0x000fe80003800200 */
[----:B------:R-:W-:Y:S05]  /*a780*/  @P4 BRA `(.L_x_663) ;  /* 0x0000000000284947 */ /* 0x000fea0003800000 */
[----:B------:R-:W2:Y:S01]  /*a790*/  LDCU.64 UR10, c[0x0][0x568] ;  /* 0x0000ad00ff0a77ac */ /* 0x000ea20008000a00 */
[----:B----4-:R-:W-:Y:S01]  /*a7a0*/  MOV R4, R28 ;  /* 0x0000001c00047202 */ /* 0x010fe20000000f00 */
[----:B------:R-:W-:Y:S01]  /*a7b0*/  IMAD R2, R27, UR8, RZ ;  /* 0x000000081b027c24 */ /* 0x000fe2000f8e02ff */
[----:B------:R-:W-:-:S03]  /*a7c0*/  MOV R5, R31 ;  /* 0x0000001f00057202 */ /* 0x000fc60000000f00 */
[C---:B------:R-:W-:Y:S02]  /*a7d0*/  IMAD R2, R6.reuse, UR9, R2 ;  /* 0x0000000906027c24 */ /* 0x040fe4000f8e0202 */
[----:B------:R-:W-:-:S05]  /*a7e0*/  IMAD.WIDE.U32 R4, R6, UR8, R4 ;  /* 0x0000000806047c25 */ /* 0x000fca000f8e0004 */
[----:B------:R-:W-:Y:S02]  /*a7f0*/  IADD3 R2, PT, PT, R2, R5, RZ ;  /* 0x0000000502027210 */ /* 0x000fe40007ffe0ff */
[----:B--2---:R-:W-:-:S04]  /*a800*/  LEA R6, P0, R4, UR10, 0x1 ;  /* 0x0000000a04067c11 */ /* 0x004fc8000f8008ff */
[----:B------:R-:W-:-:S05]  /*a810*/  LEA.HI.X R7, R4, UR11, R2, 0x1, P0 ;  /* 0x0000000b04077c11 */ /* 0x000fca00080f0c02 */
[----:B------:R2:W-:Y:S04]  /*a820*/  STG.E.128 desc[UR34][R6.64], R12 ;  /* 0x0000000c06007986 */ /* 0x0005e8000c101d22 */
.L_x_663:
[----:B------:R-:W-:Y:S05]  /*a830*/  BSYNC.RECONVERGENT B0 ;  /* 0x0000000000007941 */ /* 0x000fea0003800200 */
.L_x_662:
        /* <DEDUP_REMOVED lines=10> */
[----:B------:R4:W-:Y:S04]  /*a8e0*/  STG.E.128 desc[UR34][R4.64], R8 ;  /* 0x0000000804007986 */ /* 0x0009e8000c101d22 */
.L_x_602:
[----:B------:R-:W-:Y:S05]  /*a8f0*/  BSYNC.RECONVERGENT B1 ;  /* 0x0000000000017941 */ /* 0x000fea0003800200 */
.L_x_576:
[----:B------:R-:W3:Y:S01]  /*a900*/  LDCU UR8, c[0x0][0x438] ;  /* 0x00008700ff0877ac */ /* 0x000ee20008000800 */
[----:B------:R-:W1:Y:S01]  /*a910*/  LDCU UR9, c[0x0][0x370] ;  /* 0x00006e00ff0977ac */ /* 0x000e620008000800 */
[----:B------:R-:W-:Y:S01]  /*a920*/  UMOV UR10, UR19 ;  /* 0x00000013000a7c82 */ /* 0x000fe20008000000 */
[----:B---3--:R-:W-:-:S04]  /*a930*/  UIADD3 UR8, UPT, UPT, UR8, 0x7f, URZ ;  /* 0x0000007f08087890 */ /* 0x008fc8000fffe0ff */
[----:B------:R-:W-:Y:S02]  /*a940*/  USHF.R.S32.HI UR5, URZ, 0x1f, UR8 ;  /* 0x0000001fff057899 */ /* 0x000fe40008011408 */
[----:B-1----:R-:W-:Y:S02]  /*a950*/  UIADD3 UR37, UPT, UPT, UR9, UR37, URZ ;  /* 0x0000002509257290 */ /* 0x002fe4000fffe0ff */
[----:B------:R-:W-:-:S04]  /*a960*/  ULEA.HI UR5, UR5, UR8, URZ, 0x7 ;  /* 0x0000000805057291 */ /* 0x000fc8000f8f38ff */
[----:B------:R-:W-:-:S04]  /*a970*/  USHF.R.S32.HI UR5, URZ, 0x7, UR5 ;  /* 0x00000007ff057899 */ /* 0x000fc80008011405 */
[----:B------:R-:W-:-:S09]  /*a980*/  UISETP.GE.AND UP0, UPT, UR37, UR5, UPT ;  /* 0x000000052500728c */ /* 0x000fd2000bf06270 */
[----:B------:R-:W-:Y:S05]  /*a990*/  BRA.U !UP0, `(.L_x_664) ;  /* 0xffffff5908587547 */ /* 0x000fea000b83ffff */
[----:B------:R-:W-:Y:S05]  /*a9a0*/  EXIT ;  /* 0x000000000000794d */ /* 0x000fea0003800000 */
.L_x_665:
        /* <DEDUP_REMOVED lines=13> */
.L_x_2762:


//--------------------- .text._ZN5flash44flash_bwd_dq_dk_dv_loop_seqk_parallel_kernelI23Flash_bwd_kernel_traitsILi64ELi128ELi128ELi8ELi4ELi4ELi4ELb0ELb0EN7cutlass6half_tE19Flash_kernel_traitsILi64ELi128ELi128ELi8ES3_EELb0ELb0ELb0ELb0ELb1ELb1ELb0EEEvNS_16Flash_bwd_paramsE --------------------------
	.section	.text._ZN5flash44flash_bwd_dq_dk_dv_loop_seqk_parallel_kernelI23Flash_bwd_kernel_traitsILi64ELi128ELi128ELi8ELi4ELi4ELi4ELb0ELb0EN7cutlass6half_tE19Flash_kernel_traitsILi64ELi128ELi128ELi8ES3_EELb0ELb0ELb0ELb0ELb1ELb1ELb0EEEvNS_16Flash_bwd_paramsE,"ax",@progbits
	.align	128
        .global         _ZN5flash44flash_bwd_dq_dk_dv_loop_seqk_parallel_kernelI23Flash_bwd_kernel_traitsILi64ELi128ELi128ELi8ELi4ELi4ELi4ELb0ELb0EN7cutlass6half_tE19Flash_kernel_traitsILi64ELi128ELi128ELi8ES3_EELb0ELb0ELb0ELb0ELb1ELb1ELb0EEEvNS_16Flash_bwd_paramsE
        .type           _ZN5flash44flash_bwd_dq_dk_dv_loop_seqk_parallel_kernelI23Flash_bwd_kernel_traitsILi64ELi128ELi128ELi8ELi4ELi4ELi4ELb0ELb0EN7cutlass6half_tE19Flash_kernel_traitsILi64ELi128ELi128ELi8ES3_EELb0ELb0ELb0ELb0ELb1ELb1ELb0EEEvNS_16Flash_bwd_paramsE,@function
        .size           _ZN5flash44flash_bwd_dq_dk_dv_loop_seqk_parallel_kernelI23Flash_bwd_kernel_traitsILi64ELi128ELi128ELi8ELi4ELi4ELi4ELb0ELb0EN7cutlass6half_tE19Flash_kernel_traitsILi64ELi128ELi128ELi8ES3_EELb0ELb0ELb0ELb0ELb1ELb1ELb0EEEvNS_16Flash_bwd_paramsE,(.L_x_2763 - _ZN5flash44flash_bwd_dq_dk_dv_loop_seqk_parallel_kernelI23Flash_bwd_kernel_traitsILi64ELi128ELi128ELi8ELi4ELi4ELi4ELb0ELb0EN7cutlass6half_tE19Flash_kernel_traitsILi64ELi128ELi128ELi8ES3_EELb0ELb0ELb0ELb0ELb1ELb1ELb0EEEvNS_16Flash_bwd_paramsE)
        .other          _ZN5flash44flash_bwd_dq_dk_dv_loop_seqk_parallel_kernelI23Flash_bwd_kernel_traitsILi64ELi128ELi128ELi8ELi4ELi4ELi4ELb0ELb0EN7cutlass6half_tE19Flash_kernel_traitsILi64ELi128ELi128ELi8ES3_EELb0ELb0ELb0ELb0ELb1ELb1ELb0EEEvNS_16Flash_bwd_paramsE,@"STO_CUDA_ENTRY STV_DEFAULT"
_ZN5flash44flash_bwd_dq_dk_dv_loop_seqk_parallel_kernelI23Flash_bwd_kernel_traitsILi64ELi128ELi128ELi8ELi4ELi4ELi4ELb0ELb0EN7cutlass6half_tE19Flash_kernel_traitsILi64ELi128ELi128ELi8ES3_EELb0ELb0ELb0ELb0ELb1ELb1ELb0EEEvNS_16Flash_bwd_paramsE:
.text._ZN5flash44flash_bwd_dq_dk_dv_loop_seqk_parallel_kernelI23Flash_bwd_kernel_traitsILi64ELi128ELi128ELi8ELi4ELi4ELi4ELb0ELb0EN7cutlass6half_tE19Flash_kernel_traitsILi64ELi128ELi128ELi8ES3_EELb0ELb0ELb0ELb0ELb1ELb1ELb0EEEvNS_16Flash_bwd_paramsE:
        /* <DEDUP_REMOVED lines=10> */
[----:B------:R-:W1:Y:S01]  /*00a0*/  LDCU.64 UR8, c[0x0][0x478] ;  /* 0x00008f00ff0877ac */ /* 0x000e620008000a00 */
[----:B------:R-:W-:Y:S01]  /*00b0*/  S2UR UR22, SR_CgaCtaId ;  /* 0x00000000001679c3 */ /* 0x000fe20000008800 */
[----:B------:R-:W2:Y:S01]  /*00c0*/  LDCU.64 UR10, c[0x0][0x470] ;  /* 0x00008e00ff0a77ac */ /* 0x000ea20008000a00 */
[----:B------:R-:W3:Y:S06]  /*00d0*/  LDCU.64 UR28, c[0x0][0x358] ;  /* 0x00006b00ff1c77ac */ /* 0x000eec0008000a00 */
[----:B------:R-:W4:Y:S01]  /*00e0*/  S2UR UR21, SR_CgaCtaId ;  /* 0x00000000001579c3 */ /* 0x000f220000008800 */
[----:B------:R-:W-:Y:S01]  /*00f0*/  UMOV UR25, URZ ;  /* 0x000000ff00197c82 */ /* 0x000fe20008000000 */
[----:B------:R-:W-:-:S06]  /*0100*/  UMOV UR26, URZ ;  /* 0x000000ff001a7c82 */ /* 0x000fcc0008000000 */
[----:B------:R-:W3:Y:S01]  /*0110*/  S2UR UR37, SR_CTAID.Y ;  /* 0x00000000002579c3 */ /* 0x000ee20000002600 */
[----:B-1----:R-:W-:-:S04]  /*0120*/  UISETP.NE.U32.AND UP3, UPT, UR8, URZ, UPT ;  /* 0x000000ff0800728c */ /* 0x002fc8000bf65070 */
[----:B------:R-:W-:Y:S02]  /*0130*/  UISETP.NE.AND.EX UP3, UPT, UR9, URZ, UPT, UP3 ;  /* 0x000000ff0900728c */ /* 0x000fe4000bf65330 */
[----:B--2---:R-:W-:Y:S01]  /*0140*/  UISETP.NE.U32.AND UP4, UPT, UR10, URZ, UPT ;  /* 0x000000ff0a00728c */ /* 0x004fe2000bf85070 */
[----:B------:R-:W1:Y:S03]  /*0150*/  S2UR UR24, SR_CTAID.Z ;  /* 0x00000000001879c3 */ /* 0x000e660000002700 */
[----:B------:R-:W-:-:S05]  /*0160*/  UISETP.NE.AND.EX UP4, UPT, UR11, URZ, UPT, UP4 ;  /* 0x000000ff0b00728c */ /* 0x000fca000bf85340 */
[----:B------:R-:W2:Y:S01]  /*0170*/  @!UP3 LDCU.64 UR4, c[0x0][0x488] ;  /* 0x00009100ff04b7ac */ /* 0x000ea20008000a00 */
[----:B------:R-:W1:Y:S01]  /*0180*/  S2UR UR20, SR_CTAID.Y ;  /* 0x00000000001479c3 */ /* 0x000e620000002600 */
[----:B------:R-:W5:Y:S07]  /*0190*/  @!UP3 LDCU.64 UR18, c[0x0][0x438] ;  /* 0x00008700ff12b7ac */ /* 0x000f6e0008000a00 */
[----:B------:R-:W1:Y:S01]  /*01a0*/  S2UR UR23, SR_CTAID.Z ;  /* 0x00000000001779c3 */ /* 0x000e620000002700 */
[----:B--2---:R-:W-:-:S03]  /*01b0*/  @!UP3 UISETP.NE.U32.AND UP0, UPT, UR4, URZ, UPT ;  /* 0x000000ff0400b28c */ /* 0x004fc6000bf05070 */
[----:B------:R-:W-:Y:S01]  /*01c0*/  UMOV UR4, 0x400 ;  /* 0x0000040000047882 */ /* 0x000fe20000000000 */
[----:B------:R-:W-:Y:S02]  /*01d0*/  @!UP3 UISETP.NE.AND.EX UP0, UPT, UR5, URZ, UPT, UP0 ;  /* 0x000000ff0500b28c */ /* 0x000fe4000bf05300 */
[----:B----4-:R-:W-:Y:S01]  /*01e0*/  ULEA UR21, UR21, UR4, 0x18 ;  /* 0x0000000415157291 */ /* 0x010fe2000f8ec0ff */
[----:B------:R-:W-:Y:S01]  /*01f0*/  UMOV UR5, 0x400 ;  /* 0x0000040000057882 */ /* 0x000fe20000000000 */
[----:B-----5:R-:W-:Y:S02]  /*0200*/  @!UP3 USEL UR27, UR19, URZ, UP0 ;  /* 0x000000ff131bb287 */ /* 0x020fe40008000000 */
[----:B------:R-:W-:Y:S01]  /*0210*/  ULEA UR22, UR22, UR5, 0x18 ;  /* 0x0000000516167291 */ /* 0x000fe2000f8ec0ff */
[----:B---3--:R-:W-:-:S11]  /*0220*/  UMOV UR19, 0xffffc000 ;  /* 0xffffc00000137882 */ /* 0x008fd60000000000 */
.L_x_673:
[----:B------:R-:W-:Y:S01]  /*0230*/  @UP4 ULEA UR6, UP1, UR37, UR10, 0x2 ;  /* 0x0000000a25064291 */ /* 0x000fe2000f8210ff */
[----:B------:R-:W-:Y:S01]  /*0240*/  PLOP3.LUT P1, PT, PT, PT, UP4, 0x80, 0x8 ;  /* 0x000000000008781c */ /* 0x000fe20003f2f048 */
[----:B------:R-:W-:Y:S01]  /*0250*/  @UP3 ULEA UR4, UP0, UR37, UR8, 0x2 ;  /* 0x0000000825043291 */ /* 0x000fe2000f8010ff */
[----:B------:R-:W-:Y:S01]  /*0260*/  PLOP3.LUT P0, PT, PT, PT, UP3, 0x80, 0x8 ;  /* 0x000000000008781c */ /* 0x000fe20003f0f038 */
[----:B------:R-:W-:Y:S02]  /*0270*/  @UP4 ULEA.HI.X UR7, UR37, UR11, URZ, 0x2, UP1 ;  /* 0x0000000b25074291 */ /* 0x000fe400088f14ff */
[----:B------:R-:W-:Y:S01]  /*0280*/  @UP3 ULEA.HI.X UR5, UR37, UR9, URZ, 0x2, UP0 ;  /* 0x0000000925053291 */ /* 0x000fe200080f14ff */
[----:B----4-:R-:W-:Y:S02]  /*0290*/  IMAD.U32 R4, RZ, RZ, UR6 ;  /* 0x00000006ff047e24 */ /* 0x010fe4000f8e00ff */
[----:B------:R-:W-:Y:S02]  /*02a0*/  IMAD.U32 R2, RZ, RZ, UR4 ;  /* 0x00000004ff027e24 */ /* 0x000fe4000f8e00ff */
[----:B------:R-:W-:-:S02]  /*02b0*/  IMAD.U32 R5, RZ, RZ, UR7 ;  /* 0x00000007ff057e24 */ /* 0x000fc4000f8e00ff */
[----:B------:R-:W-:-:S03]  /*02c0*/  IMAD.U32 R3, RZ, RZ, UR5 ;  /* 0x00000005ff037e24 */ /* 0x000fc6000f8e00ff */
[----:B------:R-:W2:Y:S04]  /*02d0*/  @P1 LDG.E R4, desc[UR28][R4.64] ;  /* 0x0000001c04041981 */ /* 0x000ea8000c1e1900 */
[----:B------:R-:W3:Y:S01]  /*02e0*/  @P0 LDG.E R0, desc[UR28][R2.64] ;  /* 0x0000001c02000981 */ /* 0x000ee2000c1e1900 */
[----:B------:R-:W-:Y:S01]  /*02f0*/  UMOV UR35, URZ ;  /* 0x000000ff00237c82 */ /* 0x000fe20008000000 */
[----:B------:R-:W-:Y:S01]  /*0300*/  USHF.L.U32 UR36, UR30, 0x7, URZ ;  /* 0x000000071e247899 */ /* 0x000fe200080006ff */
[----:B--2---:R-:W-:Y:S02]  /*0310*/  @P1 R2UR UR35, R4 ;  /* 0x00000000042312ca */ /* 0x004fe400000e0000 */
[----:B---3--:R-:W-:-:S13]  /*0320*/  @P0 R2UR UR4, R0 ;  /* 0x00000000000402ca */ /* 0x008fda00000e0000 */
[----:B------:R-:W-:Y:S02]  /*0330*/  @UP3 UIADD3 UR4, UPT, UPT, UR4, -UR35, URZ ;  /* 0x8000002304043290 */ /* 0x000fe4000fffe0ff */
[----:B------:R-:W-:-:S04]  /*0340*/  @!UP3 UIADD3 UR4, UPT, UPT, UR27, UR18, -UR35 ;  /* 0x000000121b04b290 */ /* 0x000fc8000fffe823 */
[----:B------:R-:W-:-:S09]  /*0350*/  UISETP.GE.AND UP0, UPT, UR36, UR4, UPT ;  /* 0x000000042400728c */ /* 0x000fd2000bf06270 */
[----:B-----5:R-:W-:Y:S05]  /*0360*/  BRA.U UP0, `(.L_x_666) ;  /* 0x0000006900707547 */ /* 0x020fea000b800000 */
[----:B------:R-:W2:Y:S01]  /*0370*/  LDC R5, c[0x0][0x3e8] ;  /* 0x0000fa00ff057b82 */ /* 0x000ea20000000800 */
[----:B------:R-:W3:Y:S01]  /*0380*/  S2R R6, SR_CTAID.Z ;  /* 0x0000000000067919 */ /* 0x000ee20000002700 */
[----:B------:R-:W4:Y:S01]  /*0390*/  LDCU.U8 UR4, c[0x0][0x548] ;  /* 0x0000a900ff0477ac */ /* 0x000f220008000000 */
[----:B------:R-:W5:Y:S01]  /*03a0*/  LDCU UR31, c[0x0][0x434] ;  /* 0x00008680ff1f77ac */ /* 0x000f620008000800 */
[----:B------:R-:W1:Y:S01]  /*03b0*/  LDCU.U8 UR39, c[0x0][0x5f0] ;  /* 0x0000be00ff2777ac */ /* 0x000e620008000000 */
[----:B------:R-:W-:Y:S02]  /*03c0*/  USHF.L.U32 UR40, UR37, 0x7, URZ ;  /* 0x0000000725287899 */ /* 0x000fe400080006ff */
[----:B----4-:R-:W-:Y:S01]  /*03d0*/  UISETP.NE.AND UP0, UPT, UR4, URZ, UPT ;  /* 0x000000ff0400728c */ /* 0x010fe2000bf05270 */
[----:B--2---:R-:W-:Y:S01]  /*03e0*/  IABS R0, R5 ;  /* 0x0000000500007213 */ /* 0x004fe20000000000 */
[----:B-----5:R-:W-:-:S04]  /*03f0*/  UIADD3 UR5, UPT, UPT, UR31, 0x7f, URZ ;  /* 0x0000007f1f057890 */ /* 0x020fc8000fffe0ff */
[----:B------:R-:W-:Y:S01]  /*0400*/  IMAD.MOV.U32 R4, RZ, RZ, R0 ;  /* 0x000000ffff047224 */ /* 0x000fe200078e0000 */
[----:B------:R-:W-:-:S04]  /*0410*/  USHF.R.S32.HI UR41, URZ, 0x1f, UR5 ;  /* 0x0000001fff297899 */ /* 0x000fc80008011405 */
[----:B------:R-:W1:Y:S01]  /*0420*/  @UP0 LDCU UR34, c[0x0][0x454] ;  /* 0x00008a80ff2207ac */ /* 0x000e620008000800 */
[----:B------:R-:W2:Y:S01]  /*0430*/  I2F.RP R2, R4 ;  /* 0x0000000400027306 */ /* 0x000ea20000209400 */
[----:B---3--:R-:W-:Y:S01]  /*0440*/  IABS R6, R6 ;  /* 0x0000000600067213 */ /* 0x008fe20000000000 */
[----:B------:R-:W3:Y:S01]  /*0450*/  @!UP0 LDCU UR4, c[0x0][0x3e0] ;  /* 0x00007c00ff0487ac */ /* 0x000ee20008000800 */
[----:B------:R-:W-:-:S04]  /*0460*/  ULEA.HI UR41, UR41, UR5, URZ, 0x7 ;  /* 0x0000000529297291 */ /* 0x000fc8000f8f38ff */
[----:B------:R-:W-:Y:S01]  /*0470*/  USHF.R.S32.HI UR41, URZ, 0x7, UR41 ;  /* 0x00000007ff297899 */ /* 0x000fe20008011429 */
[----:B--2---:R-:W2:Y:S03]  /*0480*/  MUFU.RCP R2, R2 ;  /* 0x0000000200027308 */ /* 0x004ea60000001000 */
[----:B------:R-:W-:Y:S02]  /*0490*/  UIADD3 UR33, UPT, UPT, UR41, -0x1, URZ ;  /* 0xffffffff29217890 */ /* 0x000fe4000fffe0ff */
[----:B-1----:R-:W-:Y:S02]  /*04a0*/  @UP0 UIMAD UR34, UR24, UR34, URZ ;  /* 0x00000022182202a4 */ /* 0x002fe4000f8e02ff */
[----:B---3--:R-:W-:Y:S02]  /*04b0*/  @!UP0 UIMAD UR4, UR37, UR4, UR24 ;  /* 0x00000004250482a4 */ /* 0x008fe4000f8e0218 */
[----:B------:R-:W-:-:S02]  /*04c0*/  @UP0 UIMAD UR34, UR37, UR31, UR34 ;  /* 0x0000001f252202a4 */ /* 0x000fc4000f8e0222 */
[----:B------:R-:W-:Y:S01]  /*04d0*/  @!UP0 UIMAD UR34, UR4, UR31, URZ ;  /* 0x0000001f042282a4 */ /* 0x000fe2000f8e02ff */
[----:B--2---:R-:W-:-:S04]  /*04e0*/  VIADD R2, R2, 0xffffffe ;  /* 0x0ffffffe02027836 */ /* 0x004fc80000000000 */
        /* <DEDUP_REMOVED lines=10> */
[----:B------:R-:W-:Y:S01]  /*0590*/  @!P1 IMAD.IADD R2, R2, 0x1, -R4 ;  /* 0x0000000102029824 */ /* 0x000fe200078e0a04 */
[----:B------:R-:W-:Y:S02]  /*05a0*/  @!P1 IADD3 R0, PT, PT, R0, 0x1, RZ ;  /* 0x0000000100009810 */ /* 0x000fe40007ffe0ff */
[C---:B------:R-:W-:Y:S02]  /*05b0*/  ISETP.NE.AND P1, PT, R5.reuse, RZ, PT ;  /* 0x000000ff0500720c */ /* 0x040fe40003f25270 */
[----:B------:R-:W-:Y:S02]  /*05c0*/  ISETP.GE.U32.AND P2, PT, R2, R4, PT ;  /* 0x000000040200720c */ /* 0x000fe40003f46070 */
[----:B------:R-:W-:-:S04]  /*05d0*/  LOP3.LUT R2, R5, UR24, RZ, 0x3c, !PT ;  /* 0x0000001805027c12 */ /* 0x000fc8000f8e3cff */
[----:B------:R-:W-:-:S07]  /*05e0*/  ISETP.GE.AND P0, PT, R2, RZ, PT ;  /* 0x000000ff0200720c */ /* 0x000fce0003f06270 */
[----:B------:R-:W-:-:S06]  /*05f0*/  @P2 VIADD R0, R0, 0x1 ;  /* 0x0000000100002836 */ /* 0x000fcc0000000000 */
[----:B------:R-:W-:Y:S02]  /*0600*/  @!P0 IADD3 R0, PT, PT, -R0, RZ, RZ ;  /* 0x000000ff00008210 */ /* 0x000fe40007ffe1ff */
[----:B------:R-:W-:-:S04]  /*0610*/  @!P1 LOP3.LUT R0, RZ, R5, RZ, 0x33, !PT ;  /* 0x00000005ff009212 */ /* 0x000fc800078e33ff */
[----:B------:R-:W-:Y:S01]  /*0620*/  SHF.R.S32.HI R11, RZ, 0x1f, R0 ;  /* 0x0000001fff0b7819 */ /* 0x000fe20000011400 */
[----:B------:R-:W-:Y:S06]  /*0630*/  BRA.U !UP0, `(.L_x_667) ;  /* 0x00000001081c7547 */ /* 0x000fec000b800000 */
[----:B------:R-:W1:Y:S01]  /*0640*/  LDCU UR5, c[0x0][0x430] ;  /* 0x00008600ff0577ac */ /* 0x000e620008000800 */
[----:B------:R-:W1:Y:S01]  /*0650*/  LDCU UR4, c[0x0][0x454] ;  /* 0x00008a80ff0477ac */ /* 0x000e620008000800 */
[----:B------:R-:W2:Y:S01]  /*0660*/  LDCU UR44, c[0x0][0x444] ;  /* 0x00008880ff2c77ac */ /* 0x000ea20008000800 */
[----:B-1----:R-:W-:Y:S02]  /*0670*/  ULEA UR4, UR5, UR4, 0x7 ;  /* 0x0000000405047291 */ /* 0x002fe4000f8e38ff */
[----:B--2---:R-:W-:-:S04]  /*0680*/  UIMAD UR32, UR37, UR44, UR40 ;  /* 0x0000002c252072a4 */ /* 0x004fc8000f8e0228 */
[----:B------:R-:W-:Y:S01]  /*0690*/  UIMAD UR32, UR4, UR24, UR32 ;  /* 0x00000018042072a4 */ /* 0x000fe2000f8e0220 */
[----:B------:R-:W-:Y:S11]  /*06a0*/  BRA `(.L_x_668) ;  /* 0x0000000000107947 */ /* 0x000ff60003800000 */
.L_x_667:
[----:B------:R-:W1:Y:S01]  /*06b0*/  LDCU UR32, c[0x0][0x3e0] ;  /* 0x00007c00ff2077ac */ /* 0x000e620008000800 */
[----:B------:R-:W2:Y:S01]  /*06c0*/  LDCU UR44, c[0x0][0x444] ;  /* 0x00008880ff2c77ac */ /* 0x000ea20008000800 */
[----:B-1----:R-:W-:-:S04]  /*06d0*/  UIMAD UR32, UR37, UR32, UR24 ;  /* 0x00000020252072a4 */ /* 0x002fc8000f8e0218 */
[----:B--2---:R-:W-:-:S12]  /*06e0*/  UIMAD UR32, UR32, UR44, URZ ;  /* 0x0000002c202072a4 */ /* 0x004fd8000f8e02ff */
.L_x_668:
[----:B------:R-:W1:Y:S01]  /*06f0*/  S2R R192, SR_TID.X ;  /* 0x0000000000c07919 */ /* 0x000e620000002100 */
[----:B------:R-:W2:Y:S01]  /*0700*/  LDCU.64 UR12, c[0x0][0x3a0] ;  /* 0x00007400ff0c77ac */ /* 0x000ea20008000a00 */
[----:B------:R-:W3:Y:S01]  /*0710*/  LDC R12, c[0x0][0x44c] ;  /* 0x00011300ff0c7b82 */ /* 0x000ee20000000800 */
[----:B------:R-:W-:Y:S01]  /*0720*/  IMAD.MOV.U32 R3, RZ, RZ, RZ ;  /* 0x000000ffff037224 */ /* 0x000fe200078e00ff */
[----:B------:R-:W4:Y:S01]  /*0730*/  S2R R31, SR_CTAID.X ;  /* 0x00000000001f7919 */ /* 0x000f220000002500 */
[----:B------:R-:W5:Y:S01]  /*0740*/  LDCU.64 UR4, c[0x0][0x3a8] ;  /* 0x00007500ff0477ac */ /* 0x000f620008000a00 */
[----:B------:R-:W-:Y:S02]  /*0750*/  ISETP.NE.AND P3, PT, RZ, UR39, PT ;  /* 0x00000027ff007c0c */ /* 0x000fe4000bf65270 */
[----:B------:R-:W-:Y:S02]  /*0760*/  CS2R R126, SRZ ;  /* 0x00000000007e7805 */ /* 0x000fe4000001ff00 */
[----:B------:R-:W-:Y:S01]  /*0770*/  CS2R R124, SRZ ;  /* 0x00000000007c7805 */ /* 0x000fe2000001ff00 */
[----:B------:R-:W3:Y:S01]  /*0780*/  LDCU UR38, c[0x0][0x3e0] ;  /* 0x00007c00ff2677ac */ /* 0x000ee20008000800 */
[----:B------:R-:W4:Y:S01]  /*0790*/  LDC.64 R20, c[0x0][0x3b0] ;  /* 0x0000ec00ff147b82 */ /* 0x000f220000000a00 */
[----:B------:R-:W-:-:S02]  /*07a0*/  CS2R R130, SRZ ;  /* 0x0000000000827805 */ /* 0x000fc4000001ff00 */
[----:B------:R-:W-:Y:S01]  /*07b0*/  CS2R R128, SRZ ;  /* 0x0000000000807805 */ /* 0x000fe2000001ff00 */
[----:B------:R-:W1:Y:S01]  /*07c0*/  LDCU.64 UR16, c[0x0][0x588] ;  /* 0x0000b100ff1077ac */ /* 0x000e620008000a00 */
[----:B------:R-:W-:Y:S02]  /*07d0*/  CS2R R122, SRZ ;  /* 0x00000000007a7805 */ /* 0x000fe4000001ff00 */
[----:B------:R-:W-:Y:S02]  /*07e0*/  CS2R R120, SRZ ;  /* 0x0000000000787805 */ /* 0x000fe4000001ff00 */
[----:B------:R-:W-:Y:S01]  /*07f0*/  CS2R R118, SRZ ;  /* 0x0000000000767805 */ /* 0x000fe2000001ff00 */
[----:B------:R-:W-:Y:S01]  /*0800*/  USHF.R.S32.HI UR42, URZ, 0x1f, UR44 ;  /* 0x0000001fff2a7899 */ /* 0x000fe2000801142c */
[----:B------:R-:W4:Y:S01]  /*0810*/  LDC.64 R16, c[0x0][0x590] ;  /* 0x00016400ff107b82 */ /* 0x000f220000000a00 */
[----:B--2---:R-:W-:Y:S01]  /*0820*/  IMAD.U32 R6, RZ, RZ, UR12 ;  /* 0x0000000cff067e24 */ /* 0x004fe2000f8e00ff */
[----:B------:R-:W-:Y:S01]  /*0830*/  UIMAD.WIDE.U32 UR44, UR37, UR44, URZ ;  /* 0x0000002c252c72a5 */ /* 0x000fe2000f8e00ff */
[----:B------:R-:W-:Y:S01]  /*0840*/  CS2R R116, SRZ ;  /* 0x0000000000747805 */ /* 0x000fe2000001ff00 */
[----:B------:R-:W-:Y:S01]  /*0850*/  UIMAD UR12, UR42, UR37, URZ ;  /* 0x000000252a0c72a4 */ /* 0x000fe2000f8e02ff */
[----:B-----5:R-:W-:Y:S01]  /*0860*/  IMAD.U32 R4, RZ, RZ, UR4 ;  /* 0x00000004ff047e24 */ /* 0x020fe2000f8e00ff */
[----:B------:R-:W2:Y:S01]  /*0870*/  LDCU.64 UR6, c[0x0][0x3d0] ;  /* 0x00007a00ff0677ac */ /* 0x000ea20008000a00 */
[----:B------:R-:W-:Y:S01]  /*0880*/  IMAD.U32 R10, RZ, RZ, UR5 ;  /* 0x00000005ff0a7e24 */ /* 0x000fe2000f8e00ff */
[----:B------:R-:W5:Y:S01]  /*0890*/  LDC.64 R24, c[0x0][0x5f8] ;  /* 0x00017e00ff187b82 */ /* 0x000f620000000a00 */
[----:B---3--:R-:W-:Y:S01]  /*08a0*/  IMAD R29, R12, UR38, RZ ;  /* 0x000000260c1d7c24 */ /* 0x008fe2000f8e02ff */
[----:B------:R-:W-:Y:S01]  /*08b0*/  USHF.R.S32.HI UR4, URZ, 0x1f, UR38 ;  /* 0x0000001fff047899 */ /* 0x000fe20008011426 */
[----:B------:R-:W-:Y:S01]  /*08c0*/  CS2R R110, SRZ ;  /* 0x00000000006e7805 */ /* 0x000fe2000001ff00 */
[----:B------:R-:W-:Y:S01]  /*08d0*/  UIADD3 UR12, UPT, UPT, UR45, UR12, URZ ;  /* 0x0000000c2d0c7290 */ /* 0x000fe2000fffe0ff */
[----:B-1----:R-:W-:Y:S01]  /*08e0*/  IMAD.U32 R8, RZ, RZ, UR16 ;  /* 0x00000010ff087e24 */ /* 0x002fe2000f8e00ff */
[--C-:B------:R-:W-:Y:S01]  /*08f0*/  SHF.R.U32.HI R22, RZ, 0x5, R192.reuse ;  /* 0x00000005ff167819 */ /* 0x100fe200000116c0 */
[----:B------:R-:W-:Y:S01]  /*0900*/  IMAD.SHL.U32 R248, R192, 0x8, RZ ;  /* 0x00000008c0f87824 */ /* 0x000fe200078e00ff */
[----:B------:R-:W-:Y:S01]  /*0910*/  UIMAD UR12, UR12, UR38, URZ ;  /* 0x000000260c0c72a4 */ /* 0x000fe2000f8e02ff */
[----:B------:R-:W-:Y:S01]  /*0920*/  SHF.R.U32.HI R30, RZ, 0x2, R192 ;  /* 0x00000002ff1e7819 */ /* 0x000fe200000116c0 */
[----:B------:R-:W1:Y:S01]  /*0930*/  LDCU.64 UR14, c[0x0][0x460] ;  /* 0x00008c00ff0e77ac */ /* 0x000e620008000a00 */
[----:B------:R-:W3:Y:S01]  /*0940*/  LDC.64 R26, c[0x0][0x598] ;  /* 0x00016600ff1a7b82 */ /* 0x000ee20000000a00 */
[----:B------:R-:W-:-:S02]  /*0950*/  LOP3.LUT R186, R248, 0x38, RZ, 0xc0, !PT ;  /* 0x00000038f8ba7812 */ /* 0x000fc400078ec0ff */
[----:B------:R-:W-:Y:S01]  /*0960*/  CS2R R108, SRZ ;  /* 0x00000000006c7805 */ /* 0x000fe2000001ff00 */
[----:B------:R-:W-:Y:S01]  /*0970*/  UIMAD UR12, UR4, UR44, UR12 ;  /* 0x0000002c040c72a4 */ /* 0x000fe2000f8e020c */
[----:B------:R-:W-:Y:S01]  /*0980*/  CS2R R114, SRZ ;  /* 0x0000000000727805 */ /* 0x000fe2000001ff00 */
[----:B------:R-:W2:Y:S01]  /*0990*/  LDCU.64 UR4, c[0x0][0x3d8] ;  /* 0x00007b00ff0477ac */ /* 0x000ea20008000a00 */
[----:B------:R-:W-:Y:S01]  /*09a0*/  IMAD.MOV.U32 R2, RZ, RZ, R186 ;  /* 0x000000ffff027224 */ /* 0x000fe200078e00ba */
[----:B------:R-:W-:Y:S02]  /*09b0*/  CS2R R112, SRZ ;  /* 0x0000000000707805 */ /* 0x000fe4000001ff00 */
[----:B------:R-:W-:Y:S01]  /*09c0*/  CS2R R106, SRZ ;  /* 0x00000000006a7805 */ /* 0x000fe2000001ff00 */
[----:B------:R-:W-:Y:S01]  /*09d0*/  ULEA UR41, UR41, 0xffffff80, 0x7 ;  /* 0xffffff8029297891 */ /* 0x000fe2000f8e38ff */
[--C-:B------:R-:W-:Y:S01]  /*09e0*/  IMAD.WIDE.U32 R8, R8, UR37, R2.reuse ;  /* 0x0000002508087c25 */ /* 0x100fe2000f8e0002 */
[----:B------:R-:W-:Y:S01]  /*09f0*/  ULEA UR34, UR33, UR34, 0x7 ;  /* 0x0000002221227291 */ /* 0x000fe2000f8e38ff */
[----:B------:R-:W-:Y:S01]  /*0a00*/  CS2R R104, SRZ ;  /* 0x0000000000687805 */ /* 0x000fe2000001ff00 */
[----:B------:R-:W-:Y:S01]  /*0a10*/  ULEA UR32, UR33, UR32, 0x7 ;  /* 0x0000002021207291 */ /* 0x000fe2000f8e38ff */
[----:B------:R-:W-:Y:S01]  /*0a20*/  IMAD.WIDE.U32 R6, R6, UR37, R2 ;  /* 0x0000002506067c25 */ /* 0x000fe2000f8e0002 */
[----:B------:R-:W-:-:S02]  /*0a30*/  CS2R R102, SRZ ;  /* 0x0000000000667805 */ /* 0x000fc4000001ff00 */
[----:B------:R-:W-:Y:S01]  /*0a40*/  CS2R R100, SRZ ;  /* 0x0000000000647805 */ /* 0x000fe2000001ff00 */
[----:B-1----:R-:W-:Y:S01]  /*0a50*/  UISETP.NE.U32.AND UP0, UPT, UR14, URZ, UPT ;  /* 0x000000ff0e00728c */ /* 0x002fe2000bf05070 */
[----:B------:R-:W-:Y:S01]  /*0a60*/  IMAD.WIDE.U32 R4, R4, UR37, R2 ;  /* 0x0000002504047c25 */ /* 0x000fe2000f8e0002 */
[----:B------:R-:W-:Y:S02]  /*0a70*/  CS2R R94, SRZ ;  /* 0x00000000005e7805 */ /* 0x000fe4000001ff00 */
[----:B------:R-:W-:Y:S01]  /*0a80*/  CS2R R92, SRZ ;  /* 0x00000000005c7805 */ /* 0x000fe2000001ff00 */
[----:B------:R-:W-:Y:S01]  /*0a90*/  UISETP.NE.AND.EX UP0, UPT, UR15, URZ, UPT, UP0 ;  /* 0x000000ff0f00728c */ /* 0x000fe2000bf05300 */
[----:B------:R-:W-:Y:S01]  /*0aa0*/  IMAD.SHL.U32 R3, R22, 0x10, RZ ;  /* 0x0000001016037824 */ /* 0x000fe200078e00ff */
[----:B------:R-:W-:Y:S01]  /*0ab0*/  CS2R R98, SRZ ;  /* 0x0000000000627805 */ /* 0x000fe2000001ff00 */
[----:B------:R-:W-:Y:S01]  /*0ac0*/  IMAD.U32 R2, RZ, RZ, UR17 ;  /* 0x00000011ff027e24 */ /* 0x000fe2000f8e00ff */
[----:B------:R-:W-:Y:S01]  /*0ad0*/  UIMAD.WIDE.U32 UR16, UR44, UR38, URZ ;  /* 0x000000262c1072a5 */ /* 0x000fe2000f8e00ff */
[----:B------:R-:W-:Y:S01]  /*0ae0*/  IMAD R5, R10, UR37, R5 ;  /* 0x000000250a057c24 */ /* 0x000fe2000f8e0205 */
[----:B------:R-:W-:Y:S01]  /*0af0*/  LOP3.LUT R3, R3, 0x30, RZ, 0xc0, !PT ;  /* 0x0000003003037812 */ /* 0x000fe200078ec0ff */
[----:B------:R-:W-:Y:S01]  /*0b00*/  IMAD R9, R2, UR37, R9 ;  /* 0x0000002502097c24 */ /* 0x000fe2000f8e0209 */
[----:B------:R-:W-:Y:S01]  /*0b10*/  UIADD3 UR12, UPT, UPT, UR17, UR12, URZ ;  /* 0x0000000c110c7290 */ /* 0x000fe2000fffe0ff */
[----:B------:R-:W-:Y:S01]  /*0b20*/  IMAD.U32 R2, RZ, RZ, UR13 ;  /* 0x0000000dff027e24 */ /* 0x000fe2000f8e00ff */
[----:B------:R-:W-:Y:S01]  /*0b30*/  LOP3.LUT R30, R3, 0x7, R30, 0xf8, !PT ;  /* 0x00000007031e7812 */ /* 0x000fe200078ef81e */
[----:B--2---:R-:W-:Y:S01]  /*0b40*/  IMAD.WIDE.U32 R18, R0, UR4, R4 ;  /* 0x0000000400127c25 */ /* 0x004fe2000f8e0004 */
[----:B------:R-:W-:Y:S01]  /*0b50*/  SHF.R.S32.HI R10, RZ, 0x1f, R12 ;  /* 0x0000001fff0a7819 */ /* 0x000fe2000001140c */
[----:B------:R-:W-:Y:S01]  /*0b60*/  USEL UR40, UR40, URZ, UP0 ;  /* 0x000000ff28287287 */ /* 0x000fe20008000000 */
[----:B------:R-:W-:Y:S01]  /*0b70*/  CS2R R96, SRZ ;  /* 0x0000000000607805 */ /* 0x000fe2000001ff00 */
[----:B------:R-:W-:Y:S01]  /*0b80*/  IMAD R3, R2, UR37, R7 ;  /* 0x0000002502037c24 */ /* 0x000fe2000f8e0207 */
[----:B------:R-:W-:Y:S01]  /*0b90*/  CS2R R90, SRZ ;  /* 0x00000000005a7805 */ /* 0x000fe2000001ff00 */
[----:B------:R-:W-:Y:S01]  /*0ba0*/  IMAD.MOV.U32 R2, RZ, RZ, R6 ;  /* 0x000000ffff027224 */ /* 0x000fe200078e0006 */
[----:B------:R-:W-:Y:S01]  /*0bb0*/  UIADD3 UR40, UP0, UPT, UR41, UR40, URZ ;  /* 0x0000002829287290 */ /* 0x000fe2000ff1e0ff */
[----:B------:R-:W-:Y:S01]  /*0bc0*/  IMAD R6, R11, UR6, RZ ;  /* 0x000000060b067c24 */ /* 0x000fe2000f8e02ff */
[----:B------:R-:W-:Y:S01]  /*0bd0*/  CS2R R88, SRZ ;  /* 0x0000000000587805 */ /* 0x000fe2000001ff00 */
[----:B------:R-:W-:Y:S01]  /*0be0*/  IMAD.WIDE.U32 R14, R0, UR6, R2 ;  /* 0x00000006000e7c25 */ /* 0x000fe2000f8e0002 */
[----:B------:R-:W-:-:S02]  /*0bf0*/  CS2R R86, SRZ ;  /* 0x0000000000567805 */ /* 0x000fc4000001ff00 */
[----:B------:R-:W-:Y:S02]  /*0c00*/  CS2R R84, SRZ ;  /* 0x0000000000547805 */ /* 0x000fe4000001ff00 */
[----:B------:R-:W-:Y:S01]  /*0c10*/  CS2R R78, SRZ ;  /* 0x00000000004e7805 */ /* 0x000fe2000001ff00 */
[----:B------:R-:W-:Y:S01]  /*0c20*/  IMAD R23, R0, UR7, R6 ;  /* 0x0000000700177c24 */ /* 0x000fe2000f8e0206 */
[----:B------:R-:W1:Y:S01]  /*0c30*/  LDCU.64 UR6, c[0x0][0x398] ;  /* 0x00007300ff0677ac */ /* 0x000e620008000a00 */
[C---:B------:R-:W-:Y:S01]  /*0c40*/  IMAD R2, R12.reuse, UR24, RZ ;  /* 0x000000180c027c24 */ /* 0x040fe2000f8e02ff */
[----:B------:R-:W-:Y:S01]  /*0c50*/  CS2R R76, SRZ ;  /* 0x00000000004c7805 */ /* 0x000fe2000001ff00 */
[----:B------:R-:W-:Y:S01]  /*0c60*/  IMAD R7, R12, UR12, RZ ;  /* 0x0000000c0c077c24 */ /* 0x000fe2000f8e02ff */
[----:B------:R-:W-:Y:S01]  /*0c70*/  USHF.R.S32.HI UR12, URZ, 0x1f, UR41 ;  /* 0x0000001fff0c7899 */ /* 0x000fe20008011429 */
[----:B------:R-:W-:Y:S01]  /*0c80*/  IMAD R6, R11, UR4, RZ ;  /* 0x000000040b067c24 */ /* 0x000fe2000f8e02ff */
[----:B------:R-:W-:Y:S01]  /*0c90*/  SHF.R.S32.HI R3, RZ, 0x1f, R2 ;  /* 0x0000001fff037819 */ /* 0x000fe20000011402 */
[----:B----4-:R-:W-:Y:S01]  /*0ca0*/  IMAD.WIDE.U32 R4, R20, UR41, RZ ;  /* 0x0000002914047c25 */ /* 0x010fe2000f8e00ff */
[----:B------:R-:W-:-:S02]  /*0cb0*/  CS2R R82, SRZ ;  /* 0x0000000000527805 */ /* 0x000fc4000001ff00 */
[----:B------:R-:W-:Y:S02]  /*0cc0*/  CS2R R80, SRZ ;  /* 0x0000000000507805 */ /* 0x000fe4000001ff00 */
[----:B------:R-:W-:Y:S01]  /*0cd0*/  CS2R R74, SRZ ;  /* 0x00000000004a7805 */ /* 0x000fe2000001ff00 */
[----:B------:R-:W-:Y:S01]  /*0ce0*/  IMAD R28, R0, UR5, R6 ;  /* 0x00000005001c7c24 */ /* 0x000fe2000f8e0206 */
[----:B------:R-:W2:Y:S01]  /*0cf0*/  LDCU.64 UR4, c[0x0][0x3c8] ;  /* 0x00007900ff0477ac */ /* 0x000ea20008000a00 */
[----:B------:R-:W-:Y:S01]  /*0d00*/  IMAD R0, R20, UR12, RZ ;  /* 0x0000000c14007c24 */ /* 0x000fe2000f8e02ff */
[----:B------:R-:W-:Y:S01]  /*0d10*/  CS2R R72, SRZ ;  /* 0x0000000000487805 */ /* 0x000fe2000001ff00 */
[----:B------:R-:W-:Y:S01]  /*0d20*/  IMAD.WIDE.U32 R2, R12, UR16, R2 ;  /* 0x000000100c027c25 */ /* 0x000fe2000f8e0002 */
[----:B------:R-:W-:Y:S02]  /*0d30*/  CS2R R70, SRZ ;  /* 0x0000000000467805 */ /* 0x000fe4000001ff00 */
[----:B------:R-:W-:Y:S01]  /*0d40*/  CS2R R68, SRZ ;  /* 0x0000000000447805 */ /* 0x000fe2000001ff00 */
[----:B------:R-:W-:Y:S01]  /*0d50*/  IMAD R7, R10, UR16, R7 ;  /* 0x000000100a077c24 */ /* 0x000fe2000f8e0207 */
[----:B------:R-:W-:Y:S01]  /*0d60*/  LOP3.LUT R10, R192, 0x1f, RZ, 0xc0, !PT ;  /* 0x0000001fc00a7812 */ /* 0x000fe200078ec0ff */
[----:B------:R-:W-:-:S02]  /*0d70*/  IMAD R0, R21, UR41, R0 ;  /* 0x0000002915007c24 */ /* 0x000fc4000f8e0200 */
[----:B------:R-:W-:Y:S01]  /*0d80*/  IMAD.MOV.U32 R6, RZ, RZ, R2 ;  /* 0x000000ffff067224 */ /* 0x000fe200078e0002 */
[----:B------:R-:W-:Y:S01]  /*0d90*/  LOP3.LUT R2, R4, R186, RZ, 0xfc, !PT ;  /* 0x000000ba04027212 */ /* 0x000fe200078efcff */
[----:B------:R-:W-:Y:S02]  /*0da0*/  IMAD.IADD R7, R3, 0x1, R7 ;  /* 0x0000000103077824 */ /* 0x000fe400078e0207 */
[----:B------:R-:W-:Y:S02]  /*0db0*/  IMAD.IADD R3, R5, 0x1, R0 ;  /* 0x0000000105037824 */ /* 0x000fe400078e0200 */
[----:B------:R-:W-:Y:S01]  /*0dc0*/  IMAD R4, R16, UR12, RZ ;  /* 0x0000000c10047c24 */ /* 0x000fe2000f8e02ff */
[----:B------:R-:W-:Y:S01]  /*0dd0*/  UIADD3.X UR12, UPT, UPT, URZ, UR12, URZ, UP0, !UPT ;  /* 0x0000000cff0c7290 */ /* 0x000fe200087fe4ff */
[----:B-1----:R-:W-:Y:S02]  /*0de0*/  IMAD.U32 R0, RZ, RZ, UR6 ;  /* 0x00000006ff007e24 */ /* 0x002fe4000f8e00ff */
[----:B------:R-:W-:-:S04]  /*0df0*/  IMAD.WIDE R12, R12, UR38, RZ ;  /* 0x000000260c0c7c25 */ /* 0x000fc8000f8e02ff */
[----:B------:R-:W-:Y:S02]  /*0e00*/  IMAD R22, R29, R22, R10 ;  /* 0x000000161d167224 */ /* 0x000fe400078e020a */
[----:B------:R-:W-:Y:S01]  /*0e10*/  IMAD.U32 R5, RZ, RZ, UR7 ;  /* 0x00000007ff057e24 */ /* 0x000fe2000f8e00ff */
[----:B------:R-:W1:Y:S01]  /*0e20*/  LDCU.64 UR6, c[0x0][0x550] ;  /* 0x0000aa00ff0677ac */ /* 0x000e620008000a00 */
[----:B------:R-:W-:-:S04]  /*0e30*/  IMAD.WIDE.U32 R2, R0, UR37, R2 ;  /* 0x0000002500027c25 */ /* 0x000fc8000f8e0002 */
[----:B------:R-:W-:Y:S02]  /*0e40*/  IMAD R4, R17, UR41, R4 ;  /* 0x0000002911047c24 */ /* 0x000fe4000f8e0204 */
[----:B------:R-:W-:-:S04]  /*0e50*/  IMAD.WIDE.U32 R10, R16, UR41, R8 ;  /* 0x00000029100a7c25 */ /* 0x000fc8000f8e0008 */
[----:B------:R-:W-:Y:S02]  /*0e60*/  IMAD R13, R13, UR40, RZ ;  /* 0x000000280d0d7c24 */ /* 0x000fe4000f8e02ff */
[----:B------:R-:W-:-:S04]  /*0e70*/  IMAD.WIDE.U32 R8, R12, UR40, R6 ;  /* 0x000000280c087c25 */ /* 0x000fc8000f8e0006 */
[----:B------:R-:W-:Y:S02]  /*0e80*/  IMAD R5, R5, UR37, R3 ;  /* 0x0000002505057c24 */ /* 0x000fe4000f8e0203 */
[----:B-----5:R-:W-:-:S04]  /*0e90*/  IMAD.WIDE.U32 R6, R31, R24, RZ ;  /* 0x000000181f067225 */ /* 0x020fc800078e00ff */
[----:B------:R-:W-:Y:S01]  /*0ea0*/  IMAD.IADD R3, R11, 0x1, R4 ;  /* 0x000000010b037824 */ /* 0x000fe200078e0204 */
[----:B------:R-:W-:Y:S01]  /*0eb0*/  SEL R6, R6, RZ, P3 ;  /* 0x000000ff06067207 */ /* 0x000fe20001800000 */
[----:B------:R-:W-:Y:S01]  /*0ec0*/  IMAD R13, R12, UR12, R13 ;  /* 0x0000000c0c0d7c24 */ /* 0x000fe2000f8e020d */
[----:B------:R-:W4:Y:S01]  /*0ed0*/  LDCU.64 UR12, c[0x0][0x380] ;  /* 0x00007000ff0c77ac */ /* 0x000f220008000a00 */
[----:B--2---:R-:W-:Y:S01]  /*0ee0*/  IMAD.U32 R0, RZ, RZ, UR4 ;  /* 0x00000004ff007e24 */ /* 0x004fe2000f8e00ff */
[----:B------:R-:W-:Y:S01]  /*0ef0*/  @P3 BAR.SYNC.DEFER_BLOCKING 0x0 ;  /* 0x0000000000003b1d */ /* 0x000fe20000010000 */
[----:B------:R-:W-:Y:S01]  /*0f00*/  IMAD.MOV.U32 R4, RZ, RZ, R2 ;  /* 0x000000ffff047224 */ /* 0x000fe200078e0002 */
[----:B------:R-:W-:Y:S01]  /*0f10*/  IADD3 R8, P1, P0, R22, R8, R6 ;  /* 0x0000000816087210 */ /* 0x000fe2000783e006 */
[----:B------:R-:W-:Y:S01]  /*0f20*/  IMAD.MOV.U32 R2, RZ, RZ, R10 ;  /* 0x000000ffff027224 */ /* 0x000fe200078e000a */
[----:B------:R-:W-:Y:S01]  /*0f30*/  SHF.R.S32.HI R6, RZ, 0x1f, R22 ;  /* 0x0000001fff067819 */ /* 0x000fe20000011416 */
[----:B------:R-:W-:Y:S01]  /*0f40*/  IMAD.WIDE.U32 R4, R0, UR24, R4 ;  /* 0x0000001800047c25 */ /* 0x000fe2000f8e0004 */
[----:B------:R-:W-:-:S02]  /*0f50*/  SHF.R.U32.HI R22, RZ, 0x3, R192 ;  /* 0x00000003ff167819 */ /* 0x000fc400000116c0 */
[----:B------:R-:W-:Y:S01]  /*0f60*/  SHF.L.U64.HI R11, R16, 0x6, R17 ;  /* 0x00000006100b7819 */ /* 0x000fe20000010211 */
[----:B------:R-:W-:Y:S02]  /*0f70*/  IMAD R10, R31, R25, R7 ;  /* 0x000000191f0a7224 */ /* 0x000fe400078e0207 */
[----:B------:R-:W-:Y:S01]  /*0f80*/  IMAD.U32 R0, RZ, RZ, UR5 ;  /* 0x00000005ff007e24 */ /* 0x000fe2000f8e00ff */
[----:B------:R-:W2:Y:S01]  /*0f90*/  LDCU.64 UR4, c[0x0][0x570] ;  /* 0x0000ae00ff0477ac */ /* 0x000ea20008000a00 */
[----:B---3--:R-:W-:-:S04]  /*0fa0*/  IMAD.WIDE.U32 R2, R26, UR24, R2 ;  /* 0x000000181a027c25 */ /* 0x008fc8000f8e0002 */
[----:B------:R-:W-:Y:S01]  /*0fb0*/  IMAD.IADD R7, R9, 0x1, R13 ;  /* 0x0000000109077824 */ /* 0x000fe200078e020d */
[----:B------:R-:W-:Y:S01]  /*0fc0*/  SHF.L.U64.HI R9, R16, 0x5, R17 ;  /* 0x0000000510097819 */ /* 0x000fe20000010211 */
[----:B------:R-:W-:Y:S01]  /*0fd0*/  IMAD R5, R0, UR24, R5 ;  /* 0x0000001800057c24 */ /* 0x000fe2000f8e0205 */
[----:B------:R-:W-:Y:S01]  /*0fe0*/  SEL R0, R10, RZ, P3 ;  /* 0x000000ff0a007207 */ /* 0x000fe20001800000 */
[----:B------:R-:W-:Y:S01]  /*0ff0*/  IMAD R3, R27, UR24, R3 ;  /* 0x000000181b037c24 */ /* 0x000fe2000f8e0203 */
[----:B------:R-:W-:Y:S01]  /*1000*/  LOP3.LUT R10, R248, 0x1f8, RZ, 0xc0, !PT ;  /* 0x000001f8f80a7812 */ /* 0x000fe200078ec0ff */
[----:B------:R-:W-:Y:S01]  /*1010*/  IMAD.WIDE.U32 R4, R22, R20, R4 ;  /* 0x0000001416047225 */ /* 0x000fe200078e0004 */
[----:B------:R-:W-:Y:S02]  /*1020*/  IADD3.X R7, PT, PT, R6, R7, R0, P1, P0 ;  /* 0x0000000706077210 */ /* 0x000fe40000fe0400 */
[----:B------:R-:W-:Y:S01]  /*1030*/  LOP3.LUT R10, R10, 0x38, R192, 0x78, !PT ;  /* 0x000000380a0a7812 */ /* 0x000fe200078e78c0 */
[----:B------:R-:W-:Y:S01]  /*1040*/  IMAD.WIDE.U32 R2, R22, R16, R2 ;  /* 0x0000001016027225 */ /* 0x000fe200078e0002 */
[----:B----4-:R-:W-:-:S02]  /*1050*/  LEA R245, P2, R4, UR12, 0x1 ;  /* 0x0000000c04f57c11 */ /* 0x010fc4000f8408ff */
[----:B------:R-:W-:Y:S01]  /*1060*/  LOP3.LUT R10, R10, 0x1e00, R248, 0xf8, !PT ;  /* 0x00001e000a0a7812 */ /* 0x000fe200078ef8f8 */
[----:B------:R-:W-:Y:S01]  /*1070*/  IMAD.SHL.U32 R6, R29, 0x80, RZ ;  /* 0x000000801d067824 */ /* 0x000fe200078e00ff */
[----:B-1----:R-:W-:Y:S01]  /*1080*/  LEA R246, P1, R2, UR6, 0x1 ;  /* 0x0000000602f67c11 */ /* 0x002fe2000f8208ff */
[C---:B------:R-:W-:Y:S01]  /*1090*/  IMAD R0, R22.reuse, R21, R5 ;  /* 0x0000001516007224 */ /* 0x040fe200078e0205 */
[----:B------:R-:W-:Y:S01]  /*10a0*/  UIADD3 UR6, UP0, UPT, UR36, UR35, URZ ;  /* 0x0000002324067290 */ /* 0x000fe2000ff1e0ff */
[----:B------:R-:W-:Y:S01]  /*10b0*/  IMAD R3, R22, R17, R3 ;  /* 0x0000001116037224 */ /* 0x000fe200078e0203 */
[----:B------:R-:W-:Y:S01]  /*10c0*/  IADD3 R8, P0, PT, R6, R8, RZ ;  /* 0x0000000806087210 */ /* 0x000fe20007f1e0ff */
[----:B------:R-:W-:Y:S01]  /*10d0*/  IMAD.SHL.U32 R5, R16, 0x20, RZ ;  /* 0x0000002010057824 */ /* 0x000fe200078e00ff */
[----:B------:R-:W-:Y:S01]  /*10e0*/  LEA.HI.X R244, R4, UR13, R0, 0x1, P2 ;  /* 0x0000000d04f47c11 */ /* 0x000fe200090f0c00 */
[----:B------:R-:W-:Y:S01]  /*10f0*/  IMAD.IADD R13, R15, 0x1, R23 ;  /* 0x000000010f0d7824 */ /* 0x000fe200078e0217 */
[----:B------:R-:W-:Y:S01]  /*1100*/  LEA.HI.X R243, R2, UR7, R3, 0x1, P1 ;  /* 0x0000000702f37c11 */ /* 0x000fe200088f0c03 */
[----:B------:R-:W-:Y:S01]  /*1110*/  IMAD.SHL.U32 R2, R20, 0x20, RZ ;  /* 0x0000002014027824 */ /* 0x000fe200078e00ff */
[----:B------:R-:W-:Y:S01]  /*1120*/  LEA.HI.X.SX32 R0, R6, R7, 0x1, P0 ;  /* 0x0000000706007211 */ /* 0x000fe200000f0eff */
[----:B------:R-:W-:Y:S01]  /*1130*/  IMAD.MOV.U32 R12, RZ, RZ, R14 ;  /* 0x000000ffff0c7224 */ /* 0x000fe200078e000e */
[C---:B--2---:R-:W-:Y:S01]  /*1140*/  LEA R240, P2, R8.reuse, UR4, 0x2 ;  /* 0x0000000408f07c11 */ /* 0x044fe2000f8410ff */
[----:B------:R-:W1:Y:S01]  /*1150*/  LDC.64 R14, c[0x0][0x3b8] ;  /* 0x0000ee00ff0e7b82 */ /* 0x000e620000000a00 */
[C---:B------:R-:W-:Y:S01]  /*1160*/  LEA R4, P1, R5.reuse, R246, 0x1 ;  /* 0x000000f605047211 */ /* 0x040fe200078208ff */
[----:B------:R-:W-:Y:S01]  /*1170*/  UMOV UR4, UR22 ;  /* 0x0000001600047c82 */ /* 0x000fe20008000000 */
[----:B------:R-:W-:Y:S01]  /*1180*/  LEA.HI.X R241, R8, UR5, R0, 0x2, P2 ;  /* 0x0000000508f17c11 */ /* 0x000fe200090f1400 */
[----:B------:R-:W-:Y:S01]  /*1190*/  IMAD.SHL.U32 R0, R16, 0x40, RZ ;  /* 0x0000004010007824 */ /* 0x000fe200078e00ff */
[----:B------:R-:W-:Y:S01]  /*11a0*/  SHF.L.U64.HI R3, R20, 0x5, R21 ;  /* 0x0000000514037819 */ /* 0x000fe20000010215 */
[----:B------:R-:W-:Y:S01]  /*11b0*/  IMAD.MOV.U32 R8, RZ, RZ, R246 ;  /* 0x000000ffff087224 */ /* 0x000fe200078e00f6 */
[----:B------:R-:W-:Y:S01]  /*11c0*/  LEA R6, P0, R2, R245, 0x1 ;  /* 0x000000f502067211 */ /* 0x000fe200078008ff */
[----:B------:R-:W-:Y:S01]  /*11d0*/  ULOP3.LUT UR7, UR33, 0x80000001, URZ, 0xc0, !UPT ;  /* 0x8000000121077892 */ /* 0x000fe2000f8ec0ff */
[----:B------:R-:W-:Y:S01]  /*11e0*/  LEA.HI.X R5, R5, R243, R9, 0x1, P1 ;  /* 0x000000f305057211 */ /* 0x000fe200008f0c09 */
[----:B------:R-:W-:Y:S01]  /*11f0*/  IMAD.MOV.U32 R9, RZ, RZ, R243 ;  /* 0x000000ffff097224 */ /* 0x000fe200078e00f3 */
[----:B------:R-:W-:Y:S01]  /*1200*/  LEA R10, R10, UR4, 0x1 ;  /* 0x000000040a0a7c11 */ /* 0x000fe2000f8e08ff */
[----:B------:R-:W-:Y:S01]  /*1210*/  USHF.R.S32.HI UR5, URZ, 0x1f, UR35 ;  /* 0x0000001fff057899 */ /* 0x000fe20008011423 */
[----:B------:R-:W-:Y:S01]  /*1220*/  LEA.HI.X R7, R2, R244, R3, 0x1, P0 ;  /* 0x000000f402077211 */ /* 0x000fe200000f0c03 */
[----:B------:R-:W-:Y:S01]  /*1230*/  UISETP.NE.AND UP1, UPT, UR7, 0x1, UPT ;  /* 0x000000010700788c */ /* 0x000fe2000bf25270 */
[----:B------:R-:W-:Y:S01]  /*1240*/  IADD3 R2, P1, PT, R0, R4, RZ ;  /* 0x0000000400027210 */ /* 0x000fe20007f3e0ff */
[----:B------:R-:W-:Y:S01]  /*1250*/  @!PT LDS RZ, [RZ] ;  /* 0x00000000fffff984 */ /* 0x000fe20000000800 */
[----:B------:R-:W-:Y:S01]  /*1260*/  @!PT LDS RZ, [RZ] ;  /* 0x00000000fffff984 */ /* 0x000fe20000000800 */
[----:B------:R-:W-:Y:S01]  /*1270*/  @!PT LDS RZ, [RZ] ;  /* 0x00000000fffff984 */ /* 0x000fe20000000800 */
[----:B------:R2:W-:Y:S01]  /*1280*/  LDGSTS.E.BYPASS.LTC128B.128 [R10+0x8000], desc[UR28][R8.64] ;  /* 0x08000000080a7fae */ /* 0x0005e2000b981a1c */
[----:B------:R-:W-:Y:S01]  /*1290*/  ULEA.HI.X.SX32 UR36, UR36, UR5, 0x1, UP0 ;  /* 0x0000000524247291 */ /* 0x000fe200080f0eff */
[----:B------:R-:W3:Y:S01]  /*12a0*/  LDC.64 R16, c[0x0][0x3c0] ;  /* 0x0000f000ff107b82 */ /* 0x000ee20000000a00 */
[----:B------:R-:W-:Y:S01]  /*12b0*/  USEL UR5, URZ, 0x4000, UP1 ;  /* 0x00004000ff057887 */ /* 0x000fe20008800000 */
[----:B------:R-:W-:Y:S01]  /*12c0*/  IMAD.X R3, R11, 0x1, R5, P1 ;  /* 0x000000010b037824 */ /* 0x000fe200008e0605 */
[----:B------:R-:W-:Y:S01]  /*12d0*/  LDGSTS.E.BYPASS.LTC128B.128 [R10+0x9000], desc[UR28][R4.64] ;  /* 0x09000000040a7fae */ /* 0x000fe2000b981a1c */
[----:B------:R-:W4:Y:S01]  /*12e0*/  LDCU.64 UR12, c[0x0][0x388] ;  /* 0x00007100ff0c77ac */ /* 0x000f220008000a00 */
[----:B------:R-:W-:-:S02]  /*12f0*/  IMAD.IADD R19, R19, 0x1, R28 ;  /* 0x0000000113137824 */ /* 0x000fc400078e021c */
[----:B------:R5:W-:Y:S01]  /*1300*/  LDGSTS.E.BYPASS.LTC128B.128 [R10+0xa000], desc[UR28][R2.64] ;  /* 0x0a000000020a7fae */ /* 0x000be2000b981a1c */
[----:B------:R-:W-:Y:S01]  /*1310*/  UISETP.GE.AND UP0, UPT, UR31, 0x1, UPT ;  /* 0x000000011f00788c */ /* 0x000fe2000bf06270 */
[----:B--2---:R-:W-:Y:S01]  /*1320*/  IADD3 R8, P0, PT, R2, R0, RZ ;  /* 0x0000000002087210 */ /* 0x004fe20007f1e0ff */
[----:B-1----:R-:W-:-:S04]  /*1330*/  IMAD R0, R14, UR36, RZ ;  /* 0x000000240e007c24 */ /* 0x002fc8000f8e02ff */
[----:B------:R-:W-:Y:S01]  /*1340*/  IMAD.X R9, R3, 0x1, R11, P0 ;  /* 0x0000000103097824 */ /* 0x000fe200000e060b */
[----:B------:R-:W-:Y:S01]  /*1350*/  SHF.L.U64.HI R11, R20, 0x6, R21 ;  /* 0x00000006140b7819 */ /* 0x000fe20000010215 */
[----:B------:R-:W-:Y:S02]  /*1360*/  VIADD R21, R10, UR5 ;  /* 0x000000050a157c36 */ /* 0x000fe40008000000 */
[----:B-----5:R-:W-:Y:S01]  /*1370*/  IMAD.SHL.U32 R3, R20, 0x40, RZ ;  /* 0x0000004014037824 */ /* 0x020fe200078e00ff */
[----:B------:R1:W-:Y:S01]  /*1380*/  LDGSTS.E.BYPASS.LTC128B.128 [R10+0xb000], desc[UR28][R8.64] ;  /* 0x0b000000080a7fae */ /* 0x0003e2000b981a1c */
[----:B------:R-:W-:Y:S02]  /*1390*/  IMAD R0, R15, UR6, R0 ;  /* 0x000000060f007c24 */ /* 0x000fe4000f8e0200 */
[----:B------:R-:W-:Y:S01]  /*13a0*/  IMAD.WIDE.U32 R4, R14, UR6, R12 ;  /* 0x000000060e047c25 */ /* 0x000fe2000f8e000c */
[----:B------:R-:W-:-:S03]  /*13b0*/  IADD3 R2, P1, PT, R3, R6, RZ ;  /* 0x0000000603027210 */ /* 0x000fc60007f3e0ff */
[----:B------:R-:W-:Y:S02]  /*13c0*/  IMAD.IADD R5, R5, 0x1, R0 ;  /* 0x0000000105057824 */ /* 0x000fe400078e0200 */
[----:B-1----:R-:W-:Y:S02]  /*13d0*/  IMAD.MOV.U32 R8, RZ, RZ, R245 ;  /* 0x000000ffff087224 */ /* 0x002fe400078e00f5 */
[----:B------:R-:W-:-:S05]  /*13e0*/  IMAD.MOV.U32 R9, RZ, RZ, R244 ;  /* 0x000000ffff097224 */ /* 0x000fca00078e00f4 */
[----:B------:R1:W-:Y:S04]  /*13f0*/  LDGSTS.E.BYPASS.LTC128B.128 [R21], desc[UR28][R8.64] ;  /* 0x0000000008157fae */ /* 0x0003e8000b981a1c */
[----:B------:R-:W-:Y:S01]  /*1400*/  LDGSTS.E.BYPASS.LTC128B.128 [R21+0x1000], desc[UR28][R6.64] ;  /* 0x0100000006157fae */ /* 0x000fe2000b981a1c */
[----:B-1----:R-:W-:Y:S01]  /*1410*/  IADD3 R8, P0, PT, R2, R3, RZ ;  /* 0x0000000302087210 */ /* 0x002fe20007f1e0ff */
[----:B------:R-:W-:-:S04]  /*1420*/  IMAD.X R3, R11, 0x1, R7, P1 ;  /* 0x000000010b037824 */ /* 0x000fc800008e0607 */
[----:B------:R-:W-:Y:S01]  /*1430*/  IMAD.X R9, R3, 0x1, R11, P0 ;  /* 0x0000000103097824 */ /* 0x000fe200000e060b */
[----:B------:R1:W-:Y:S01]  /*1440*/  LDGSTS.E.BYPASS.LTC128B.128 [R21+0x2000], desc[UR28][R2.64] ;  /* 0x0200000002157fae */ /* 0x0003e2000b981a1c */
[----:B------:R-:W-:-:S03]  /*1450*/  IMAD.SHL.U32 R11, R14, 0x20, RZ ;  /* 0x000000200e0b7824 */ /* 0x000fc600078e00ff */
[----:B------:R2:W-:Y:S01]  /*1460*/  LDGSTS.E.BYPASS.LTC128B.128 [R21+0x3000], desc[UR28][R8.64] ;  /* 0x0300000008157fae */ /* 0x0005e2000b981a1c */
[----:B-1----:R-:W-:Y:S01]  /*1470*/  IMAD.WIDE.U32 R2, R22, R14, R4 ;  /* 0x0000000e16027225 */ /* 0x002fe200078e0004 */
[----:B------:R-:W-:-:S03]  /*1480*/  SHF.L.U64.HI R5, R14, 0x5, R15 ;  /* 0x000000050e057819 */ /* 0x000fc6000001020f */
[----:B------:R-:W-:Y:S01]  /*1490*/  IMAD R0, R22, R15, R3 ;  /* 0x0000000f16007224 */ /* 0x000fe200078e0203 */
[-C--:B------:R-:W-:Y:S01]  /*14a0*/  LEA R7, P0, R14, R2.reuse, 0x6 ;  /* 0x000000020e077211 */ /* 0x080fe200078030ff */
[----:B---3--:R-:W-:Y:S01]  /*14b0*/  IMAD R3, R16, UR36, RZ ;  /* 0x0000002410037c24 */ /* 0x008fe2000f8e02ff */
[----:B----4-:R-:W-:Y:S01]  /*14c0*/  LEA R12, P2, R2, UR12, 0x1 ;  /* 0x0000000c020c7c11 */ /* 0x010fe2000f8408ff */
[----:B------:R-:W1:Y:S01]  /*14d0*/  LDCU.64 UR36, c[0x0][0x5e8] ;  /* 0x0000bd00ff2477ac */ /* 0x000e620008000a00 */
[----:B--2---:R-:W-:Y:S01]  /*14e0*/  IADD3 R9, P1, PT, R11, R2, RZ ;  /* 0x000000020b097210 */ /* 0x004fe20007f3e0ff */
[----:B------:R-:W-:Y:S01]  /*14f0*/  IMAD R20, R17, UR6, R3 ;  /* 0x0000000611147c24 */ /* 0x000fe2000f8e0203 */
[----:B------:R-:W-:Y:S02]  /*1500*/  LEA.HI.X R14, R14, R0, R15, 0x6, P0 ;  /* 0x000000000e0e7211 */ /* 0x000fe400000f340f */
[----:B------:R-:W-:Y:S01]  /*1510*/  IADD3 R11, P0, PT, R7, R11, RZ ;  /* 0x0000000b070b7210 */ /* 0x000fe20007f1e0ff */
[--C-:B------:R-:W-:Y:S01]  /*1520*/  IMAD.X R15, R5, 0x1, R0.reuse, P1 ;  /* 0x00000001050f7824 */ /* 0x100fe200008e0600 */
[----:B------:R-:W-:Y:S01]  /*1530*/  LEA.HI.X R13, R2, UR13, R0, 0x1, P2 ;  /* 0x0000000d020d7c11 */ /* 0x000fe200090f0c00 */
[----:B------:R-:W-:Y:S01]  /*1540*/  IMAD.WIDE.U32 R2, R16, UR6, R18 ;  /* 0x0000000610027c25 */ /* 0x000fe2000f8e0012 */
[----:B------:R-:W-:Y:S01]  /*1550*/  LEA R4, P2, R9, UR12, 0x1 ;  /* 0x0000000c09047c11 */ /* 0x000fe2000f8408ff */
[----:B------:R-:W2:Y:S01]  /*1560*/  LDCU.64 UR6, c[0x0][0x390] ;  /* 0x00007200ff0677ac */ /* 0x000ea20008000a00 */
[----:B------:R-:W-:Y:S01]  /*1570*/  LEA R8, P1, R7, UR12, 0x1 ;  /* 0x0000000c07087c11 */ /* 0x000fe2000f8208ff */
[----:B------:R-:W-:Y:S01]  /*1580*/  IMAD.X R0, R14, 0x1, R5, P0 ;  /* 0x000000010e007824 */ /* 0x000fe200000e0605 */
[----:B------:R-:W-:Y:S01]  /*1590*/  LEA R6, P0, R11, UR12, 0x1 ;  /* 0x0000000c0b067c11 */ /* 0x000fe2000f8008ff */
[----:B------:R-:W-:Y:S01]  /*15a0*/  IMAD.IADD R3, R3, 0x1, R20 ;  /* 0x0000000103037824 */ /* 0x000fe200078e0214 */
[----:B------:R-:W-:Y:S01]  /*15b0*/  LEA.HI.X R5, R9, UR13, R15, 0x1, P2 ;  /* 0x0000000d09057c11 */ /* 0x000fe200090f0c0f */
[----:B------:R3:W-:Y:S01]  /*15c0*/  LDGSTS.E.BYPASS.LTC128B.128 [R10+0xc000], desc[UR28][R12.64] ;  /* 0x0c0000000c0a7fae */ /* 0x0007e2000b981a1c */
[----:B------:R-:W-:Y:S01]  /*15d0*/  LEA.HI.X R9, R7, UR13, R14, 0x1, P1 ;  /* 0x0000000d07097c11 */ /* 0x000fe200088f0c0e */
[----:B------:R-:W-:Y:S01]  /*15e0*/  IMAD.WIDE.U32 R2, R22, R16, R2 ;  /* 0x0000001016027225 */ /* 0x000fe200078e0002 */
[----:B------:R-:W-:Y:S01]  /*15f0*/  LEA.HI.X R7, R11, UR13, R0, 0x1, P0 ;  /* 0x0000000d0b077c11 */ /* 0x000fe200080f0c00 */
[----:B------:R4:W-:Y:S01]  /*1600*/  LDGSTS.E.BYPASS.LTC128B.128 [R10+0xd000], desc[UR28][R4.64] ;  /* 0x0d000000040a7fae */ /* 0x0009e2000b981a1c */
[----:B-1----:R-:W-:Y:S01]  /*1610*/  UIMAD.WIDE UR36, UR32, 0x4, UR36 ;  /* 0x00000004202478a5 */ /* 0x002fe2000f8e0224 */
[C---:B------:R-:W-:Y:S01]  /*1620*/  IMAD.SHL.U32 R11, R16.reuse, 0x20, RZ ;  /* 0x00000020100b7824 */ /* 0x040fe200078e00ff */
[----:B------:R-:W-:Y:S01]  /*1630*/  LEA R0, P0, R16, R2, 0x6 ;  /* 0x0000000210007211 */ /* 0x000fe200078030ff */
[----:B------:R-:W-:Y:S01]  /*1640*/  IMAD R3, R22, R17, R3 ;  /* 0x0000001116037224 */ /* 0x000fe200078e0203 */
[----:B------:R2:W-:Y:S04]  /*1650*/  LDGSTS.E.BYPASS.LTC128B.128 [R10+0xe000], desc[UR28][R8.64] ;  /* 0x0e000000080a7fae */ /* 0x0005e8000b981a1c */
[----:B------:R1:W-:Y:S01]  /*1660*/  LDGSTS.E.BYPASS.LTC128B.128 [R10+0xf000], desc[UR28][R6.64] ;  /* 0x0f000000060a7fae */ /* 0x0003e2000b981a1c */
[----:B---3--:R-:W-:-:S02]  /*1670*/  SHF.L.U64.HI R12, R16, 0x5, R17 ;  /* 0x00000005100c7819 */ /* 0x008fc40000010211 */
[----:B----4-:R-:W-:Y:S02]  /*1680*/  IADD3 R4, P1, PT, R11, R2, RZ ;  /* 0x000000020b047210 */ /* 0x010fe40007f3e0ff */
[----:B------:R-:W-:Y:S02]  /*1690*/  LEA.HI.X R5, R16, R3, R17, 0x6, P0 ;  /* 0x0000000310057211 */ /* 0x000fe400000f3411 */
[----:B------:R-:W-:Y:S02]  /*16a0*/  IADD3 R11, P0, PT, R0, R11, RZ ;  /* 0x0000000b000b7210 */ /* 0x000fe40007f1e0ff */
[----:B--2---:R-:W-:Y:S01]  /*16b0*/  LEA R8, P2, R2, UR6, 0x1 ;  /* 0x0000000602087c11 */ /* 0x004fe2000f8408ff */
[--C-:B-1----:R-:W-:Y:S01]  /*16c0*/  IMAD.X R7, R12, 0x1, R3.reuse, P1 ;  /* 0x000000010c077824 */ /* 0x102fe200008e0603 */
[----:B------:R-:W-:Y:S02]  /*16d0*/  LEA R6, P1, R4, UR6, 0x1 ;  /* 0x0000000604067c11 */ /* 0x000fe4000f8208ff */
[----:B------:R-:W-:Y:S01]  /*16e0*/  LEA.HI.X R9, R2, UR7, R3, 0x1, P2 ;  /* 0x0000000702097c11 */ /* 0x000fe200090f0c03 */
[----:B------:R-:W-:Y:S01]  /*16f0*/  IMAD.X R3, R5, 0x1, R12, P0 ;  /* 0x0000000105037824 */ /* 0x000fe200000e060c */
[----:B------:R-:W-:-:S02]  /*1700*/  LEA.HI.X R7, R4, UR7, R7, 0x1, P1 ;  /* 0x0000000704077c11 */ /* 0x000fc400088f0c07 */
[C---:B------:R-:W-:Y:S01]  /*1710*/  LEA R4, P1, R0.reuse, UR6, 0x1 ;  /* 0x0000000600047c11 */ /* 0x040fe2000f8208ff */
[----:B------:R1:W-:Y:S01]  /*1720*/  LDGSTS.E.BYPASS.LTC128B.128 [R10+0x10000], desc[UR28][R8.64] ;  /* 0x10000000080a7fae */ /* 0x0003e2000b981a1c */
[C---:B------:R-:W-:Y:S02]  /*1730*/  LEA R2, P0, R11.reuse, UR6, 0x1 ;  /* 0x000000060b027c11 */ /* 0x040fe4000f8008ff */
[----:B------:R-:W-:Y:S01]  /*1740*/  LEA.HI.X R5, R0, UR7, R5, 0x1, P1 ;  /* 0x0000000700057c11 */ /* 0x000fe200088f0c05 */
[----:B------:R1:W-:Y:S01]  /*1750*/  LDGSTS.E.BYPASS.LTC128B.128 [R10+0x11000], desc[UR28][R6.64] ;  /* 0x11000000060a7fae */ /* 0x0003e2000b981a1c */
[----:B------:R-:W-:Y:S01]  /*1760*/  LEA.HI.X R3, R11, UR7, R3, 0x1, P0 ;  /* 0x000000070b037c11 */ /* 0x000fe200080f0c03 */
[----:B------:R-:W2:Y:S02]  /*1770*/  LDCU.64 UR6, c[0x0][0x420] ;  /* 0x00008400ff0677ac */ /* 0x000ea40008000a00 */
[----:B------:R1:W-:Y:S04]  /*1780*/  LDGSTS.E.BYPASS.LTC128B.128 [R10+0x12000], desc[UR28][R4.64] ;  /* 0x12000000040a7fae */ /* 0x0003e8000b981a1c */
[----:B------:R1:W-:Y:S04]  /*1790*/  LDGSTS.E.BYPASS.LTC128B.128 [R10+0x13000], desc[UR28][R2.64] ;  /* 0x13000000020a7fae */ /* 0x0003e8000b981a1c */
[----:B------:R-:W0:Y:S01]  /*17a0*/  LDGDEPBAR ;  /* 0x00000000000079af */ /* 0x000e220000000000 */
[----:B--2---:R-:W-:Y:S01]  /*17b0*/  UIMAD.WIDE UR38, UR34, 0x4, UR6 ;  /* 0x00000004222678a5 */ /* 0x004fe2000f8e0206 */
[----:B------:R-:W-:Y:S11]  /*17c0*/  BRA.U !UP0, `(.L_x_669) ;  /* 0x0000004908347547 */ /* 0x000ff6000b800000 */
[----:B-1----:R-:W-:Y:S01]  /*17d0*/  IMAD.MOV.U32 R2, RZ, RZ, 0x4 ;  /* 0x00000004ff027424 */ /* 0x002fe200078e00ff */
[----:B------:R-:W-:Y:S01]  /*17e0*/  SHF.R.U32.HI R0, RZ, 0x1, R192 ;  /* 0x00000001ff007819 */ /* 0x000fe200000116c0 */
[----:B------:R-:W-:Y:S01]  /*17f0*/  IMAD.SHL.U32 R4, R192, 0x40, RZ ;  /* 0x00000040c0047824 */ /* 0x000fe200078e00ff */
[----:B------:R-:W1:Y:S01]  /*1800*/  LDC R242, c[0x0][0x44c] ;  /* 0x00011300fff27b82 */ /* 0x000e620000000800 */
[----:B------:R-:W-:Y:S01]  /*1810*/  IMAD.WIDE.U32 R2, R30, R2, UR38 ;  /* 0x000000261e027e25 */ /* 0x000fe2000f8e0002 */
[----:B------:R-:W2:Y:S04]  /*1820*/  LDCU UR12, c[0x0][0x3b0] ;  /* 0x00007600ff0c77ac */ /* 0x000ea80008000800 */
[----:B------:R-:W5:Y:S01]  /*1830*/  LDG.E R252, desc[UR28][R2.64] ;  /* 0x0000001c02fc7981 */ /* 0x000f62000c1e1900 */
[----:B------:R-:W-:Y:S01]  /*1840*/  IMAD.SHL.U32 R5, R192, 0x20, RZ ;  /* 0x00000020c0057824 */ /* 0x000fe200078e00ff */
[----:B------:R-:W3:Y:S02]  /*1850*/  LDCU UR13, c[0x0][0x3b4] ;  /* 0x00007680ff0d77ac */ /* 0x000ee40008000800 */
[----:B------:R-:W5:Y:S01]  /*1860*/  LDG.E R251, desc[UR28][R2.64+0x20] ;  /* 0x0000201c02fb7981 */ /* 0x000f62000c1e1900 */
[----:B------:R-:W4:Y:S03]  /*1870*/  LDCU UR6, c[0x0][0x590] ;  /* 0x0000b200ff0677ac */ /* 0x000f260008000800 */
[----:B------:R-:W5:Y:S01]  /*1880*/  LDG.E R250, desc[UR28][R2.64+0x100] ;  /* 0x0001001c02fa7981 */ /* 0x000f62000c1e1900 */
[----:B------:R-:W4:Y:S03]  /*1890*/  LDCU UR7, c[0x0][0x594] ;  /* 0x0000b280ff0777ac */ /* 0x000f260008000800 */
[----:B------:R1:W5:Y:S01]  /*18a0*/  LDG.E R249, desc[UR28][R2.64+0x120] ;  /* 0x0001201c02f97981 */ /* 0x000362000c1e1900 */
[----:B------:R-:W-:Y:S01]  /*18b0*/  LOP3.LUT R186, R186, 0x1c0, R4, 0xf8, !PT ;  /* 0x000001c0baba7812 */ /* 0x000fe200078ef804 */
[----:B------:R-:W-:Y:S01]  /*18c0*/  IMAD.MOV.U32 R239, RZ, RZ, R21 ;  /* 0x000000ffffef7224 */ /* 0x000fe200078e0015 */
[----:B--2---:R-:W-:Y:S01]  /*18d0*/  USHF.L.U32 UR16, UR12, 0x7, URZ ;  /* 0x000000070c107899 */ /* 0x004fe200080006ff */
[----:B------:R-:W-:Y:S01]  /*18e0*/  IMAD.MOV.U32 R185, RZ, RZ, 0x40 ;  /* 0x00000040ffb97424 */ /* 0x000fe200078e00ff */
[----:B------:R-:W-:Y:S01]  /*18f0*/  LOP3.LUT R0, R186, 0x8, R0, 0x78, !PT ;  /* 0x00000008ba007812 */ /* 0x000fe200078e7800 */
[----:B------:R-:W-:Y:S01]  /*1900*/  IMAD.MOV.U32 R247, RZ, RZ, 0x10 ;  /* 0x00000010fff77424 */ /* 0x000fe200078e00ff */
[----:B------:R-:W2:Y:S01]  /*1910*/  LDCU UR14, c[0x0][0x3e0] ;  /* 0x00007c00ff0e77ac */ /* 0x000ea20008000800 */
[----:B------:R-:W-:-:S02]  /*1920*/  IMAD.MOV.U32 R188, RZ, RZ, 0x20 ;  /* 0x00000020ffbc7424 */ /* 0x000fc400078e00ff */
[----:B------:R-:W-:Y:S01]  /*1930*/  IMAD.MOV.U32 R127, RZ, RZ, RZ ;  /* 0x000000ffff7f7224 */ /* 0x000fe200078e00ff */
[----:B---3--:R-:W-:Y:S02]  /*1940*/  USHF.L.U64.HI UR13, UR12, 0x6, UR13 ;  /* 0x000000060c0d7899 */ /* 0x008fe4000801020d */
[----:B----4-:R-:W-:Y:S01]  /*1950*/  USHF.L.U32 UR17, UR6, 0x7, URZ ;  /* 0x0000000706117899 */ /* 0x010fe200080006ff */
[----:B------:R-:W3:Y:S01]  /*1960*/  LDCU UR15, c[0x0][0x45c] ;  /* 0x00008b80ff0f77ac */ /* 0x000ee20008000800 */
[----:B------:R-:W-:Y:S02]  /*1970*/  USHF.L.U64.HI UR7, UR6, 0x6, UR7 ;  /* 0x0000000606077899 */ /* 0x000fe40008010207 */
[----:B------:R-:W-:Y:S02]  /*1980*/  USHF.L.U32 UR12, UR12, 0x6, URZ ;  /* 0x000000060c0c7899 */ /* 0x000fe400080006ff */
[----:B------:R-:W-:Y:S01]  /*1990*/  USHF.L.U32 UR6, UR6, 0x6, URZ ;  /* 0x0000000606067899 */ /* 0x000fe200080006ff */
[----:B-1----:R-:W-:-:S02]  /*19a0*/  SHF.R.U32.HI R3, RZ, 0x4, R192 ;  /* 0x00000004ff037819 */ /* 0x002fc400000116c0 */
[----:B------:R-:W-:Y:S02]  /*19b0*/  LOP3.LUT R2, R4, 0x200, RZ, 0xc0, !PT ;  /* 0x0000020004027812 */ /* 0x000fe400078ec0ff */
[----:B------:R-:W-:Y:S02]  /*19c0*/  LOP3.LUT R3, R3, 0x8, RZ, 0xc0, !PT ;  /* 0x0000000803037812 */ /* 0x000fe400078ec0ff */
[----:B------:R-:W-:Y:S02]  /*19d0*/  LOP3.LUT R2, R2, 0xc00, R5, 0xf8, !PT ;  /* 0x00000c0002027812 */ /* 0x000fe400078ef805 */
[----:B------:R-:W-:Y:S02]  /*19e0*/  LOP3.LUT R3, R3, 0x10, R192, 0xf8, !PT ;  /* 0x0000001003037812 */ /* 0x000fe400078ef8c0 */
[----:B------:R-:W1:Y:S01]  /*19f0*/  S2R R192, SR_TID.X ;  /* 0x0000000000c07919 */ /* 0x000e620000002100 */
[----:B------:R-:W-:Y:S02]  /*1a00*/  LOP3.LUT R184, R2, R0, RZ, 0xfc, !PT ;  /* 0x0000000002b87212 */ /* 0x000fe400078efcff */
[----:B------:R-:W-:-:S04]  /*1a10*/  LOP3.LUT R3, R3, R186, RZ, 0x3c, !PT ;  /* 0x000000ba03037212 */ /* 0x000fc800078e3cff */
[----:B------:R-:W-:Y:S01]  /*1a20*/  LOP3.LUT R3, R3, 0x200, R4, 0xf8, !PT ;  /* 0x0000020003037812 */ /* 0x000fe200078ef804 */
[C---:B-1----:R-:W-:Y:S01]  /*1a30*/  IMAD.SHL.U32 R2, R192.reuse, 0x10, RZ ;  /* 0x00000010c0027824 */ /* 0x042fe200078e00ff */
[--C-:B------:R-:W-:Y:S01]  /*1a40*/  SHF.R.U32.HI R190, RZ, 0x1, R192.reuse ;  /* 0x00000001ffbe7819 */ /* 0x100fe200000116c0 */
[C---:B------:R-:W-:Y:S01]  /*1a50*/  IMAD.SHL.U32 R0, R192.reuse, 0x2, RZ ;  /* 0x00000002c0007824 */ /* 0x040fe200078e00ff */
[----:B------:R-:W-:Y:S01]  /*1a60*/  SHF.R.U32.HI R6, RZ, 0x2, R192 ;  /* 0x00000002ff067819 */ /* 0x000fe200000116c0 */
[----:B------:R-:W-:Y:S01]  /*1a70*/  IMAD.SHL.U32 R193, R192, 0x40, RZ ;  /* 0x00000040c0c17824 */ /* 0x000fe200078e00ff */
[----:B------:R-:W-:Y:S01]  /*1a80*/  LOP3.LUT R2, R2, 0x1c0, RZ, 0xc0, !PT ;  /* 0x000001c002027812 */ /* 0x000fe200078ec0ff */
[----:B------:R-:W-:Y:S01]  /*1a90*/  IMAD.SHL.U32 R195, R192, 0x20, RZ ;  /* 0x00000020c0c37824 */ /* 0x000fe200078e00ff */
[----:B------:R-:W-:Y:S02]  /*1aa0*/  LOP3.LUT R5, R190, 0x30, RZ, 0xc0, !PT ;  /* 0x00000030be057812 */ /* 0x000fe400078ec0ff */
[----:B------:R-:W-:-:S02]  /*1ab0*/  LOP3.LUT R2, R2, 0x38, R0, 0xf8, !PT ;  /* 0x0000003802027812 */ /* 0x000fc400078ef800 */
[----:B------:R-:W-:Y:S02]  /*1ac0*/  LOP3.LUT R0, R0, 0xe006, R193, 0xc8, !PT ;  /* 0x0000e00600007812 */ /* 0x000fe400078ec8c1 */
[----:B------:R-:W-:Y:S02]  /*1ad0*/  LOP3.LUT R4, R5, 0x7, R6, 0xf8, !PT ;  /* 0x0000000705047812 */ /* 0x000fe400078ef806 */
[----:B------:R-:W-:-:S03]  /*1ae0*/  LOP3.LUT R0, R0, 0xc00, R195, 0xf8, !PT ;  /* 0x00000c0000007812 */ /* 0x000fc600078ef8c3 */
[----:B------:R1:W-:Y:S01]  /*1af0*/  STL [R1], R4 ;  /* 0x0000000401007387 */ /* 0x0003e20000100800 */
[----:B------:R-:W-:-:S05]  /*1b00*/  LOP3.LUT R0, R0, R2, RZ, 0xfc, !PT ;  /* 0x0000000200007212 */ /* 0x000fca00078efcff */
[----:B------:R1:W-:Y:S01]  /*1b10*/  STL [R1+0x4], R0 ;  /* 0x0000040001007387 */ /* 0x0003e20000100800 */
[C---:B------:R-:W-:Y:S01]  /*1b20*/  LOP3.LUT P1, RZ, R192.reuse, 0x2, RZ, 0xc0, !PT ;  /* 0x00000002c0ff7812 */ /* 0x040fe2000782c0ff */
[----:B------:R-:W-:Y:S01]  /*1b30*/  UMOV UR32, UR36 ;  /* 0x0000002400207c82 */ /* 0x000fe20008000000 */
[----:B------:R-:W-:Y:S02]  /*1b40*/  LOP3.LUT P0, RZ, R192, 0x4, RZ, 0xc0, !PT ;  /* 0x00000004c0ff7812 */ /* 0x000fe4000780c0ff */
[----:B------:R-:W-:Y:S02]  /*1b50*/  LOP3.LUT R187, R193, 0x200, RZ, 0xc0, !PT ;  /* 0x00000200c1bb7812 */ /* 0x000fe400078ec0ff */
[----:B------:R-:W-:Y:S02]  /*1b60*/  LEA R184, R184, UR4, 0x1 ;  /* 0x00000004b8b87c11 */ /* 0x000fe4000f8e08ff */
[----:B------:R-:W-:Y:S02]  /*1b70*/  LEA R3, R3, UR4, 0x1 ;  /* 0x0000000403037c11 */ /* 0x000fe4000f8e08ff */
[----:B------:R-:W-:Y:S01]  /*1b80*/  LOP3.LUT R191, R192, 0x8, RZ, 0xc0, !PT ;  /* 0x00000008c0bf7812 */ /* 0x000fe200078ec0ff */
[----:B------:R-:W-:Y:S01]  /*1b90*/  VIADD R184, R184, UR5 ;  /* 0x00000005b8b87c36 */ /* 0x000fe20008000000 */
[----:B------:R-:W-:Y:S01]  /*1ba0*/  SEL R185, R185, 0xffffffc0, !P0 ;  /* 0xffffffc0b9b97807 */ /* 0x000fe20004000000 */
[----:B------:R-:W-:Y:S01]  /*1bb0*/  VIADD R182, R3, UR5 ;  /* 0x0000000503b67c36 */ /* 0x000fe20008000000 */
[----:B------:R-:W-:Y:S01]  /*1bc0*/  SEL R247, R247, 0xfffffff0, !P0 ;  /* 0xfffffff0f7f77807 */ /* 0x000fe20004000000 */
[----:B------:R-:W-:Y:S01]  /*1bd0*/  UMOV UR5, UR37 ;  /* 0x0000002500057c82 */ /* 0x000fe20008000000 */
[----:B------:R-:W-:-:S02]  /*1be0*/  SEL R189, R188, 0xffffffe0, !P1 ;  /* 0xffffffe0bcbd7807 */ /* 0x000fc40004800000 */
[----:B------:R-:W-:Y:S02]  /*1bf0*/  LOP3.LUT R194, R195, 0x7200, RZ, 0xc0, !PT ;  /* 0x00007200c3c27812 */ /* 0x000fe400078ec0ff */
[----:B--23--:R-:W-:-:S07]  /*1c00*/  LOP3.LUT R187, R187, 0xc00, R195, 0xf8, !PT ;  /* 0x00000c00bbbb7812 */ /* 0x00cfce00078ef8c3 */
.L_x_672:
[----:B------:R-:W0:Y:S01]  /*1c10*/  LDGDEPBAR ;  /* 0x00000000000079af */ /* 0x000e220000000000 */
[----:B------:R-:W-:Y:S01]  /*1c20*/  SHF.L.U32 R248, R192, 0x3, RZ ;  /* 0x00000003c0f87819 */ /* 0x000fe200000006ff */
[----:B------:R-:W-:Y:S01]  /*1c30*/  UMOV UR4, UR21 ;  /* 0x0000001500047c82 */ /* 0x000fe20008000000 */
[----:B------:R-:W-:Y:S05]  /*1c40*/  IADD3 R144, PT, PT, R184, R189, RZ ;  /* 0x000000bdb8907210 */ /* 0x000fea0007ffe0ff */
[----:B------:R-:W2:Y:S01]  /*1c50*/  LDL R198, [R1+0x4] ;  /* 0x0000040001c67983 */ /* 0x000ea20000100800 */
[----:B------:R-:W-:Y:S01]  /*1c60*/  LOP3.LUT R186, R248, 0x38, RZ, 0xc0, !PT ;  /* 0x00000038f8ba7812 */ /* 0x000fe200078ec0ff */
[----:B------:R-:W-:Y:S01]  /*1c70*/  UIADD3 UR31, UPT, UPT, UR33, 0x1, URZ ;  /* 0x00000001211f7890 */ /* 0x000fe2000fffe0ff */
[----:B-----5:R-:W-:Y:S02]  /*1c80*/  FSETP.NEU.FTZ.AND P0, PT, R252, -INF , PT ;  /* 0xff800000fc00780b */ /* 0x020fe40003f1d000 */
[----:B------:R-:W-:Y:S01]  /*1c90*/  LOP3.LUT R183, R186, 0x1c0, R193, 0xf8, !PT ;  /* 0x000001c0bab77812 */ /* 0x000fe200078ef8c1 */
[----:B------:R-:W-:Y:S03]  /*1ca0*/  UISETP.NE.AND UP0, UPT, UR31, 0x1, UPT ;  /* 0x000000011f00788c */ /* 0x000fe6000bf05270 */
[----:B-1----:R-:W-:Y:S04]  /*1cb0*/  LOP3.LUT R0, R194, R183, R191, 0xf6, !PT ;  /* 0x000000b7c2007212 */ /* 0x002fe800078ef6bf */
[----:B------:R-:W-:Y:S02]  /*1cc0*/  LEA R2, R0, UR4, 0x1 ;  /* 0x0000000400027c11 */ /* 0x000fe4000f8e08ff */
[----:B------:R-:W-:Y:S02]  /*1cd0*/  IADD3 R0, PT, PT, R184, R185, RZ ;  /* 0x000000b9b8007210 */ /* 0x000fe40007ffe0ff */
[-C--:B------:R-:W-:Y:S02]  /*1ce0*/  IADD3 R180, PT, PT, R189, R2.reuse, RZ ;  /* 0x00000002bdb47210 */ /* 0x080fe40007ffe0ff */
[----:B------:R-:W-:Y:S04]  /*1cf0*/  IADD3 R3, PT, PT, R185, R2, RZ ;  /* 0x00000002b9037210 */ /* 0x000fe80007ffe0ff */
[C---:B------:R-:W-:Y:S01]  /*1d00*/  IADD3 R181, PT, PT, R189.reuse, R3, RZ ;  /* 0x00000003bdb57210 */ /* 0x040fe20007ffe0ff */
[----:B------:R-:W-:Y:S04]  /*1d10*/  DEPBAR.LE SB0, 0x0 ;  /* 0x000080000000791a */ /* 0x000fe80000000000 */
[----:B------:R-:W-:Y:S06]  /*1d20*/  BAR.SYNC.DEFER_BLOCKING 0x0 ;  /* 0x0000000000007b1d */ /* 0x000fec0000010000 */
[----:B------:R-:W-:Y:S08]  /*1d30*/  LDSM.16.M88.4 R64, [R184] ;  /* 0x00000000b840783b */ /* 0x000ff00000000200 */
[----:B------:R-:W1:Y:S08]  /*1d40*/  LDSM.16.M88.4 R16, [R2+0xc000] ;  /* 0x00c000000210783b */ /* 0x000e700000000200 */
[----:B------:R-:W3:Y:S08]  /*1d50*/  LDSM.16.M88.4 R60, [R184+0x2000] ;  /* 0x00200000b83c783b */ /* 0x000ef00000000200 */
[----:B------:R-:W4:Y:S08]  /*1d60*/  LDSM.16.M88.4 R32, [R2+0xc800] ;  /* 0x00c800000220783b */ /* 0x000f300000000200 */
[----:B------:R-:W4:Y:S08]  /*1d70*/  LDSM.16.M88.4 R48, [R2+0xd000] ;  /* 0x00d000000230783b */ /* 0x000f300000000200 */
[----:B------:R-:W4:Y:S01]  /*1d80*/  LDSM.16.M88.4 R132, [R2+0xd800] ;  /* 0x00d800000284783b */ /* 0x000f220000000200 */
[-C--:B-1----:R-:W-:Y:S07]  /*1d90*/  HMMA.16816.F32 R4, R64, R16.reuse, RZ ;  /* 0x000000104004723c */ /* 0x082fee00000018ff */
[----:B------:R-:W-:Y:S01]  /*1da0*/  LDSM.16.M88.4 R136, [R144] ;  /* 0x000000009088783b */ /* 0x000fe20000000200 */
[C---:B---3--:R-:W-:Y:S07]  /*1db0*/  HMMA.16816.F32 R8, R60.reuse, R16, RZ ;  /* 0x000000103c08723c */ /* 0x048fee00000018ff */
[----:B------:R-:W1:Y:S01]  /*1dc0*/  LDSM.16.M88.4 R140, [R180+0xc000] ;  /* 0x00c00000b48c783b */ /* 0x000e620000000200 */
[-C--:B------:R-:W-:Y:S07]  /*1dd0*/  HMMA.16816.F32 R12, R60, R18.reuse, RZ ;  /* 0x000000123c0c723c */ /* 0x080fee00000018ff */
[----:B------:R-:W3:Y:S01]  /*1de0*/  LDSM.16.M88.4 R144, [R144+0x2000] ;  /* 0x002000009090783b */ /* 0x000ee20000000200 */
[C---:B------:R-:W-:Y:S07]  /*1df0*/  HMMA.16816.F32 R16, R64.reuse, R18, RZ ;  /* 0x000000124010723c */ /* 0x040fee00000018ff */
[----:B------:R-:W3:Y:S01]  /*1e00*/  LDSM.16.M88.4 R148, [R180+0xc800] ;  /* 0x00c80000b494783b */ /* 0x000ee20000000200 */
[-C--:B----4-:R-:W-:Y:S07]  /*1e10*/  HMMA.16816.F32 R20, R64, R32.reuse, RZ ;  /* 0x000000204014723c */ /* 0x090fee00000018ff */
[----:B------:R-:W4:Y:S01]  /*1e20*/  LDSM.16.M88.4 R152, [R180+0xd000] ;  /* 0x00d00000b498783b */ /* 0x000f220000000200 */
[C---:B------:R-:W-:Y:S07]  /*1e30*/  HMMA.16816.F32 R24, R60.reuse, R32, RZ ;  /* 0x000000203c18723c */ /* 0x040fee00000018ff */
[----:B------:R-:W-:Y:S01]  /*1e40*/  LDSM.16.M88.4 R156, [R3+0xc000] ;  /* 0x00c00000039c783b */ /* 0x000fe20000000200 */
        /* <DEDUP_REMOVED lines=14> */
[----:B------:R-:W4:Y:S07]  /*1f30*/  LDSM.16.M88.4 R132, [R180+0xd800] ;  /* 0x00d80000b484783b */ /* 0x000f2e0000000200 */
[-C--:B-1----:R-:W-:Y:S08]  /*1f40*/  HMMA.16816.F32 R4, R136, R140.reuse, R4 ;  /* 0x0000008c8804723c */ /* 0x082ff00000001804 */
[C---:B---3--:R-:W-:Y:S08]  /*1f50*/  HMMA.16816.F32 R8, R144.reuse, R140, R8 ;  /* 0x0000008c9008723c */ /* 0x048ff00000001808 */
[-C--:B------:R-:W-:Y:S08]  /*1f60*/  HMMA.16816.F32 R12, R144, R142.reuse, R12 ;  /* 0x0000008e900c723c */ /* 0x080ff0000000180c */
[C---:B------:R-:W-:Y:S01]  /*1f70*/  HMMA.16816.F32 R16, R136.reuse, R142, R16 ;  /* 0x0000008e8810723c */ /* 0x040fe20000001810 */
[----:B------:R-:W1:Y:S07]  /*1f80*/  LDSM.16.M88.4 R140, [R0] ;  /* 0x00000000008c783b */ /* 0x000e6e0000000200 */
[-C--:B------:R-:W-:Y:S08]  /*1f90*/  HMMA.16816.F32 R20, R136, R148.reuse, R20 ;  /* 0x000000948814723c */ /* 0x080ff00000001814 */
[C---:B------:R-:W-:Y:S08]  /*1fa0*/  HMMA.16816.F32 R24, R144.reuse, R148, R24 ;  /* 0x000000949018723c */ /* 0x040ff00000001818 */
[-C--:B------:R-:W-:Y:S08]  /*1fb0*/  HMMA.16816.F32 R28, R144, R150.reuse, R28 ;  /* 0x00000096901c723c */ /* 0x080ff0000000181c */
[C---:B------:R-:W-:Y:S01]  /*1fc0*/  HMMA.16816.F32 R32, R136.reuse, R150, R32 ;  /* 0x000000968820723c */ /* 0x040fe20000001820 */
[----:B------:R3:W2:Y:S07]  /*1fd0*/  LDSM.16.M88.4 R148, [R0+0x2000] ;  /* 0x002000000094783b */ /* 0x0006ae0000000200 */
[-C--:B----4-:R-:W-:Y:S08]  /*1fe0*/  HMMA.16816.F32 R36, R136, R152.reuse, R36 ;  /* 0x000000988824723c */ /* 0x090ff00000001824 */
[C---:B------:R-:W-:Y:S08]  /*1ff0*/  HMMA.16816.F32 R40, R144.reuse, R152, R40 ;  /* 0x000000989028723c */ /* 0x040ff00000001828 */
[-C--:B------:R-:W-:Y:S03]  /*2000*/  HMMA.16816.F32 R44, R144, R154.reuse, R44 ;  /* 0x0000009a902c723c */ /* 0x080fe6000000182c */
[----:B---3--:R-:W-:Y:S05]  /*2010*/  IADD3 R0, PT, PT, R189, R0, RZ ;  /* 0x00000000bd007210 */ /* 0x008fea0007ffe0ff */
[C---:B------:R-:W-:Y:S01]  /*2020*/  HMMA.16816.F32 R48, R136.reuse, R154, R48 ;  /* 0x0000009a8830723c */ /* 0x040fe20000001830 */
[----:B------:R-:W3:Y:S07]  /*2030*/  LDSM.16.M88.4 R172, [R0] ;  /* 0x0000000000ac783b */ /* 0x000eee0000000200 */
[-C--:B------:R-:W-:Y:S08]  /*2040*/  HMMA.16816.F32 R52, R136, R132.reuse, R52 ;  /* 0x000000848834723c */ /* 0x080ff00000001834 */
[C---:B------:R-:W-:Y:S08]  /*2050*/  HMMA.16816.F32 R56, R144.reuse, R132, R56 ;  /* 0x000000849038723c */ /* 0x040ff00000001838 */
[-C--:B------:R-:W-:Y:S08]  /*2060*/  HMMA.16816.F32 R60, R144, R134.reuse, R60 ;  /* 0x00000086903c723c */ /* 0x080ff0000000183c */
[----:B------:R-:W-:Y:S01]  /*2070*/  HMMA.16816.F32 R64, R136, R134, R64 ;  /* 0x000000868840723c */ /* 0x000fe20000001840 */
[----:B------:R4:W3:Y:S07]  /*2080*/  LDSM.16.M88.4 R132, [R0+0x2000] ;  /* 0x002000000084783b */ /* 0x0008ee0000000200 */
[-C--:B-1----:R-:W-:Y:S01]  /*2090*/  HMMA.16816.F32 R4, R140, R156.reuse, R4 ;  /* 0x0000009c8c04723c */ /* 0x082fe20000001804 */
[----:B------:R-:W1:Y:S07]  /*20a0*/  LDSM.16.M88.4 R136, [R181+0xc800] ;  /* 0x00c80000b588783b */ /* 0x000e6e0000000200 */
[C---:B--2---:R-:W-:Y:S08]  /*20b0*/  HMMA.16816.F32 R8, R148.reuse, R156, R8 ;  /* 0x0000009c9408723c */ /* 0x044ff00000001808 */
[-C--:B------:R-:W-:Y:S03]  /*20c0*/  HMMA.16816.F32 R12, R148, R158.reuse, R12 ;  /* 0x0000009e940c723c */ /* 0x080fe6000000180c */
[----:B----4-:R-:W-:Y:S05]  /*20d0*/  FMUL.FTZ R0, R249, 1.4426950216293334961 ;  /* 0x3fb8aa3bf9007820 */ /* 0x010fea0000410000 */
        /* <DEDUP_REMOVED lines=11> */
[-C--:B------:R-:W-:Y:S03]  /*2190*/  HMMA.16816.F32 R60, R148, R170.reuse, R60 ;  /* 0x000000aa943c723c */ /* 0x080fe6000000183c */
[----:B------:R-:W-:Y:S04]  /*21a0*/  LEA R151, R198, UR4, 0x1 ;  /* 0x00000004c6977c11 */ /* 0x000fe8000f8e08ff */
[C---:B------:R-:W-:Y:S01]  /*21b0*/  IADD3 R158, PT, PT, R151.reuse, R247, RZ ;  /* 0x000000f7979e7210 */ /* 0x040fe20007ffe0ff */
[----:B------:R-:W-:Y:S04]  /*21c0*/  HMMA.16816.F32 R64, R140, R170, R64 ;  /* 0x000000aa8c40723c */ /* 0x000fe80000001840 */
[----:B------:R-:W-:Y:S01]  /*21d0*/  IADD3 R152, PT, PT, R151, 0x1c040, RZ ;  /* 0x0001c04097987810 */ /* 0x000fe20007ffe0ff */
[----:B------:R-:W-:Y:S01]  /*21e0*/  FMUL.FTZ R142, R252, 1.4426950216293334961 ;  /* 0x3fb8aa3bfc8e7820 */ /* 0x000fe20000410000 */
[C---:B------:R-:W-:Y:S01]  /*21f0*/  FMUL.FTZ R141, R251.reuse, 1.4426950216293334961 ;  /* 0x3fb8aa3bfb8d7820 */ /* 0x040fe20000410000 */
[----:B------:R-:W-:Y:S01]  /*2200*/  FMUL.FTZ R140, R250, 1.4426950216293334961 ;  /* 0x3fb8aa3bfa8c7820 */ /* 0x000fe20000410000 */
[-C--:B---3--:R-:W-:Y:S05]  /*2210*/  HMMA.16816.F32 R4, R172, R176.reuse, R4 ;  /* 0x000000b0ac04723c */ /* 0x088fea0000001804 */
[----:B------:R-:W-:Y:S02]  /*2220*/  FSEL R142, R142, RZ, P0 ;  /* 0x000000ff8e8e7208 */ /* 0x000fe40000000000 */
[----:B------:R-:W-:Y:S01]  /*2230*/  FSETP.NEU.FTZ.AND P0, PT, R251, -INF , PT ;  /* 0xff800000fb00780b */ /* 0x000fe20003f1d000 */
[C---:B------:R-:W-:Y:S04]  /*2240*/  HMMA.16816.F32 R8, R132.reuse, R176, R8 ;  /* 0x000000b08408723c */ /* 0x040fe80000001808 */
[----:B------:R-:W-:Y:S02]  /*2250*/  FSEL R141, R141, RZ, P0 ;  /* 0x000000ff8d8d7208 */ /* 0x000fe40000000000 */
[----:B------:R-:W-:Y:S02]  /*2260*/  FSETP.NEU.FTZ.AND P0, PT, R250, -INF , PT ;  /* 0xff800000fa00780b */ /* 0x000fe40003f1d000 */
[-C--:B------:R-:W-:Y:S03]  /*2270*/  HMMA.16816.F32 R12, R132, R178.reuse, R12 ;  /* 0x000000b2840c723c */ /* 0x080fe6000000180c */
[--C-:B------:R-:W-:Y:S01]  /*2280*/  FFMA.FTZ R4, R4, UR15, -R142.reuse ;  /* 0x0000000f04047c23 */ /* 0x100fe2000801088e */
[----:B------:R-:W-:Y:S01]  /*2290*/  FFMA.FTZ R5, R5, UR15, -R142 ;  /* 0x0000000f05057c23 */ /* 0x000fe2000801088e */
[--C-:B------:R-:W-:Y:S01]  /*22a0*/  FFMA.FTZ R6, R6, UR15, -R141.reuse ;  /* 0x0000000f06067c23 */ /* 0x100fe2000801088d */
[--C-:B------:R-:W-:Y:S01]  /*22b0*/  FFMA.FTZ R7, R7, UR15, -R141.reuse ;  /* 0x0000000f07077c23 */ /* 0x100fe2000801088d */
[----:B------:R-:W-:Y:S01]  /*22c0*/  MUFU.EX2 R197, R4 ;  /* 0x0000000400c57308 */ /* 0x000fe20000000800 */
[C---:B------:R-:W-:Y:S09]  /*22d0*/  HMMA.16816.F32 R16, R172.reuse, R178, R16 ;  /* 0x000000b2ac10723c */ /* 0x040ff20000001810 */
[----:B------:R-:W2:Y:S01]  /*22e0*/  MUFU.EX2 R196, R5 ;  /* 0x0000000500c47308 */ /* 0x000ea20000000800 */
[----:B------:R-:W-:Y:S02]  /*22f0*/  FSEL R140, R140, RZ, P0 ;  /* 0x000000ff8c8c7208 */ /* 0x000fe40000000000 */
[----:B------:R-:W-:Y:S07]  /*2300*/  FSETP.NEU.FTZ.AND P0, PT, R249, -INF , PT ;  /* 0xff800000f900780b */ /* 0x000fee0003f1d000 */
[----:B------:R-:W-:Y:S01]  /*2310*/  MUFU.EX2 R226, R6 ;  /* 0x0000000600e27308 */ /* 0x000fe20000000800 */
[-C--:B-1----:R-:W-:Y:S09]  /*2320*/  HMMA.16816.F32 R20, R172, R136.reuse, R20 ;  /* 0x00000088ac14723c */ /* 0x082ff20000001814 */
[----:B------:R1:W3:Y:S01]  /*2330*/  MUFU.EX2 R225, R7 ;  /* 0x0000000700e17308 */ /* 0x0002e20000000800 */
[--C-:B------:R-:W-:Y:S01]  /*2340*/  FFMA.FTZ R8, R8, UR15, -R140.reuse ;  /* 0x0000000f08087c23 */ /* 0x100fe2000801088c */
[--C-:B------:R-:W-:Y:S01]  /*2350*/  FFMA.FTZ R9, R9, UR15, -R140.reuse ;  /* 0x0000000f09097c23 */ /* 0x100fe2000801088c */
[----:B------:R-:W-:Y:S01]  /*2360*/  FSEL R0, R0, RZ, P0 ;  /* 0x000000ff00007208 */ /* 0x000fe20000000000 */
[----:B------:R-:W-:Y:S01]  /*2370*/  FFMA.FTZ R12, R12, UR15, -R140 ;  /* 0x0000000f0c0c7c23 */ /* 0x000fe2000801088c */
[C---:B------:R-:W-:Y:S05]  /*2380*/  HMMA.16816.F32 R24, R132.reuse, R136, R24 ;  /* 0x000000888418723c */ /* 0x040fea0000001818 */
[----:B------:R-:W-:Y:S01]  /*2390*/  MUFU.EX2 R234, R8 ;  /* 0x0000000800ea7308 */ /* 0x000fe20000000800 */
[--C-:B------:R-:W-:Y:S01]  /*23a0*/  FFMA.FTZ R10, R10, UR15, -R0.reuse ;  /* 0x0000000f0a0a7c23 */ /* 0x100fe20008010800 */
[----:B------:R-:W-:Y:S08]  /*23b0*/  FFMA.FTZ R11, R11, UR15, -R0 ;  /* 0x0000000f0b0b7c23 */ /* 0x000ff00008010800 */
[----:B------:R-:W-:Y:S01]  /*23c0*/  MUFU.EX2 R233, R9 ;  /* 0x0000000900e97308 */ /* 0x000fe20000000800 */
[--C-:B------:R-:W-:Y:S01]  /*23d0*/  FFMA.FTZ R18, R18, UR15, -R141.reuse ;  /* 0x0000000f12127c23 */ /* 0x100fe2000801088d */
[-C--:B------:R-:W-:Y:S01]  /*23e0*/  HMMA.16816.F32 R28, R132, R138.reuse, R28 ;  /* 0x0000008a841c723c */ /* 0x080fe2000000181c */
[----:B-1----:R-:W1:Y:S07]  /*23f0*/  LDSM.16.M88.4 R4, [R181+0xd000] ;  /* 0x00d00000b504783b */ /* 0x002e6e0000000200 */
[----:B------:R-:W-:Y:S01]  /*2400*/  MUFU.EX2 R238, R10 ;  /* 0x0000000a00ee7308 */ /* 0x000fe20000000800 */
[--C-:B------:R-:W-:Y:S01]  /*2410*/  FFMA.FTZ R19, R19, UR15, -R141.reuse ;  /* 0x0000000f13137c23 */ /* 0x100fe2000801088d */
[--C-:B------:R-:W-:Y:S01]  /*2420*/  FFMA.FTZ R16, R16, UR15, -R142.reuse ;  /* 0x0000000f10107c23 */ /* 0x100fe2000801088e */
[----:B------:R-:W-:Y:S07]  /*2430*/  FFMA.FTZ R17, R17, UR15, -R142 ;  /* 0x0000000f11117c23 */ /* 0x000fee000801088e */
[----:B------:R4:W-:Y:S01]  /*2440*/  MUFU.EX2 R237, R11 ;  /* 0x0000000b00ed7308 */ /* 0x0009e20000000800 */
[----:B------:R-:W-:Y:S01]  /*2450*/  R2P PR, R192, 0x18 ;  /* 0x00000018c0007804 */ /* 0x000fe20000000000 */
[C---:B------:R-:W-:Y:S08]  /*2460*/  HMMA.16816.F32 R32, R172.reuse, R138, R32 ;  /* 0x0000008aac20723c */ /* 0x040ff00000001820 */
[----:B------:R-:W-:Y:S01]  /*2470*/  MUFU.EX2 R218, R18 ;  /* 0x0000001200da7308 */ /* 0x000fe20000000800 */
[----:B------:R-:W-:Y:S01]  /*2480*/  FFMA.FTZ R13, R13, UR15, -R140 ;  /* 0x0000000f0d0d7c23 */ /* 0x000fe2000801088c */
[--C-:B------:R-:W-:Y:S08]  /*2490*/  FFMA.FTZ R14, R14, UR15, -R0.reuse ;  /* 0x0000000f0e0e7c23 */ /* 0x100ff00008010800 */
[----:B------:R-:W-:Y:S01]  /*24a0*/  MUFU.EX2 R217, R19 ;  /* 0x0000001300d97308 */ /* 0x000fe20000000800 */
[----:B------:R-:W-:Y:S01]  /*24b0*/  FFMA.FTZ R15, R15, UR15, -R0 ;  /* 0x0000000f0f0f7c23 */ /* 0x000fe20008010800 */
[--C-:B------:R-:W-:Y:S01]  /*24c0*/  FFMA.FTZ R20, R20, UR15, -R142.reuse ;  /* 0x0000000f14147c23 */ /* 0x100fe2000801088e */
[----:B------:R-:W-:Y:S07]  /*24d0*/  FFMA.FTZ R21, R21, UR15, -R142 ;  /* 0x0000000f15157c23 */ /* 0x000fee000801088e */
[----:B------:R-:W-:Y:S01]  /*24e0*/  MUFU.EX2 R202, R16 ;  /* 0x0000001000ca7308 */ /* 0x000fe20000000800 */
[--C-:B------:R-:W-:Y:S01]  /*24f0*/  FFMA.FTZ R22, R22, UR15, -R141.reuse ;  /* 0x0000000f16167c23 */ /* 0x100fe2000801088d */
[----:B----4-:R-:W4:Y:S01]  /*2500*/  LDSM.16.M88.4 R8, [R181+0xd800] ;  /* 0x00d80000b508783b */ /* 0x010f220000000200 */
[--C-:B------:R-:W-:Y:S07]  /*2510*/  FFMA.FTZ R23, R23, UR15, -R141.reuse ;  /* 0x0000000f17177c23 */ /* 0x100fee000801088d */
[----:B------:R-:W-:Y:S01]  /*2520*/  MUFU.EX2 R204, R17 ;  /* 0x0000001100cc7308 */ /* 0x000fe20000000800 */
[--C-:B------:R-:W-:Y:S01]  /*2530*/  FFMA.FTZ R24, R24, UR15, -R140.reuse ;  /* 0x0000000f18187c23 */ /* 0x100fe2000801088c */
[----:B------:R-:W-:Y:S01]  /*2540*/  FFMA.FTZ R25, R25, UR15, -R140 ;  /* 0x0000000f19197c23 */ /* 0x000fe2000801088c */
[----:B------:R-:W-:Y:S07]  /*2550*/  FFMA.FTZ R26, R26, UR15, -R0 ;  /* 0x0000000f1a1a7c23 */ /* 0x000fee0008010800 */
[----:B------:R-:W-:Y:S01]  /*2560*/  MUFU.EX2 R232, R12 ;  /* 0x0000000c00e87308 */ /* 0x000fe20000000800 */
[--C-:B------:R-:W-:Y:S01]  /*2570*/  FFMA.FTZ R32, R32, UR15, -R142.reuse ;  /* 0x0000000f20207c23 */ /* 0x100fe2000801088e */
[----:B------:R-:W-:Y:S01]  /*2580*/  FFMA.FTZ R33, R33, UR15, -R142 ;  /* 0x0000000f21217c23 */ /* 0x000fe2000801088e */
[--C-:B------:R-:W-:Y:S01]  /*2590*/  FFMA.FTZ R34, R34, UR15, -R141.reuse ;  /* 0x0000000f22227c23 */ /* 0x100fe2000801088d */
[--C-:B------:R-:W-:Y:S06]  /*25a0*/  FFMA.FTZ R35, R35, UR15, -R141.reuse ;  /* 0x0000000f23237c23 */ /* 0x100fec000801088d */
[----:B------:R-:W-:Y:S01]  /*25b0*/  MUFU.EX2 R179, R32 ;  /* 0x0000002000b37308 */ /* 0x000fe20000000800 */
[----:B------:R-:W-:Y:S01]  /*25c0*/  FFMA.FTZ R27, R27, UR15, -R0 ;  /* 0x0000000f1b1b7c23 */ /* 0x000fe20008010800 */
[--C-:B------:R-:W-:Y:S01]  /*25d0*/  FFMA.FTZ R28, R28, UR15, -R140.reuse ;  /* 0x0000000f1c1c7c23 */ /* 0x100fe2000801088c */
[----:B------:R-:W-:Y:S07]  /*25e0*/  FFMA.FTZ R29, R29, UR15, -R140 ;  /* 0x0000000f1d1d7c23 */ /* 0x000fee000801088c */
[----:B------:R-:W-:Y:S01]  /*25f0*/  MUFU.EX2 R178, R33 ;  /* 0x0000002100b27308 */ /* 0x000fe20000000800 */
[--C-:B------:R-:W-:Y:S01]  /*2600*/  FFMA.FTZ R30, R30, UR15, -R0.reuse ;  /* 0x0000000f1e1e7c23 */ /* 0x100fe20008010800 */
[----:B------:R-:W-:Y:S01]  /*2610*/  FFMA.FTZ R31, R31, UR15, -R0 ;  /* 0x0000000f1f1f7c23 */ /* 0x000fe20008010800 */
[----:B------:R-:W-:Y:S07]  /*2620*/  SEL R153, R188, 0xffffffe0, !P3 ;  /* 0xffffffe0bc997807 */ /* 0x000fee0005800000 */
[----:B------:R-:W-:Y:S01]  /*2630*/  MUFU.EX2 R208, R34 ;  /* 0x0000002200d07308 */ /* 0x000fe20000000800 */
[-C--:B-1----:R-:W-:Y:S09]  /*2640*/  HMMA.16816.F32 R36, R172, R4.reuse, R36 ;  /* 0x00000004ac24723c */ /* 0x082ff20000001824 */
[----:B------:R-:W-:Y:S01]  /*2650*/  MUFU.EX2 R207, R35 ;  /* 0x0000002300cf7308 */ /* 0x000fe20000000800 */
[----:B------:R-:W-:Y:S09]  /*2660*/  IADD3 R155, PT, PT, R151, R153, RZ ;  /* 0x00000099979b7210 */ /* 0x000ff20007ffe0ff */
[----:B------:R-:W1:Y:S01]  /*2670*/  MUFU.EX2 R230, R13 ;  /* 0x0000000d00e67308 */ /* 0x000e620000000800 */
[----:B------:R-:W-:Y:S01]  /*2680*/  IADD3 R157, PT, PT, R247, R155, RZ ;  /* 0x0000009bf79d7210 */ /* 0x000fe20007ffe0ff */
[C---:B------:R-:W-:Y:S08]  /*2690*/  HMMA.16816.F32 R40, R132.reuse, R4, R40 ;  /* 0x000000048428723c */ /* 0x040ff00000001828 */
[----:B------:R-:W-:Y:S01]  /*26a0*/  MUFU.EX2 R236, R14 ;  /* 0x0000000e00ec7308 */ /* 0x000fe20000000800 */
[----:B------:R-:W-:Y:S02]  /*26b0*/  IADD3 R5, PT, PT, R151, 0x1c000, RZ ;  /* 0x0001c00097057810 */ /* 0x000fe40007ffe0ff */
[----:B--2---:R-:W-:Y:S07]  /*26c0*/  F2FP.F16.F32.PACK_AB R4, R196, R197 ;  /* 0x000000c5c404723e */ /* 0x004fee00000000ff */
[----:B------:R-:W-:Y:S01]  /*26d0*/  MUFU.EX2 R235, R15 ;  /* 0x0000000f00eb7308 */ /* 0x000fe20000000800 */
[-C--:B------:R-:W-:Y:S03]  /*26e0*/  HMMA.16816.F32 R44, R132, R6.reuse, R44 ;  /* 0x00000006842c723c */ /* 0x080fe6000000182c */
[----:B------:R-:W-:Y:S01]  /*26f0*/  @P4 IADD3 R152, PT, PT, R5, -0x40, RZ ;  /* 0xffffffc005984810 */ /* 0x000fe20007ffe0ff */
[----:B------:R2:W-:Y:S01]  /*2700*/  STS [R151+0x1c000], R4 ;  /* 0x01c0000497007388 */ /* 0x0005e20000000800 */
[----:B---3--:R-:W-:Y:S04]  /*2710*/  F2FP.F16.F32.PACK_AB R5, R225, R226 ;  /* 0x000000e2e105723e */ /* 0x008fe800000000ff */
[----:B------:R-:W-:Y:S01]  /*2720*/  MUFU.EX2 R200, R20 ;  /* 0x0000001400c87308 */ /* 0x000fe20000000800 */
[----:B------:R-:W-:Y:S01]  /*2730*/  IADD3 R156, PT, PT, R247, R152, RZ ;  /* 0x00000098f79c7210 */ /* 0x000fe20007ffe0ff */
[C---:B------:R-:W-:Y:S01]  /*2740*/  HMMA.16816.F32 R48, R172.reuse, R6, R48 ;  /* 0x00000006ac30723c */ /* 0x040fe20000001830 */
[----:B------:R3:W-:Y:S07]  /*2750*/  STS [R151+0x1c400], R5 ;  /* 0x01c4000597007388 */ /* 0x0007ee0000000800 */
[----:B------:R-:W3:Y:S01]  /*2760*/  MUFU.EX2 R199, R21 ;  /* 0x0000001500c77308 */ /* 0x000ee20000000800 */
[----:B-1----:R-:W-:Y:S01]  /*2770*/  F2FP.F16.F32.PACK_AB R6, R230, R232 ;  /* 0x000000e8e606723e */ /* 0x002fe200000000ff */
[--C-:B------:R-:W-:Y:S01]  /*2780*/  FFMA.FTZ R38, R38, UR15, -R141.reuse ;  /* 0x0000000f26267c23 */ /* 0x100fe2000801088d */
[--C-:B------:R-:W-:Y:S07]  /*2790*/  FFMA.FTZ R39, R39, UR15, -R141.reuse ;  /* 0x0000000f27277c23 */ /* 0x100fee000801088d */
[----:B------:R-:W-:Y:S01]  /*27a0*/  MUFU.EX2 R214, R22 ;  /* 0x0000001600d67308 */ /* 0x000fe20000000800 */
[-C--:B----4-:R-:W-:Y:S09]  /*27b0*/  HMMA.16816.F32 R52, R172, R8.reuse, R52 ;  /* 0x00000008ac34723c */ /* 0x090ff20000001834 */
[----:B------:R-:W1:Y:S01]  /*27c0*/  MUFU.EX2 R213, R23 ;  /* 0x0000001700d57308 */ /* 0x000e620000000800 */
[--C-:B------:R-:W-:Y:S01]  /*27d0*/  FFMA.FTZ R36, R36, UR15, -R142.reuse ;  /* 0x0000000f24247c23 */ /* 0x100fe2000801088e */
[----:B------:R-:W-:Y:S01]  /*27e0*/  FFMA.FTZ R37, R37, UR15, -R142 ;  /* 0x0000000f25257c23 */ /* 0x000fe2000801088e */
[----:B------:R-:W-:Y:S07]  /*27f0*/  FFMA.FTZ R40, R40, UR15, -R140 ;  /* 0x0000000f28287c23 */ /* 0x000fee000801088c */
[----:B------:R-:W-:Y:S01]  /*2800*/  MUFU.EX2 R224, R24 ;  /* 0x0000001800e07308 */ /* 0x000fe20000000800 */
[C---:B------:R-:W-:Y:S09]  /*2810*/  HMMA.16816.F32 R56, R132.reuse, R8, R56 ;  /* 0x000000088438723c */ /* 0x040ff20000001838 */
[----:B------:R-:W-:Y:S01]  /*2820*/  MUFU.EX2 R223, R25 ;  /* 0x0000001900df7308 */ /* 0x000fe20000000800 */
[--C-:B------:R-:W-:Y:S01]  /*2830*/  FFMA.FTZ R50, R50, UR15, -R141.reuse ;  /* 0x0000000f32327c23 */ /* 0x100fe2000801088d */
[----:B--2---:R-:W-:Y:S01]  /*2840*/  F2FP.F16.F32.PACK_AB R4, R204, R202 ;  /* 0x000000cacc04723e */ /* 0x004fe200000000ff */
[--C-:B------:R-:W-:Y:S07]  /*2850*/  FFMA.FTZ R51, R51, UR15, -R141.reuse ;  /* 0x0000000f33337c23 */ /* 0x100fee000801088d */
[----:B------:R-:W-:Y:S01]  /*2860*/  MUFU.EX2 R231, R26 ;  /* 0x0000001a00e77308 */ /* 0x000fe20000000800 */
[-C--:B------:R-:W-:Y:S01]  /*2870*/  HMMA.16816.F32 R60, R132, R10.reuse, R60 ;  /* 0x0000000a843c723c */ /* 0x080fe2000000183c */
[----:B------:R2:W-:Y:S02]  /*2880*/  STS [R158+0x1c000], R4 ;  /* 0x01c000049e007388 */ /* 0x0005e40000000800 */
[----:B---3--:R-:W-:Y:S06]  /*2890*/  F2FP.F16.F32.PACK_AB R5, R217, R218 ;  /* 0x000000dad905723e */ /* 0x008fec00000000ff */
[----:B------:R-:W-:Y:S01]  /*28a0*/  MUFU.EX2 R229, R27 ;  /* 0x0000001b00e57308 */ /* 0x000fe20000000800 */
[--C-:B------:R-:W-:Y:S01]  /*28b0*/  FFMA.FTZ R48, R48, UR15, -R142.reuse ;  /* 0x0000000f30307c23 */ /* 0x100fe2000801088e */
[----:B------:R-:W-:Y:S01]  /*28c0*/  FFMA.FTZ R49, R49, UR15, -R142 ;  /* 0x0000000f31317c23 */ /* 0x000fe2000801088e */
[----:B------:R-:W-:Y:S01]  /*28d0*/  FFMA.FTZ R41, R41, UR15, -R140 ;  /* 0x0000000f29297c23 */ /* 0x000fe2000801088c */
[----:B------:R-:W-:Y:S01]  /*28e0*/  HMMA.16816.F32 R64, R172, R10, R64 ;  /* 0x0000000aac40723c */ /* 0x000fe20000001840 */
[----:B------:R3:W-:Y:S05]  /*28f0*/  STS [R158+0x1c400], R5 ;  /* 0x01c400059e007388 */ /* 0x0007ea0000000800 */
[----:B------:R-:W-:Y:S01]  /*2900*/  MUFU.EX2 R222, R28 ;  /* 0x0000001c00de7308 */ /* 0x000fe20000000800 */
[--C-:B------:R-:W-:Y:S01]  /*2910*/  FFMA.FTZ R42, R42, UR15, -R0.reuse ;  /* 0x0000000f2a2a7c23 */ /* 0x100fe20008010800 */
[--C-:B------:R-:W-:Y:S08]  /*2920*/  FFMA.FTZ R43, R43, UR15, -R0.reuse ;  /* 0x0000000f2b2b7c23 */ /* 0x100ff00008010800 */
[----:B------:R-:W-:Y:S01]  /*2930*/  MUFU.EX2 R220, R29 ;  /* 0x0000001d00dc7308 */ /* 0x000fe20000000800 */
[--C-:B------:R-:W-:Y:S01]  /*2940*/  FFMA.FTZ R46, R46, UR15, -R0.reuse ;  /* 0x0000000f2e2e7c23 */ /* 0x100fe20008010800 */
[----:B------:R-:W-:Y:S01]  /*2950*/  FFMA.FTZ R47, R47, UR15, -R0 ;  /* 0x0000000f2f2f7c23 */ /* 0x000fe20008010800 */
[--C-:B------:R-:W-:Y:S07]  /*2960*/  FFMA.FTZ R44, R44, UR15, -R140.reuse ;  /* 0x0000000f2c2c7c23 */ /* 0x100fee000801088c */
[----:B------:R-:W-:Y:S01]  /*2970*/  MUFU.EX2 R228, R30 ;  /* 0x0000001e00e47308 */ /* 0x000fe20000000800 */
[----:B------:R-:W-:Y:S01]  /*2980*/  FFMA.FTZ R45, R45, UR15, -R140 ;  /* 0x0000000f2d2d7c23 */ /* 0x000fe2000801088c */
[--C-:B------:R-:W-:Y:S01]  /*2990*/  FFMA.FTZ R52, R52, UR15, -R142.reuse ;  /* 0x0000000f34347c23 */ /* 0x100fe2000801088e */
[--C-:B------:R-:W-:Y:S07]  /*29a0*/  FFMA.FTZ R53, R53, UR15, -R142.reuse ;  /* 0x0000000f35357c23 */ /* 0x100fee000801088e */
[----:B------:R-:W-:Y:S01]  /*29b0*/  MUFU.EX2 R227, R31 ;  /* 0x0000001f00e37308 */ /* 0x000fe20000000800 */
[--C-:B------:R-:W-:Y:S01]  /*29c0*/  FFMA.FTZ R54, R54, UR15, -R141.reuse ;  /* 0x0000000f36367c23 */ /* 0x100fe2000801088d */
[--C-:B------:R-:W-:Y:S01]  /*29d0*/  FFMA.FTZ R55, R55, UR15, -R141.reuse ;  /* 0x0000000f37377c23 */ /* 0x100fe2000801088d */
[----:B------:R-:W-:Y:S07]  /*29e0*/  IADD3 R153, PT, PT, R153, R152, RZ ;  /* 0x0000009899997210 */ /* 0x000fee0007ffe0ff */
[----:B------:R-:W-:Y:S01]  /*29f0*/  MUFU.EX2 R206, R38 ;  /* 0x0000002600ce7308 */ /* 0x000fe20000000800 */
[----:B--2---:R-:W-:Y:S01]  /*2a00*/  F2FP.F16.F32.PACK_AB R4, R237, R238 ;  /* 0x000000eeed04723e */ /* 0x004fe200000000ff */
[--C-:B------:R-:W-:Y:S01]  /*2a10*/  FFMA.FTZ R64, R64, UR15, -R142.reuse ;  /* 0x0000000f40407c23 */ /* 0x100fe2000801088e */
[----:B------:R-:W-:Y:S07]  /*2a20*/  FFMA.FTZ R142, R65, UR15, -R142 ;  /* 0x0000000f418e7c23 */ /* 0x000fee000801088e */
[----:B------:R-:W-:Y:S01]  /*2a30*/  MUFU.EX2 R203, R39 ;  /* 0x0000002700cb7308 */ /* 0x000fe20000000800 */
[--C-:B------:R-:W-:Y:S01]  /*2a40*/  FFMA.FTZ R66, R66, UR15, -R141.reuse ;  /* 0x0000000f42427c23 */ /* 0x100fe2000801088d */
[----:B------:R2:W-:Y:S01]  /*2a50*/  STS [R151+0x1e400], R4 ;  /* 0x01e4000497007388 */ /* 0x0005e20000000800 */
[----:B------:R-:W-:Y:S01]  /*2a60*/  FFMA.FTZ R141, R67, UR15, -R141 ;  /* 0x0000000f438d7c23 */ /* 0x000fe2000801088d */
[----:B---3--:R-:W-:Y:S06]  /*2a70*/  F2FP.F16.F32.PACK_AB R5, R233, R234 ;  /* 0x000000eae905723e */ /* 0x008fec00000000ff */
[----:B------:R-:W-:Y:S01]  /*2a80*/  MUFU.EX2 R176, R36 ;  /* 0x0000002400b07308 */ /* 0x000fe20000000800 */
[----:B------:R-:W-:Y:S01]  /*2a90*/  IADD3 R154, PT, PT, R247, R153, RZ ;  /* 0x00000099f79a7210 */ /* 0x000fe20007ffe0ff */
[--C-:B------:R-:W-:Y:S01]  /*2aa0*/  FFMA.FTZ R62, R62, UR15, -R0.reuse ;  /* 0x0000000f3e3e7c23 */ /* 0x100fe20008010800 */
[--C-:B------:R-:W-:Y:S01]  /*2ab0*/  FFMA.FTZ R58, R58, UR15, -R0.reuse ;  /* 0x0000000f3a3a7c23 */ /* 0x100fe20008010800 */
[----:B------:R3:W-:Y:S06]  /*2ac0*/  STS [R151+0x1e000], R5 ;  /* 0x01e0000597007388 */ /* 0x0007ec0000000800 */
[----:B------:R-:W-:Y:S01]  /*2ad0*/  MUFU.EX2 R177, R37 ;  /* 0x0000002500b17308 */ /* 0x000fe20000000800 */
[--C-:B------:R-:W-:Y:S01]  /*2ae0*/  FFMA.FTZ R59, R59, UR15, -R0.reuse ;  /* 0x0000000f3b3b7c23 */ /* 0x100fe20008010800 */
[----:B------:R-:W-:Y:S01]  /*2af0*/  FFMA.FTZ R0, R63, UR15, -R0 ;  /* 0x0000000f3f007c23 */ /* 0x000fe20008010800 */
[----:B------:R1:W-:Y:S07]  /*2b00*/  STS [R158+0x1e000], R6 ;  /* 0x01e000069e007388 */ /* 0x0003ee0000000800 */
[----:B------:R-:W-:Y:S01]  /*2b10*/  MUFU.EX2 R171, R50 ;  /* 0x0000003200ab7308 */ /* 0x000fe20000000800 */
[--C-:B------:R-:W-:Y:S01]  /*2b20*/  FFMA.FTZ R56, R56, UR15, -R140.reuse ;  /* 0x0000000f38387c23 */ /* 0x100fe2000801088c */
[--C-:B------:R-:W-:Y:S01]  /*2b30*/  FFMA.FTZ R57, R57, UR15, -R140.reuse ;  /* 0x0000000f39397c23 */ /* 0x100fe2000801088c */
[--C-:B------:R-:W-:Y:S07]  /*2b40*/  FFMA.FTZ R60, R60, UR15, -R140.reuse ;  /* 0x0000000f3c3c7c23 */ /* 0x100fee000801088c */
[----:B------:R-:W-:Y:S01]  /*2b50*/  MUFU.EX2 R170, R51 ;  /* 0x0000003300aa7308 */ /* 0x000fe20000000800 */
[----:B------:R-:W-:Y:S09]  /*2b60*/  FFMA.FTZ R140, R61, UR15, -R140 ;  /* 0x0000000f3d8c7c23 */ /* 0x000ff2000801088c */
[----:B------:R-:W-:Y:S10]  /*2b70*/  MUFU.EX2 R166, R48 ;  /* 0x0000003000a67308 */ /* 0x000ff40000000800 */
[----:B------:R-:W-:Y:S01]  /*2b80*/  MUFU.EX2 R165, R49 ;  /* 0x0000003100a57308 */ /* 0x000fe20000000800 */
[----:B--2---:R-:W-:Y:S09]  /*2b90*/  F2FP.F16.F32.PACK_AB R4, R199, R200 ;  /* 0x000000c8c704723e */ /* 0x004ff200000000ff */
[----:B------:R-:W-:Y:S01]  /*2ba0*/  MUFU.EX2 R212, R40 ;  /* 0x0000002800d47308 */ /* 0x000fe20000000800 */
[----:B---3--:R-:W-:Y:S09]  /*2bb0*/  F2FP.F16.F32.PACK_AB R5, R235, R236 ;  /* 0x000000eceb05723e */ /* 0x008ff200000000ff */
[----:B------:R-:W2:Y:S01]  /*2bc0*/  MUFU.EX2 R211, R41 ;  /* 0x0000002900d37308 */ /* 0x000ea20000000800 */
[----:B-1----:R-:W-:Y:S01]  /*2bd0*/  F2FP.F16.F32.PACK_AB R6, R213, R214 ;  /* 0x000000d6d506723e */ /* 0x002fe200000000ff */
[----:B------:R1:W-:Y:S08]  /*2be0*/  STS [R158+0x1e400], R5 ;  /* 0x01e400059e007388 */ /* 0x0003f00000000800 */
[----:B------:R-:W-:Y:S01]  /*2bf0*/  MUFU.EX2 R221, R42 ;  /* 0x0000002a00dd7308 */ /* 0x000fe20000000800 */
[----:B------:R3:W-:Y:S09]  /*2c00*/  STS [R155+0x1c000], R4 ;  /* 0x01c000049b007388 */ /* 0x0007f20000000800 */
[----:B------:R-:W4:Y:S01]  /*2c10*/  MUFU.EX2 R219, R43 ;  /* 0x0000002b00db7308 */ /* 0x000f220000000800 */
[----:B------:R4:W-:Y:S09]  /*2c20*/  STS [R155+0x1c400], R6 ;  /* 0x01c400069b007388 */ /* 0x0009f20000000800 */
[----:B------:R-:W-:Y:S01]  /*2c30*/  MUFU.EX2 R216, R46 ;  /* 0x0000002e00d87308 */ /* 0x000fe20000000800 */
[----:B--2---:R-:W-:Y:S09]  /*2c40*/  F2FP.F16.F32.PACK_AB R7, R211, R212 ;  /* 0x000000d4d307723e */ /* 0x004ff200000000ff */
[----:B------:R-:W-:Y:S10]  /*2c50*/  MUFU.EX2 R215, R47 ;  /* 0x0000002f00d77308 */ /* 0x000ff40000000800 */
[----:B------:R-:W-:Y:S10]  /*2c60*/  MUFU.EX2 R210, R44 ;  /* 0x0000002c00d27308 */ /* 0x000ff40000000800 */
[----:B------:R-:W2:Y:S01]  /*2c70*/  MUFU.EX2 R209, R45 ;  /* 0x0000002d00d17308 */ /* 0x000ea20000000800 */
[----:B-1----:R-:W-:Y:S09]  /*2c80*/  F2FP.F16.F32.PACK_AB R5, R178, R179 ;  /* 0x000000b3b205723e */ /* 0x002ff200000000ff */
[----:B------:R-:W-:Y:S01]  /*2c90*/  MUFU.EX2 R162, R52 ;  /* 0x0000003400a27308 */ /* 0x000fe20000000800 */
[----:B---3--:R-:W-:Y:S01]  /*2ca0*/  F2FP.F16.F32.PACK_AB R4, R207, R208 ;  /* 0x000000d0cf04723e */ /* 0x008fe200000000ff */
[----:B------:R1:W-:Y:S08]  /*2cb0*/  STS [R157+0x1c000], R5 ;  /* 0x01c000059d007388 */ /* 0x0003f00000000800 */
[----:B------:R-:W-:Y:S01]  /*2cc0*/  MUFU.EX2 R161, R53 ;  /* 0x0000003500a17308 */ /* 0x000fe20000000800 */
[----:B----4-:R-:W-:Y:S01]  /*2cd0*/  F2FP.F16.F32.PACK_AB R6, R223, R224 ;  /* 0x000000e0df06723e */ /* 0x010fe200000000ff */
[----:B------:R3:W-:Y:S08]  /*2ce0*/  STS [R157+0x1c400], R4 ;  /* 0x01c400049d007388 */ /* 0x0007f00000000800 */
[----:B------:R-:W-:Y:S01]  /*2cf0*/  MUFU.EX2 R168, R54 ;  /* 0x0000003600a87308 */ /* 0x000fe20000000800 */
[----:B------:R4:W-:Y:S09]  /*2d00*/  STS [R155+0x1e000], R6 ;  /* 0x01e000069b007388 */ /* 0x0009f20000000800 */
[----:B------:R-:W2:Y:S10]  /*2d10*/  MUFU.EX2 R167, R55 ;  /* 0x0000003700a77308 */ /* 0x000eb40000000800 */
[----:B------:R-:W-:Y:S10]  /*2d20*/  MUFU.EX2 R160, R64 ;  /* 0x0000004000a07308 */ /* 0x000ff40000000800 */
[----:B------:R-:W2:Y:S10]  /*2d30*/  MUFU.EX2 R159, R142 ;  /* 0x0000008e009f7308 */ /* 0x000eb40000000800 */
[----:B------:R-:W-:Y:S01]  /*2d40*/  MUFU.EX2 R164, R66 ;  /* 0x0000004200a47308 */ /* 0x000fe20000000800 */
[----:B-1----:R-:W-:Y:S09]  /*2d50*/  F2FP.F16.F32.PACK_AB R5, R229, R231 ;  /* 0x000000e7e505723e */ /* 0x002ff200000000ff */
[----:B------:R-:W1:Y:S01]  /*2d60*/  MUFU.EX2 R163, R141 ;  /* 0x0000008d00a37308 */ /* 0x000e620000000800 */
[----:B---3--:R-:W-:Y:S01]  /*2d70*/  F2FP.F16.F32.PACK_AB R4, R220, R222 ;  /* 0x000000dedc04723e */ /* 0x008fe200000000ff */
[----:B------:R3:W-:Y:S08]  /*2d80*/  STS [R155+0x1e400], R5 ;  /* 0x01e400059b007388 */ /* 0x0007f00000000800 */
[----:B------:R2:W-:Y:S01]  /*2d90*/  MUFU.EX2 R175, R0 ;  /* 0x0000000000af7308 */ /* 0x0005e20000000800 */
[----:B----4-:R-:W-:Y:S01]  /*2da0*/  F2FP.F16.F32.PACK_AB R6, R227, R228 ;  /* 0x000000e4e306723e */ /* 0x010fe200000000ff */
[----:B------:R4:W-:Y:S08]  /*2db0*/  STS [R157+0x1e000], R4 ;  /* 0x01e000049d007388 */ /* 0x0009f00000000800 */
[----:B------:R-:W-:Y:S01]  /*2dc0*/  MUFU.EX2 R174, R56 ;  /* 0x0000003800ae7308 */ /* 0x000fe20000000800 */
[----:B------:R1:W-:Y:S09]  /*2dd0*/  STS [R157+0x1e400], R6 ;  /* 0x01e400069d007388 */ /* 0x0003f20000000800 */
[----:B------:R-:W1:Y:S10]  /*2de0*/  MUFU.EX2 R173, R57 ;  /* 0x0000003900ad7308 */ /* 0x000e740000000800 */
[----:B------:R-:W-:Y:S01]  /*2df0*/  MUFU.EX2 R205, R58 ;  /* 0x0000003a00cd7308 */ /* 0x000fe20000000800 */
[----:B--2---:R-:W-:Y:S09]  /*2e00*/  LOP3.LUT R0, R183, 0x8, R190, 0x78, !PT ;  /* 0x00000008b7007812 */ /* 0x004ff200078e78be */
[----:B------:R-:W-:Y:S01]  /*2e10*/  MUFU.EX2 R201, R59 ;  /* 0x0000003b00c97308 */ /* 0x000fe20000000800 */
[----:B------:R-:W-:Y:S09]  /*2e20*/  LOP3.LUT R0, R187, R0, RZ, 0xfc, !PT ;  /* 0x00000000bb007212 */ /* 0x000ff200078efcff */
[----:B------:R-:W-:Y:S01]  /*2e30*/  MUFU.EX2 R172, R60 ;  /* 0x0000003c00ac7308 */ /* 0x000fe20000000800 */
[----:B------:R-:W-:Y:S02]  /*2e40*/  LEA R148, R0, UR4, 0x1 ;  /* 0x0000000400947c11 */ /* 0x000fe4000f8e08ff */
[----:B---3--:R-:W-:Y:S07]  /*2e50*/  F2FP.F16.F32.PACK_AB R5, R177, R176 ;  /* 0x000000b0b105723e */ /* 0x008fee00000000ff */
[----:B------:R-:W-:Y:S01]  /*2e60*/  MUFU.EX2 R169, R140 ;  /* 0x0000008c00a97308 */ /* 0x000fe20000000800 */
[C---:B------:R-:W-:Y:S02]  /*2e70*/  IADD3 R150, PT, PT, R148.reuse, R189, RZ ;  /* 0x000000bd94967210 */ /* 0x040fe40007ffe0ff */
[----:B----4-:R-:W-:Y:S01]  /*2e80*/  F2FP.F16.F32.PACK_AB R4, R203, R206 ;  /* 0x000000cecb04723e */ /* 0x010fe200000000ff */
[----:B------:R2:W-:Y:S06]  /*2e90*/  STS [R152], R5 ;  /* 0x0000000598007388 */ /* 0x0005ec0000000800 */
[----:B------:R-:W3:Y:S01]  /*2ea0*/  MUFU.EX2 R198, R62 ;  /* 0x0000003e00c67308 */ /* 0x000ee20000000800 */
[----:B------:R-:W-:Y:S01]  /*2eb0*/  IADD3 R149, PT, PT, R148, R185, RZ ;  /* 0x000000b994957210 */ /* 0x000fe20007ffe0ff */
[----:B------:R4:W-:Y:S01]  /*2ec0*/  STS [R152+0x400], R4 ;  /* 0x0004000498007388 */ /* 0x0009e20000000800 */
[----:B-1----:R-:W-:Y:S02]  /*2ed0*/  F2FP.F16.F32.PACK_AB R6, R219, R221 ;  /* 0x000000dddb06723e */ /* 0x002fe400000000ff */
[----:B--2---:R-:W-:Y:S02]  /*2ee0*/  F2FP.F16.F32.PACK_AB R5, R165, R166 ;  /* 0x000000a6a505723e */ /* 0x004fe400000000ff */
[----:B----4-:R-:W-:Y:S03]  /*2ef0*/  F2FP.F16.F32.PACK_AB R4, R170, R171 ;  /* 0x000000abaa04723e */ /* 0x010fe600000000ff */
[----:B------:R1:W-:Y:S04]  /*2f00*/  STS [R156], R5 ;  /* 0x000000059c007388 */ /* 0x0003e80000000800 */
[----:B------:R2:W-:Y:S04]  /*2f10*/  STS [R156+0x400], R4 ;  /* 0x000400049c007388 */ /* 0x0005e80000000800 */
[----:B------:R4:W-:Y:S04]  /*2f20*/  STS [R152+0x2000], R7 ;  /* 0x0020000798007388 */ /* 0x0009e80000000800 */
[----:B------:R3:W-:Y:S01]  /*2f30*/  STS [R152+0x2400], R6 ;  /* 0x0024000698007388 */ /* 0x0007e20000000800 */
[----:B-1----:R-:W-:Y:S02]  /*2f40*/  F2FP.F16.F32.PACK_AB R5, R209, R210 ;  /* 0x000000d2d105723e */ /* 0x002fe400000000ff */
[----:B--2---:R-:W-:Y:S03]  /*2f50*/  F2FP.F16.F32.PACK_AB R4, R215, R216 ;  /* 0x000000d8d704723e */ /* 0x004fe600000000ff */
[----:B------:R1:W-:Y:S01]  /*2f60*/  STS [R156+0x2000], R5 ;  /* 0x002000059c007388 */ /* 0x0003e20000000800 */
[----:B----4-:R-:W-:Y:S03]  /*2f70*/  F2FP.F16.F32.PACK_AB R7, R167, R168 ;  /* 0x000000a8a707723e */ /* 0x010fe600000000ff */
[----:B------:R2:W-:Y:S01]  /*2f80*/  STS [R156+0x2400], R4 ;  /* 0x002400049c007388 */ /* 0x0005e20000000800 */
[----:B---3--:R-:W-:Y:S03]  /*2f90*/  F2FP.F16.F32.PACK_AB R6, R159, R160 ;  /* 0x000000a09f06723e */ /* 0x008fe600000000ff */
[----:B------:R3:W-:Y:S01]  /*2fa0*/  STS [R153+0x400], R7 ;  /* 0x0004000799007388 */ /* 0x0007e20000000800 */
[----:B-1----:R-:W-:Y:S02]  /*2fb0*/  F2FP.F16.F32.PACK_AB R5, R163, R164 ;  /* 0x000000a4a305723e */ /* 0x002fe400000000ff */
[----:B--2---:R-:W-:Y:S02]  /*2fc0*/  F2FP.F16.F32.PACK_AB R4, R161, R162 ;  /* 0x000000a2a104723e */ /* 0x004fe400000000ff */
[----:B---3--:R-:W-:Y:S03]  /*2fd0*/  F2FP.F16.F32.PACK_AB R7, R173, R174 ;  /* 0x000000aead07723e */ /* 0x008fe600000000ff */
[----:B------:R1:W-:Y:S04]  /*2fe0*/  STS [R153], R4 ;  /* 0x0000000499007388 */ /* 0x0003e80000000800 */
[----:B------:R2:W-:Y:S04]  /*2ff0*/  STS [R154], R6 ;  /* 0x000000069a007388 */ /* 0x0005e80000000800 */
[----:B------:R3:W-:Y:S04]  /*3000*/  STS [R154+0x400], R5 ;  /* 0x000400059a007388 */ /* 0x0007e80000000800 */
[----:B------:R-:W-:Y:S01]  /*3010*/  STS [R153+0x2000], R7 ;  /* 0x0020000799007388 */ /* 0x000fe20000000800 */
[----:B-1----:R-:W-:Y:S02]  /*3020*/  F2FP.F16.F32.PACK_AB R4, R175, R198 ;  /* 0x000000c6af04723e */ /* 0x002fe400000000ff */
[----:B--2---:R-:W-:Y:S02]  /*3030*/  F2FP.F16.F32.PACK_AB R6, R201, R205 ;  /* 0x000000cdc906723e */ /* 0x004fe400000000ff */
[----:B---3--:R-:W-:Y:S03]  /*3040*/  F2FP.F16.F32.PACK_AB R5, R169, R172 ;  /* 0x000000aca905723e */ /* 0x008fe600000000ff */
[----:B------:R-:W-:Y:S04]  /*3050*/  STS [R153+0x2400], R6 ;  /* 0x0024000699007388 */ /* 0x000fe80000000800 */
[----:B------:R-:W-:Y:S04]  /*3060*/  STS [R154+0x2000], R5 ;  /* 0x002000059a007388 */ /* 0x000fe80000000800 */
[----:B------:R-:W-:Y:S04]  /*3070*/  STS [R154+0x2400], R4 ;  /* 0x002400049a007388 */ /* 0x000fe80000000800 */
[----:B------:R-:W-:Y:S08]  /*3080*/  LDSM.16.M88.4 R64, [R148+0x8000] ;  /* 0x008000009440783b */ /* 0x000ff00000000200 */
[----:B------:R-:W1:Y:S08]  /*3090*/  LDSM.16.M88.4 R16, [R2+0x10000] ;  /* 0x010000000210783b */ /* 0x000e700000000200 */
[----:B------:R-:W2:Y:S08]  /*30a0*/  LDSM.16.M88.4 R60, [R148+0xa000] ;  /* 0x00a00000943c783b */ /* 0x000eb00000000200 */
[----:B------:R-:W3:Y:S08]  /*30b0*/  LDSM.16.M88.4 R32, [R2+0x10800] ;  /* 0x010800000220783b */ /* 0x000ef00000000200 */
[----:B------:R-:W4:Y:S08]  /*30c0*/  LDSM.16.M88.4 R48, [R2+0x11000] ;  /* 0x011000000230783b */ /* 0x000f300000000200 */
[----:B------:R3:W4:Y:S01]  /*30d0*/  LDSM.16.M88.4 R132, [R2+0x11800] ;  /* 0x011800000284783b */ /* 0x0007220000000200 */
[-C--:B-1----:R-:W-:Y:S07]  /*30e0*/  HMMA.16816.F32 R4, R64, R16.reuse, RZ ;  /* 0x000000104004723c */ /* 0x082fee00000018ff */
[----:B------:R-:W-:Y:S01]  /*30f0*/  LDSM.16.M88.4 R136, [R150+0x8000] ;  /* 0x008000009688783b */ /* 0x000fe20000000200 */
[C---:B--2---:R-:W-:Y:S07]  /*3100*/  HMMA.16816.F32 R8, R60.reuse, R16, RZ ;  /* 0x000000103c08723c */ /* 0x044fee00000018ff */
[----:B------:R-:W1:Y:S01]  /*3110*/  LDSM.16.M88.4 R140, [R180+0x10000] ;  /* 0x01000000b48c783b */ /* 0x000e620000000200 */
[----:B---3--:R-:W-:Y:S01]  /*3120*/  MOV R2, UR32 ;  /* 0x0000002000027c02 */ /* 0x008fe20008000f00 */
[-C--:B------:R-:W-:Y:S06]  /*3130*/  HMMA.16816.F32 R12, R60, R18.reuse, RZ ;  /* 0x000000123c0c723c */ /* 0x080fec00000018ff */
[----:B------:R-:W-:Y:S02]  /*3140*/  LDSM.16.M88.4 R144, [R180+0x11800] ;  /* 0x01180000b490783b */ /* 0x000fe40000000200 */
[C---:B------:R-:W-:Y:S08]  /*3150*/  HMMA.16816.F32 R16, R64.reuse, R18, RZ ;  /* 0x000000124010723c */ /* 0x040ff000000018ff */
[-C--:B------:R-:W-:Y:S08]  /*3160*/  HMMA.16816.F32 R20, R64, R32.reuse, RZ ;  /* 0x000000204014723c */ /* 0x080ff000000018ff */
        /* <DEDUP_REMOVED lines=21> */
[----:B------:R1:W2:Y:S08]  /*32c0*/  LDSM.16.M88.4 R140, [R180+0x11000] ;  /* 0x01100000b48c783b */ /* 0x0002b00000000200 */
[----:B-1----:R-:W3:Y:S01]  /*32d0*/  LDL R180, [R1] ;  /* 0x0000000001b47983 */ /* 0x002ee20000100800 */
[-C--:B--2---:R-:W-:Y:S08]  /*32e0*/  HMMA.16816.F32 R36, R136, R140.reuse, R36 ;  /* 0x0000008c8824723c */ /* 0x084ff00000001824 */
[C---:B------:R-:W-:Y:S08]  /*32f0*/  HMMA.16816.F32 R40, R132.reuse, R140, R40 ;  /* 0x0000008c8428723c */ /* 0x040ff00000001828 */
[-C--:B------:R-:W-:Y:S08]  /*3300*/  HMMA.16816.F32 R44, R132, R142.reuse, R44 ;  /* 0x0000008e842c723c */ /* 0x080ff0000000182c */
[C---:B------:R-:W-:Y:S01]  /*3310*/  HMMA.16816.F32 R48, R136.reuse, R142, R48 ;  /* 0x0000008e8830723c */ /* 0x040fe20000001830 */
[----:B------:R-:W-:Y:S07]  /*3320*/  LDSM.16.M88.4 R140, [R149+0xa000] ;  /* 0x00a00000958c783b */ /* 0x000fee0000000200 */
[-C--:B------:R-:W-:Y:S08]  /*3330*/  HMMA.16816.F32 R52, R136, R144.reuse, R52 ;  /* 0x000000908834723c */ /* 0x080ff00000001834 */
[C---:B------:R-:W-:Y:S08]  /*3340*/  HMMA.16816.F32 R56, R132.reuse, R144, R56 ;  /* 0x000000908438723c */ /* 0x040ff00000001838 */
[-C--:B------:R-:W-:Y:S01]  /*3350*/  HMMA.16816.F32 R60, R132, R146.reuse, R60 ;  /* 0x00000092843c723c */ /* 0x080fe2000000183c */
[----:B------:R-:W-:Y:S07]  /*3360*/  LDSM.16.M88.4 R132, [R149+0x8000] ;  /* 0x008000009584783b */ /* 0x000fee0000000200 */
[----:B------:R-:W-:Y:S01]  /*3370*/  HMMA.16816.F32 R64, R136, R146, R64 ;  /* 0x000000928840723c */ /* 0x000fe20000001840 */
[----:B------:R-:W1:Y:S08]  /*3380*/  LDSM.16.M88.4 R136, [R3+0x10000] ;  /* 0x010000000388783b */ /* 0x000e700000000200 */
[----:B------:R-:W-:Y:S01]  /*3390*/  LDSM.16.M88.4 R144, [R3+0x11800] ;  /* 0x011800000390783b */ /* 0x000fe20000000200 */
        /* <DEDUP_REMOVED lines=9> */
[----:B------:R1:W2:Y:S02]  /*3430*/  LDSM.16.M88.4 R136, [R3+0x11000] ;  /* 0x011000000388783b */ /* 0x0002a40000000200 */
[----:B-1----:R-:W-:Y:S05]  /*3440*/  MOV R3, UR5 ;  /* 0x0000000500037c02 */ /* 0x002fea0008000f00 */
[-C--:B--2---:R-:W-:Y:S08]  /*3450*/  HMMA.16816.F32 R36, R132, R136.reuse, R36 ;  /* 0x000000888424723c */ /* 0x084ff00000001824 */
[C---:B------:R-:W-:Y:S08]  /*3460*/  HMMA.16816.F32 R40, R140.reuse, R136, R40 ;  /* 0x000000888c28723c */ /* 0x040ff00000001828 */
[-C--:B------:R-:W-:Y:S08]  /*3470*/  HMMA.16816.F32 R44, R140, R138.reuse, R44 ;  /* 0x0000008a8c2c723c */ /* 0x080ff0000000182c */
[C---:B------:R-:W-:Y:S08]  /*3480*/  HMMA.16816.F32 R48, R132.reuse, R138, R48 ;  /* 0x0000008a8430723c */ /* 0x040ff00000001830 */
[-C--:B------:R-:W-:Y:S08]  /*3490*/  HMMA.16816.F32 R52, R132, R144.reuse, R52 ;  /* 0x000000908434723c */ /* 0x080ff00000001834 */
[C---:B------:R-:W-:Y:S08]  /*34a0*/  HMMA.16816.F32 R56, R140.reuse, R144, R56 ;  /* 0x000000908c38723c */ /* 0x040ff00000001838 */
[-C--:B------:R-:W-:Y:S03]  /*34b0*/  HMMA.16816.F32 R60, R140, R146.reuse, R60 ;  /* 0x000000928c3c723c */ /* 0x080fe6000000183c */
[----:B------:R-:W-:Y:S05]  /*34c0*/  IADD3 R140, PT, PT, R189, R149, RZ ;  /* 0x00000095bd8c7210 */ /* 0x000fea0007ffe0ff */
[----:B------:R-:W-:Y:S01]  /*34d0*/  HMMA.16816.F32 R64, R132, R146, R64 ;  /* 0x000000928440723c */ /* 0x000fe20000001840 */
[----:B------:R-:W-:Y:S03]  /*34e0*/  LDSM.16.M88.4 R132, [R140+0x8000] ;  /* 0x008000008c84783b */ /* 0x000fe60000000200 */
[C---:B---3--:R-:W-:Y:S04]  /*34f0*/  LEA R136, P0, R180.reuse, R2, 0x2 ;  /* 0x00000002b4887211 */ /* 0x048fe800078010ff */
[----:B------:R-:W-:Y:S01]  /*3500*/  LEA.HI.X R137, R180, R3, RZ, 0x2, P0 ;  /* 0x00000003b4897211 */ /* 0x000fe200000f14ff */
[----:B------:R-:W-:Y:S01]  /*3510*/  LDSM.16.M88.4 R140, [R140+0xa000] ;  /* 0x00a000008c8c783b */ /* 0x000fe20000000200 */
[--C-:B------:R-:W-:Y:S04]  /*3520*/  SHF.R.U32.HI R3, RZ, 0x4, R192.reuse ;  /* 0x00000004ff037819 */ /* 0x100fe800000116c0 */
[----:B------:R-:W-:Y:S03]  /*3530*/  LOP3.LUT R3, R3, 0x8, RZ, 0xc0, !PT ;  /* 0x0000000803037812 */ /* 0x000fe600078ec0ff */
[----:B------:R-:W2:Y:S01]  /*3540*/  LDG.E R145, desc[UR28][R136.64] ;  /* 0x0000001c88917981 */ /* 0x000ea2000c1e1900 */
[----:B------:R-:W-:Y:S03]  /*3550*/  LOP3.LUT R3, R3, 0x10, R192, 0xf8, !PT ;  /* 0x0000001003037812 */ /* 0x000fe600078ef8c0 */
[----:B------:R-:W3:Y:S01]  /*3560*/  LDG.E R144, desc[UR28][R136.64+0x20] ;  /* 0x0000201c88907981 */ /* 0x000ee2000c1e1900 */
[----:B------:R-:W-:Y:S03]  /*3570*/  LOP3.LUT R3, R3, R183, RZ, 0x3c, !PT ;  /* 0x000000b703037212 */ /* 0x000fe600078e3cff */
[----:B------:R-:W5:Y:S04]  /*3580*/  LDG.E R2, desc[UR28][R136.64+0x100] ;  /* 0x0001001c88027981 */ /* 0x000f68000c1e1900 */
[----:B------:R1:W5:Y:S04]  /*3590*/  LDG.E R0, desc[UR28][R136.64+0x120] ;  /* 0x0001201c88007981 */ /* 0x000368000c1e1900 */
[----:B-1----:R-:W1:Y:S02]  /*35a0*/  LDSM.16.M88.4 R136, [R181+0x10000] ;  /* 0x01000000b588783b */ /* 0x002e640000000200 */
        /* <DEDUP_REMOVED lines=18> */
[----:B------:R-:W-:Y:S04]  /*36d0*/  HMMA.16816.F32 R64, R132, R138, R64 ;  /* 0x0000008a8440723c */ /* 0x000fe80000001840 */
[C---:B--2---:R-:W-:Y:S01]  /*36e0*/  FADD.FTZ R4, -R145.reuse, R4 ;  /* 0x0000000491047221 */ /* 0x044fe20000010100 */
        /* <DEDUP_REMOVED lines=8> */
[----:B------:R-:W-:Y:S01]  /*3770*/  FMUL.FTZ R21, R204, R17 ;  /* 0x00000011cc157220 */ /* 0x000fe20000410000 */
[----:B------:R-:W-:Y:S01]  /*3780*/  FMUL.FTZ R5, R200, R5 ;  /* 0x00000005c8057220 */ /* 0x000fe20000410000 */
[----:B------:R-:W-:Y:S01]  /*3790*/  FMUL.FTZ R4, R199, R4 ;  /* 0x00000004c7047220 */ /* 0x000fe20000410000 */
[C---:B------:R-:W-:Y:S01]  /*37a0*/  FADD.FTZ R32, -R145.reuse, R32 ;  /* 0x0000002091207221 */ /* 0x040fe20000010100 */
[----:B------:R-:W-:Y:S01]  /*37b0*/  FADD.FTZ R33, -R145, R33 ;  /* 0x0000002191217221 */ /* 0x000fe20000010100 */
[----:B------:R-:W-:Y:S01]  /*37c0*/  F2FP.F16.F32.PACK_AB R21, R21, R16 ;  /* 0x000000101515723e */ /* 0x000fe200000000ff */
[----:B------:R-:W-:Y:S01]  /*37d0*/  FADD.FTZ R36, -R145, R36 ;  /* 0x0000002491247221 */ /* 0x000fe20000010100 */
[----:B------:R-:W-:Y:S01]  /*37e0*/  F2FP.F16.F32.PACK_AB R133, R4, R5 ;  /* 0x000000050485723e */ /* 0x000fe200000000ff */
[----:B------:R-:W-:Y:S01]  /*37f0*/  FMUL.FTZ R5, R179, R32 ;  /* 0x00000020b3057220 */ /* 0x000fe20000410000 */
[----:B------:R-:W-:Y:S01]  /*3800*/  FMUL.FTZ R4, R178, R33 ;  /* 0x00000021b2047220 */ /* 0x000fe20000410000 */
[C---:B------:R-:W-:Y:S01]  /*3810*/  FADD.FTZ R16, -R145.reuse, R37 ;  /* 0x0000002591107221 */ /* 0x040fe20000010100 */
[----:B------:R-:W-:Y:S01]  /*3820*/  FMUL.FTZ R37, R176, R36 ;  /* 0x00000024b0257220 */ /* 0x000fe20000410000 */
[C---:B------:R-:W-:Y:S01]  /*3830*/  FADD.FTZ R33, -R145.reuse, R48 ;  /* 0x0000003091217221 */ /* 0x040fe20000010100 */
[----:B------:R-:W-:Y:S01]  /*3840*/  FADD.FTZ R32, -R145, R49 ;  /* 0x0000003191207221 */ /* 0x000fe20000010100 */
[----:B------:R-:W-:Y:S01]  /*3850*/  FMUL.FTZ R36, R177, R16 ;  /* 0x00000010b1247220 */ /* 0x000fe20000410000 */
[----:B------:R-:W-:Y:S01]  /*3860*/  F2FP.F16.F32.PACK_AB R132, R4, R5 ;  /* 0x000000050484723e */ /* 0x000fe200000000ff */
[C---:B------:R-:W-:Y:S01]  /*3870*/  FADD.FTZ R17, -R145.reuse, R52 ;  /* 0x0000003491117221 */ /* 0x040fe20000010100 */
[C---:B------:R-:W-:Y:S01]  /*3880*/  FADD.FTZ R16, -R145.reuse, R53 ;  /* 0x0000003591107221 */ /* 0x040fe20000010100 */
[C---:B------:R-:W-:Y:S01]  /*3890*/  FADD.FTZ R5, -R145.reuse, R64 ;  /* 0x0000004091057221 */ /* 0x040fe20000010100 */
[----:B------:R-:W-:Y:S01]  /*38a0*/  F2FP.F16.F32.PACK_AB R53, R36, R37 ;  /* 0x000000252435723e */ /* 0x000fe200000000ff */
[----:B------:R-:W-:Y:S01]  /*38b0*/  FADD.FTZ R4, -R145, R65 ;  /* 0x0000004191047221 */ /* 0x000fe20000010100 */
[----:B------:R-:W-:Y:S01]  /*38c0*/  FMUL.FTZ R33, R166, R33 ;  /* 0x00000021a6217220 */ /* 0x000fe20000410000 */
[----:B------:R-:W-:Y:S01]  /*38d0*/  F2FP.F16.F32.PACK_AB R20, R146, R147 ;  /* 0x000000939214723e */ /* 0x000fe200000000ff */
[----:B------:R-:W-:Y:S01]  /*38e0*/  FMUL.FTZ R32, R165, R32 ;  /* 0x00000020a5207220 */ /* 0x000fe20000410000 */
[----:B------:R-:W-:Y:S01]  /*38f0*/  FMUL.FTZ R17, R162, R17 ;  /* 0x00000011a2117220 */ /* 0x000fe20000410000 */
[----:B------:R-:W-:Y:S01]  /*3900*/  FMUL.FTZ R16, R161, R16 ;  /* 0x00000010a1107220 */ /* 0x000fe20000410000 */
[----:B------:R-:W-:Y:S01]  /*3910*/  FMUL.FTZ R5, R160, R5 ;  /* 0x00000005a0057220 */ /* 0x000fe20000410000 */
[----:B------:R-:W-:Y:S01]  /*3920*/  FMUL.FTZ R4, R159, R4 ;  /* 0x000000049f047220 */ /* 0x000fe20000410000 */
[----:B------:R-:W-:Y:S01]  /*3930*/  F2FP.F16.F32.PACK_AB R52, R32, R33 ;  /* 0x000000212034723e */ /* 0x000fe200000000ff */
[----:B---3--:R-:W-:Y:S01]  /*3940*/  FADD.FTZ R37, -R144, R6 ;  /* 0x0000000690257221 */ /* 0x008fe20000010100 */
[----:B------:R-:W-:Y:S01]  /*3950*/  F2FP.F16.F32.PACK_AB R49, R16, R17 ;  /* 0x000000111031723e */ /* 0x000fe200000000ff */
[----:B------:R-:W-:Y:S01]  /*3960*/  FADD.FTZ R36, -R144, R7 ;  /* 0x0000000790247221 */ /* 0x000fe20000010100 */
        /* <DEDUP_REMOVED lines=28> */
.L_x_670:
[----:B-1----:R-:W-:Y:S01]  /*3b30*/  FMUL.FTZ R6, R226, R37 ;  /* 0x00000025e2067220 */ /* 0x002fe20000410000 */
[----:B------:R-:W-:Y:S01]  /*3b40*/  FMUL.FTZ R5, R225, R36 ;  /* 0x00000024e1057220 */ /* 0x000fe20000410000 */
        /* <DEDUP_REMOVED lines=11> */
[----:B------:R-:W-:Y:S01]  /*3c00*/  STS [R151+0x14400], R5 ;  /* 0x0144000597007388 */ /* 0x000fe20000000800 */
[----:B------:R-:W-:Y:S01]  /*3c10*/  FMUL.FTZ R22, R214, R22 ;  /* 0x00000016d6167220 */ /* 0x000fe20000410000 */
[----:B------:R-:W-:Y:S01]  /*3c20*/  FMUL.FTZ R23, R213, R23 ;  /* 0x00000017d5177220 */ /* 0x000fe20000410000 */
[----:B------:R-:W-:Y:S01]  /*3c30*/  FMUL.FTZ R17, R168, R17 ;  /* 0x00000011a8117220 */ /* 0x000fe20000410000 */
[----:B------:R1:W-:Y:S01]  /*3c40*/  STS [R158+0x14400], R4 ;  /* 0x014400049e007388 */ /* 0x0003e20000000800 */
[----:B------:R-:W-:Y:S01]  /*3c50*/  FMUL.FTZ R16, R167, R16 ;  /* 0x00000010a7107220 */ /* 0x000fe20000410000 */
[C---:B-----5:R-:W-:Y:S01]  /*3c60*/  FADD.FTZ R56, -R2.reuse, R56 ;  /* 0x0000003802387221 */ /* 0x060fe20000010100 */
[----:B------:R-:W-:Y:S01]  /*3c70*/  F2FP.F16.F32.PACK_AB R32, R23, R22 ;  /* 0x000000161720723e */ /* 0x000fe200000000ff */
[C---:B------:R-:W-:Y:S01]  /*3c80*/  FADD.FTZ R25, -R2.reuse, R25 ;  /* 0x0000001902197221 */ /* 0x040fe20000010100 */
[----:B------:R-:W-:Y:S01]  /*3c90*/  FADD.FTZ R29, -R2, R29 ;  /* 0x0000001d021d7221 */ /* 0x000fe20000010100 */
[----:B------:R-:W-:Y:S01]  /*3ca0*/  F2FP.F16.F32.PACK_AB R22, R16, R17 ;  /* 0x000000111016723e */ /* 0x000fe200000000ff */
[C---:B------:R-:W-:Y:S01]  /*3cb0*/  FADD.FTZ R16, -R2.reuse, R57 ;  /* 0x0000003902107221 */ /* 0x040fe20000010100 */
        /* <DEDUP_REMOVED lines=19> */
[C---:B------:R-:W-:Y:S01]  /*3df0*/  FADD.FTZ R2, -R0.reuse, R10 ;  /* 0x0000000a00027221 */ /* 0x040fe20000010100 */
[----:B-1----:R-:W-:Y:S01]  /*3e00*/  F2FP.F16.F32.PACK_AB R4, R9, R8 ;  /* 0x000000080904723e */ /* 0x002fe200000000ff */
[----:B------:R-:W-:Y:S01]  /*3e10*/  FMUL.FTZ R9, R237, R11 ;  /* 0x0000000bed097220 */ /* 0x000fe20000410000 */
[----:B------:R-:W-:Y:S01]  /*3e20*/  FADD.FTZ R14, -R0, R14 ;  /* 0x0000000e000e7221 */ /* 0x000fe20000010100 */
[----:B------:R-:W-:Y:S01]  /*3e30*/  FMUL.FTZ R2, R238, R2 ;  /* 0x00000002ee027220 */ /* 0x000fe20000410000 */
[----:B------:R-:W-:Y:S01]  /*3e40*/  FMUL.FTZ R8, R235, R15 ;  /* 0x0000000feb087220 */ /* 0x000fe20000410000 */
[----:B------:R-:W-:Y:S01]  /*3e50*/  FMUL.FTZ R12, R232, R12 ;  /* 0x0000000ce80c7220 */ /* 0x000fe20000410000 */
[----:B------:R-:W-:Y:S01]  /*3e60*/  FMUL.FTZ R14, R236, R14 ;  /* 0x0000000eec0e7220 */ /* 0x000fe20000410000 */
[----:B------:R-:W-:Y:S01]  /*3e70*/  FMUL.FTZ R13, R230, R13 ;  /* 0x0000000de60d7220 */ /* 0x000fe20000410000 */
[----:B------:R-:W-:Y:S01]  /*3e80*/  F2FP.F16.F32.PACK_AB R9, R9, R2 ;  /* 0x000000020909723e */ /* 0x000fe200000000ff */
[----:B------:R-:W-:Y:S01]  /*3e90*/  STS [R158+0x14000], R21 ;  /* 0x014000159e007388 */ /* 0x000fe20000000800 */
[C---:B------:R-:W-:Y:S01]  /*3ea0*/  FADD.FTZ R7, -R144.reuse, R66 ;  /* 0x0000004290077221 */ /* 0x040fe20000010100 */
[C---:B------:R-:W-:Y:S01]  /*3eb0*/  FADD.FTZ R6, -R144.reuse, R67 ;  /* 0x0000004390067221 */ /* 0x040fe20000010100 */
[C---:B------:R-:W-:Y:S01]  /*3ec0*/  FADD.FTZ R35, -R144.reuse, R35 ;  /* 0x0000002390237221 */ /* 0x040fe20000010100 */
[----:B------:R-:W-:Y:S01]  /*3ed0*/  FADD.FTZ R34, -R144, R34 ;  /* 0x0000002290227221 */ /* 0x000fe20000010100 */
[----:B------:R-:W-:Y:S01]  /*3ee0*/  F2FP.F16.F32.PACK_AB R19, R13, R12 ;  /* 0x0000000c0d13723e */ /* 0x000fe200000000ff */
[----:B------:R1:W-:Y:S01]  /*3ef0*/  STS [R151+0x16000], R4 ;  /* 0x0160000497007388 */ /* 0x0003e20000000800 */
        /* <DEDUP_REMOVED lines=19> */
[----:B------:R-:W-:Y:S01]  /*4030*/  FMUL.FTZ R28, R222, R28 ;  /* 0x0000001cde1c7220 */ /* 0x000fe20000410000 */
[----:B------:R-:W-:Y:S01]  /*4040*/  FMUL.FTZ R17, R220, R29 ;  /* 0x0000001ddc117220 */ /* 0x000fe20000410000 */
[----:B------:R-:W-:Y:S01]  /*4050*/  FMUL.FTZ R30, R228, R30 ;  /* 0x0000001ee41e7220 */ /* 0x000fe20000410000 */
[----:B------:R-:W-:Y:S01]  /*4060*/  STS [R155+0x14400], R32 ;  /* 0x014400209b007388 */ /* 0x000fe20000000800 */
[----:B------:R-:W-:Y:S01]  /*4070*/  FMUL.FTZ R31, R227, R31 ;  /* 0x0000001fe31f7220 */ /* 0x000fe20000410000 */
[C---:B------:R-:W-:Y:S01]  /*4080*/  FADD.FTZ R38, -R144.reuse, R38 ;  /* 0x0000002690267221 */ /* 0x040fe20000010100 */
[----:B------:R-:W-:Y:S01]  /*4090*/  FADD.FTZ R39, -R144, R39 ;  /* 0x0000002790277221 */ /* 0x000fe20000010100 */
[----:B------:R-:W-:Y:S01]  /*40a0*/  F2FP.F16.F32.PACK_AB R18, R18, R24 ;  /* 0x000000181212723e */ /* 0x000fe200000000ff */
[----:B------:R-:W-:Y:S01]  /*40b0*/  STS [R157+0x14000], R132 ;  /* 0x014000849d007388 */ /* 0x000fe20000000800 */
[----:B------:R-:W-:Y:S01]  /*40c0*/  F2FP.F16.F32.PACK_AB R7, R7, R26 ;  /* 0x0000001a0707723e */ /* 0x000fe200000000ff */
[----:B------:R-:W-:Y:S01]  /*40d0*/  FMUL.FTZ R38, R206, R38 ;  /* 0x00000026ce267220 */ /* 0x000fe20000410000 */
[C---:B------:R-:W-:Y:S01]  /*40e0*/  FADD.FTZ R43, -R0.reuse, R43 ;  /* 0x0000002b002b7221 */ /* 0x040fe20000010100 */
[----:B------:R-:W-:Y:S01]  /*40f0*/  STS [R157+0x14400], R23 ;  /* 0x014400179d007388 */ /* 0x000fe20000000800 */
[C---:B------:R-:W-:Y:S01]  /*4100*/  FADD.FTZ R47, -R0.reuse, R47 ;  /* 0x0000002f002f7221 */ /* 0x040fe20000010100 */
[----:B------:R-:W-:Y:S01]  /*4110*/  FMUL.FTZ R39, R203, R39 ;  /* 0x00000027cb277220 */ /* 0x000fe20000410000 */
        /* <DEDUP_REMOVED lines=14> */
[----:B------:R-:W-:Y:S01]  /*4200*/  F2FP.F16.F32.PACK_AB R39, R39, R38 ;  /* 0x000000262727723e */ /* 0x000fe200000000ff */
[----:B------:R-:W-:Y:S01]  /*4210*/  FMUL.FTZ R40, R212, R40 ;  /* 0x00000028d4287220 */ /* 0x000fe20000410000 */
[----:B------:R-:W-:Y:S01]  /*4220*/  FMUL.FTZ R12, R211, R41 ;  /* 0x00000029d30c7220 */ /* 0x000fe20000410000 */
[----:B------:R-:W-:Y:S01]  /*4230*/  STS [R157+0x16000], R17 ;  /* 0x016000119d007388 */ /* 0x000fe20000000800 */
[----:B------:R-:W-:Y:S01]  /*4240*/  FMUL.FTZ R42, R221, R42 ;  /* 0x0000002add2a7220 */ /* 0x000fe20000410000 */
[----:B------:R-:W-:Y:S01]  /*4250*/  FMUL.FTZ R2, R219, R43 ;  /* 0x0000002bdb027220 */ /* 0x000fe20000410000 */
[----:B------:R-:W-:Y:S01]  /*4260*/  F2FP.F16.F32.PACK_AB R50, R51, R50 ;  /* 0x000000323332723e */ /* 0x000fe200000000ff */
[----:B------:R2:W-:Y:S01]  /*4270*/  STS [R157+0x16400], R0 ;  /* 0x016400009d007388 */ /* 0x0005e20000000800 */
[----:B------:R-:W-:Y:S01]  /*4280*/  FMUL.FTZ R44, R210, R44 ;  /* 0x0000002cd22c7220 */ /* 0x000fe20000410000 */
[----:B------:R-:W-:Y:S01]  /*4290*/  FMUL.FTZ R13, R209, R45 ;  /* 0x0000002dd10d7220 */ /* 0x000fe20000410000 */
[----:B------:R-:W-:Y:S01]  /*42a0*/  FMUL.FTZ R46, R216, R46 ;  /* 0x0000002ed82e7220 */ /* 0x000fe20000410000 */
[----:B------:R-:W-:Y:S01]  /*42b0*/  STS [R152+-0x8000], R53 ;  /* 0xff80003598007388 */ /* 0x000fe20000000800 */
[----:B-1----:R-:W-:Y:S01]  /*42c0*/  FMUL.FTZ R4, R215, R47 ;  /* 0x0000002fd7047220 */ /* 0x002fe20000410000 */
[----:B------:R-:W-:Y:S01]  /*42d0*/  F2FP.F16.F32.PACK_AB R12, R12, R40 ;  /* 0x000000280c0c723e */ /* 0x000fe200000000ff */
[----:B------:R-:W-:Y:S01]  /*42e0*/  FMUL.FTZ R58, R205, R58 ;  /* 0x0000003acd3a7220 */ /* 0x000fe20000410000 */
[----:B------:R-:W-:Y:S01]  /*42f0*/  STS [R152+-0x7c00], R39 ;  /* 0xff84002798007388 */ /* 0x000fe20000000800 */
[----:B------:R-:W-:Y:S01]  /*4300*/  F2FP.F16.F32.PACK_AB R2, R2, R42 ;  /* 0x0000002a0202723e */ /* 0x000fe200000000ff */
[----:B------:R-:W-:Y:S01]  /*4310*/  FMUL.FTZ R5, R201, R59 ;  /* 0x0000003bc9057220 */ /* 0x000fe20000410000 */
[----:B------:R-:W-:Y:S01]  /*4320*/  F2FP.F16.F32.PACK_AB R13, R13, R44 ;  /* 0x0000002c0d0d723e */ /* 0x000fe200000000ff */
[----:B------:R-:W-:Y:S01]  /*4330*/  STS [R156+-0x8000], R52 ;  /* 0xff8000349c007388 */ /* 0x000fe20000000800 */
[----:B------:R-:W-:Y:S01]  /*4340*/  F2FP.F16.F32.PACK_AB R4, R4, R46 ;  /* 0x0000002e0404723e */ /* 0x000fe200000000ff */
[----:B------:R-:W-:Y:S01]  /*4350*/  FMUL.FTZ R60, R172, R60 ;  /* 0x0000003cac3c7220 */ /* 0x000fe20000410000 */
        /* <DEDUP_REMOVED lines=9> */
[----:B------:R1:W-:Y:S01]  /*43f0*/  STS [R152+-0x5c00], R2 ;  /* 0xffa4000298007388 */ /* 0x0003e20000000800 */
[----:B--2---:R-:W-:Y:S03]  /*4400*/  LOP3.LUT R0, R191, 0x30, R190, 0xf8, !PT ;  /* 0x00000030bf007812 */ /* 0x004fe600078ef8be */
[----:B------:R-:W-:Y:S01]  /*4410*/  STS [R156+-0x6000], R13 ;  /* 0xffa0000d9c007388 */ /* 0x000fe20000000800 */
[----:B------:R-:W-:Y:S03]  /*4420*/  LOP3.LUT R0, R0, 0x1c0, R193, 0xf8, !PT ;  /* 0x000001c000007812 */ /* 0x000fe600078ef8c1 */
[----:B------:R-:W-:Y:S01]  /*4430*/  STS [R156+-0x5c00], R4 ;  /* 0xffa400049c007388 */ /* 0x000fe20000000800 */
[----:B------:R-:W-:Y:S03]  /*4440*/  LOP3.LUT R0, R0, R186, RZ, 0x3c, !PT ;  /* 0x000000ba00007212 */ /* 0x000fe600078e3cff */
[----:B------:R-:W-:Y:S04]  /*4450*/  STS [R153+-0x8000], R49 ;  /* 0xff80003199007388 */ /* 0x000fe80000000800 */
[----:B------:R-:W-:Y:S04]  /*4460*/  STS [R153+-0x7c00], R22 ;  /* 0xff84001699007388 */ /* 0x000fe80000000800 */
[----:B------:R-:W-:Y:S04]  /*4470*/  STS [R154+-0x8000], R48 ;  /* 0xff8000309a007388 */ /* 0x000fe80000000800 */
[----:B------:R-:W-:Y:S01]  /*4480*/  STS [R154+-0x7c00], R20 ;  /* 0xff8400149a007388 */ /* 0x000fe20000000800 */
[----:B-1----:R-:W-:Y:S02]  /*4490*/  LOP3.LUT R2, R0, 0x200, R195, 0xf8, !PT ;  /* 0x0000020000027812 */ /* 0x002fe400078ef8c3 */
[----:B------:R-:W-:Y:S01]  /*44a0*/  LOP3.LUT R0, R3, 0x200, R193, 0xf8, !PT ;  /* 0x0000020003007812 */ /* 0x000fe200078ef8c1 */
[----:B------:R-:W-:Y:S01]  /*44b0*/  STS [R153+-0x6000], R16 ;  /* 0xffa0001099007388 */ /* 0x000fe20000000800 */
[----:B------:R-:W-:Y:S02]  /*44c0*/  LEA R2, R2, UR4, 0x1 ;  /* 0x0000000402027c11 */ /* 0x000fe4000f8e08ff */
[----:B------:R-:W-:Y:S01]  /*44d0*/  LEA R0, R0, UR4, 0x1 ;  /* 0x0000000400007c11 */ /* 0x000fe2000f8e08ff */
[----:B------:R-:W-:Y:S03]  /*44e0*/  STS [R153+-0x5c00], R5 ;  /* 0xffa4000599007388 */ /* 0x000fe60000000800 */
[----:B------:R-:W-:Y:S01]  /*44f0*/  IADD3 R3, PT, PT, R0, R185, RZ ;  /* 0x000000b900037210 */ /* 0x000fe20007ffe0ff */
        /* <DEDUP_REMOVED lines=93> */
[-C--:B-1----:R-:W-:Y:S05]  /*4ad0*/  HMMA.16816.F32 R68, R12, R20.reuse, R68 ;  /* 0x000000140c44723c */ /* 0x082fea0000001844 */
[C---:B------:R-:W-:Y:S03]  /*4ae0*/  LEA R5, P0, R4.reuse, R240, 0x2 ;  /* 0x000000f004057211 */ /* 0x040fe600078010ff */
[C---:B------:R-:W-:Y:S04]  /*4af0*/  HMMA.16816.F32 R72, R32.reuse, R20, R72 ;  /* 0x000000142048723c */ /* 0x040fe80000001848 */
[----:B------:R-:W-:Y:S02]  /*4b00*/  LEA.HI.X.SX32 R4, R4, R241, 0x2, P0 ;  /* 0x000000f104047211 */ /* 0x000fe400000f16ff */
[----:B------:R-:W-:Y:S02]  /*4b10*/  MOV R240, R5 ;  /* 0x0000000500f07202 */ /* 0x000fe40000000f00 */
[-C--:B------:R-:W-:Y:S03]  /*4b20*/  HMMA.16816.F32 R76, R32, R22.reuse, R76 ;  /* 0x00000016204c723c */ /* 0x080fe6000000184c */
[----:B------:R-:W-:Y:S05]  /*4b30*/  MOV R241, R4 ;  /* 0x0000000400f17202 */ /* 0x000fea0000000f00 */
        /* <DEDUP_REMOVED lines=9> */
[----:B------:R-:W-:Y:S02]  /*4bd0*/  SHF.R.S64 R6, R5, 0x1f, R4 ;  /* 0x0000001f05067819 */ /* 0x000fe40000001004 */
[----:B------:R-:W-:Y:S02]  /*4be0*/  LOP3.LUT R5, R248, 0x1f8, RZ, 0xc0, !PT ;  /* 0x000001f8f8057812 */ /* 0x000fe400078ec0ff */
[----:B------:R-:W-:Y:S02]  /*4bf0*/  IADD3 R246, P0, PT, R6, R246, RZ ;  /* 0x000000f606f67210 */ /* 0x000fe40007f1e0ff */
[----:B------:R-:W-:Y:S02]  /*4c00*/  LOP3.LUT R5, R5, 0x38, R192, 0x78, !PT ;  /* 0x0000003805057812 */ /* 0x000fe400078e78c0 */
[----:B------:R-:W-:Y:S01]  /*4c10*/  LEA.HI.X.SX32 R243, R4, R243, 0x1, P0 ;  /* 0x000000f304f37211 */ /* 0x000fe200000f0eff */
[----:B------:R-:W-:Y:S01]  /*4c20*/  IMAD.MOV.U32 R12, RZ, RZ, R246 ;  /* 0x000000ffff0c7224 */ /* 0x000fe200078e00f6 */
[----:B------:R-:W-:Y:S02]  /*4c30*/  LOP3.LUT R5, R5, 0x1e00, R248, 0xf8, !PT ;  /* 0x00001e0005057812 */ /* 0x000fe400078ef8f8 */
[----:B------:R-:W-:Y:S01]  /*4c40*/  IADD3 R6, P0, PT, R246, UR6, RZ ;  /* 0x00000006f6067c10 */ /* 0x000fe2000ff1e0ff */
[----:B------:R-:W-:Y:S01]  /*4c50*/  IMAD.MOV.U32 R13, RZ, RZ, R243 ;  /* 0x000000ffff0d7224 */ /* 0x000fe200078e00f3 */
[----:B------:R-:W-:Y:S02]  /*4c60*/  LEA R8, R5, UR4, 0x1 ;  /* 0x0000000405087c11 */ /* 0x000fe4000f8e08ff */
[----:B------:R-:W-:Y:S02]  /*4c70*/  IADD3.X R7, PT, PT, R243, UR7, RZ, P0, !PT ;  /* 0x00000007f3077c10 */ /* 0x000fe400087fe4ff */
[----:B------:R-:W-:Y:S01]  /*4c80*/  IADD3 R4, P0, PT, R6, UR6, RZ ;  /* 0x0000000606047c10 */ /* 0x000fe2000ff1e0ff */
[----:B------:R-:W-:Y:S01]  /*4c90*/  @!PT LDS RZ, [RZ] ;  /* 0x00000000fffff984 */ /* 0x000fe20000000800 */
[----:B------:R-:W-:Y:S01]  /*4ca0*/  @!PT LDS RZ, [RZ] ;  /* 0x00000000fffff984 */ /* 0x000fe20000000800 */
[----:B------:R-:W-:Y:S01]  /*4cb0*/  @!PT LDS RZ, [RZ] ;  /* 0x00000000fffff984 */ /* 0x000fe20000000800 */
[----:B------:R1:W-:Y:S03]  /*4cc0*/  LDGSTS.E.BYPASS.LTC128B.128 [R8+0x8000], desc[UR28][R12.64] ;  /* 0x080000000c087fae */ /* 0x0003e6000b981a1c */
[----:B------:R-:W-:Y:S01]  /*4cd0*/  IADD3.X R5, PT, PT, R7, UR7, RZ, P0, !PT ;  /* 0x0000000707057c10 */ /* 0x000fe200087fe4ff */
[----:B------:R1:W-:Y:S01]  /*4ce0*/  LDGSTS.E.BYPASS.LTC128B.128 [R8+0x9000], desc[UR28][R6.64] ;  /* 0x0900000006087fae */ /* 0x0003e2000b981a1c */
[----:B------:R-:W-:Y:S03]  /*4cf0*/  IADD3 R10, P0, PT, R4, UR6, RZ ;  /* 0x00000006040a7c10 */ /* 0x000fe6000ff1e0ff */
[----:B------:R1:W-:Y:S01]  /*4d00*/  LDGSTS.E.BYPASS.LTC128B.128 [R8+0xa000], desc[UR28][R4.64] ;  /* 0x0a00000004087fae */ /* 0x0003e2000b981a1c */
[----:B------:R-:W-:Y:S05]  /*4d10*/  IADD3.X R11, PT, PT, R5, UR7, RZ, P0, !PT ;  /* 0x00000007050b7c10 */ /* 0x000fea00087fe4ff */
[----:B------:R1:W-:Y:S04]  /*4d20*/  LDGSTS.E.BYPASS.LTC128B.128 [R8+0xb000], desc[UR28][R10.64] ;  /* 0x0b0000000a087fae */ /* 0x0003e8000b981a1c */
[----:B------:R-:W0:Y:S02]  /*4d30*/  LDGDEPBAR ;  /* 0x00000000000079af */ /* 0x000e240000000000 */
.L_x_671:
        /* <DEDUP_REMOVED lines=84> */
[C---:B------:R-:W-:Y:S04]  /*5280*/  LEA.HI.X.SX32 R153, R141.reuse, R155, 0x5, P0 ;  /* 0x0000009b8d997211 */ /* 0x040fe800000f2eff */
[-C--:B------:R-:W-:Y:S01]  /*5290*/  HMMA.16816.F32 R28, R36, R58.reuse, R28 ;  /* 0x0000003a241c723c */ /* 0x080fe2000000181c */
[----:B------:R-:W4:Y:S02]  /*52a0*/  LDSM.16.MT88.4 R36, [R3+0xe800] ;  /* 0x00e800000324783b */ /* 0x000f240000004200 */
[C---:B-1----:R-:W-:Y:S04]  /*52b0*/  LEA R150, P0, R141.reuse, R152, 0x5 ;  /* 0x000000988d967211 */ /* 0x042fe800078028ff */
[C---:B------:R-:W-:Y:S01]  /*52c0*/  LEA.HI.X.SX32 R151, R141.reuse, R153, 0x5, P0 ;  /* 0x000000998d977211 */ /* 0x040fe200000f2eff */
[----:B------:R-:W-:Y:S01]  /*52d0*/  HMMA.16816.F32 R32, R40, R58, R32 ;  /* 0x0000003a2820723c */ /* 0x000fe20000001820 */
[----:B------:R-:W-:Y:S03]  /*52e0*/  LDSM.16.M88.4 R40, [R149+0x18000] ;  /* 0x018000009528783b */ /* 0x000fe60000000200 */
[C---:B------:R-:W-:Y:S02]  /*52f0*/  LEA R146, P0, R141.reuse, R150, 0x5 ;  /* 0x000000968d927211 */ /* 0x040fe400078028ff */
[----:B------:R-:W1:Y:S02]  /*5300*/  LDSM.16.MT88.4 R56, [R0+0xf000] ;  /* 0x00f000000038783b */ /* 0x000e640000004200 */
        /* <DEDUP_REMOVED lines=14> */
[C---:B------:R-:W-:Y:S02]  /*53f0*/  LEA.HI.X.SX32 R137, R141.reuse, R139, 0x5, P0 ;  /* 0x0000008b8d897211 */ /* 0x040fe400000f2eff */
[C---:B------:R-:W-:Y:S03]  /*5400*/  LEA R134, P0, R141.reuse, R136, 0x5 ;  /* 0x000000888d867211 */ /* 0x040fe600078028ff */
[C---:B------:R-:W-:Y:S04]  /*5410*/  HMMA.16816.F32 R24, R52.reuse, R36, R24 ;  /* 0x000000243418723c */ /* 0x040fe80000001818 */
[C---:B------:R-:W-:Y:S02]  /*5420*/  LEA.HI.X.SX32 R135, R141.reuse, R137, 0x5, P0 ;  /* 0x000000898d877211 */ /* 0x040fe400000f2eff */
[C---:B------:R-:W-:Y:S02]  /*5430*/  LEA R148, P0, R141.reuse, R134, 0x5 ;  /* 0x000000868d947211 */ /* 0x040fe400078028ff */
[-C--:B------:R-:W-:Y:S01]  /*5440*/  HMMA.16816.F32 R28, R52, R38.reuse, R28 ;  /* 0x00000026341c723c */ /* 0x080fe2000000181c */
[----:B------:R-:W-:Y:S02]  /*5450*/  LDSM.16.M88.4 R52, [R140+0x1a000] ;  /* 0x01a000008c34783b */ /* 0x000fe40000000200 */
[C---:B--2---:R-:W-:Y:S05]  /*5460*/  LEA.HI.X.SX32 R149, R141.reuse, R135, 0x5, P0 ;  /* 0x000000878d957211 */ /* 0x044fea00000f2eff */
        /* <DEDUP_REMOVED lines=10> */
[----:B------:R-:W-:Y:S01]  /*5510*/  LEA.HI.X.SX32 R67, R141, R133, 0x5, P0 ;  /* 0x000000858d437211 */ /* 0x000fe200000f2eff */
[----:B--2---:R-:W-:Y:S01]  /*5520*/  IMAD.IADD R0, R185, 0x1, R182 ;  /* 0x00000001b9007824 */ /* 0x004fe200078e02b6 */
[C---:B------:R-:W-:Y:S03]  /*5530*/  LEA R64, P0, R141.reuse, R66, 0x5 ;  /* 0x000000428d407211 */ /* 0x040fe600078028ff */
[C---:B------:R-:W-:Y:S04]  /*5540*/  HMMA.16816.F32 R16, R40.reuse, R58, R16 ;  /* 0x0000003a2810723c */ /* 0x040fe80000001810 */
[C---:B------:R-:W-:Y:S04]  /*5550*/  LEA.HI.X.SX32 R65, R141.reuse, R67, 0x5, P0 ;  /* 0x000000438d417211 */ /* 0x040fe800000f2eff */
[-C--:B------:R-:W-:Y:S08]  /*5560*/  HMMA.16816.F32 R20, R40, R60.reuse, R20 ;  /* 0x0000003c2814723c */ /* 0x080ff00000001814 */
[C---:B------:R-:W-:Y:S08]  /*5570*/  HMMA.16816.F32 R24, R48.reuse, R60, R24 ;  /* 0x0000003c3018723c */ /* 0x040ff00000001818 */
[-C--:B------:R-:W-:Y:S08]  /*5580*/  HMMA.16816.F32 R28, R48, R62.reuse, R28 ;  /* 0x0000003e301c723c */ /* 0x080ff0000000181c */
[----:B------:R-:W-:Y:S01]  /*5590*/  HMMA.16816.F32 R32, R40, R62, R32 ;  /* 0x0000003e2820723c */ /* 0x000fe20000001820 */
[----:B------:R-:W1:Y:S03]  /*55a0*/  LDSM.16.MT88.4 R40, [R3+0xf800] ;  /* 0x00f800000328783b */ /* 0x000e660000004200 */
[C---:B------:R-:W-:Y:S04]  /*55b0*/  LEA R62, P0, R141.reuse, R64, 0x5 ;  /* 0x000000408d3e7211 */ /* 0x040fe800078028ff */
[-C--:B----4-:R-:W-:Y:S05]  /*55c0*/  HMMA.16816.F32 R4, R36, R44.reuse, R4 ;  /* 0x0000002c2404723c */ /* 0x090fea0000001804 */
[C---:B------:R-:W-:Y:S02]  /*55d0*/  LEA.HI.X.SX32 R63, R141.reuse, R65, 0x5, P0 ;  /* 0x000000418d3f7211 */ /* 0x040fe400000f2eff */
[C---:B------:R-:W-:Y:S01]  /*55e0*/  LEA R60, P0, R141.reuse, R62, 0x5 ;  /* 0x0000003e8d3c7211 */ /* 0x040fe200078028ff */
[C---:B------:R-:W-:Y:S04]  /*55f0*/  HMMA.16816.F32 R8, R52.reuse, R44, R8 ;  /* 0x0000002c3408723c */ /* 0x040fe80000001808 */
[----:B------:R-:W-:Y:S01]  /*5600*/  @P1 IMAD.WIDE.U32 R44, R180, R168, UR38 ;  /* 0x00000026b42c1e25 */ /* 0x000fe2000f8e00a8 */
[C---:B------:R-:W-:Y:S01]  /*5610*/  LEA.HI.X.SX32 R61, R141.reuse, R63, 0x5, P0 ;  /* 0x0000003f8d3d7211 */ /* 0x040fe200000f2eff */
[----:B------:R-:W-:Y:S01]  /*5620*/  @UP0 UMOV UR38, UR34 ;  /* 0x0000002200260c82 */ /* 0x000fe20008000000 */
[C---:B------:R-:W-:Y:S01]  /*5630*/  LEA R58, P0, R141.reuse, R60, 0x5 ;  /* 0x0000003c8d3a7211 */ /* 0x040fe200078028ff */
[-C--:B------:R-:W-:Y:S01]  /*5640*/  HMMA.16816.F32 R12, R52, R46.reuse, R12 ;  /* 0x0000002e340c723c */ /* 0x080fe2000000180c */
[----:B------:R-:W5:Y:S01]  /*5650*/  @P1 LDG.E R252, desc[UR28][R44.64+-0x200] ;  /* 0xfffe001c2cfc1981 */ /* 0x000f62000c1e1900 */
[----:B------:R-:W-:Y:S01]  /*5660*/  @UP0 UMOV UR39, UR31 ;  /* 0x0000001f00270c82 */ /* 0x000fe20008000000 */
[C---:B------:R-:W-:Y:S03]  /*5670*/  LEA.HI.X.SX32 R59, R141.reuse, R61, 0x5, P0 ;  /* 0x0000003d8d3b7211 */ /* 0x040fe600000f2eff */
        /* <DEDUP_REMOVED lines=8> */
[----:B------:R-:W-:Y:S01]  /*5700*/  REDG.E.ADD.F32.FTZ.RN.STRONG.GPU desc[UR28][R240.64], R4 ;  /* 0x00000004f00079a6 */ /* 0x000fe2000c12f31c */
[C---:B------:R-:W-:Y:S04]  /*5710*/  LEA.HI.X.SX32 R51, R141.reuse, R57, 0x5, P0 ;  /* 0x000000398d337211 */ /* 0x040fe800000f2eff */
[----:B------:R-:W-:Y:S01]  /*5720*/  REDG.E.ADD.F32.FTZ.RN.STRONG.GPU desc[UR28][R164.64], R5 ;  /* 0x00000005a40079a6 */ /* 0x000fe2000c12f31c */
        /* <DEDUP_REMOVED lines=12> */
[----:B------:R-:W-:Y:S01]  /*57f0*/  REDG.E.ADD.F32.FTZ.RN.STRONG.GPU desc[UR28][R154.64], R10 ;  /* 0x0000000a9a0079a6 */ /* 0x000fe2000c12f31c */
[C---:B------:R-:W-:Y:S04]  /*5800*/  LEA.HI.X.SX32 R41, R141.reuse, R47, 0x5, P0 ;  /* 0x0000002f8d297211 */ /* 0x040fe800000f2eff */
[----:B------:R-:W-:Y:S05]  /*5810*/  REDG.E.ADD.F32.FTZ.RN.STRONG.GPU desc[UR28][R152.64], R11 ;  /* 0x0000000b980079a6 */ /* 0x000fea000c12f31c */
[----:B------:R-:W-:Y:S01]  /*5820*/  REDG.E.ADD.F32.FTZ.RN.STRONG.GPU desc[UR28][R150.64], R16 ;  /* 0x00000010960079a6 */ /* 0x000fe2000c12f31c */
[C---:B-1----:R-:W-:Y:S04]  /*5830*/  LEA R6, P0, R141.reuse, R40, 0x5 ;  /* 0x000000288d067211 */ /* 0x042fe800078028ff */
[----:B------:R-:W-:Y:S01]  /*5840*/  REDG.E.ADD.F32.FTZ.RN.STRONG.GPU desc[UR28][R146.64], R17 ;  /* 0x00000011920079a6 */ /* 0x000fe2000c12f31c */
[C---:B---3--:R-:W-:Y:S04]  /*5850*/  LEA.HI.X.SX32 R7, R141.reuse, R41, 0x5, P0 ;  /* 0x000000298d077211 */ /* 0x048fe800000f2eff */
[----:B------:R-:W-:Y:S01]  /*5860*/  REDG.E.ADD.F32.FTZ.RN.STRONG.GPU desc[UR28][R144.64], R18 ;  /* 0x00000012900079a6 */ /* 0x000fe2000c12f31c */
[C---:B------:R-:W-:Y:S04]  /*5870*/  LEA R4, P0, R141.reuse, R6, 0x5 ;  /* 0x000000068d047211 */ /* 0x040fe800078028ff */
[----:B------:R-:W-:Y:S01]  /*5880*/  REDG.E.ADD.F32.FTZ.RN.STRONG.GPU desc[UR28][R142.64], R19 ;  /* 0x000000138e0079a6 */ /* 0x000fe2000c12f31c */
[C---:B------:R-:W-:Y:S02]  /*5890*/  LEA.HI.X.SX32 R5, R141.reuse, R7, 0x5, P0 ;  /* 0x000000078d057211 */ /* 0x040fe400000f2eff */
[C---:B----4-:R-:W-:Y:S02]  /*58a0*/  LEA R8, P0, R141.reuse, R4, 0x5 ;  /* 0x000000048d087211 */ /* 0x050fe400078028ff */
[----:B------:R-:W-:Y:S02]  /*58b0*/  REDG.E.ADD.F32.FTZ.RN.STRONG.GPU desc[UR28][R138.64], R12 ;  /* 0x0000000c8a0079a6 */ /* 0x000fe4000c12f31c */
[----:B--2---:R-:W-:Y:S03]  /*58c0*/  LEA.HI.X.SX32 R9, R141, R5, 0x5, P0 ;  /* 0x000000058d097211 */ /* 0x004fe600000f2eff */
[----:B------:R-:W-:Y:S01]  /*58d0*/  REDG.E.ADD.F32.FTZ.RN.STRONG.GPU desc[UR28][R136.64], R13 ;  /* 0x0000000d880079a6 */ /* 0x000fe2000c12f31c */
[----:B------:R-:W-:Y:S01]  /*58e0*/  PLOP3.LUT P0, PT, PT, PT, UP1, 0x80, 0x8 ;  /* 0x000000000008781c */ /* 0x000fe20003f0f018 */
[----:B------:R-:W-:Y:S03]  /*58f0*/  @UP0 UIADD3 UR32, UP1, UPT, UR32, -0x200, URZ ;  /* 0xfffffe0020200890 */ /* 0x000fe6000ff3e0ff */
[----:B------:R-:W-:Y:S01]  /*5900*/  REDG.E.ADD.F32.FTZ.RN.STRONG.GPU desc[UR28][R134.64], R14 ;  /* 0x0000000e860079a6 */ /* 0x000fe2000c12f31c */
[----:B------:R-:W-:Y:S04]  /*5910*/  @UP0 UIADD3.X UR5, UPT, UPT, UR5, -0x1, URZ, UP1, !UPT ;  /* 0xffffffff05050890 */ /* 0x000fe80008ffe4ff */
[----:B------:R-:W-:Y:S01]  /*5920*/  REDG.E.ADD.F32.FTZ.RN.STRONG.GPU desc[UR28][R148.64], R15 ;  /* 0x0000000f940079a6 */ /* 0x000fe2000c12f31c */
[----:B------:R-:W-:Y:S04]  /*5930*/  UISETP.GT.AND UP1, UPT, UR33, URZ, UPT ;  /* 0x000000ff2100728c */ /* 0x000fe8000bf24270 */
        /* <DEDUP_REMOVED lines=24> */
[----:B------:R-:W-:Y:S05]  /*5ac0*/  LDSM.16.MT88.4 R28, [R182+0x1000] ;  /* 0x00100000b61c783b */ /* 0x000fea0000004200 */
        /* <DEDUP_REMOVED lines=13> */
[----:B------:R-:W3:Y:S05]  /*5ba0*/  LDSM.16.MT88.4 R4, [R0+0x1000] ;  /* 0x001000000004783b */ /* 0x000eea0000004200 */
[----:B------:R-:W-:Y:S02]  /*5bb0*/  LDSM.16.MT88.4 R16, [R2+0x15800] ;  /* 0x015800000210783b */ /* 0x000fe40000004200 */
[-C--:B----4-:R-:W-:Y:S08]  /*5bc0*/  HMMA.16816.F32 R100, R20, R24.reuse, R100 ;  /* 0x000000181464723c */ /* 0x090ff00000001864 */
        /* <DEDUP_REMOVED lines=9> */
[----:B------:R-:W-:Y:S05]  /*5c60*/  LDSM.16.MT88.4 R8, [R2+0x16000] ;  /* 0x016000000208783b */ /* 0x000fea0000004200 */
[----:B------:R-:W1:Y:S02]  /*5c70*/  LDSM.16.MT88.4 R20, [R182+0x2000] ;  /* 0x00200000b614783b */ /* 0x000e640000004200 */
        /* <DEDUP_REMOVED lines=24> */
[-C--:B-1----:R-:W-:Y:S08]  /*5e00*/  HMMA.16816.F32 R100, R8, R20.reuse, R100 ;  /* 0x000000140864723c */ /* 0x082ff00000001864 */
[C---:B--2---:R-:W-:Y:S08]  /*5e10*/  HMMA.16816.F32 R104, R28.reuse, R20, R104 ;  /* 0x000000141c68723c */ /* 0x044ff00000001868 */
        /* <DEDUP_REMOVED lines=8> */
[----:B------:R-:W-:Y:S05]  /*5ea0*/  LDSM.16.MT88.4 R8, [R2+0x17800] ;  /* 0x017800000208783b */ /* 0x000fea0000004200 */
[----:B------:R2:W-:Y:S02]  /*5eb0*/  LDSM.16.MT88.4 R32, [R0+0x3800] ;  /* 0x003800000020783b */ /* 0x0005e40000004200 */
        /* <DEDUP_REMOVED lines=30> */
.L_x_669:
[C---:B------:R-:W-:Y:S01]  /*60a0*/  IMAD.SHL.U32 R0, R192.reuse, 0x10, RZ ;  /* 0x00000010c0007824 */ /* 0x040fe200078e00ff */
[----:B------:R-:W2:Y:S01]  /*60b0*/  LDCU.64 UR12, c[0x0][0x5a8] ;  /* 0x0000b500ff0c77ac */ /* 0x000ea20008000a00 */
[C---:B-1----:R-:W-:Y:S01]  /*60c0*/  IMAD.SHL.U32 R2, R192.reuse, 0x20, RZ ;  /* 0x00000020c0027824 */ /* 0x042fe200078e00ff */
[----:B------:R-:W-:Y:S01]  /*60d0*/  SHF.R.U32.HI R4, RZ, 0x4, R192 ;  /* 0x00000004ff047819 */ /* 0x000fe200000116c0 */
[----:B------:R-:W-:Y:S01]  /*60e0*/  IMAD.SHL.U32 R3, R192, 0x2, RZ ;  /* 0x00000002c0037824 */ /* 0x000fe200078e00ff */
[----:B------:R-:W-:Y:S01]  /*60f0*/  LOP3.LUT R0, R0, 0x1c0, RZ, 0xc0, !PT ;  /* 0x000001c000007812 */ /* 0x000fe200078ec0ff */
[----:B------:R-:W1:Y:S01]  /*6100*/  LDCU UR5, c[0x0][0x500] ;  /* 0x0000a000ff0577ac */ /* 0x000e620008000800 */
[----:B------:R-:W-:Y:S01]  /*6110*/  LOP3.LUT R2, R2, 0xc00, RZ, 0xc0, !PT ;  /* 0x00000c0002027812 */ /* 0x000fe200078ec0ff */
[----:B------:R-:W-:Y:S01]  /*6120*/  IMAD.MOV.U32 R187, RZ, RZ, RZ ;  /* 0x000000ffffbb7224 */ /* 0x000fe200078e00ff */
[--C-:B------:R-:W-:Y:S01]  /*6130*/  LOP3.LUT R0, R0, 0x38, R3.reuse, 0xf8, !PT ;  /* 0x0000003800007812 */ /* 0x100fe200078ef803 */
[----:B------:R-:W-:Y:S01]  /*6140*/  UMOV UR37, UR20 ;  /* 0x0000001400257c82 */ /* 0x000fe20008000000 */
[----:B------:R-:W-:Y:S01]  /*6150*/  LOP3.LUT R3, R2, 0x6, R3, 0xf8, !PT ;  /* 0x0000000602037812 */ /* 0x000fe200078ef803 */
[----:B------:R-:W3:Y:S01]  /*6160*/  LDCU.64 UR6, c[0x0][0x5b0] ;  /* 0x0000b600ff0677ac */ /* 0x000ee20008000a00 */
[----:B------:R-:W-:Y:S01]  /*6170*/  LOP3.LUT R0, R0, 0x8, R4, 0x78, !PT ;  /* 0x0000000800007812 */ /* 0x000fe200078e7804 */
[----:B------:R-:W-:Y:S01]  /*6180*/  IMAD.MOV.U32 R4, RZ, RZ, 0x20 ;  /* 0x00000020ff047424 */ /* 0x000fe200078e00ff */
[----:B------:R-:W-:-:S02]  /*6190*/  R2P PR, R192, 0x18 ;  /* 0x00000018c0007804 */ /* 0x000fc40000000000 */
[----:B------:R-:W-:Y:S02]  /*61a0*/  LOP3.LUT R5, R3, R0, RZ, 0xfc, !PT ;  /* 0x0000000003057212 */ /* 0x000fe400078efcff */
[----:B------:R-:W-:Y:S01]  /*61b0*/  LOP3.LUT R0, R248, 0x1f8, RZ, 0xc0, !PT ;  /* 0x000001f8f8007812 */ /* 0x000fe200078ec0ff */
[----:B--2---:R-:W-:Y:S01]  /*61c0*/  UIMAD UR13, UR37, UR13, URZ ;  /* 0x0000000d250d72a4 */ /* 0x004fe2000f8e02ff */
[----:B------:R-:W-:Y:S01]  /*61d0*/  MOV R2, UR12 ;  /* 0x0000000c00027c02 */ /* 0x000fe20008000f00 */
[----:B------:R-:W-:Y:S01]  /*61e0*/  USHF.L.U32 UR12, UR30, 0x7, URZ ;  /* 0x000000071e0c7899 */ /* 0x000fe200080006ff */
[----:B------:R-:W-:Y:S01]  /*61f0*/  LOP3.LUT R0, R0, 0x38, R192, 0x78, !PT ;  /* 0x0000003800007812 */ /* 0x000fe200078e78c0 */
[----:B-1----:R-:W-:Y:S01]  /*6200*/  FMUL.FTZ R100, R100, UR5 ;  /* 0x0000000564647c20 */ /* 0x002fe20008410000 */
[----:B------:R-:W-:Y:S01]  /*6210*/  FMUL.FTZ R15, R101, UR5 ;  /* 0x00000005650f7c20 */ /* 0x000fe20008410000 */
[----:B------:R-:W-:Y:S01]  /*6220*/  IMAD.WIDE.U32 R2, R2, UR37, R186 ;  /* 0x0000002502027c25 */ /* 0x000fe2000f8e00ba */
[----:B------:R-:W-:-:S03]  /*6230*/  LOP3.LUT R20, R0, 0x1e00, R248, 0xf8, !PT ;  /* 0x00001e0000147812 */ /* 0x000fc600078ef8f8 */
[----:B------:R-:W-:Y:S01]  /*6240*/  FMUL.FTZ R102, R102, UR5 ;  /* 0x0000000566667c20 */ /* 0x000fe20008410000 */
[----:B------:R-:W-:Y:S01]  /*6250*/  LEA R0, R5, UR4, 0x1 ;  /* 0x0000000405007c11 */ /* 0x000fe2000f8e08ff */
[----:B------:R-:W-:Y:S01]  /*6260*/  FMUL.FTZ R14, R103, UR5 ;  /* 0x00000005670e7c20 */ /* 0x000fe20008410000 */
[----:B------:R-:W-:Y:S01]  /*6270*/  FMUL.FTZ R112, R112, UR5 ;  /* 0x0000000570707c20 */ /* 0x000fe20008410000 */
[----:B------:R-:W-:Y:S01]  /*6280*/  FMUL.FTZ R11, R113, UR5 ;  /* 0x00000005710b7c20 */ /* 0x000fe20008410000 */
[----:B------:R-:W-:Y:S01]  /*6290*/  IADD3 R5, PT, PT, R0, 0xc000, RZ ;  /* 0x0000c00000057810 */ /* 0x000fe20007ffe0ff */
        /* <DEDUP_REMOVED lines=11> */
[----:B------:R-:W-:-:S02]  /*6350*/  IMAD.MOV.U32 R6, RZ, RZ, R2 ;  /* 0x000000ffff067224 */ /* 0x000fc400078e0002 */
[----:B------:R-:W-:Y:S01]  /*6360*/  FMUL.FTZ R116, R116, UR5 ;  /* 0x0000000574747c20 */ /* 0x000fe20008410000 */
[----:B------:R-:W-:Y:S01]  /*6370*/  FMUL.FTZ R17, R117, UR5 ;  /* 0x0000000575117c20 */ /* 0x000fe20008410000 */
[----:B------:R-:W-:Y:S01]  /*6380*/  FMUL.FTZ R118, R118, UR5 ;  /* 0x0000000576767c20 */ /* 0x000fe20008410000 */
[----:B------:R-:W-:Y:S01]  /*6390*/  FMUL.FTZ R16, R119, UR5 ;  /* 0x0000000577107c20 */ /* 0x000fe20008410000 */
[----:B------:R-:W-:Y:S02]  /*63a0*/  VIADD R2, R0, 0xc040 ;  /* 0x0000c04000027836 */ /* 0x000fe40000000000 */
[----:B------:R-:W-:Y:S01]  /*63b0*/  FMUL.FTZ R128, R128, UR5 ;  /* 0x0000000580807c20 */ /* 0x000fe20008410000 */
[----:B------:R-:W-:Y:S01]  /*63c0*/  FMUL.FTZ R129, R129, UR5 ;  /* 0x0000000581817c20 */ /* 0x000fe20008410000 */
[----:B------:R-:W-:Y:S01]  /*63d0*/  FMUL.FTZ R130, R130, UR5 ;  /* 0x0000000582827c20 */ /* 0x000fe20008410000 */
[----:B------:R-:W-:Y:S01]  /*63e0*/  FMUL.FTZ R131, R131, UR5 ;  /* 0x0000000583837c20 */ /* 0x000fe20008410000 */
[----:B------:R-:W-:Y:S01]  /*63f0*/  F2FP.F16.F32.PACK_AB R15, R15, R100 ;  /* 0x000000640f0f723e */ /* 0x000fe200000000ff */
[----:B------:R-:W-:Y:S01]  /*6400*/  BAR.SYNC.DEFER_BLOCKING 0x0 ;  /* 0x0000000000007b1d */ /* 0x000fe20000010000 */
[----:B------:R-:W-:Y:S01]  /*6410*/  F2FP.F16.F32.PACK_AB R14, R14, R102 ;  /* 0x000000660e0e723e */ /* 0x000fe200000000ff */
[----:B------:R-:W-:Y:S01]  /*6420*/  @P4 VIADD R2, R5, 0xffffffc0 ;  /* 0xffffffc005024836 */ /* 0x000fe20000000000 */
[----:B------:R-:W-:Y:S01]  /*6430*/  IADD3 R7, PT, PT, R3, UR13, RZ ;  /* 0x0000000d03077c10 */ /* 0x000fe2000fffe0ff */
[----:B------:R-:W-:Y:S01]  /*6440*/  FMUL.FTZ R120, R120, UR5 ;  /* 0x0000000578787c20 */ /* 0x000fe20008410000 */
[----:B------:R-:W-:Y:S01]  /*6450*/  FMUL.FTZ R121, R121, UR5 ;  /* 0x0000000579797c20 */ /* 0x000fe20008410000 */
[----:B------:R-:W-:Y:S01]  /*6460*/  FMUL.FTZ R122, R122, UR5 ;  /* 0x000000057a7a7c20 */ /* 0x000fe20008410000 */
[----:B------:R-:W-:Y:S01]  /*6470*/  FMUL.FTZ R123, R123, UR5 ;  /* 0x000000057b7b7c20 */ /* 0x000fe20008410000 */
[----:B------:R-:W-:Y:S01]  /*6480*/  F2FP.F16.F32.PACK_AB R11, R11, R112 ;  /* 0x000000700b0b723e */ /* 0x000fe200000000ff */
[----:B------:R-:W-:Y:S01]  /*6490*/  IMAD.IADD R3, R4, 0x1, R0 ;  /* 0x0000000104037824 */ /* 0x000fe200078e0200 */
[----:B------:R-:W-:Y:S01]  /*64a0*/  F2FP.F16.F32.PACK_AB R10, R10, R114 ;  /* 0x000000720a0a723e */ /* 0x000fe200000000ff */
[----:B------:R-:W-:Y:S01]  /*64b0*/  FMUL.FTZ R124, R124, UR5 ;  /* 0x000000057c7c7c20 */ /* 0x000fe20008410000 */
[----:B------:R-:W-:Y:S01]  /*64c0*/  FMUL.FTZ R125, R125, UR5 ;  /* 0x000000057d7d7c20 */ /* 0x000fe20008410000 */
[----:B------:R-:W-:Y:S01]  /*64d0*/  FMUL.FTZ R126, R126, UR5 ;  /* 0x000000057e7e7c20 */ /* 0x000fe20008410000 */
[----:B------:R-:W-:Y:S01]  /*64e0*/  FMUL.FTZ R127, R127, UR5 ;  /* 0x000000057f7f7c20 */ /* 0x000fe20008410000 */
[----:B------:R-:W-:Y:S01]  /*64f0*/  F2FP.F16.F32.PACK_AB R13, R13, R104 ;  /* 0x000000680d0d723e */ /* 0x000fe200000000ff */
[----:B------:R-:W-:Y:S01]  /*6500*/  USHF.R.S32.HI UR5, URZ, 0x1f, UR12 ;  /* 0x0000001fff057899 */ /* 0x000fe2000801140c */
[----:B------:R-:W-:Y:S01]  /*6510*/  F2FP.F16.F32.PACK_AB R12, R12, R106 ;  /* 0x0000006a0c0c723e */ /* 0x000fe200000000ff */
[----:B------:R-:W-:Y:S01]  /*6520*/  UIADD3 UR12, UP0, UPT, UR35, UR12, URZ ;  /* 0x0000000c230c7290 */ /* 0x000fe2000ff1e0ff */
[----:B------:R-:W-:Y:S01]  /*6530*/  F2FP.F16.F32.PACK_AB R19, R19, R108 ;  /* 0x0000006c1313723e */ /* 0x000fe200000000ff */
[----:B---3--:R-:W-:Y:S01]  /*6540*/  IMAD.U32 R8, RZ, RZ, UR6 ;  /* 0x00000006ff087e24 */ /* 0x008fe2000f8e00ff */
[----:B------:R-:W-:Y:S01]  /*6550*/  F2FP.F16.F32.PACK_AB R18, R18, R110 ;  /* 0x0000006e1212723e */ /* 0x000fe200000000ff */
[----:B------:R-:W-:Y:S01]  /*6560*/  UIMAD UR7, UR37, UR7, URZ ;  /* 0x00000007250772a4 */ /* 0x000fe2000f8e02ff */
[----:B------:R-:W-:Y:S01]  /*6570*/  F2FP.F16.F32.PACK_AB R17, R17, R116 ;  /* 0x000000741111723e */ /* 0x000fe200000000ff */
[----:B------:R-:W-:Y:S01]  /*6580*/  STS [R0+0xc000], R15 ;  /* 0x00c0000f00007388 */ /* 0x000fe20000000800 */
[----:B------:R-:W-:Y:S01]  /*6590*/  F2FP.F16.F32.PACK_AB R16, R16, R118 ;  /* 0x000000761010723e */ /* 0x000fe200000000ff */
[----:B------:R-:W-:Y:S01]  /*65a0*/  ULEA.HI.X.SX32 UR35, UR35, UR5, 0x1, UP0 ;  /* 0x0000000523237291 */ /* 0x000fe200080f0eff */
[----:B------:R-:W-:Y:S01]  /*65b0*/  F2FP.F16.F32.PACK_AB R128, R129, R128 ;  /* 0x000000808180723e */ /* 0x000fe200000000ff */
[----:B------:R1:W-:Y:S01]  /*65c0*/  STS [R0+0xc400], R14 ;  /* 0x00c4000e00007388 */ /* 0x0003e20000000800 */
[----:B------:R-:W-:Y:S01]  /*65d0*/  F2FP.F16.F32.PACK_AB R130, R131, R130 ;  /* 0x000000828382723e */ /* 0x000fe200000000ff */
[----:B------:R-:W-:Y:S01]  /*65e0*/  IMAD.WIDE.U32 R8, R8, UR37, R186 ;  /* 0x0000002508087c25 */ /* 0x000fe2000f8e00ba */
[----:B------:R-:W-:Y:S01]  /*65f0*/  IADD3 R4, PT, PT, R4, R2, RZ ;  /* 0x0000000204047210 */ /* 0x000fe20007ffe0ff */
[----:B------:R-:W-:Y:S01]  /*6600*/  STS [R3+0xc000], R11 ;  /* 0x00c0000b03007388 */ /* 0x000fe20000000800 */
[----:B------:R-:W-:-:S02]  /*6610*/  F2FP.F16.F32.PACK_AB R121, R121, R120 ;  /* 0x000000787979723e */ /* 0x000fc400000000ff */
[----:B------:R-:W-:Y:S01]  /*6620*/  F2FP.F16.F32.PACK_AB R122, R123, R122 ;  /* 0x0000007a7b7a723e */ /* 0x000fe200000000ff */
[----:B------:R2:W-:Y:S01]  /*6630*/  STS [R3+0xc400], R10 ;  /* 0x00c4000a03007388 */ /* 0x0005e20000000800 */
[----:B------:R-:W-:Y:S02]  /*6640*/  F2FP.F16.F32.PACK_AB R124, R125, R124 ;  /* 0x0000007c7d7c723e */ /* 0x000fe400000000ff */
[----:B------:R-:W-:Y:S01]  /*6650*/  F2FP.F16.F32.PACK_AB R126, R127, R126 ;  /* 0x0000007e7f7e723e */ /* 0x000fe200000000ff */
[----:B------:R-:W-:Y:S01]  /*6660*/  STS [R0+0xe000], R13 ;  /* 0x00e0000d00007388 */ /* 0x000fe20000000800 */
[----:B------:R-:W-:Y:S02]  /*6670*/  F2FP.F16.F32.PACK_AB R68, R69, R68 ;  /* 0x000000444544723e */ /* 0x000fe400000000ff */
[----:B------:R-:W-:Y:S01]  /*6680*/  F2FP.F16.F32.PACK_AB R70, R71, R70 ;  /* 0x000000464746723e */ /* 0x000fe200000000ff */
[----:B------:R3:W-:Y:S01]  /*6690*/  STS [R0+0xe400], R12 ;  /* 0x00e4000c00007388 */ /* 0x0007e20000000800 */
[----:B------:R-:W-:-:S02]  /*66a0*/  F2FP.F16.F32.PACK_AB R80, R81, R80 ;  /* 0x000000505150723e */ /* 0x000fc400000000ff */
[----:B------:R-:W-:Y:S01]  /*66b0*/  F2FP.F16.F32.PACK_AB R82, R83, R82 ;  /* 0x000000525352723e */ /* 0x000fe200000000ff */
[----:B------:R-:W-:Y:S01]  /*66c0*/  STS [R3+0xe000], R19 ;  /* 0x00e0001303007388 */ /* 0x000fe20000000800 */
[----:B------:R-:W-:Y:S02]  /*66d0*/  F2FP.F16.F32.PACK_AB R72, R73, R72 ;  /* 0x000000484948723e */ /* 0x000fe400000000ff */
[----:B------:R-:W-:Y:S01]  /*66e0*/  F2FP.F16.F32.PACK_AB R74, R75, R74 ;  /* 0x0000004a4b4a723e */ /* 0x000fe200000000ff */
[----:B------:R-:W-:Y:S01]  /*66f0*/  STS [R3+0xe400], R18 ;  /* 0x00e4001203007388 */ /* 0x000fe20000000800 */
[----:B------:R-:W-:Y:S01]  /*6700*/  F2FP.F16.F32.PACK_AB R76, R77, R76 ;  /* 0x0000004c4d4c723e */ /* 0x000fe200000000ff */
[----:B-1----:R-:W1:Y:S01]  /*6710*/  LDC.64 R14, c[0x0][0x5d8] ;  /* 0x00017600ff0e7b82 */ /* 0x002e620000000a00 */
[----:B------:R-:W-:Y:S01]  /*6720*/  F2FP.F16.F32.PACK_AB R78, R79, R78 ;  /* 0x0000004e4f4e723e */ /* 0x000fe200000000ff */
[----:B------:R-:W-:Y:S01]  /*6730*/  STS [R2], R17 ;  /* 0x0000001102007388 */ /* 0x000fe20000000800 */
[----:B------:R-:W-:-:S02]  /*6740*/  F2FP.F16.F32.PACK_AB R84, R85, R84 ;  /* 0x000000545554723e */ /* 0x000fc400000000ff */
[----:B------:R-:W-:Y:S01]  /*6750*/  F2FP.F16.F32.PACK_AB R86, R87, R86 ;  /* 0x000000565756723e */ /* 0x000fe200000000ff */
[----:B------:R4:W-:Y:S01]  /*6760*/  STS [R2+0x400], R16 ;  /* 0x0004001002007388 */ /* 0x0009e20000000800 */
[----:B------:R-:W-:Y:S01]  /*6770*/  F2FP.F16.F32.PACK_AB R96, R97, R96 ;  /* 0x000000606160723e */ /* 0x000fe200000000ff */
[----:B--2---:R-:W2:Y:S01]  /*6780*/  LDC.64 R10, c[0x0][0x5c0] ;  /* 0x00017000ff0a7b82 */ /* 0x004ea20000000a00 */
[----:B------:R-:W-:Y:S01]  /*6790*/  F2FP.F16.F32.PACK_AB R98, R99, R98 ;  /* 0x000000626362723e */ /* 0x000fe200000000ff */
[----:B------:R-:W-:Y:S01]  /*67a0*/  STS [R4], R128 ;  /* 0x0000008004007388 */ /* 0x000fe20000000800 */
[----:B------:R-:W-:Y:S02]  /*67b0*/  F2FP.F16.F32.PACK_AB R88, R89, R88 ;  /* 0x000000585958723e */ /* 0x000fe400000000ff */
[----:B------:R-:W-:Y:S01]  /*67c0*/  F2FP.F16.F32.PACK_AB R90, R91, R90 ;  /* 0x0000005a5b5a723e */ /* 0x000fe200000000ff */
[----:B------:R-:W-:Y:S01]  /*67d0*/  STS [R4+0x400], R130 ;  /* 0x0004008204007388 */ /* 0x000fe20000000800 */
[----:B------:R-:W-:Y:S01]  /*67e0*/  F2FP.F16.F32.PACK_AB R92, R93, R92 ;  /* 0x0000005c5d5c723e */ /* 0x000fe200000000ff */
[----:B---3--:R-:W3:Y:S01]  /*67f0*/  LDC.64 R12, c[0x0][0x5c8] ;  /* 0x00017200ff0c7b82 */ /* 0x008ee20000000a00 */
[----:B------:R-:W-:Y:S01]  /*6800*/  F2FP.F16.F32.PACK_AB R94, R95, R94 ;  /* 0x0000005e5f5e723e */ /* 0x000fe200000000ff */
[----:B------:R-:W-:Y:S01]  /*6810*/  STS [R2+0x2000], R121 ;  /* 0x0020007902007388 */ /* 0x000fe20000000800 */
[----:B------:R-:W-:-:S03]  /*6820*/  SHF.R.U32.HI R192, RZ, 0x3, R192 ;  /* 0x00000003ffc07819 */ /* 0x000fc600000116c0 */
[----:B------:R-:W-:Y:S04]  /*6830*/  STS [R2+0x2400], R122 ;  /* 0x0024007a02007388 */ /* 0x000fe80000000800 */
[----:B------:R-:W-:Y:S04]  /*6840*/  STS [R4+0x2000], R124 ;  /* 0x0020007c04007388 */ /* 0x000fe80000000800 */
[----:B------:R-:W-:Y:S01]  /*6850*/  STS [R4+0x2400], R126 ;  /* 0x0024007e04007388 */ /* 0x000fe20000000800 */
[----:B----4-:R-:W4:Y:S03]  /*6860*/  LDC.64 R16, c[0x0][0x5e0] ;  /* 0x00017800ff107b82 */ /* 0x010f260000000a00 */
[----:B------:R-:W-:Y:S04]  /*6870*/  STS [R0+0x10000], R68 ;  /* 0x0100004400007388 */ /* 0x000fe80000000800 */
[----:B------:R-:W-:Y:S04]  /*6880*/  STS [R0+0x10400], R70 ;  /* 0x0104004600007388 */ /* 0x000fe80000000800 */
[----:B------:R-:W-:Y:S04]  /*6890*/  STS [R3+0x10000], R80 ;  /* 0x0100005003007388 */ /* 0x000fe80000000800 */
[----:B------:R-:W-:Y:S04]  /*68a0*/  STS [R3+0x10400], R82 ;  /* 0x0104005203007388 */ /* 0x000fe80000000800 */
[----:B------:R-:W-:Y:S04]  /*68b0*/  STS [R0+0x12000], R72 ;  /* 0x0120004800007388 */ /* 0x000fe80000000800 */
[----:B------:R1:W-:Y:S04]  /*68c0*/  STS [R0+0x12400], R74 ;  /* 0x0124004a00007388 */ /* 0x0003e80000000800 */
[----:B------:R-:W-:Y:S04]  /*68d0*/  STS [R3+0x12000], R76 ;  /* 0x0120004c03007388 */ /* 0x000fe80000000800 */
[----:B------:R-:W-:Y:S04]  /*68e0*/  STS [R3+0x12400], R78 ;  /* 0x0124004e03007388 */ /* 0x000fe80000000800 */
[----:B------:R-:W-:Y:S04]  /*68f0*/  STS [R2+0x4000], R84 ;  /* 0x0040005402007388 */ /* 0x000fe80000000800 */
[----:B------:R-:W-:Y:S04]  /*6900*/  STS [R2+0x4400], R86 ;  /* 0x0044005602007388 */ /* 0x000fe80000000800 */
[----:B------:R-:W-:Y:S04]  /*6910*/  STS [R4+0x4000], R96 ;  /* 0x0040006004007388 */ /* 0x000fe80000000800 */
[----:B------:R-:W-:Y:S01]  /*6920*/  STS [R4+0x4400], R98 ;  /* 0x0044006204007388 */ /* 0x000fe20000000800 */
[----:B-1----:R-:W-:-:S03]  /*6930*/  LEA R0, R20, UR4, 0x1 ;  /* 0x0000000414007c11 */ /* 0x002fc6000f8e08ff */
[----:B------:R-:W-:Y:S04]  /*6940*/  STS [R2+0x6000], R88 ;  /* 0x0060005802007388 */ /* 0x000fe80000000800 */
[----:B------:R1:W-:Y:S04]  /*6950*/  STS [R2+0x6400], R90 ;  /* 0x0064005a02007388 */ /* 0x0003e80000000800 */
[----:B------:R-:W-:Y:S04]  /*6960*/  STS [R4+0x6000], R92 ;  /* 0x0060005c04007388 */ /* 0x000fe80000000800 */
[----:B------:R3:W-:Y:S01]  /*6970*/  STS [R4+0x6400], R94 ;  /* 0x0064005e04007388 */ /* 0x0007e20000000800 */
[----:B------:R-:W-:Y:S01]  /*6980*/  BAR.SYNC.DEFER_BLOCKING 0x0 ;  /* 0x0000000000007b1d */ /* 0x000fe20000010000 */
[----:B-1----:R-:W-:Y:S01]  /*6990*/  IMAD.WIDE.U32 R2, R14, UR23, R6 ;  /* 0x000000170e027c25 */ /* 0x002fe2000f8e0006 */
[----:B--2---:R-:W-:-:S03]  /*69a0*/  SHF.L.U64.HI R14, R10, 0x6, R11 ;  /* 0x000000060a0e7819 */ /* 0x004fc6000001020b */
[----:B------:R-:W-:Y:S02]  /*69b0*/  IMAD R5, R15, UR23, R3 ;  /* 0x000000170f057c24 */ /* 0x000fe4000f8e0203 */
[C---:B------:R-:W-:Y:S02]  /*69c0*/  IMAD R6, R10.reuse, UR35, RZ ;  /* 0x000000230a067c24 */ /* 0x040fe4000f8e02ff */
[----:B---3--:R-:W-:Y:S01]  /*69d0*/  IMAD.MOV.U32 R4, RZ, RZ, R2 ;  /* 0x000000ffff047224 */ /* 0x008fe200078e0002 */
[----:B------:R-:W-:Y:S01]  /*69e0*/  MOV R2, R8 ;  /* 0x0000000800027202 */ /* 0x000fe20000000f00 */
[----:B------:R-:W-:Y:S01]  /*69f0*/  VIADD R3, R9, UR7 ;  /* 0x0000000709037c36 */ /* 0x000fe20008000000 */
[----:B------:R-:W1:Y:S01]  /*6a00*/  LDS.128 R44, [R0+0xc000] ;  /* 0x00c00000002c7984 */ /* 0x000e620000000c00 */
[----:B------:R-:W2:Y:S01]  /*6a10*/  LDCU.128 UR4, c[0x0][0x560] ;  /* 0x0000ac00ff0477ac */ /* 0x000ea20008000c00 */
[----:B------:R-:W-:Y:S02]  /*6a20*/  IMAD R6, R11, UR12, R6 ;  /* 0x0000000c0b067c24 */ /* 0x000fe4000f8e0206 */
[----:B------:R-:W3:Y:S01]  /*6a30*/  LDS.128 R40, [R0+0xd000] ;  /* 0x00d0000000287984 */ /* 0x000ee20000000c00 */
[----:B------:R-:W-:-:S03]  /*6a40*/  IMAD.WIDE.U32 R4, R10, UR12, R4 ;  /* 0x0000000c0a047c25 */ /* 0x000fc6000f8e0004 */
[----:B------:R-:W3:Y:S01]  /*6a50*/  LDS.128 R36, [R0+0xe000] ;  /* 0x00e0000000247984 */ /* 0x000ee20000000c00 */
[----:B----4-:R-:W-:-:S03]  /*6a60*/  IMAD.WIDE.U32 R8, R16, UR23, R2 ;  /* 0x0000001710087c25 */ /* 0x010fc6000f8e0002 */
[----:B------:R-:W4:Y:S01]  /*6a70*/  LDS.128 R32, [R0+0xf000] ;  /* 0x00f0000000207984 */ /* 0x000f220000000c00 */
[----:B------:R-:W-:Y:S02]  /*6a80*/  IMAD.IADD R3, R5, 0x1, R6 ;  /* 0x0000000105037824 */ /* 0x000fe400078e0206 */
[----:B------:R-:W-:Y:S01]  /*6a90*/  IMAD R5, R17, UR23, R9 ;  /* 0x0000001711057c24 */ /* 0x000fe2000f8e0209 */
[----:B------:R-:W4:Y:S01]  /*6aa0*/  LDS.128 R28, [R0+0x10000] ;  /* 0x01000000001c7984 */ /* 0x000f220000000c00 */
[----:B------:R-:W-:Y:S01]  /*6ab0*/  IMAD.MOV.U32 R2, RZ, RZ, R4 ;  /* 0x000000ffff027224 */ /* 0x000fe200078e0004 */
[----:B------:R-:W-:Y:S01]  /*6ac0*/  MOV R4, R8 ;  /* 0x0000000800047202 */ /* 0x000fe20000000f00 */
[----:B------:R-:W-:Y:S01]  /*6ad0*/  IMAD R9, R12, UR35, RZ ;  /* 0x000000230c097c24 */ /* 0x000fe2000f8e02ff */
[----:B------:R-:W4:Y:S01]  /*6ae0*/  LDS.128 R24, [R0+0x11000] ;  /* 0x0110000000187984 */ /* 0x000f220000000c00 */
[----:B------:R-:W-:-:S03]  /*6af0*/  IMAD.WIDE.U32 R6, R192, R10, R2 ;  /* 0x0000000ac0067225 */ /* 0x000fc600078e0002 */
[----:B------:R-:W4:Y:S01]  /*6b00*/  LDS.128 R20, [R0+0x12000] ;  /* 0x0120000000147984 */ /* 0x000f220000000c00 */
[----:B------:R-:W-:Y:S01]  /*6b10*/  IMAD R9, R13, UR12, R9 ;  /* 0x0000000c0d097c24 */ /* 0x000fe2000f8e0209 */
[----:B--2---:R-:W-:Y:S01]  /*6b20*/  LEA R2, P0, R6, UR4, 0x1 ;  /* 0x0000000406027c11 */ /* 0x004fe2000f8008ff */
[----:B------:R-:W-:Y:S01]  /*6b30*/  IMAD.WIDE.U32 R4, R12, UR12, R4 ;  /* 0x0000000c0c047c25 */ /* 0x000fe2000f8e0004 */
[----:B------:R2:W4:Y:S03]  /*6b40*/  LDS.128 R16, [R0+0x13000] ;  /* 0x0130000000107984 */ /* 0x0005260000000c00 */
[----:B------:R-:W-:Y:S02]  /*6b50*/  IMAD R3, R192, R11, R7 ;  /* 0x0000000bc0037224 */ /* 0x000fe400078e0207 */
[----:B------:R-:W-:Y:S02]  /*6b60*/  IMAD.SHL.U32 R15, R10, 0x40, RZ ;  /* 0x000000400a0f7824 */ /* 0x000fe400078e00ff */
[----:B------:R-:W-:Y:S01]  /*6b70*/  IMAD.IADD R5, R5, 0x1, R9 ;  /* 0x0000000105057824 */ /* 0x000fe200078e0209 */
[----:B------:R-:W-:-:S02]  /*6b80*/  LEA.HI.X R3, R6, UR5, R3, 0x1, P0 ;  /* 0x0000000506037c11 */ /* 0x000fc400080f0c03 */
[----:B------:R-:W-:Y:S01]  /*6b90*/  IADD3 R8, P1, PT, R15, R2, RZ ;  /* 0x000000020f087210 */ /* 0x000fe20007f3e0ff */
[----:B------:R-:W-:Y:S01]  /*6ba0*/  IMAD.WIDE.U32 R4, R192, R12, R4 ;  /* 0x0000000cc0047225 */ /* 0x000fe200078e0004 */
[----:B------:R-:W-:Y:S01]  /*6bb0*/  LEA R6, P0, R10, R2, 0x7 ;  /* 0x000000020a067211 */ /* 0x000fe200078038ff */
[----:B-1----:R1:W-:Y:S01]  /*6bc0*/  STG.E.128 desc[UR28][R2.64], R44 ;  /* 0x0000002c02007986 */ /* 0x0023e2000c101d1c */
[-C--:B------:R-:W-:Y:S02]  /*6bd0*/  IADD3.X R9, PT, PT, R14, R3.reuse, RZ, P1, !PT ;  /* 0x000000030e097210 */ /* 0x080fe40000ffe4ff */
[----:B------:R-:W-:Y:S02]  /*6be0*/  LEA.HI.X R7, R10, R3, R11, 0x7, P0 ;  /* 0x000000030a077211 */ /* 0x000fe400000f3c0b */
[----:B------:R-:W-:Y:S01]  /*6bf0*/  IADD3 R10, P2, PT, R6, R15, RZ ;  /* 0x0000000f060a7210 */ /* 0x000fe20007f5e0ff */
[----:B---3--:R3:W-:Y:S01]  /*6c00*/  STG.E.128 desc[UR28][R8.64], R40 ;  /* 0x0000002808007986 */ /* 0x0087e2000c101d1c */
[----:B--2---:R-:W-:-:S03]  /*6c10*/  IMAD R0, R192, R13, R5 ;  /* 0x0000000dc0007224 */ /* 0x004fc600078e0205 */
[----:B------:R2:W-:Y:S01]  /*6c20*/  STG.E.128 desc[UR28][R6.64], R36 ;  /* 0x0000002406007986 */ /* 0x0005e2000c101d1c */
[----:B------:R-:W-:-:S05]  /*6c30*/  IMAD.X R11, R7, 0x1, R14, P2 ;  /* 0x00000001070b7824 */ /* 0x000fca00010e060e */
[----:B----4-:R4:W-:Y:S01]  /*6c40*/  STG.E.128 desc[UR28][R10.64], R32 ;  /* 0x000000200a007986 */ /* 0x0109e2000c101d1c */
[----:B-1----:R-:W-:-:S04]  /*6c50*/  LEA R2, P0, R4, UR6, 0x1 ;  /* 0x0000000604027c11 */ /* 0x002fc8000f8008ff */
[----:B------:R-:W-:Y:S01]  /*6c60*/  LEA.HI.X R3, R4, UR7, R0, 0x1, P0 ;  /* 0x0000000704037c11 */ /* 0x000fe200080f0c00 */
[C---:B---3--:R-:W-:Y:S01]  /*6c70*/  IMAD.SHL.U32 R9, R12.reuse, 0x40, RZ ;  /* 0x000000400c097824 */ /* 0x048fe200078e00ff */
[CC--:B------:R-:W-:Y:S02]  /*6c80*/  LEA R4, P0, R12.reuse, R2.reuse, 0x7 ;  /* 0x000000020c047211 */ /* 0x0c0fe400078038ff */
[C-C-:B------:R-:W-:Y:S01]  /*6c90*/  SHF.L.U64.HI R0, R12.reuse, 0x6, R13.reuse ;  /* 0x000000060c007819 */ /* 0x140fe2000001020d */
[----:B------:R4:W-:Y:S01]  /*6ca0*/  STG.E.128 desc[UR28][R2.64], R28 ;  /* 0x0000001c02007986 */ /* 0x0009e2000c101d1c */
[----:B------:R-:W-:Y:S02]  /*6cb0*/  IADD3 R8, P1, PT, R9, R2, RZ ;  /* 0x0000000209087210 */ /* 0x000fe40007f3e0ff */
[----:B------:R-:W-:Y:S02]  /*6cc0*/  LEA.HI.X R5, R12, R3, R13, 0x7, P0 ;  /* 0x000000030c057211 */ /* 0x000fe400000f3c0d */
[----:B--2---:R-:W-:-:S02]  /*6cd0*/  IADD3 R6, P0, PT, R4, R9, RZ ;  /* 0x0000000904067210 */ /* 0x004fc40007f1e0ff */
[----:B------:R-:W-:-:S03]  /*6ce0*/  IADD3.X R9, PT, PT, R0, R3, RZ, P1, !PT ;  /* 0x0000000300097210 */ /* 0x000fc60000ffe4ff */
[----:B------:R-:W-:Y:S02]  /*6cf0*/  IMAD.X R7, R5, 0x1, R0, P0 ;  /* 0x0000000105077824 */ /* 0x000fe400000e0600 */
[----:B------:R4:W-:Y:S04]  /*6d00*/  STG.E.128 desc[UR28][R8.64], R24 ;  /* 0x0000001808007986 */ /* 0x0009e8000c101d1c */
[----:B------:R4:W-:Y:S04]  /*6d10*/  STG.E.128 desc[UR28][R4.64], R20 ;  /* 0x0000001404007986 */ /* 0x0009e8000c101d1c */
[----:B------:R4:W-:Y:S02]  /*6d20*/  STG.E.128 desc[UR28][R6.64], R16 ;  /* 0x0000001006007986 */ /* 0x0009e4000c101d1c */
.L_x_666:
[----:B------:R-:W2:Y:S01]  /*6d30*/  LDCU UR5, c[0x0][0x438] ;  /* 0x00008700ff0577ac */ /* 0x000ea20008000800 */
[----:B------:R-:W3:Y:S01]  /*6d40*/  LDCU UR6, c[0x0][0x370] ;  /* 0x00006e00ff0677ac */ /* 0x000ee20008000800 */
[----:B--2---:R-:W-:-:S04]  /*6d50*/  UIADD3 UR5, UPT, UPT, UR5, 0x7f, URZ ;  /* 0x0000007f05057890 */ /* 0x004fc8000fffe0ff */
[----:B------:R-:W-:Y:S02]  /*6d60*/  USHF.R.S32.HI UR4, URZ, 0x1f, UR5 ;  /* 0x0000001fff047899 */ /* 0x000fe40008011405 */
[----:B---3--:R-:W-:Y:S02]  /*6d70*/  UIADD3 UR30, UPT, UPT, UR6, UR30, URZ ;  /* 0x0000001e061e7290 */ /* 0x008fe4000fffe0ff */
[----:B------:R-:W-:-:S04]  /*6d80*/  ULEA.HI UR4, UR4, UR5, URZ, 0x7 ;  /* 0x0000000504047291 */ /* 0x000fc8000f8f38ff */
[----:B------:R-:W-:-:S04]  /*6d90*/  USHF.R.S32.HI UR4, URZ, 0x7, UR4 ;  /* 0x00000007ff047899 */ /* 0x000fc80008011404 */
[----:B------:R-:W-:-:S09]  /*6da0*/  UISETP.GE.AND UP0, UPT, UR30, UR4, UPT ;  /* 0x000000041e00728c */ /* 0x000fd2000bf06270 */
[----:B------:R-:W-:Y:S05]  /*6db0*/  BRA.U !UP0, `(.L_x_673) ;  /* 0xffffff95081c7547 */ /* 0x000fea000b83ffff */
[----:B-1----:R-:W-:Y:S05]  /*6dc0*/  EXIT ;  /* 0x000000000000794d */ /* 0x002fea0003800000 */
.L_x_674:
        /* <DEDUP_REMOVED lines=11> */
.L_x_2763:


//--------------------- .text._ZN5flash44flash_bwd_dq_dk_dv_loop_seqk_parallel_kernelI23Flash_bwd_kernel_traitsILi64ELi128ELi128ELi8ELi4ELi4ELi4ELb0ELb0EN7cutlass6half_tE19Flash_kernel_traitsILi64ELi128ELi128ELi8ES3_EELb0ELb0ELb0ELb1ELb0ELb0ELb0EEEvNS_16Flash_bwd_paramsE --------------------------
	.section	.text._ZN5flash44flash_bwd_dq_dk_dv_loop_seqk_parallel_kernelI23Flash_bwd_kernel_traitsILi64ELi128ELi128ELi8ELi4ELi4ELi4ELb0ELb0EN7cutlass6half_tE19Flash_kernel_traitsILi64ELi128ELi128ELi8ES3_EELb0ELb0ELb0ELb1ELb0ELb0ELb0EEEvNS_16Flash_bwd_paramsE,"ax",@progbits
	.align	128
        .global         _ZN5flash44flash_bwd_dq_dk_dv_loop_seqk_parallel_kernelI23Flash_bwd_kernel_traitsILi64ELi128ELi128ELi8ELi4ELi4ELi4ELb0ELb0EN7cutlass6half_tE19Flash_kernel_traitsILi64ELi128ELi128ELi8ES3_EELb0ELb0ELb0ELb1ELb0ELb0ELb0EEEvNS_16Flash_bwd_paramsE
        .type           _ZN5flash44flash_bwd_dq_dk_dv_loop_seqk_parallel_kernelI23Flash_bwd_kernel_traitsILi64ELi128ELi128ELi8ELi4ELi4ELi4ELb0ELb0EN7cutlass6half_tE19Flash_kernel_traitsILi64ELi128ELi128ELi8ES3_EELb0ELb0ELb0ELb1ELb0ELb0ELb0EEEvNS_16Flash_bwd_paramsE,@function
        .size           _ZN5flash44flash_bwd_dq_dk_dv_loop_seqk_parallel_kernelI23Flash_bwd_kernel_traitsILi64ELi128ELi128ELi8ELi4ELi4ELi4ELb0ELb0EN7cutlass6half_tE19Flash_kernel_traitsILi64ELi128ELi128ELi8ES3_EELb0ELb0ELb0ELb1ELb0ELb0ELb0EEEvNS_16Flash_bwd_paramsE,(.L_x_2764 - _ZN5flash44flash_bwd_dq_dk_dv_loop_seqk_parallel_kernelI23Flash_bwd_kernel_traitsILi64ELi128ELi128ELi8ELi4ELi4ELi4ELb0ELb0EN7cutlass6half_tE19Flash_kernel_traitsILi64ELi128ELi128ELi8ES3_EELb0ELb0ELb0ELb1ELb0ELb0ELb0EEEvNS_16Flash_bwd_paramsE)
        .other          _ZN5flash44flash_bwd_dq_dk_dv_loop_seqk_parallel_kernelI23Flash_bwd_kernel_traitsILi64ELi128ELi128ELi8ELi4ELi4ELi4ELb0ELb0EN7cutlass6half_tE19Flash_kernel_traitsILi64ELi128ELi128ELi8ES3_EELb0ELb0ELb0ELb1ELb0ELb0ELb0EEEvNS_16Flash_bwd_paramsE,@"STO_CUDA_ENTRY STV_DEFAULT"
_ZN5flash44flash_bwd_dq_dk_dv_loop_seqk_parallel_kernelI23Flash_bwd_kernel_traitsILi64ELi128ELi128ELi8ELi4ELi4ELi4ELb0ELb0EN7cutlass6half_tE19Flash_kernel_traitsILi64ELi128ELi128ELi8ES3_EELb0ELb0ELb0ELb1ELb0ELb0ELb0EEEvNS_16Flash_bwd_paramsE:
.text._ZN5flash44flash_bwd_dq_dk_dv_loop_seqk_parallel_kernelI23Flash_bwd_kernel_traitsILi64ELi128ELi128ELi8ELi4ELi4ELi4ELb0ELb0EN7cutlass6half_tE19Flash_kernel_traitsILi64ELi128ELi128ELi8ES3_EELb0ELb0ELb0ELb1ELb0ELb0ELb0EEEvNS_16Flash_bwd_paramsE:
        /* <DEDUP_REMOVED lines=13> */
[----:B------:R-:W4:Y:S01]  /*00d0*/  S2R R0, SR_CTAID.Y ;  /* 0x0000000000007919 */ /* 0x000f220000002600 */
[----:B------:R-:W5:Y:S05]  /*00e0*/  LDCU.64 UR36, c[0x0][0x468] ;  /* 0x00008d00ff2477ac */ /* 0x000f6a0008000a00 */
[----:B------:R-:W5:Y:S01]  /*00f0*/  S2UR UR25, SR_CTAID.Y ;  /* 0x00000000001979c3 */ /* 0x000f620000002600 */
[----:B------:R-:W1:Y:S01]  /*0100*/  LDCU.64 UR6, c[0x0][0x468] ;  /* 0x00008d00ff0677ac */ /* 0x000e620008000a00 */
        /* <DEDUP_REMOVED lines=9> */
[----:B-1----:R-:W-:Y:S01]  /*01a0*/  UISETP.NE.U32.AND UP4, UPT, UR6, URZ, UPT ;  /* 0x000000ff0600728c */ /* 0x002fe2000bf85070 */
[----:B------:R-:W-:Y:S01]  /*01b0*/  R2UR UR20, R2 ;  /* 0x00000000021472ca */ /* 0x000fe200000e0000 */
[----:B------:R-:W1:Y:S01]  /*01c0*/  S2UR UR24, SR_CTAID.Z ;  /* 0x00000000001879c3 */ /* 0x000e620000002700 */
[----:B-----5:R-:W-:Y:S01]  /*01d0*/  ULEA UR36, UP0, UR25, UR36, 0x2 ;  /* 0x0000002419247291 */ /* 0x020fe2000f8010ff */
[----:B----4-:R-:W-:Y:S01]  /*01e0*/  R2UR UR19, R0 ;  /* 0x00000000001372ca */ /* 0x010fe200000e0000 */
[----:B------:R-:W-:-:S02]  /*01f0*/  UMOV UR8, 0x400 ;  /* 0x0000040000087882 */ /* 0x000fc40000000000 */
[----:B------:R-:W-:Y:S02]  /*0200*/  ULEA.HI.X UR37, UR25, UR37, URZ, 0x2, UP0 ;  /* 0x0000002519257291 */ /* 0x000fe400080f14ff */
[----:B------:R-:W-:Y:S01]  /*0210*/  UISETP.NE.AND.EX UP6, UPT, UR9, URZ, UPT, UP6 ;  /* 0x000000ff0900728c */ /* 0x000fe2000bfc5360 */
        /* <DEDUP_REMOVED lines=9> */
.L_x_762:
[----:B---34-:R-:W3:Y:S01]  /*02b0*/  LDC.64 R2, c[0x0][0x470] ;  /* 0x00011c00ff027b82 */ /* 0x018ee20000000a00 */
[----:B-----5:R-:W5:Y:S01]  /*02c0*/  LDCU.64 UR8, c[0x0][0x478] ;  /* 0x00008f00ff0877ac */ /* 0x020f620008000a00 */
[----:B------:R-:W-:Y:S01]  /*02d0*/  IMAD.U32 R0, RZ, RZ, UR25 ;  /* 0x00000019ff007e24 */ /* 0x000fe2000f8e00ff */
[----:B------:R-:W-:-:S05]  /*02e0*/  PLOP3.LUT P2, PT, PT, PT, UP6, 0x80, 0x8 ;  /* 0x000000000008781c */ /* 0x000fca0003f4f068 */
[----:B------:R-:W4:Y:S08]  /*02f0*/  LDC.U8 R7, c[0x0][0x532] ;  /* 0x00014c80ff077b82 */ /* 0x000f300000000000 */
[----:B------:R-:W2:Y:S01]  /*0300*/  LDC.64 R8, c[0x0][0x460] ;  /* 0x00011800ff087b82 */ /* 0x000ea20000000a00 */
[----:B-----5:R-:W-:-:S04]  /*0310*/  UISETP.NE.U32.AND UP1, UPT, UR8, URZ, UPT ;  /* 0x000000ff0800728c */ /* 0x020fc8000bf25070 */
[----:B------:R-:W-:Y:S01]  /*0320*/  UISETP.NE.AND.EX UP1, UPT, UR9, URZ, UPT, UP1 ;  /* 0x000000ff0900728c */ /* 0x000fe2000bf25310 */
[----:B---3--:R-:W-:-:S04]  /*0330*/  ISETP.NE.U32.AND P4, PT, R2, RZ, PT ;  /* 0x000000ff0200720c */ /* 0x008fc80003f85070 */
[----:B------:R-:W-:Y:S02]  /*0340*/  ISETP.NE.AND.EX P4, PT, R3, RZ, PT, P4 ;  /* 0x000000ff0300720c */ /* 0x000fe40003f85340 */
[----:B------:R-:W-:-:S04]  /*0350*/  PLOP3.LUT P0, PT, PT, PT, UP1, 0x80, 0x8 ;  /* 0x000000000008781c */ /* 0x000fc80003f0f018 */
[----:B------:R-:W-:Y:S01]  /*0360*/  @UP1 ULEA UR8, UP0, UR25, UR8, 0x2 ;  /* 0x0000000819081291 */ /* 0x000fe2000f8010ff */
[----:B----4-:R-:W-:Y:S02]  /*0370*/  ISETP.NE.AND P5, PT, R7, RZ, PT ;  /* 0x000000ff0700720c */ /* 0x010fe40003fa5270 */
[----:B------:R-:W-:Y:S01]  /*0380*/  ISETP.EQ.U32.AND P3, PT, RZ, UR6, PT ;  /* 0x00000006ff007c0c */ /* 0x000fe2000bf62070 */
[----:B------:R-:W-:Y:S01]  /*0390*/  @UP1 ULEA.HI.X UR9, UR25, UR9, URZ, 0x2, UP0 ;  /* 0x0000000919091291 */ /* 0x000fe200080f14ff */
[----:B------:R-:W-:Y:S01]  /*03a0*/  IMAD.MOV.U32 R34, RZ, RZ, -0x1 ;  /* 0xffffffffff227424 */ /* 0x000fe200078e00ff */
[----:B------:R-:W3:Y:S01]  /*03b0*/  @!UP1 LDCU UR5, c[0x0][0x43c] ;  /* 0x00008780ff0597ac */ /* 0x000ee20008000800 */
[----:B------:R-:W-:Y:S01]  /*03c0*/  @P4 LEA R4, P1, R0, R2, 0x2 ;  /* 0x0000000200044211 */ /* 0x000fe200078210ff */
[----:B------:R-:W-:-:S03]  /*03d0*/  IMAD.U32 R2, RZ, RZ, UR8 ;  /* 0x00000008ff027e24 */ /* 0x000fc6000f8e00ff */
[C---:B------:R-:W-:Y:S01]  /*03e0*/  @P4 LEA.HI.X R5, R0.reuse, R3, RZ, 0x2, P1 ;  /* 0x0000000300054211 */ /* 0x040fe200008f14ff */
[----:B------:R-:W-:Y:S01]  /*03f0*/  IMAD.U32 R3, RZ, RZ, UR9 ;  /* 0x00000009ff037e24 */ /* 0x000fe2000f8e00ff */
[----:B------:R-:W-:Y:S02]  /*0400*/  PLOP3.LUT P1, PT, PT, PT, UP5, 0x80, 0x8 ;  /* 0x000000000008781c */ /* 0x000fe40003f2f058 */
[----:B------:R-:W-:Y:S01]  /*0410*/  ISETP.EQ.OR.EX P3, PT, RZ, UR7, !P5, P3 ;  /* 0x00000007ff007c0c */ /* 0x000fe2000ef62730 */
[----:B------:R-:W4:Y:S01]  /*0420*/  @P4 LDG.E R6, desc[UR28][R4.64] ;  /* 0x0000001c04064981 */ /* 0x000f22000c1e1900 */
[----:B------:R-:W5:Y:S03]  /*0430*/  @!UP1 LDCU.64 UR8, c[0x0][0x488] ;  /* 0x00009100ff0897ac */ /* 0x000f660008000a00 */
[----:B------:R2:W4:Y:S02]  /*0440*/  @P0 LDG.E R5, desc[UR28][R2.64] ;  /* 0x0000001c02050981 */ /* 0x000524000c1e1900 */
[----:B--2---:R-:W-:-:S05]  /*0450*/  IMAD.WIDE.U32 R2, R0, 0x4, R8 ;  /* 0x0000000400027825 */ /* 0x004fca00078e0008 */
[----:B------:R-:W2:Y:S04]  /*0460*/  @P2 LDG.E R4, desc[UR28][R2.64] ;  /* 0x0000001c02042981 */ /* 0x000ea8000c1e1900 */
[----:B------:R1:W2:Y:S02]  /*0470*/  @P1 LDG.E R0, desc[UR28][R2.64+0x4] ;  /* 0x0000041c02001981 */ /* 0x0002a4000c1e1900 */
[----:B-1----:R-:W-:Y:S02]  /*0480*/  IMAD.U32 R2, RZ, RZ, UR36 ;  /* 0x00000024ff027e24 */ /* 0x002fe4000f8e00ff */
[----:B------:R-:W-:-:S05]  /*0490*/  IMAD.U32 R3, RZ, RZ, UR37 ;  /* 0x00000025ff037e24 */ /* 0x000fca000f8e00ff */
[----:B------:R-:W2:Y:S01]  /*04a0*/  @!P3 LDG.E R34, desc[UR28][R2.64] ;  /* 0x0000001c0222b981 */ /* 0x000ea2000c1e1900 */
[----:B------:R-:W-:Y:S01]  /*04b0*/  UMOV UR34, URZ ;  /* 0x000000ff00227c82 */ /* 0x000fe20008000000 */
[----:B-----5:R-:W-:Y:S01]  /*04c0*/  @!UP1 UISETP.NE.U32.AND UP0, UPT, UR8, URZ, UPT ;  /* 0x000000ff0800928c */ /* 0x020fe2000bf05070 */
[----:B------:R-:W-:Y:S01]  /*04d0*/  UMOV UR12, 0xffffffff ;  /* 0xffffffff000c7882 */ /* 0x000fe20000000000 */
[----:B------:R-:W-:Y:S02]  /*04e0*/  USHF.L.U32 UR27, UR38, 0x7, URZ ;  /* 0x00000007261b7899 */ /* 0x000fe400080006ff */
[----:B------:R-:W-:-:S04]  /*04f0*/  @!UP1 UISETP.NE.AND.EX UP0, UPT, UR9, URZ, UPT, UP0 ;  /* 0x000000ff0900928c */ /* 0x000fc8000bf05300 */
[----:B---3--:R-:W-:Y:S01]  /*0500*/  @!UP1 USEL UR5, UR5, URZ, UP0 ;  /* 0x000000ff05059287 */ /* 0x008fe20008000000 */
[----:B----4-:R-:W-:Y:S02]  /*0510*/  @P4 R2UR UR34, R6 ;  /* 0x00000000062242ca */ /* 0x010fe400000e0000 */
[----:B------:R-:W-:-:S13]  /*0520*/  @P0 R2UR UR33, R5 ;  /* 0x00000000052102ca */ /* 0x000fda00000e0000 */
[----:B------:R-:W-:Y:S01]  /*0530*/  @UP1 UIADD3 UR33, UPT, UPT, UR33, -UR34, URZ ;  /* 0x8000002221211290 */ /* 0x000fe2000fffe0ff */
[----:B--2---:R-:W-:Y:S02]  /*0540*/  @P2 R2UR UR12, R4 ;  /* 0x00000000040c22ca */ /* 0x004fe400000e0000 */
[----:B------:R-:W-:Y:S01]  /*0550*/  @P1 R2UR UR8, R0 ;  /* 0x00000000000812ca */ /* 0x000fe200000e0000 */
[----:B------:R1:W-:Y:S01]  /*0560*/  STL [R1+0x8], R34 ;  /* 0x0000082201007387 */ /* 0x0003e20000100800 */
[----:B------:R-:W-:-:S13]  /*0570*/  BRA.U !UP4, `(.L_x_675) ;  /* 0x000000010c247547 */ /* 0x000fda000b800000 */
[----:B------:R-:W-:Y:S01]  /*0580*/  IMAD.U32 R4, RZ, RZ, UR36 ;  /* 0x00000024ff047e24 */ /* 0x000fe2000f8e00ff */
[----:B------:R-:W-:Y:S01]  /*0590*/  MOV R5, UR37 ;  /* 0x0000002500057c02 */ /* 0x000fe20008000f00 */
[----:B------:R-:W-:Y:S01]  /*05a0*/  IMAD.U32 R2, RZ, RZ, UR36 ;  /* 0x00000024ff027e24 */ /* 0x000fe2000f8e00ff */
[----:B------:R-:W-:-:S03]  /*05b0*/  MOV R3, UR37 ;  /* 0x0000002500037c02 */ /* 0x000fc60008000f00 */
[----:B------:R-:W2:Y:S04]  /*05c0*/  @P5 LDG.E R0, desc[UR28][R4.64+0x4] ;  /* 0x0000041c04005981 */ /* 0x000ea8000c1e1900 */
[----:B------:R-:W3:Y:S01]  /*05d0*/  @!P5 LDG.E R2, desc[UR28][R2.64] ;  /* 0x0000001c0202d981 */ /* 0x000ee2000c1e1900 */
[----:B--2---:R-:W-:-:S05]  /*05e0*/  @P5 IMAD.IADD R0, R0, 0x1, -R34 ;  /* 0x0000000100005824 */ /* 0x004fca00078e0a22 */
[----:B------:R-:W-:Y:S02]  /*05f0*/  @P5 R2UR UR10, R0 ;  /* 0x00000000000a52ca */ /* 0x000fe400000e0000 */
[----:B---3--:R-:W-:-:S15]  /*0600*/  @!P5 R2UR UR10, R2 ;  /* 0x00000000020ad2ca */ /* 0x008fde00000e0000 */
.L_x_675:
[----:B------:R-:W-:Y:S01]  /*0610*/  @!UP1 UIADD3 UR33, UPT, UPT, UR5, UR10, -UR34 ;  /* 0x0000000a05219290 */ /* 0x000fe2000fffe822 */
[----:B------:R-:W-:Y:S01]  /*0620*/  @!UP5 UMOV UR35, UR23 ;  /* 0x000000170023dc82 */ /* 0x000fe20008000000 */
[----:B------:R-:W-:Y:S02]  /*0630*/  @UP5 UIADD3 UR35, UPT, UPT, UR8, -UR12, URZ ;  /* 0x8000000c08235290 */ /* 0x000fe4000fffe0ff */
[----:B------:R-:W-:-:S09]  /*0640*/  UISETP.GT.AND UP0, UPT, UR33, UR27, UPT ;  /* 0x0000001b2100728c */ /* 0x000fd2000bf04270 */
[----:B------:R-:W-:Y:S05]  /*0650*/  BRA.U !UP0, `(.L_x_676) ;  /* 0x000000a908707547 */ /* 0x000fea000b800000 */
[----:B------:R-:W-:Y:S01]  /*0660*/  UISETP.NE.AND UP0, UPT, UR12, -0x1, UPT ;  /* 0xffffffff0c00788c */ /* 0x000fe2000bf05270 */
[----:B------:R-:W-:Y:S01]  /*0670*/  ISETP.NE.AND P4, PT, R34, -0x1, PT ;  /* 0xffffffff2200780c */ /* 0x000fe20003f85270 */
[----:B------:R-:W-:-:S04]  /*0680*/  UIADD3 UR13, UPT, UPT, UR35, 0x7f, URZ ;  /* 0x0000007f230d7890 */ /* 0x000fc8000fffe0ff */
[----:B------:R-:W-:-:S04]  /*0690*/  USHF.R.S32.HI UR5, URZ, 0x1f, UR13 ;  /* 0x0000001fff057899 */ /* 0x000fc8000801140d */
[----:B------:R-:W-:Y:S01]  /*06a0*/  ULEA.HI UR5, UR5, UR13, URZ, 0x7 ;  /* 0x0000000d05057291 */ /* 0x000fe2000f8f38ff */
[----:B------:R-:W2:Y:S01]  /*06b0*/  @!UP0 LDCU.64 UR10, c[0x0][0x398] ;  /* 0x00007300ff0a87ac */ /* 0x000ea20008000a00 */
[----:B------:R-:W3:Y:S02]  /*06c0*/  @UP0 LDCU.64 UR8, c[0x0][0x3b0] ;  /* 0x00007600ff0807ac */ /* 0x000ee40008000a00 */
[----:B------:R-:W-:-:S04]  /*06d0*/  USHF.R.S32.HI UR5, URZ, 0x7, UR5 ;  /* 0x00000007ff057899 */ /* 0x000fc80008011405 */
[----:B------:R-:W-:-:S04]  /*06e0*/  ULEA UR41, UR5, 0xffffff80, 0x7 ;  /* 0xffffff8005297891 */ /* 0x000fc8000f8e38ff */
[----:B------:R-:W-:Y:S02]  /*06f0*/  USHF.R.S32.HI UR42, URZ, 0x1f, UR41 ;  /* 0x0000001fff2a7899 */ /* 0x000fe40008011429 */
[----:B--2---:R-:W-:Y:S02]  /*0700*/  @!UP0 UIMAD.WIDE.U32 UR44, UR25, UR10, URZ ;  /* 0x0000000a192c82a5 */ /* 0x004fe4000f8e00ff */
[----:B---3--:R-:W-:Y:S02]  /*0710*/  @UP0 UIMAD.WIDE.U32 UR14, UR12, UR8, URZ ;  /* 0x000000080c0e02a5 */ /* 0x008fe4000f8e00ff */
[----:B------:R-:W-:Y:S02]  /*0720*/  @!UP0 UIMAD UR13, UR25, UR11, UR45 ;  /* 0x0000000b190d82a4 */ /* 0x000fe4000f8e022d */
[----:B------:R-:W-:-:S03]  /*0730*/  @UP0 UIMAD UR13, UR12, UR9, UR15 ;  /* 0x000000090c0d02a4 */ /* 0x000fc6000f8e020f */
[----:B------:R-:W-:Y:S01]  /*0740*/  @UP0 UMOV UR44, UR14 ;  /* 0x0000000e002c0c82 */ /* 0x000fe20008000000 */
[----:B------:R-:W-:Y:S08]  /*0750*/  @P4 BRA `(.L_x_677) ;  /* 0x0000000000404947 */ /* 0x000ff00003800000 */
[----:B------:R-:W2:Y:S01]  /*0760*/  LDCU.64 UR16, c[0x0][0x3b8] ;  /* 0x00007700ff1077ac */ /* 0x000ea20008000a00 */
[----:B------:R-:W-:Y:S01]  /*0770*/  MOV R0, UR34 ;  /* 0x0000002200007c02 */ /* 0x000fe20008000f00 */
[----:B------:R-:W3:Y:S03]  /*0780*/  LDCU.64 UR8, c[0x0][0x3a0] ;  /* 0x00007400ff0877ac */ /* 0x000ee60008000a00 */
[----:B------:R-:W-:Y:S02]  /*0790*/  SHF.R.S32.HI R0, RZ, 0x1f, R0 ;  /* 0x0000001fff007819 */ /* 0x000fe40000011400 */
[----:B--2---:R-:W-:-:S03]  /*07a0*/  MOV R2, UR16 ;  /* 0x0000001000027c02 */ /* 0x004fc60008000f00 */
[----:B------:R-:W-:Y:S01]  /*07b0*/  IMAD R0, R0, UR16, RZ ;  /* 0x0000001000007c24 */ /* 0x000fe2000f8e02ff */
[----:B------:R-:W-:Y:S01]  /*07c0*/  MOV R4, UR17 ;  /* 0x0000001100047c02 */ /* 0x000fe20008000f00 */
[----:B------:R-:W-:-:S04]  /*07d0*/  IMAD.WIDE.U32 R2, R2, UR34, RZ ;  /* 0x0000002202027c25 */ /* 0x000fc8000f8e00ff */
[----:B------:R-:W-:Y:S01]  /*07e0*/  IMAD R0, R4, UR34, R0 ;  /* 0x0000002204007c24 */ /* 0x000fe2000f8e0200 */
[----:B---3--:R-:W-:-:S04]  /*07f0*/  MOV R4, UR9 ;  /* 0x0000000900047c02 */ /* 0x008fc80008000f00 */
[----:B------:R-:W-:Y:S02]  /*0800*/  IADD3 R3, PT, PT, R3, R0, RZ ;  /* 0x0000000003037210 */ /* 0x000fe40007ffe0ff */
[----:B------:R-:W-:-:S05]  /*0810*/  MOV R0, UR8 ;  /* 0x0000000800007c02 */ /* 0x000fca0008000f00 */
[----:B------:R-:W-:-:S04]  /*0820*/  IMAD.WIDE.U32 R2, R0, UR25, R2 ;  /* 0x0000001900027c25 */ /* 0x000fc8000f8e0002 */
[----:B------:R-:W-:Y:S01]  /*0830*/  IMAD R23, R4, UR25, R3 ;  /* 0x0000001904177c24 */ /* 0x000fe2000f8e0203 */
[----:B------:R-:W-:Y:S01]  /*0840*/  MOV R22, R2 ;  /* 0x0000000200167202 */ /* 0x000fe20000000f00 */
[----:B------:R-:W-:Y:S06]  /*0850*/  BRA `(.L_x_678) ;  /* 0x0000000000187947 */ /* 0x000fec0003800000 */
.L_x_677:
[----:B------:R-:W2:Y:S01]  /*0860*/  LDCU.64 UR16, c[0x0][0x3b8] ;  /* 0x00007700ff1077ac */ /* 0x000ea20008000a00 */
[----:B------:R-:W-:-:S05]  /*0870*/  IADD3 R2, PT, PT, R34, UR34, RZ ;  /* 0x0000002222027c10 */ /* 0x000fca000fffe0ff */
[C---:B--2---:R-:W-:Y:S02]  /*0880*/  IMAD R0, R2.reuse, UR17, RZ ;  /* 0x0000001102007c24 */ /* 0x044fe4000f8e02ff */
[----:B------:R-:W-:-:S05]  /*0890*/  IMAD.WIDE.U32 R2, R2, UR16, RZ ;  /* 0x0000001002027c25 */ /* 0x000fca000f8e00ff */
[----:B------:R-:W-:Y:S02]  /*08a0*/  IADD3 R23, PT, PT, R3, R0, RZ ;  /* 0x0000000003177210 */ /* 0x000fe40007ffe0ff */
[----:B------:R-:W-:-:S07]  /*08b0*/  MOV R22, R2 ;  /* 0x0000000200167202 */ /* 0x000fce0000000f00 */
.L_x_678:
[----:B------:R-:W2:Y:S01]  /*08c0*/  LDC R5, c[0x0][0x3e8] ;  /* 0x0000fa00ff057b82 */ /* 0x000ea20000000800 */
[----:B------:R-:W3:Y:S01]  /*08d0*/  S2R R6, SR_CTAID.Z ;  /* 0x0000000000067919 */ /* 0x000ee20000002700 */
[----:B------:R-:W-:Y:S01]  /*08e0*/  USHF.R.S32.HI UR40, URZ, 0x1f, UR27 ;  /* 0x0000001fff287899 */ /* 0x000fe2000801141b */
[----:B--2---:R-:W-:-:S05]  /*08f0*/  IABS R0, R5 ;  /* 0x0000000500007213 */ /* 0x004fca0000000000 */
[----:B------:R-:W-:-:S04]  /*0900*/  IMAD.MOV.U32 R4, RZ, RZ, R0 ;  /* 0x000000ffff047224 */ /* 0x000fc800078e0000 */
[----:B------:R-:W2:Y:S01]  /*0910*/  I2F.RP R2, R4 ;  /* 0x0000000400027306 */ /* 0x000ea20000209400 */
[----:B---3--:R-:W-:-:S07]  /*0920*/  IABS R6, R6 ;  /* 0x0000000600067213 */ /* 0x008fce0000000000 */
[----:B--2---:R-:W2:Y:S02]  /*0930*/  MUFU.RCP R2, R2 ;  /* 0x0000000200027308 */ /* 0x004ea40000001000 */
[----:B--2---:R-:W-:-:S06]  /*0940*/  VIADD R2, R2, 0xffffffe ;  /* 0x0ffffffe02027836 */ /* 0x004fcc0000000000 */
[----:B------:R-:W2:Y:S02]  /*0950*/  F2I.FTZ.U32.TRUNC.NTZ R3, R2 ;  /* 0x0000000200037305 */ /* 0x000ea4000021f000 */
[----:B--2---:R-:W-:Y:S01]  /*0960*/  IADD3 R0, PT, PT, RZ, -R3, RZ ;  /* 0x80000003ff007210 */ /* 0x004fe20007ffe0ff */
        /* <DEDUP_REMOVED lines=36> */
.L_x_679:
[----:B------:R-:W2:Y:S01]  /*0bb0*/  LDCU.64 UR14, c[0x0][0x3c0] ;  /* 0x00007800ff0e77ac */ /* 0x000ea20008000a00 */
[----:B------:R-:W-:-:S05]  /*0bc0*/  IADD3 R0, PT, PT, R34, UR34, RZ ;  /* 0x0000002222007c10 */ /* 0x000fca000fffe0ff */
[C---:B--2---:R-:W-:Y:S02]  /*0bd0*/  IMAD R4, R0.reuse, UR15, RZ ;  /* 0x0000000f00047c24 */ /* 0x044fe4000f8e02ff */
[----:B------:R-:W-:-:S05]  /*0be0*/  IMAD.WIDE.U32 R2, R0, UR14, RZ ;  /* 0x0000000e00027c25 */ /* 0x000fca000f8e00ff */
[----:B------:R-:W-:Y:S02]  /*0bf0*/  IADD3 R26, PT, PT, R3, R4, RZ ;  /* 0x00000004031a7210 */ /* 0x000fe40007ffe0ff */
[----:B------:R-:W-:Y:S02]  /*0c00*/  MOV R24, R2 ;  /* 0x0000000200187202 */ /* 0x000fe40000000f00 */
.L_x_680:
[----:B------:R-:W2:Y:S01]  /*0c10*/  @!UP0 LDCU.64 UR10, c[0x0][0x588] ;  /* 0x0000b100ff0a87ac */ /* 0x000ea20008000a00 */
[----:B------:R-:W3:Y:S01]  /*0c20*/  @UP0 LDCU.64 UR8, c[0x0][0x590] ;  /* 0x0000b200ff0807ac */ /* 0x000ee20008000a00 */
[----:B------:R-:W4:Y:S01]  /*0c30*/  LDCU UR51, c[0x0][0x3e0] ;  /* 0x00007c00ff3377ac */ /* 0x000f220008000800 */
[----:B------:R-:W4:Y:S01]  /*0c40*/  LDCU UR50, c[0x0][0x44c] ;  /* 0x00008980ff3277ac */ /* 0x000f220008000800 */
[----:B--2---:R-:W-:Y:S02]  /*0c50*/  @!UP0 UIMAD.WIDE.U32 UR46, UR25, UR10, URZ ;  /* 0x0000000a192e82a5 */ /* 0x004fe4000f8e00ff */
[----:B---3--:R-:W-:Y:S02]  /*0c60*/  @UP0 UIMAD.WIDE.U32 UR48, UR12, UR8, URZ ;  /* 0x000000080c3002a5 */ /* 0x008fe4000f8e00ff */
[----:B------:R-:W-:-:S03]  /*0c70*/  @!UP0 UIMAD UR45, UR25, UR11, UR47 ;  /* 0x0000000b192d82a4 */ /* 0x000fc6000f8e022f */
[----:B------:R-:W-:Y:S01]  /*0c80*/  @!UP0 UMOV UR10, UR46 ;  /* 0x0000002e000a8c82 */ /* 0x000fe20008000000 */
[----:B------:R-:W-:Y:S01]  /*0c90*/  @UP0 UIMAD UR45, UR12, UR9, UR49 ;  /* 0x000000090c2d02a4 */ /* 0x000fe2000f8e0231 */
[----:B------:R-:W-:Y:S01]  /*0ca0*/  @UP0 UMOV UR10, UR48 ;  /* 0x00000030000a0c82 */ /* 0x000fe20008000000 */
[----:B----4-:R-:W-:Y:S01]  /*0cb0*/  UIMAD.WIDE UR56, UR51, UR50, URZ ;  /* 0x00000032333872a5 */ /* 0x010fe2000f8e02ff */
[----:B------:R-:W-:Y:S11]  /*0cc0*/  BRA.U UP0, `(.L_x_681) ;  /* 0x0000000100407547 */ /* 0x000ff6000b800000 */
[----:B------:R-:W2:Y:S01]  /*0cd0*/  LDCU UR48, c[0x0][0x444] ;  /* 0x00008880ff3077ac */ /* 0x000ea20008000800 */
[----:B------:R-:W-:Y:S02]  /*0ce0*/  USHF.R.S32.HI UR9, URZ, 0x1f, UR51 ;  /* 0x0000001fff097899 */ /* 0x000fe40008011433 */
[----:B--2---:R-:W-:Y:S02]  /*0cf0*/  USHF.R.S32.HI UR8, URZ, 0x1f, UR48 ;  /* 0x0000001fff087899 */ /* 0x004fe40008011430 */
[----:B------:R-:W-:Y:S02]  /*0d00*/  UIMAD.WIDE.U32 UR48, UR25, UR48, URZ ;  /* 0x00000030193072a5 */ /* 0x000fe4000f8e00ff */
[----:B------:R-:W-:Y:S02]  /*0d10*/  UIMAD UR8, UR8, UR25, URZ ;  /* 0x00000019080872a4 */ /* 0x000fe4000f8e02ff */
[----:B------:R-:W-:Y:S02]  /*0d20*/  UIMAD.WIDE.U32 UR46, UR48, UR51, URZ ;  /* 0x00000033302e72a5 */ /* 0x000fe4000f8e00ff */
[----:B------:R-:W-:-:S02]  /*0d30*/  UIADD3 UR8, UPT, UPT, UR49, UR8, URZ ;  /* 0x0000000831087290 */ /* 0x000fc4000fffe0ff */
[----:B------:R-:W-:Y:S02]  /*0d40*/  UIMAD.WIDE.U32 UR52, UR46, UR50, URZ ;  /* 0x000000322e3472a5 */ /* 0x000fe4000f8e00ff */
[----:B------:R-:W-:-:S04]  /*0d50*/  UIMAD UR8, UR8, UR51, URZ ;  /* 0x00000033080872a4 */ /* 0x000fc8000f8e02ff */
[----:B------:R-:W-:Y:S02]  /*0d60*/  UIMAD UR8, UR9, UR48, UR8 ;  /* 0x00000030090872a4 */ /* 0x000fe4000f8e0208 */
[----:B------:R-:W-:Y:S02]  /*0d70*/  USHF.R.S32.HI UR9, URZ, 0x1f, UR50 ;  /* 0x0000001fff097899 */ /* 0x000fe40008011432 */
[----:B------:R-:W-:-:S04]  /*0d80*/  UIADD3 UR8, UPT, UPT, UR47, UR8, URZ ;  /* 0x000000082f087290 */ /* 0x000fc8000fffe0ff */
[----:B------:R-:W-:-:S04]  /*0d90*/  UIMAD UR8, UR8, UR50, URZ ;  /* 0x00000032080872a4 */ /* 0x000fc8000f8e02ff */
[----:B------:R-:W-:-:S04]  /*0da0*/  UIMAD UR8, UR9, UR46, UR8 ;  /* 0x0000002e090872a4 */ /* 0x000fc8000f8e0208 */
[----:B------:R-:W-:Y:S01]  /*0db0*/  UIADD3 UR46, UPT, UPT, UR53, UR8, URZ ;  /* 0x00000008352e7290 */ /* 0x000fe2000fffe0ff */
[----:B------:R-:W-:Y:S11]  /*0dc0*/  BRA `(.L_x_682) ;  /* 0x00000000000c7947 */ /* 0x000ff60003800000 */
.L_x_681:
[----:B------:R-:W-:Y:S02]  /*0dd0*/  UIMAD.WIDE.U32 UR52, UR56, UR12, URZ ;  /* 0x0000000c383472a5 */ /* 0x000fe4000f8e00ff */
[----:B------:R-:W-:-:S04]  /*0de0*/  UIMAD UR46, UR57, UR12, URZ ;  /* 0x0000000c392e72a4 */ /* 0x000fc8000f8e02ff */
[----:B------:R-:W-:-:S12]  /*0df0*/  UIADD3 UR46, UPT, UPT, UR53, UR46, URZ ;  /* 0x0000002e352e7290 */ /* 0x000fd8000fffe0ff */
.L_x_682:
[----:B------:R-:W2:Y:S01]  /*0e00*/  LDCU.U8 UR8, c[0x0][0x548] ;  /* 0x0000a900ff0877ac */ /* 0x000ea20008000000 */
[----:B------:R-:W-:Y:S01]  /*0e10*/  UMOV UR25, UR20 ;  /* 0x0000001400197c82 */ /* 0x000fe20008000000 */
[----:B------:R-:W3:Y:S01]  /*0e20*/  LDCU.U8 UR49, c[0x0][0x5f0] ;  /* 0x0000be00ff3177ac */ /* 0x000ee20008000000 */
[----:B------:R-:W-:Y:S02]  /*0e30*/  USHF.L.U32 UR53, UR25, 0x7, URZ ;  /* 0x0000000719357899 */ /* 0x000fe400080006ff */
[----:B------:R-:W-:Y:S02]  /*0e40*/  UIMAD UR11, UR24, UR50, URZ ;  /* 0x00000032180b72a4 */ /* 0x000fe4000f8e02ff */
[----:B------:R-:W-:-:S04]  /*0e50*/  USEL UR9, UR53, URZ, UP6 ;  /* 0x000000ff35097287 */ /* 0x000fc8000b000000 */
[----:B------:R-:W-:Y:S02]  /*0e60*/  UIADD3 UR9, UP0, UPT, UR41, UR9, URZ ;  /* 0x0000000929097290 */ /* 0x000fe4000ff1e0ff */
[----:B--2---:R-:W-:Y:S02]  /*0e70*/  UISETP.NE.AND UP1, UPT, UR8, URZ, UPT ;  /* 0x000000ff0800728c */ /* 0x004fe4000bf25270 */
[----:B------:R-:W-:Y:S02]  /*0e80*/  UIADD3.X UR43, UPT, UPT, URZ, UR42, URZ, UP0, !UPT ;  /* 0x0000002aff2b7290 */ /* 0x000fe400087fe4ff */
[----:B------:R-:W-:Y:S02]  /*0e90*/  UIMAD.WIDE.U32 UR54, UR9, UR56, URZ ;  /* 0x00000038093672a5 */ /* 0x000fe4000f8e00ff */
[----:B------:R-:W-:-:S04]  /*0ea0*/  UIMAD UR43, UR43, UR56, URZ ;  /* 0x000000382b2b72a4 */ /* 0x000fc8000f8e02ff */
[----:B------:R-:W-:-:S04]  /*0eb0*/  UIMAD UR43, UR57, UR9, UR43 ;  /* 0x00000009392b72a4 */ /* 0x000fc8000f8e022b */
[----:B------:R-:W-:Y:S01]  /*0ec0*/  UIADD3 UR43, UPT, UPT, UR55, UR43, URZ ;  /* 0x0000002b372b7290 */ /* 0x000fe2000fffe0ff */
[----:B---3--:R-:W-:Y:S11]  /*0ed0*/  BRA.U !UP1, `(.L_x_683) ;  /* 0x00000001091c7547 */ /* 0x008ff6000b800000 */
[----:B------:R-:W2:Y:S01]  /*0ee0*/  LDCU UR8, c[0x0][0x434] ;  /* 0x00008680ff0877ac */ /* 0x000ea20008000800 */
[----:B------:R-:W3:Y:S01]  /*0ef0*/  LDCU UR47, c[0x0][0x454] ;  /* 0x00008a80ff2f77ac */ /* 0x000ee20008000800 */
[----:B------:R-:W-:Y:S02]  /*0f00*/  UISETP.NE.AND UP0, UPT, UR12, -0x1, UPT ;  /* 0xffffffff0c00788c */ /* 0x000fe4000bf05270 */
[----:B--2---:R-:W-:-:S04]  /*0f10*/  UIMAD UR8, UR25, UR8, URZ ;  /* 0x00000008190872a4 */ /* 0x004fc8000f8e02ff */
[----:B------:R-:W-:-:S04]  /*0f20*/  USEL UR8, UR8, UR12, !UP0 ;  /* 0x0000000c08087287 */ /* 0x000fc8000c000000 */
[----:B---3--:R-:W-:Y:S01]  /*0f30*/  UIMAD UR47, UR24, UR47, UR8 ;  /* 0x0000002f182f72a4 */ /* 0x008fe2000f8e0208 */
[----:B------:R-:W-:Y:S05]  /*0f40*/  BRA `(.L_x_684) ;  /* 0x00000000000c7947 */ /* 0x000fea0003800000 */
.L_x_683:
[----:B------:R-:W2:Y:S01]  /*0f50*/  LDCU UR47, c[0x0][0x434] ;  /* 0x00008680ff2f77ac */ /* 0x000ea20008000800 */
[----:B------:R-:W-:-:S04]  /*0f60*/  UIMAD UR8, UR25, UR51, UR24 ;  /* 0x00000033190872a4 */ /* 0x000fc8000f8e0218 */
[----:B--2---:R-:W-:Y:S02]  /*0f70*/  UIMAD UR47, UR8, UR47, URZ ;  /* 0x0000002f082f72a4 */ /* 0x004fe4000f8e02ff */
.L_x_684:
[----:B------:R-:W-:Y:S01]  /*0f80*/  UIADD3 UR39, UPT, UPT, UR5, -0x1, URZ ;  /* 0xffffffff05277890 */ /* 0x000fe2000fffe0ff */
[----:B------:R-:W-:Y:S09]  /*0f90*/  BRA.U !UP1, `(.L_x_685) ;  /* 0x0000000109247547 */ /* 0x000ff2000b800000 */
[----:B------:R-:W2:Y:S01]  /*0fa0*/  LDCU UR8, c[0x0][0x444] ;  /* 0x00008880ff0877ac */ /* 0x000ea20008000800 */
[----:B------:R-:W3:Y:S01]  /*0fb0*/  LDCU UR48, c[0x0][0x430] ;  /* 0x00008600ff3077ac */ /* 0x000ee20008000800 */
[----:B------:R-:W3:Y:S01]  /*0fc0*/  LDCU UR9, c[0x0][0x454] ;  /* 0x00008a80ff0977ac */ /* 0x000ee20008000800 */
[----:B------:R-:W-:-:S11]  /*0fd0*/  UISETP.NE.AND UP0, UPT, UR12, -0x1, UPT ;  /* 0xffffffff0c00788c */ /* 0x000fd6000bf05270 */
[----:B--2---:R-:W-:Y:S02]  /*0fe0*/  @!UP0 UIMAD UR12, UR25, UR8, URZ ;  /* 0x00000008190c82a4 */ /* 0x004fe4000f8e02ff */
[----:B---3--:R-:W-:Y:S02]  /*0ff0*/  ULEA UR48, UR48, UR9, 0x7 ;  /* 0x0000000930307291 */ /* 0x008fe4000f8e38ff */
[----:B------:R-:W-:-:S04]  /*1000*/  UIADD3 UR12, UPT, UPT, UR53, UR12, URZ ;  /* 0x0000000c350c7290 */ /* 0x000fc8000fffe0ff */
[----:B------:R-:W-:Y:S01]  /*1010*/  UIMAD UR48, UR48, UR24, UR12 ;  /* 0x00000018303072a4 */ /* 0x000fe2000f8e020c */
[----:B------:R-:W-:Y:S11]  /*1020*/  BRA `(.L_x_686) ;  /* 0x00000000000c7947 */ /* 0x000ff60003800000 */
.L_x_685:
[----:B------:R-:W2:Y:S01]  /*1030*/  LDCU UR48, c[0x0][0x444] ;  /* 0x00008880ff3077ac */ /* 0x000ea20008000800 */
[----:B------:R-:W-:-:S04]  /*1040*/  UIMAD UR8, UR25, UR51, UR24 ;  /* 0x00000033190872a4 */ /* 0x000fc8000f8e0218 */
[----:B--2---:R-:W-:-:S12]  /*1050*/  UIMAD UR48, UR8, UR48, URZ ;  /* 0x00000030083072a4 */ /* 0x004fd8000f8e02ff */
.L_x_686:
[----:B------:R-:W2:Y:S01]  /*1060*/  S2R R32, SR_TID.X ;  /* 0x0000000000207919 */ /* 0x000ea20000002100 */
[----:B------:R-:W3:Y:S01]  /*1070*/  LDC.64 R14, c[0x0][0x3b0] ;  /* 0x0000ec00ff0e7b82 */ /* 0x000ee20000000a00 */
[----:B------:R-:W4:Y:S01]  /*1080*/  LDCU.64 UR8, c[0x0][0x3c8] ;  /* 0x00007900ff0877ac */ /* 0x000f220008000a00 */
[----:B------:R-:W-:Y:S01]  /*1090*/  IMAD.MOV.U32 R11, RZ, RZ, RZ ;  /* 0x000000ffff0b7224 */ /* 0x000fe200078e00ff */
[----:B------:R-:W-:Y:S01]  /*10a0*/  ISETP.NE.AND P3, PT, RZ, UR49, PT ;  /* 0x00000031ff007c0c */ /* 0x000fe2000bf65270 */
[----:B------:R-:W-:Y:S01]  /*10b0*/  BSSY.RECONVERGENT B1, `(.L_x_676) ;  /* 0x00009f6000017945 */ /* 0x000fe20003800200 */
[----:B------:R-:W-:Y:S02]  /*10c0*/  UIMAD UR50, UR51, UR50, URZ ;  /* 0x00000032333272a4 */ /* 0x000fe4000f8e02ff */
[----:B------:R-:W-:Y:S01]  /*10d0*/  UIADD3 UR52, UP1, UP0, UR54, UR52, UR11 ;  /* 0x0000003436347290 */ /* 0x000fe2000f83e00b */
[----:B------:R-:W5:Y:S01]  /*10e0*/  LDC.64 R12, c[0x0][0x590] ;  /* 0x00016400ff0c7b82 */ /* 0x000f620000000a00 */
[----:B------:R-:W-:-:S02]  /*10f0*/  ULEA UR48, UR39, UR48, 0x7 ;  /* 0x0000003027307291 */ /* 0x000fc4000f8e38ff */
[----:B------:R-:W-:-:S05]  /*1100*/  ULEA UR47, UR39, UR47, 0x7 ;  /* 0x0000002f272f7291 */ /* 0x000fca000f8e38ff */
[----:B------:R-:W1:Y:S01]  /*1110*/  LDC.64 R16, c[0x0][0x5f8] ;  /* 0x00017e00ff107b82 */ /* 0x000e620000000a00 */
[----:B---3--:R-:W-:-:S07]  /*1120*/  IMAD R0, R14, UR42, RZ ;  /* 0x0000002a0e007c24 */ /* 0x008fce000f8e02ff */
[----:B------:R-:W3:Y:S01]  /*1130*/  LDC.64 R20, c[0x0][0x598] ;  /* 0x00016600ff147b82 */ /* 0x000ee20000000a00 */
[----:B------:R-:W-:Y:S02]  /*1140*/  IMAD R0, R15, UR41, R0 ;  /* 0x000000290f007c24 */ /* 0x000fe4000f8e0200 */
[C---:B--2---:R-:W-:Y:S01]  /*1150*/  IMAD.SHL.U32 R33, R32.reuse, 0x8, RZ ;  /* 0x0000000820217824 */ /* 0x044fe200078e00ff */
[--C-:B------:R-:W-:Y:S02]  /*1160*/  SHF.R.U32.HI R4, RZ, 0x5, R32.reuse ;  /* 0x00000005ff047819 */ /* 0x100fe40000011620 */
[----:B------:R-:W-:Y:S02]  /*1170*/  LOP3.LUT R8, R32, 0x1f, RZ, 0xc0, !PT ;  /* 0x0000001f20087812 */ /* 0x000fe400078ec0ff */
[----:B------:R-:W-:Y:S02]  /*1180*/  LOP3.LUT R10, R33, 0x38, RZ, 0xc0, !PT ;  /* 0x00000038210a7812 */ /* 0x000fe400078ec0ff */
[----:B------:R-:W-:Y:S01]  /*1190*/  SHF.R.U32.HI R28, RZ, 0x3, R32 ;  /* 0x00000003ff1c7819 */ /* 0x000fe20000011620 */
[----:B------:R-:W-:Y:S01]  /*11a0*/  IMAD R8, R4, UR50, R8 ;  /* 0x0000003204087c24 */ /* 0x000fe2000f8e0208 */
[----:B------:R-:W-:Y:S01]  /*11b0*/  USHF.L.U32 UR50, UR50, 0x7, URZ ;  /* 0x0000000732327899 */ /* 0x000fe200080006ff */
[----:B------:R-:W-:Y:S01]  /*11c0*/  IMAD.WIDE.U32 R2, R14, UR41, R10 ;  /* 0x000000290e027c25 */ /* 0x000fe2000f8e000a */
[----:B------:R-:W-:-:S02]  /*11d0*/  IADD3 R19, P2, PT, R28, 0x60, RZ ;  /* 0x000000601c137810 */ /* 0x000fc40007f5e0ff */
[C---:B------:R-:W-:Y:S01]  /*11e0*/  IADD3 R30, PT, PT, R28.reuse, 0x40, RZ ;  /* 0x000000401c1e7810 */ /* 0x040fe20007ffe0ff */
[----:B------:R-:W-:Y:S01]  /*11f0*/  VIADD R31, R28, 0x60 ;  /* 0x000000601c1f7836 */ /* 0x000fe20000000000 */
[----:B------:R-:W-:Y:S01]  /*1200*/  IADD3 R2, P0, PT, R2, UR44, RZ ;  /* 0x0000002c02027c10 */ /* 0x000fe2000ff1e0ff */
[----:B------:R-:W-:Y:S01]  /*1210*/  USHF.R.S32.HI UR44, URZ, 0x1f, UR11 ;  /* 0x0000001fff2c7899 */ /* 0x000fe2000801140b */
[----:B------:R-:W-:Y:S02]  /*1220*/  VIADD R29, R28, 0x20 ;  /* 0x000000201c1d7836 */ /* 0x000fe40000000000 */
[----:B------:R-:W-:Y:S01]  /*1230*/  IADD3.X R3, PT, PT, R3, UR13, R0, P0, !PT ;  /* 0x0000000d03037c10 */ /* 0x000fe200087fe400 */
[----:B----4-:R-:W-:Y:S01]  /*1240*/  IMAD.U32 R0, RZ, RZ, UR8 ;  /* 0x00000008ff007e24 */ /* 0x010fe2000f8e00ff */
[----:B------:R-:W-:Y:S01]  /*1250*/  IADD3 R4, P0, PT, R10, UR10, RZ ;  /* 0x0000000a0a047c10 */ /* 0x000fe2000ff1e0ff */
[----:B------:R-:W2:Y:S01]  /*1260*/  LDCU.64 UR12, c[0x0][0x380] ;  /* 0x00007000ff0c77ac */ /* 0x000ea20008000a00 */
[----:B------:R-:W-:-:S02]  /*1270*/  IMAD.X R25, RZ, RZ, RZ, P2 ;  /* 0x000000ffff197224 */ /* 0x000fc400010e06ff */
[----:B------:R-:W-:Y:S01]  /*1280*/  IMAD.WIDE.U32 R2, R0, UR24, R2 ;  /* 0x0000001800027c25 */ /* 0x000fe2000f8e0002 */
[----:B------:R-:W-:Y:S01]  /*1290*/  MOV R0, UR9 ;  /* 0x0000000900007c02 */ /* 0x000fe20008000f00 */
[----:B------:R-:W4:Y:S02]  /*12a0*/  LDCU.64 UR8, c[0x0][0x570] ;  /* 0x0000ae00ff0877ac */ /* 0x000f240008000a00 */
[----:B------:R-:W-:Y:S02]  /*12b0*/  IMAD.MOV.U32 R6, RZ, RZ, R2 ;  /* 0x000000ffff067224 */ /* 0x000fe400078e0002 */
[----:B------:R-:W-:Y:S01]  /*12c0*/  IMAD R7, R0, UR24, R3 ;  /* 0x0000001800077c24 */ /* 0x000fe2000f8e0203 */
[----:B------:R-:W4:Y:S01]  /*12d0*/  LDCU.64 UR10, c[0x0][0x550] ;  /* 0x0000aa00ff0a77ac */ /* 0x000f220008000a00 */
[----:B-----5:R-:W-:Y:S02]  /*12e0*/  IMAD R0, R12, UR42, RZ ;  /* 0x0000002a0c007c24 */ /* 0x020fe4000f8e02ff */
[----:B------:R-:W-:Y:S01]  /*12f0*/  IMAD.X R5, RZ, RZ, UR45, P0 ;  /* 0x0000002dff057e24 */ /* 0x000fe200080e06ff */
[----:B------:R-:W-:Y:S01]  /*1300*/  UIADD3.X UR43, UPT, UPT, UR43, UR46, UR44, UP1, UP0 ;  /* 0x0000002e2b2b7290 */ /* 0x000fe20008fe042c */
[----:B-1----:R-:W-:Y:S01]  /*1310*/  IMAD.WIDE.U32 R2, R16, UR22, RZ ;  /* 0x0000001610027c25 */ /* 0x002fe2000f8e00ff */
[----:B------:R-:W1:Y:S03]  /*1320*/  LDCU.64 UR44, c[0x0][0x5e8] ;  /* 0x0000bd00ff2c77ac */ /* 0x000e660008000a00 */
        /* <DEDUP_REMOVED lines=12> */
[----:B---3--:R-:W-:Y:S01]  /*13f0*/  IMAD.WIDE.U32 R2, R20, UR24, R2 ;  /* 0x0000001814027c25 */ /* 0x008fe2000f8e0002 */
[----:B------:R-:W-:Y:S01]  /*1400*/  IADD3.X R8, PT, PT, R8, UR43, R0, P1, P0 ;  /* 0x0000002b08087c10 */ /* 0x000fe20008fe0400 */
[----:B------:R-:W3:Y:S01]  /*1410*/  LDCU.64 UR42, c[0x0][0x420] ;  /* 0x00008400ff2a77ac */ /* 0x000ee20008000a00 */
[----:B--2---:R-:W-:Y:S01]  /*1420*/  LEA R248, P1, R4, UR12, 0x1 ;  /* 0x0000000c04f87c11 */ /* 0x004fe2000f8208ff */
[----:B------:R-:W-:-:S02]  /*1430*/  IMAD R3, R21, UR24, R3 ;  /* 0x0000001815037c24 */ /* 0x000fc4000f8e0203 */
[----:B------:R-:W-:Y:S01]  /*1440*/  IMAD R6, R28, R15, R5 ;  /* 0x0000000f1c067224 */ /* 0x000fe200078e0205 */
[----:B------:R-:W-:Y:S01]  /*1450*/  IADD3 R5, P0, PT, R16, UR50, RZ ;  /* 0x0000003210057c10 */ /* 0x000fe2000ff1e0ff */
[----:B------:R-:W-:Y:S02]  /*1460*/  IMAD.U32 R0, RZ, RZ, UR50 ;  /* 0x00000032ff007e24 */ /* 0x000fe4000f8e00ff */
[----:B------:R-:W-:Y:S01]  /*1470*/  IMAD.WIDE.U32 R2, R28, R12, R2 ;  /* 0x0000000c1c027225 */ /* 0x000fe200078e0002 */
[----:B------:R-:W-:Y:S01]  /*1480*/  LEA.HI.X R247, R4, UR13, R6, 0x1, P1 ;  /* 0x0000000d04f77c11 */ /* 0x000fe200088f0c06 */
[----:B-1----:R-:W-:Y:S01]  /*1490*/  UIMAD.WIDE UR12, UR48, 0x4, UR44 ;  /* 0x00000004300c78a5 */ /* 0x002fe2000f8e022c */
[----:B------:R-:W-:Y:S01]  /*14a0*/  LEA.HI.X.SX32 R4, R0, R8, 0x1, P0 ;  /* 0x0000000800047211 */ /* 0x000fe200000f0eff */
[----:B------:R-:W-:Y:S01]  /*14b0*/  IMAD R0, R28, R13, R3 ;  /* 0x0000000d1c007224 */ /* 0x000fe200078e0203 */
[----:B----4-:R-:W-:Y:S02]  /*14c0*/  LEA R224, P0, R5, UR8, 0x2 ;  /* 0x0000000805e07c11 */ /* 0x010fe4000f8010ff */
[----:B------:R-:W-:-:S02]  /*14d0*/  LEA R246, P1, R2, UR10, 0x1 ;  /* 0x0000000a02f67c11 */ /* 0x000fc4000f8208ff */
[----:B------:R-:W-:Y:S01]  /*14e0*/  LEA.HI.X R225, R5, UR9, R4, 0x2, P0 ;  /* 0x0000000905e17c11 */ /* 0x000fe200080f1404 */
[----:B------:R-:W-:Y:S01]  /*14f0*/  IMAD.SHL.U32 R4, R12, 0x20, RZ ;  /* 0x000000200c047824 */ /* 0x000fe200078e00ff */
[----:B------:R-:W-:Y:S01]  /*1500*/  LEA.HI.X R245, R2, UR11, R0, 0x1, P1 ;  /* 0x0000000b02f57c11 */ /* 0x000fe200088f0c00 */
[----:B---3--:R-:W-:Y:S01]  /*1510*/  UIMAD.WIDE UR44, UR47, 0x4, UR42 ;  /* 0x000000042f2c78a5 */ /* 0x008fe2000f8e022a */
[C---:B------:R-:W-:Y:S02]  /*1520*/  IADD3 R17, P0, PT, R28.reuse, 0x40, RZ ;  /* 0x000000401c117810 */ /* 0x040fe40007f1e0ff */
[----:B------:R-:W-:Y:S01]  /*1530*/  IADD3 R16, P1, PT, R28, 0x20, RZ ;  /* 0x000000201c107810 */ /* 0x000fe20007f3e0ff */
[----:B------:R-:W-:Y:S01]  /*1540*/  UMOV UR42, UR12 ;  /* 0x0000000c002a7c82 */ /* 0x000fe20008000000 */
        /* <DEDUP_REMOVED lines=22> */
.L_x_688:
[----:B------:R-:W1:Y:S01]  /*16b0*/  LDCU.64 UR12, c[0x0][0x5c0] ;  /* 0x0000b800ff0c77ac */ /* 0x000e620008000a00 */
[----:B------:R-:W-:-:S05]  /*16c0*/  IADD3 R0, PT, PT, R34, UR34, RZ ;  /* 0x0000002222007c10 */ /* 0x000fca000fffe0ff */
[C---:B-1----:R-:W-:Y:S02]  /*16d0*/  IMAD R4, R0.reuse, UR13, RZ ;  /* 0x0000000d00047c24 */ /* 0x042fe4000f8e02ff */
[----:B------:R-:W-:-:S05]  /*16e0*/  IMAD.WIDE.U32 R2, R0, UR12, RZ ;  /* 0x0000000c00027c25 */ /* 0x000fca000f8e00ff */
[----:B------:R-:W-:Y:S02]  /*16f0*/  IADD3 R6, PT, PT, R3, R4, RZ ;  /* 0x0000000403067210 */ /* 0x000fe40007ffe0ff */
[----:B------:R-:W-:Y:S02]  /*1700*/  MOV R5, R2 ;  /* 0x0000000200057202 */ /* 0x000fe40000000f00 */
.L_x_689:
        /* <DEDUP_REMOVED lines=17> */
.L_x_690:
[----:B------:R-:W1:Y:S01]  /*1820*/  LDCU.64 UR10, c[0x0][0x5c8] ;  /* 0x0000b900ff0a77ac */ /* 0x000e620008000a00 */
[----:B------:R-:W-:-:S05]  /*1830*/  IADD3 R0, PT, PT, R34, UR34, RZ ;  /* 0x0000002222007c10 */ /* 0x000fca000fffe0ff */
[C---:B-1----:R-:W-:Y:S02]  /*1840*/  IMAD R4, R0.reuse, UR11, RZ ;  /* 0x0000000b00047c24 */ /* 0x042fe4000f8e02ff */
[----:B------:R-:W-:-:S05]  /*1850*/  IMAD.WIDE.U32 R2, R0, UR10, RZ ;  /* 0x0000000a00027c25 */ /* 0x000fca000f8e00ff */
[----:B------:R-:W-:Y:S02]  /*1860*/  IADD3 R13, PT, PT, R3, R4, RZ ;  /* 0x00000004030d7210 */ /* 0x000fe40007ffe0ff */
[----:B------:R-:W-:-:S07]  /*1870*/  MOV R12, R2 ;  /* 0x00000002000c7202 */ /* 0x000fce0000000f00 */
.L_x_691:
[----:B------:R-:W1:Y:S01]  /*1880*/  LDCU UR5, c[0x0][0x440] ;  /* 0x00008800ff0577ac */ /* 0x000e620008000800 */
[----:B------:R-:W-:Y:S01]  /*1890*/  IMAD.U32 R2, RZ, RZ, UR12 ;  /* 0x0000000cff027e24 */ /* 0x000fe2000f8e00ff */
[----:B------:R-:W-:Y:S01]  /*18a0*/  BSSY.RECONVERGENT B0, `(.L_x_692) ;  /* 0x0000023000007945 */ /* 0x000fe20003800200 */
[----:B------:R-:W-:Y:S02]  /*18b0*/  UIADD3 UR33, UPT, UPT, -UR27, UR33, URZ ;  /* 0x000000211b217290 */ /* 0x000fe4000fffe1ff */
[----:B------:R-:W-:Y:S01]  /*18c0*/  IMAD.WIDE.U32 R2, R2, UR27, R10 ;  /* 0x0000001b02027c25 */ /* 0x000fe2000f8e000a */
[----:B------:R-:W2:Y:S02]  /*18d0*/  LDCU.64 UR8, c[0x0][0x5d8] ;  /* 0x0000bb00ff0877ac */ /* 0x000ea40008000a00 */
[----:B------:R-:W-:Y:S02]  /*18e0*/  IADD3 R2, P1, PT, R5, R2, RZ ;  /* 0x0000000205027210 */ /* 0x000fe40007f3e0ff */
[----:B-1----:R-:W-:Y:S01]  /*18f0*/  ISETP.GE.AND P0, PT, R10, UR5, PT ;  /* 0x000000050a007c0c */ /* 0x002fe2000bf06270 */
[----:B------:R-:W-:-:S03]  /*1900*/  UIMAD UR5, UR40, UR12, URZ ;  /* 0x0000000c280572a4 */ /* 0x000fc6000f8e02ff */
[----:B------:R-:W-:Y:S01]  /*1910*/  ISETP.GE.OR P3, PT, R28, UR33, P0 ;  /* 0x000000211c007c0c */ /* 0x000fe20008766670 */
[----:B------:R-:W-:Y:S01]  /*1920*/  UIMAD UR5, UR27, UR13, UR5 ;  /* 0x0000000d1b0572a4 */ /* 0x000fe2000f8e0205 */
[----:B--2---:R-:W-:Y:S01]  /*1930*/  IMAD.U32 R0, RZ, RZ, UR8 ;  /* 0x00000008ff007e24 */ /* 0x004fe2000f8e00ff */
[----:B------:R-:W-:-:S04]  /*1940*/  ISETP.GE.OR P2, PT, R29, UR33, P0 ;  /* 0x000000211d007c0c */ /* 0x000fc80008746670 */
[----:B------:R-:W-:Y:S01]  /*1950*/  IADD3.X R3, PT, PT, R6, UR5, R3, P1, !PT ;  /* 0x0000000506037c10 */ /* 0x000fe20008ffe403 */
[----:B------:R-:W-:Y:S01]  /*1960*/  IMAD.U32 R6, RZ, RZ, UR9 ;  /* 0x00000009ff067e24 */ /* 0x000fe2000f8e00ff */
[----:B------:R-:W-:Y:S02]  /*1970*/  ISETP.GE.OR P1, PT, R30, UR33, P0 ;  /* 0x000000211e007c0c */ /* 0x000fe40008726670 */
[----:B------:R-:W-:Y:S01]  /*1980*/  ISETP.GE.OR P0, PT, R31, UR33, P0 ;  /* 0x000000211f007c0c */ /* 0x000fe20008706670 */
[----:B------:R-:W-:Y:S01]  /*1990*/  IMAD.WIDE.U32 R8, R0, UR24, R2 ;  /* 0x0000001800087c25 */ /* 0x000fe2000f8e0002 */
[----:B------:R-:W1:Y:S03]  /*19a0*/  @!P3 LDC.64 R4, c[0x0][0x560] ;  /* 0x00015800ff04bb82 */ /* 0x000e660000000a00 */
[----:B------:R-:W-:Y:S02]  /*19b0*/  IMAD R7, R6, UR24, R9 ;  /* 0x0000001806077c24 */ /* 0x000fe4000f8e0209 */
[----:B------:R-:W-:-:S04]  /*19c0*/  @!P3 IMAD.MOV.U32 R6, RZ, RZ, R8 ;  /* 0x000000ffff06b224 */ /* 0x000fc800078e0008 */
        /* <DEDUP_REMOVED lines=16> */
.L_x_693:
[----:B------:R-:W-:Y:S05]  /*1ad0*/  BSYNC.RECONVERGENT B0 ;  /* 0x0000000000007941 */ /* 0x000fea0003800200 */
.L_x_692:
        /* <DEDUP_REMOVED lines=12> */
.L_x_695:
[----:B------:R-:W-:Y:S05]  /*1ba0*/  BSYNC.RECONVERGENT B0 ;  /* 0x0000000000007941 */ /* 0x000fea0003800200 */
.L_x_694:
        /* <DEDUP_REMOVED lines=12> */
.L_x_697:
[----:B------:R-:W-:Y:S05]  /*1c70*/  BSYNC.RECONVERGENT B0 ;  /* 0x0000000000007941 */ /* 0x000fea0003800200 */
.L_x_696:
        /* <DEDUP_REMOVED lines=30> */
.L_x_699:
[----:B------:R-:W-:Y:S05]  /*1e60*/  BSYNC.RECONVERGENT B0 ;  /* 0x0000000000007941 */ /* 0x000fea0003800200 */
.L_x_698:
        /* <DEDUP_REMOVED lines=12> */
.L_x_701:
[----:B------:R-:W-:Y:S05]  /*1f30*/  BSYNC.RECONVERGENT B0 ;  /* 0x0000000000007941 */ /* 0x000fea0003800200 */
.L_x_700:
        /* <DEDUP_REMOVED lines=12> */
.L_x_687:
        /* <DEDUP_REMOVED lines=22> */
.L_x_705:
[----:B------:R3:W-:Y:S01]  /*2160*/  STS.128 [R8+0x8000], RZ ;  /* 0x008000ff08007388 */ /* 0x0007e20000000c00 */
[----:B------:R-:W-:Y:S05]  /*2170*/  BRA `(.L_x_706) ;  /* 0x0000000000047947 */ /* 0x000fea0003800000 */
.L_x_704:
[----:B------:R1:W-:Y:S02]  /*2180*/  STS.128 [R8+0x8000], RZ ;  /* 0x008000ff08007388 */ /* 0x0003e40000000c00 */
.L_x_706:
[----:B------:R-:W-:Y:S05]  /*2190*/  BSYNC.RECONVERGENT B0 ;  /* 0x0000000000007941 */ /* 0x000fea0003800200 */
.L_x_703:
        /* <DEDUP_REMOVED lines=16> */
.L_x_708:
[----:B------:R-:W-:Y:S05]  /*22a0*/  BSYNC.RECONVERGENT B0 ;  /* 0x0000000000007941 */ /* 0x000fea0003800200 */
.L_x_707:
        /* <DEDUP_REMOVED lines=13> */
.L_x_710:
[----:B------:R-:W-:Y:S05]  /*2380*/  BSYNC.RECONVERGENT B0 ;  /* 0x0000000000007941 */ /* 0x000fea0003800200 */
.L_x_709:
        /* <DEDUP_REMOVED lines=13> */
.L_x_712:
[----:B------:R-:W-:Y:S05]  /*2460*/  BSYNC.RECONVERGENT B0 ;  /* 0x0000000000007941 */ /* 0x000fea0003800200 */
.L_x_711:
        /* <DEDUP_REMOVED lines=13> */
.L_x_715:
[----:B------:R1:W-:Y:S01]  /*2540*/  STS.128 [R201], RZ ;  /* 0x000000ffc9007388 */ /* 0x0003e20000000c00 */
[----:B------:R-:W-:Y:S05]  /*2550*/  BRA `(.L_x_716) ;  /* 0x0000000000047947 */ /* 0x000fea0003800000 */
.L_x_714:
[----:B------:R1:W-:Y:S02]  /*2560*/  STS.128 [R201], RZ ;  /* 0x000000ffc9007388 */ /* 0x0003e40000000c00 */
.L_x_716:
[----:B------:R-:W-:Y:S05]  /*2570*/  BSYNC.RECONVERGENT B0 ;  /* 0x0000000000007941 */ /* 0x000fea0003800200 */
.L_x_713:
        /* <DEDUP_REMOVED lines=34> */
.L_x_718:
[----:B------:R-:W-:Y:S05]  /*27a0*/  BSYNC.RECONVERGENT B0 ;  /* 0x0000000000007941 */ /* 0x000fea0003800200 */
.L_x_717:
        /* <DEDUP_REMOVED lines=13> */
.L_x_720:
[----:B------:R-:W-:Y:S05]  /*2880*/  BSYNC.RECONVERGENT B0 ;  /* 0x0000000000007941 */ /* 0x000fea0003800200 */
.L_x_719:
        /* <DEDUP_REMOVED lines=13> */
.L_x_722:
[----:B------:R-:W-:Y:S05]  /*2960*/  BSYNC.RECONVERGENT B0 ;  /* 0x0000000000007941 */ /* 0x000fea0003800200 */
.L_x_721:
        /* <DEDUP_REMOVED lines=30> */
.L_x_725:
[----:B------:R2:W-:Y:S01]  /*2b50*/  STS.128 [R8+0xc000], RZ ;  /* 0x00c000ff08007388 */ /* 0x0005e20000000c00 */
[----:B------:R-:W-:Y:S05]  /*2b60*/  BRA `(.L_x_726) ;  /* 0x0000000000047947 */ /* 0x000fea0003800000 */
.L_x_724:
[----:B------:R3:W-:Y:S02]  /*2b70*/  STS.128 [R8+0xc000], RZ ;  /* 0x00c000ff08007388 */ /* 0x0007e40000000c00 */
.L_x_726:
[----:B------:R-:W-:Y:S05]  /*2b80*/  BSYNC.RECONVERGENT B0 ;  /* 0x0000000000007941 */ /* 0x000fea0003800200 */
.L_x_723:
        /* <DEDUP_REMOVED lines=23> */
.L_x_728:
[----:B------:R-:W-:Y:S05]  /*2d00*/  BSYNC.RECONVERGENT B0 ;  /* 0x0000000000007941 */ /* 0x000fea0003800200 */
.L_x_727:
        /* <DEDUP_REMOVED lines=20> */
.L_x_730:
[----:B------:R-:W-:Y:S05]  /*2e50*/  BSYNC.RECONVERGENT B0 ;  /* 0x0000000000007941 */ /* 0x000fea0003800200 */
.L_x_729:
        /* <DEDUP_REMOVED lines=20> */
.L_x_732:
[----:B------:R-:W-:Y:S05]  /*2fa0*/  BSYNC.RECONVERGENT B0 ;  /* 0x0000000000007941 */ /* 0x000fea0003800200 */
.L_x_731:
        /* <DEDUP_REMOVED lines=28> */
.L_x_735:
[----:B------:R3:W-:Y:S01]  /*3170*/  STS.128 [R8+0x10000], RZ ;  /* 0x010000ff08007388 */ /* 0x0007e20000000c00 */
[----:B------:R-:W-:Y:S05]  /*3180*/  BRA `(.L_x_736) ;  /* 0x0000000000047947 */ /* 0x000fea0003800000 */
.L_x_734:
[----:B------:R1:W-:Y:S02]  /*3190*/  STS.128 [R8+0x10000], RZ ;  /* 0x010000ff08007388 */ /* 0x0003e40000000c00 */
.L_x_736:
[----:B------:R-:W-:Y:S05]  /*31a0*/  BSYNC.RECONVERGENT B0 ;  /* 0x0000000000007941 */ /* 0x000fea0003800200 */
.L_x_733:
        /* <DEDUP_REMOVED lines=20> */
.L_x_738:
[----:B------:R-:W-:Y:S05]  /*32f0*/  BSYNC.RECONVERGENT B0 ;  /* 0x0000000000007941 */ /* 0x000fea0003800200 */
.L_x_737:
        /* <DEDUP_REMOVED lines=20> */
.L_x_740:
[----:B------:R-:W-:Y:S05]  /*3440*/  BSYNC.RECONVERGENT B0 ;  /* 0x0000000000007941 */ /* 0x000fea0003800200 */
.L_x_739:
        /* <DEDUP_REMOVED lines=20> */
.L_x_742:
[----:B------:R-:W-:Y:S05]  /*3590*/  BSYNC.RECONVERGENT B0 ;  /* 0x0000000000007941 */ /* 0x000fea0003800200 */
.L_x_741:
[----:B------:R-:W3:Y:S01]  /*35a0*/  LDCU.64 UR10, c[0x0][0x538] ;  /* 0x0000a700ff0a77ac */ /* 0x000ee20008000a00 */
[----:B------:R-:W2:Y:S01]  /*35b0*/  S2R R175, SR_TID.X ;  /* 0x0000000000af7919 */ /* 0x000ea20000002100 */
[C---:B-1----:R-:W-:Y:S01]  /*35c0*/  IMAD.SHL.U32 R5, R32.reuse, 0x2, RZ ;  /* 0x0000000220057824 */ /* 0x042fe200078e00ff */
[----:B------:R-:W1:Y:S01]  /*35d0*/  LDC R226, c[0x0][0x44c] ;  /* 0x00011300ffe27b82 */ /* 0x000e620000000800 */
[----:B------:R-:W-:Y:S01]  /*35e0*/  IMAD.SHL.U32 R168, R32, 0x40, RZ ;  /* 0x0000004020a87824 */ /* 0x000fe200078e00ff */
[----:B------:R-:W0:Y:S01]  /*35f0*/  LDGDEPBAR ;  /* 0x00000000000079af */ /* 0x000e220000000000 */
[----:B---3--:R-:W-:-:S04]  /*3600*/  UISETP.NE.U32.AND UP0, UPT, UR10, URZ, UPT ;  /* 0x000000ff0a00728c */ /* 0x008fc8000bf05070 */
[----:B------:R-:W-:-:S06]  /*3610*/  UISETP.NE.AND.EX UP0, UPT, UR11, URZ, UPT, UP0 ;  /* 0x000000ff0b00728c */ /* 0x000fcc000bf05300 */
[----:B------:R-:W-:-:S05]  /*3620*/  PLOP3.LUT P0, PT, PT, PT, UP0, 0x80, 0x8 ;  /* 0x000000000008781c */ /* 0x000fca0003f0f008 */
[----:B------:R-:W3:Y:S01]  /*3630*/  @UP0 LDCU.64 UR8, c[0x0][0x540] ;  /* 0x0000a800ff0807ac */ /* 0x000ee20008000a00 */
[----:B------:R-:W-:Y:S01]  /*3640*/  @UP0 UMOV UR14, UR24 ;  /* 0x00000018000e0c82 */ /* 0x000fe20008000000 */
[----:B------:R-:W-:Y:S02]  /*3650*/  @UP0 UMOV UR15, URZ ;  /* 0x000000ff000f0c82 */ /* 0x000fe40008000000 */
[----:B---3--:R-:W-:Y:S01]  /*3660*/  @UP0 UIMAD.WIDE.U32 UR14, UR25, UR8, UR14 ;  /* 0x00000008190e02a5 */ /* 0x008fe2000f8e000e */
[----:B------:R-:W-:Y:S01]  /*3670*/  LOP3.LUT R5, R5, 0x6, RZ, 0xc0, !PT ;  /* 0x0000000605057812 */ /* 0x000fe200078ec0ff */
[----:B------:R-:W-:Y:S01]  /*3680*/  VIADD R4, R244, UR33 ;  /* 0x00000021f4047c36 */ /* 0x000fe20008000000 */
[----:B------:R-:W-:Y:S01]  /*3690*/  LOP3.LUT R0, R168, 0x1c0, RZ, 0xc0, !PT ;  /* 0x000001c0a8007812 */ /* 0x000fe200078ec0ff */
[----:B------:R-:W-:Y:S02]  /*36a0*/  @UP0 UIMAD UR9, UR25, UR9, UR15 ;  /* 0x00000009190902a4 */ /* 0x000fe4000f8e020f */
[----:B------:R-:W-:Y:S01]  /*36b0*/  @UP0 ULEA UR10, UP1, UR14, UR10, 0x2 ;  /* 0x0000000a0e0a0291 */ /* 0x000fe2000f8210ff */
[----:B------:R-:W-:Y:S01]  /*36c0*/  IMAD.SHL.U32 R153, R32, 0x20, RZ ;  /* 0x0000002020997824 */ /* 0x000fe200078e00ff */
[----:B------:R-:W-:Y:S01]  /*36d0*/  LOP3.LUT R6, R168, 0x200, RZ, 0xc0, !PT ;  /* 0x00000200a8067812 */ /* 0x000fe200078ec0ff */
[----:B--2-4-:R-:W-:Y:S01]  /*36e0*/  IMAD.SHL.U32 R8, R175, 0x40, RZ ;  /* 0x00000040af087824 */ /* 0x014fe200078e00ff */
[----:B------:R-:W-:-:S02]  /*36f0*/  @UP0 ULEA.HI.X UR11, UR14, UR11, UR9, 0x2, UP1 ;  /* 0x0000000b0e0b0291 */ /* 0x000fc400088f1409 */
[----:B------:R-:W-:Y:S01]  /*3700*/  IMAD.U32 R2, RZ, RZ, UR10 ;  /* 0x0000000aff027e24 */ /* 0x000fe2000f8e00ff */
[----:B------:R-:W-:Y:S01]  /*3710*/  LOP3.LUT R5, R5, 0x1c0, R12, 0xf8, !PT ;  /* 0x000001c005057812 */ /* 0x000fe200078ef80c */
[C---:B------:R-:W-:Y:S01]  /*3720*/  IMAD.SHL.U32 R11, R175.reuse, 0x2, RZ ;  /* 0x00000002af0b7824 */ /* 0x040fe200078e00ff */
[----:B------:R-:W-:Y:S01]  /*3730*/  LOP3.LUT R0, R0, 0x38, R33, 0xf8, !PT ;  /* 0x0000003800007812 */ /* 0x000fe200078ef821 */
[----:B------:R-:W-:Y:S02]  /*3740*/  IMAD.U32 R3, RZ, RZ, UR11 ;  /* 0x0000000bff037e24 */ /* 0x000fe4000f8e00ff */
[C---:B------:R-:W-:Y:S02]  /*3750*/  IMAD.SHL.U32 R10, R175.reuse, 0x10, RZ ;  /* 0x00000010af0a7824 */ /* 0x040fe400078e00ff */
[C---:B------:R-:W-:Y:S01]  /*3760*/  IMAD.SHL.U32 R9, R175.reuse, 0x20, RZ ;  /* 0x00000020af097824 */ /* 0x040fe200078e00ff */
[----:B------:R2:W3:Y:S01]  /*3770*/  @P0 LDG.E R7, desc[UR28][R2.64] ;  /* 0x0000001c02070981 */ /* 0x0004e2000c1e1900 */
[C---:B------:R-:W-:Y:S01]  /*3780*/  IMAD.SHL.U32 R174, R175.reuse, 0x8, RZ ;  /* 0x00000008afae7824 */ /* 0x040fe200078e00ff */
[----:B------:R-:W-:Y:S01]  /*3790*/  LOP3.LUT R10, R10, 0x1c0, RZ, 0xc0, !PT ;  /* 0x000001c00a0a7812 */ /* 0x000fe200078ec0ff */
[----:B------:R-:W-:Y:S01]  /*37a0*/  IMAD.MOV.U32 R160, RZ, RZ, 0x40 ;  /* 0x00000040ffa07424 */ /* 0x000fe200078e00ff */
[----:B------:R-:W-:Y:S01]  /*37b0*/  R2P PR, R32, 0x6 ;  /* 0x0000000620007804 */ /* 0x000fe20000000000 */
[----:B------:R-:W-:Y:S01]  /*37c0*/  IMAD.MOV.U32 R171, RZ, RZ, 0x20 ;  /* 0x00000020ffab7424 */ /* 0x000fe200078e00ff */
[----:B------:R-:W-:Y:S01]  /*37d0*/  LOP3.LUT P5, RZ, R175, 0x8, RZ, 0xc0, !PT ;  /* 0x00000008afff7812 */ /* 0x000fe200078ac0ff */
[----:B------:R-:W-:Y:S01]  /*37e0*/  IMAD.MOV.U32 R223, RZ, RZ, R201 ;  /* 0x000000ffffdf7224 */ /* 0x000fe200078e00c9 */
[----:B------:R-:W-:-:S02]  /*37f0*/  CS2R R126, SRZ ;  /* 0x00000000007e7805 */ /* 0x000fc4000001ff00 */
[----:B------:R-:W-:Y:S02]  /*3800*/  SEL R160, R160, 0xffffffc0, !P2 ;  /* 0xffffffc0a0a07807 */ /* 0x000fe40005000000 */
[----:B------:R-:W-:Y:S02]  /*3810*/  CS2R R124, SRZ ;  /* 0x00000000007c7805 */ /* 0x000fe4000001ff00 */
[----:B------:R-:W-:Y:S02]  /*3820*/  SEL R171, R171, 0xffffffe0, !P1 ;  /* 0xffffffe0abab7807 */ /* 0x000fe40004800000 */
        /* <DEDUP_REMOVED lines=13> */
[----:B--2---:R-:W-:Y:S01]  /*3900*/  IMAD.U32 R2, RZ, RZ, UR5 ;  /* 0x00000005ff027e24 */ /* 0x004fe2000f8e00ff */
[----:B------:R-:W2:Y:S01]  /*3910*/  @UP0 LDCU UR5, c[0x0][0x458] ;  /* 0x00008b00ff0507ac */ /* 0x000ea20008000800 */
[----:B------:R-:W-:Y:S01]  /*3920*/  IMAD.U32 R3, RZ, RZ, UR27 ;  /* 0x0000001bff037e24 */ /* 0x000fe2000f8e00ff */
[----:B------:R-:W-:Y:S01]  /*3930*/  CS2R R100, SRZ ;  /* 0x0000000000647805 */ /* 0x000fe2000001ff00 */
[----:B------:R-:W-:Y:S01]  /*3940*/  IMAD R4, R2, 0x80, R4 ;  /* 0x0000008002047824 */ /* 0x000fe200078e0204 */
[----:B------:R-:W-:Y:S01]  /*3950*/  LOP3.LUT R2, R6, 0xc00, R153, 0xf8, !PT ;  /* 0x00000c0006027812 */ /* 0x000fe200078ef899 */
[----:B------:R-:W-:Y:S01]  /*3960*/  UIADD3 UR27, UPT, UPT, UR27, 0x80, URZ ;  /* 0x000000801b1b7890 */ /* 0x000fe2000fffe0ff */
[----:B------:R-:W-:-:S02]  /*3970*/  IADD3 R3, PT, PT, R5, UR35, R3 ;  /* 0x0000002305037c10 */ /* 0x000fc4000fffe003 */
[----:B------:R-:W-:Y:S02]  /*3980*/  CS2R R94, SRZ ;  /* 0x00000000005e7805 */ /* 0x000fe4000001ff00 */
[----:B------:R-:W-:Y:S02]  /*3990*/  LOP3.LUT R5, R0, 0x8, R12, 0x78, !PT ;  /* 0x0000000800057812 */ /* 0x000fe400078e780c */
[----:B------:R-:W-:Y:S02]  /*39a0*/  CS2R R92, SRZ ;  /* 0x00000000005c7805 */ /* 0x000fe4000001ff00 */
[----:B------:R-:W-:Y:S02]  /*39b0*/  SHF.R.U32.HI R6, RZ, 0x4, R32 ;  /* 0x00000004ff067819 */ /* 0x000fe40000011620 */
[----:B------:R-:W-:Y:S02]  /*39c0*/  CS2R R98, SRZ ;  /* 0x0000000000627805 */ /* 0x000fe4000001ff00 */
[----:B------:R-:W-:-:S02]  /*39d0*/  LOP3.LUT R172, R2, R5, RZ, 0xfc, !PT ;  /* 0x0000000502ac7212 */ /* 0x000fc400078efcff */
[----:B------:R-:W-:Y:S02]  /*39e0*/  CS2R R96, SRZ ;  /* 0x0000000000607805 */ /* 0x000fe4000001ff00 */
[----:B------:R-:W-:Y:S02]  /*39f0*/  LOP3.LUT R2, R6, 0x8, RZ, 0xc0, !PT ;  /* 0x0000000806027812 */ /* 0x000fe400078ec0ff */
[----:B------:R-:W-:Y:S02]  /*3a00*/  CS2R R90, SRZ ;  /* 0x00000000005a7805 */ /* 0x000fe4000001ff00 */
[----:B------:R-:W-:Y:S02]  /*3a10*/  LOP3.LUT R6, R11, 0xe006, R8, 0xc8, !PT ;  /* 0x0000e0060b067812 */ /* 0x000fe400078ec808 */
[----:B------:R-:W-:Y:S02]  /*3a20*/  CS2R R88, SRZ ;  /* 0x0000000000587805 */ /* 0x000fe4000001ff00 */
[----:B------:R-:W-:Y:S01]  /*3a30*/  LOP3.LUT R2, R2, 0x10, R32, 0xf8, !PT ;  /* 0x0000001002027812 */ /* 0x000fe200078ef820 */
[----:B--2---:R-:W3:Y:S01]  /*3a40*/  @P0 MUFU.RCP R5, UR5 ;  /* 0x0000000500050d08 */ /* 0x004ee20008001000 */
[----:B------:R-:W-:-:S02]  /*3a50*/  IADD3 R176, PT, PT, R4, -0x59, -R3 ;  /* 0xffffffa704b07810 */ /* 0x000fc40007ffe803 */
[----:B------:R-:W-:Y:S02]  /*3a60*/  CS2R R86, SRZ ;  /* 0x0000000000567805 */ /* 0x000fe4000001ff00 */
[----:B------:R-:W-:Y:S02]  /*3a70*/  LOP3.LUT R4, R2, R0, RZ, 0x3c, !PT ;  /* 0x0000000002047212 */ /* 0x000fe400078e3cff */
[----:B------:R-:W-:Y:S02]  /*3a80*/  CS2R R84, SRZ ;  /* 0x0000000000547805 */ /* 0x000fe4000001ff00 */
[----:B------:R-:W-:Y:S02]  /*3a90*/  LOP3.LUT R3, R0, 0x8, R32, 0x78, !PT ;  /* 0x0000000800037812 */ /* 0x000fe400078e7820 */
[----:B------:R-:W-:Y:S02]  /*3aa0*/  CS2R R78, SRZ ;  /* 0x00000000004e7805 */ /* 0x000fe4000001ff00 */
[----:B------:R-:W-:-:S02]  /*3ab0*/  LOP3.LUT R2, R6, 0xc00, R9, 0xf8, !PT ;  /* 0x00000c0006027812 */ /* 0x000fc400078ef809 */
[----:B------:R-:W-:Y:S02]  /*3ac0*/  CS2R R76, SRZ ;  /* 0x00000000004c7805 */ /* 0x000fe4000001ff00 */
[----:B------:R-:W-:Y:S02]  /*3ad0*/  LOP3.LUT R0, R10, 0x38, R11, 0xf8, !PT ;  /* 0x000000380a007812 */ /* 0x000fe400078ef80b */
[----:B------:R-:W-:Y:S02]  /*3ae0*/  CS2R R82, SRZ ;  /* 0x0000000000527805 */ /* 0x000fe4000001ff00 */
[----:B------:R-:W-:Y:S02]  /*3af0*/  LOP3.LUT R153, R3, 0x7200, R153, 0xf8, !PT ;  /* 0x0000720003997812 */ /* 0x000fe400078ef899 */
[----:B------:R-:W-:Y:S02]  /*3b00*/  CS2R R80, SRZ ;  /* 0x0000000000507805 */ /* 0x000fe4000001ff00 */
[----:B------:R-:W-:-:S02]  /*3b10*/  LOP3.LUT R3, R2, R0, RZ, 0xfc, !PT ;  /* 0x0000000002037212 */ /* 0x000fc400078efcff */
[----:B------:R-:W-:Y:S02]  /*3b20*/  CS2R R74, SRZ ;  /* 0x00000000004a7805 */ /* 0x000fe4000001ff00 */
[C---:B------:R-:W-:Y:S02]  /*3b30*/  LOP3.LUT R6, R8.reuse, 0x1c0, RZ, 0xc0, !PT ;  /* 0x000001c008067812 */ /* 0x040fe400078ec0ff */
[----:B------:R-:W-:Y:S02]  /*3b40*/  CS2R R72, SRZ ;  /* 0x0000000000487805 */ /* 0x000fe4000001ff00 */
[----:B------:R-:W-:Y:S01]  /*3b50*/  LOP3.LUT R2, R8, 0x200, RZ, 0xc0, !PT ;  /* 0x0000020008027812 */ /* 0x000fe200078ec0ff */
[----:B------:R2:W-:Y:S01]  /*3b60*/  STL [R1+0x4], R3 ;  /* 0x0000040301007387 */ /* 0x0005e20000100800 */
[----:B------:R-:W-:Y:S02]  /*3b70*/  LOP3.LUT R0, R6, 0x38, R174, 0xf8, !PT ;  /* 0x0000003806007812 */ /* 0x000fe400078ef8ae */
[----:B------:R-:W-:-:S02]  /*3b80*/  CS2R R70, SRZ ;  /* 0x0000000000467805 */ /* 0x000fc4000001ff00 */
[----:B------:R-:W-:Y:S02]  /*3b90*/  LOP3.LUT R168, R4, 0x200, R168, 0xf8, !PT ;  /* 0x0000020004a87812 */ /* 0x000fe400078ef8a8 */
[----:B------:R-:W-:Y:S02]  /*3ba0*/  CS2R R68, SRZ ;  /* 0x0000000000447805 */ /* 0x000fe4000001ff00 */
[----:B------:R-:W-:Y:S01]  /*3bb0*/  LOP3.LUT R4, R0, 0x8, R175, 0x78, !PT ;  /* 0x0000000800047812 */ /* 0x000fe200078e78af */
[----:B------:R-:W-:Y:S01]  /*3bc0*/  UMOV UR10, URZ ;  /* 0x000000ff000a7c82 */ /* 0x000fe20008000000 */
[--C-:B------:R-:W-:Y:S01]  /*3bd0*/  LOP3.LUT R2, R2, 0xc00, R9.reuse, 0xf8, !PT ;  /* 0x00000c0002027812 */ /* 0x100fe200078ef809 */
[----:B------:R-:W4:Y:S01]  /*3be0*/  LDCU UR5, c[0x0][0x440] ;  /* 0x00008800ff0577ac */ /* 0x000f220008000800 */
[----:B------:R-:W-:Y:S02]  /*3bf0*/  LOP3.LUT R4, R4, 0x7200, R9, 0xf8, !PT ;  /* 0x0000720004047812 */ /* 0x000fe400078ef809 */
[----:B------:R-:W-:Y:S01]  /*3c00*/  LEA R153, R153, UR26, 0x1 ;  /* 0x0000001a99997c11 */ /* 0x000fe2000f8e08ff */
[----:B------:R-:W1:Y:S01]  /*3c10*/  LDCU UR8, c[0x0][0x3e0] ;  /* 0x00007c00ff0877ac */ /* 0x000e620008000800 */
[----:B------:R-:W-:Y:S01]  /*3c20*/  LEA R172, R172, UR26, 0x1 ;  /* 0x0000001aacac7c11 */ /* 0x000fe2000f8e08ff */
[----:B------:R1:W-:Y:S01]  /*3c30*/  STL [R1], R4 ;  /* 0x0000000401007387 */ /* 0x0003e20000100800 */
[----:B------:R-:W-:Y:S01]  /*3c40*/  LEA R168, R168, UR26, 0x1 ;  /* 0x0000001aa8a87c11 */ /* 0x000fe2000f8e08ff */
[--C-:B------:R-:W-:Y:S01]  /*3c50*/  IMAD.IADD R169, R160, 0x1, R153.reuse ;  /* 0x00000001a0a97824 */ /* 0x100fe200078e0299 */
        /* <DEDUP_REMOVED lines=8> */
[----:B--2---:R-:W-:Y:S01]  /*3ce0*/  SHF.R.U32.HI R3, RZ, 0x1, R175 ;  /* 0x00000001ff037819 */ /* 0x004fe200000116af */
[----:B------:R-:W-:-:S03]  /*3cf0*/  UISETP.GE.AND UP1, UPT, UR27, UR33, UPT ;  /* 0x000000211b00728c */ /* 0x000fc6000bf26270 */
[----:B------:R-:W-:-:S04]  /*3d00*/  LOP3.LUT R0, R0, 0x8, R3, 0x78, !PT ;  /* 0x0000000800007812 */ /* 0x000fc800078e7803 */
[----:B------:R-:W-:Y:S01]  /*3d10*/  LOP3.LUT R173, R2, R0, RZ, 0xfc, !PT ;  /* 0x0000000002ad7212 */ /* 0x000fe200078efcff */
[----:B------:R-:W-:Y:S02]  /*3d20*/  IMAD.MOV.U32 R0, RZ, RZ, 0x10 ;  /* 0x00000010ff007424 */ /* 0x000fe400078e00ff */
[----:B---3--:R-:W-:Y:S01]  /*3d30*/  @P0 FMUL.FTZ R3, R7, R5 ;  /* 0x0000000507030220 */ /* 0x008fe20000410000 */
[----:B------:R-:W-:-:S04]  /*3d40*/  IMAD.MOV.U32 R5, RZ, RZ, 0x20 ;  /* 0x00000020ff057424 */ /* 0x000fc800078e00ff */
[----:B------:R-:W-:Y:S02]  /*3d50*/  @P0 R2UR UR11, R3 ;  /* 0x00000000030b02ca */ /* 0x000fe400000e0000 */
[----:B------:R-:W-:-:S04]  /*3d60*/  LOP3.LUT P0, RZ, R175, 0x4, RZ, 0xc0, !PT ;  /* 0x00000004afff7812 */ /* 0x000fc8000780c0ff */
[----:B------:R-:W-:Y:S02]  /*3d70*/  SEL R0, R0, 0xfffffff0, !P0 ;  /* 0xfffffff000007807 */ /* 0x000fe40004000000 */
[----:B------:R-:W-:-:S05]  /*3d80*/  SEL R0, R5, 0xffffffe0, !P5 ;  /* 0xffffffe005007807 */ /* 0x000fca0006800000 */
[----:B------:R2:W-:Y:S01]  /*3d90*/  STL [R1+0xc], R0 ;  /* 0x00000c0001007387 */ /* 0x0005e20000100800 */
[----:B-1--4-:R-:W-:-:S05]  /*3da0*/  @UP0 UMOV UR10, UR11 ;  /* 0x0000000b000a0c82 */ /* 0x012fca0008000000 */
.L_x_745:
[----:B------:R-:W0:Y:S01]  /*3db0*/  LDGDEPBAR ;  /* 0x00000000000079af */ /* 0x000e220000000000 */
[C---:B------:R-:W-:Y:S01]  /*3dc0*/  IMAD.IADD R144, R172.reuse, 0x1, R171 ;  /* 0x00000001ac907824 */ /* 0x040fe200078e02ab */
[----:B------:R-:W-:Y:S01]  /*3dd0*/  PLOP3.LUT P5, PT, PT, PT, UP1, 0x80, 0x8 ;  /* 0x000000000008781c */ /* 0x000fe20003faf018 */
[----:B--2---:R-:W-:Y:S01]  /*3de0*/  IMAD.IADD R0, R172, 0x1, R160 ;  /* 0x00000001ac007824 */ /* 0x004fe200078e02a0 */
[----:B------:R-:W-:Y:S01]  /*3df0*/  PLOP3.LUT P2, PT, PT, PT, UP1, 0x80, 0x8 ;  /* 0x000000000008781c */ /* 0x000fe20003f4f018 */
[----:B------:R-:W-:Y:S01]  /*3e00*/  IMAD.SHL.U32 R3, R175, 0x2, RZ ;  /* 0x00000002af037824 */ /* 0x000fe200078e00ff */
[----:B------:R-:W-:Y:S01]  /*3e10*/  PLOP3.LUT P1, PT, PT, PT, UP1, 0x80, 0x8 ;  /* 0x000000000008781c */ /* 0x000fe20003f2f018 */
[----:B------:R-:W-:Y:S01]  /*3e20*/  UISETP.NE.AND UP0, UPT, UR39, URZ, UPT ;  /* 0x000000ff2700728c */ /* 0x000fe2000bf05270 */
[----:B------:R-:W-:Y:S02]  /*3e30*/  SHF.R.U32.HI R2, RZ, 0x1, R175 ;  /* 0x00000001ff027819 */ /* 0x000fe400000116af */
[----:B------:R-:W-:Y:S01]  /*3e40*/  PLOP3.LUT P6, PT, PT, PT, UP1, 0x80, 0x8 ;  /* 0x000000000008781c */ /* 0x000fe20003fcf018 */
        /* <DEDUP_REMOVED lines=19> */
[----:B------:R-:W3:Y:S01]  /*3f80*/  LDSM.16.M88.4 R156, [R156+0xd800] ;  /* 0x00d800009c9c783b */ /* 0x000ee20000000200 */
[-C--:B------:R-:W-:Y:S07]  /*3f90*/  HMMA.16816.F32 R28, R60, R34.reuse, RZ ;  /* 0x000000223c1c723c */ /* 0x080fee00000018ff */
[----:B------:R-:W-:Y:S01]  /*3fa0*/  LDSM.16.M88.4 R160, [R169+0xc000] ;  /* 0x00c00000a9a0783b */ /* 0x000fe20000000200 */
[C---:B------:R-:W-:Y:S07]  /*3fb0*/  HMMA.16816.F32 R32, R64.reuse, R34, RZ ;  /* 0x000000224020723c */ /* 0x040fee00000018ff */
[----:B------:R-:W-:Y:S01]  /*3fc0*/  LDSM.16.M88.4 R164, [R0+0x2000] ;  /* 0x0020000000a4783b */ /* 0x000fe20000000200 */
        /* <DEDUP_REMOVED lines=8> */
[----:B------:R4:W4:Y:S07]  /*4050*/  LDSM.16.M88.4 R132, [R0] ;  /* 0x000000000084783b */ /* 0x00092e0000000200 */
[-C--:B-1----:R-:W-:Y:S08]  /*4060*/  HMMA.16816.F32 R4, R136, R140.reuse, R4 ;  /* 0x0000008c8804723c */ /* 0x082ff00000001804 */
[C---:B--2---:R-:W-:Y:S08]  /*4070*/  HMMA.16816.F32 R8, R144.reuse, R140, R8 ;  /* 0x0000008c9008723c */ /* 0x044ff00000001808 */
[-C--:B------:R-:W-:Y:S08]  /*4080*/  HMMA.16816.F32 R12, R144, R142.reuse, R12 ;  /* 0x0000008e900c723c */ /* 0x080ff0000000180c */
[C---:B------:R-:W-:Y:S01]  /*4090*/  HMMA.16816.F32 R16, R136.reuse, R142, R16 ;  /* 0x0000008e8810723c */ /* 0x040fe20000001810 */
[----:B------:R-:W1:Y:S07]  /*40a0*/  LDSM.16.M88.4 R140, [R169+0xc800] ;  /* 0x00c80000a98c783b */ /* 0x000e6e0000000200 */
[-C--:B------:R-:W-:Y:S08]  /*40b0*/  HMMA.16816.F32 R20, R136, R148.reuse, R20 ;  /* 0x000000948814723c */ /* 0x080ff00000001814 */
[C---:B------:R-:W-:Y:S08]  /*40c0*/  HMMA.16816.F32 R24, R144.reuse, R148, R24 ;  /* 0x000000949018723c */ /* 0x040ff00000001818 */
[-C--:B------:R-:W-:Y:S08]  /*40d0*/  HMMA.16816.F32 R28, R144, R150.reuse, R28 ;  /* 0x00000096901c723c */ /* 0x080ff0000000181c */
[C---:B------:R-:W-:Y:S01]  /*40e0*/  HMMA.16816.F32 R32, R136.reuse, R150, R32 ;  /* 0x000000968820723c */ /* 0x040fe20000001820 */
[----:B------:R-:W2:Y:S07]  /*40f0*/  LDSM.16.M88.4 R148, [R169+0xd000] ;  /* 0x00d00000a994783b */ /* 0x000eae0000000200 */
[-C--:B---3--:R-:W-:Y:S08]  /*4100*/  HMMA.16816.F32 R36, R136, R152.reuse, R36 ;  /* 0x000000988824723c */ /* 0x088ff00000001824 */
[C---:B------:R-:W-:Y:S08]  /*4110*/  HMMA.16816.F32 R40, R144.reuse, R152, R40 ;  /* 0x000000989028723c */ /* 0x040ff00000001828 */
[-C--:B------:R-:W-:Y:S08]  /*4120*/  HMMA.16816.F32 R44, R144, R154.reuse, R44 ;  /* 0x0000009a902c723c */ /* 0x080ff0000000182c */
[C---:B------:R-:W-:Y:S01]  /*4130*/  HMMA.16816.F32 R48, R136.reuse, R154, R48 ;  /* 0x0000009a8830723c */ /* 0x040fe20000001830 */
[----:B------:R-:W3:Y:S07]  /*4140*/  LDSM.16.M88.4 R152, [R169+0xd800] ;  /* 0x00d80000a998783b */ /* 0x000eee0000000200 */
[-C--:B------:R-:W-:Y:S08]  /*4150*/  HMMA.16816.F32 R52, R136, R156.reuse, R52 ;  /* 0x0000009c8834723c */ /* 0x080ff00000001834 */
[C---:B------:R-:W-:Y:S04]  /*4160*/  HMMA.16816.F32 R56, R144.reuse, R156, R56 ;  /* 0x0000009c9038723c */ /* 0x040fe80000001838 */
[----:B------:R-:W-:Y:S01]  /*4170*/  IMAD.IADD R156, R171, 0x1, R0 ;  /* 0x00000001ab9c7824 */ /* 0x000fe200078e0200 */
[----:B----4-:R-:W-:Y:S02]  /*4180*/  @P5 LOP3.LUT R0, R3, 0x6, RZ, 0xc0, !PT ;  /* 0x0000000603005812 */ /* 0x010fe400078ec0ff */
[----:B------:R-:W-:Y:S01]  /*4190*/  PLOP3.LUT P5, PT, PT, PT, UP1, 0x80, 0x8 ;  /* 0x000000000008781c */ /* 0x000fe20003faf018 */
[-C--:B------:R-:W-:Y:S01]  /*41a0*/  HMMA.16816.F32 R60, R144, R158.reuse, R60 ;  /* 0x0000009e903c723c */ /* 0x080fe2000000183c */
[----:B------:R-:W-:Y:S02]  /*41b0*/  LDSM.16.M88.4 R144, [R170+0xc000] ;  /* 0x00c00000aa90783b */ /* 0x000fe40000000200 */
[----:B------:R-:W-:Y:S01]  /*41c0*/  @P2 LOP3.LUT R0, R0, 0x1c0, R2, 0xf8, !PT ;  /* 0x000001c000002812 */ /* 0x000fe200078ef802 */
[----:B------:R-:W-:Y:S01]  /*41d0*/  VIADD R2, R176, 0xffffffd9 ;  /* 0xffffffd9b0027836 */ /* 0x000fe20000000000 */
[----:B------:R-:W-:Y:S03]  /*41e0*/  PLOP3.LUT P2, PT, PT, PT, UP1, 0x80, 0x8 ;  /* 0x000000000008781c */ /* 0x000fe60003f4f018 */
[----:B------:R-:W-:Y:S01]  /*41f0*/  HMMA.16816.F32 R64, R136, R158, R64 ;  /* 0x0000009e8840723c */ /* 0x000fe20000001840 */
[----:B------:R-:W4:Y:S07]  /*4200*/  LDSM.16.M88.4 R136, [R156] ;  /* 0x000000009c88783b */ /* 0x000f2e0000000200 */
[-C--:B------:R-:W-:Y:S01]  /*4210*/  HMMA.16816.F32 R4, R132, R160.reuse, R4 ;  /* 0x000000a08404723c */ /* 0x080fe20000001804 */
[----:B------:R-:W4:Y:S07]  /*4220*/  LDSM.16.M88.4 R156, [R156+0x2000] ;  /* 0x002000009c9c783b */ /* 0x000f2e0000000200 */
[C---:B------:R-:W-:Y:S08]  /*4230*/  HMMA.16816.F32 R8, R164.reuse, R160, R8 ;  /* 0x000000a0a408723c */ /* 0x040ff00000001808 */
[-C--:B------:R-:W-:Y:S08]  /*4240*/  HMMA.16816.F32 R12, R164, R162.reuse, R12 ;  /* 0x000000a2a40c723c */ /* 0x080ff0000000180c */
[C---:B------:R-:W-:Y:S08]  /*4250*/  HMMA.16816.F32 R16, R132.reuse, R162, R16 ;  /* 0x000000a28410723c */ /* 0x040ff00000001810 */
[-C--:B-1----:R-:W-:Y:S08]  /*4260*/  HMMA.16816.F32 R20, R132, R140.reuse, R20 ;  /* 0x0000008c8414723c */ /* 0x082ff00000001814 */
[C---:B------:R-:W-:Y:S01]  /*4270*/  HMMA.16816.F32 R24, R164.reuse, R140, R24 ;  /* 0x0000008ca418723c */ /* 0x040fe20000001818 */
[----:B------:R-:W-:Y:S04]  /*4280*/  IMAD.U32 R140, RZ, RZ, UR38 ;  /* 0x00000026ff8c7e24 */ /* 0x000fe8000f8e00ff */
[----:B------:R-:W-:Y:S01]  /*4290*/  @P1 IMAD R140, R140, 0x80, R0 ;  /* 0x000000808c8c1824 */ /* 0x000fe200078e0200 */
[----:B------:R-:W-:Y:S01]  /*42a0*/  IABS R0, R2 ;  /* 0x0000000200007213 */ /* 0x000fe20000000000 */
[----:B------:R-:W-:Y:S01]  /*42b0*/  VIADD R2, R176, 0xffffffe1 ;  /* 0xffffffe1b0027836 */ /* 0x000fe20000000000 */
[-C--:B------:R-:W-:Y:S01]  /*42c0*/  HMMA.16816.F32 R28, R164, R142.reuse, R28 ;  /* 0x0000008ea41c723c */ /* 0x080fe2000000181c */
[----:B------:R-:W-:Y:S02]  /*42d0*/  PLOP3.LUT P1, PT, PT, PT, UP1, 0x80, 0x8 ;  /* 0x000000000008781c */ /* 0x000fe40003f2f018 */
[C---:B------:R-:W-:Y:S01]  /*42e0*/  @P5 VIADD R3, R140.reuse, 0x1 ;  /* 0x000000018c035836 */ /* 0x040fe20000000000 */
[----:B------:R-:W-:Y:S02]  /*42f0*/  IABS R2, R2 ;  /* 0x0000000200027213 */ /* 0x000fe40000000000 */
[----:B------:R-:W-:Y:S02]  /*4300*/  @P6 ISETP.GE.AND P6, PT, R140, UR33, PT ;  /* 0x000000218c006c0c */ /* 0x000fe4000bfc6270 */
[C---:B------:R-:W-:Y:S01]  /*4310*/  HMMA.16816.F32 R32, R132.reuse, R142, R32 ;  /* 0x0000008e8420723c */ /* 0x040fe20000001820 */
[----:B------:R-:W-:Y:S03]  /*4320*/  PLOP3.LUT P5, PT, PT, PT, UP1, 0x80, 0x8 ;  /* 0x000000000008781c */ /* 0x000fe60003faf018 */
[----:B------:R-:W-:Y:S01]  /*4330*/  @P2 ISETP.GE.AND P2, PT, R3, UR33, PT ;  /* 0x0000002103002c0c */ /* 0x000fe2000bf46270 */
[C---:B------:R-:W-:Y:S01]  /*4340*/  VIADD R3, R176.reuse, 0xffffffd8 ;  /* 0xffffffd8b0037836 */ /* 0x040fe20000000000 */
[----:B------:R-:W-:Y:S01]  /*4350*/  I2FP.F32.S32 R143, R0 ;  /* 0x00000000008f7245 */ /* 0x000fe20000201400 */
[C---:B------:R-:W-:Y:S01]  /*4360*/  VIADD R0, R176.reuse, 0x21 ;  /* 0x00000021b0007836 */ /* 0x040fe20000000000 */
[-C--:B--2---:R-:W-:Y:S03]  /*4370*/  HMMA.16816.F32 R36, R132, R148.reuse, R36 ;  /* 0x000000948424723c */ /* 0x084fe60000001824 */
[----:B------:R-:W-:Y:S01]  /*4380*/  IABS R3, R3 ;  /* 0x0000000300037213 */ /* 0x000fe20000000000 */
[C---:B------:R-:W-:Y:S01]  /*4390*/  VIADD R142, R176.reuse, 0x19 ;  /* 0x00000019b08e7836 */ /* 0x040fe20000000000 */
[----:B------:R-:W-:Y:S02]  /*43a0*/  IABS R0, R0 ;  /* 0x0000000000007213 */ /* 0x000fe40000000000 */
[----:B------:R-:W-:Y:S01]  /*43b0*/  I2FP.F32.S32 R3, R3 ;  /* 0x0000000300037245 */ /* 0x000fe20000201400 */
[C---:B------:R-:W-:Y:S04]  /*43c0*/  HMMA.16816.F32 R40, R164.reuse, R148, R40 ;  /* 0x00000094a428723c */ /* 0x040fe80000001828 */
[----:B------:R-:W-:Y:S01]  /*43d0*/  I2FP.F32.S32 R149, R2 ;  /* 0x0000000200957245 */ /* 0x000fe20000201400 */
[C---:B------:R-:W-:Y:S01]  /*43e0*/  VIADD R2, R176.reuse, 0x20 ;  /* 0x00000020b0027836 */ /* 0x040fe20000000000 */
[----:B------:R-:W-:Y:S02]  /*43f0*/  I2FP.F32.S32 R0, R0 ;  /* 0x0000000000007245 */ /* 0x000fe40000201400 */
[-C--:B------:R-:W-:Y:S03]  /*4400*/  HMMA.16816.F32 R44, R164, R150.reuse, R44 ;  /* 0x00000096a42c723c */ /* 0x080fe6000000182c */
[----:B------:R-:W-:Y:S02]  /*4410*/  IABS R2, R2 ;  /* 0x0000000200027213 */ /* 0x000fe40000000000 */
[----:B------:R-:W-:Y:S03]  /*4420*/  IABS R142, R142 ;  /* 0x0000008e008e7213 */ /* 0x000fe60000000000 */
[C---:B------:R-:W-:Y:S01]  /*4430*/  HMMA.16816.F32 R48, R132.reuse, R150, R48 ;  /* 0x000000968430723c */ /* 0x040fe20000001830 */
[----:B------:R-:W2:Y:S03]  /*4440*/  LDL R150, [R1+0x4] ;  /* 0x0000040001967983 */ /* 0x000ea60000100800 */
[----:B------:R-:W-:Y:S04]  /*4450*/  I2FP.F32.S32 R142, R142 ;  /* 0x0000008e008e7245 */ /* 0x000fe80000201400 */
[-C--:B---3--:R-:W-:Y:S08]  /*4460*/  HMMA.16816.F32 R52, R132, R152.reuse, R52 ;  /* 0x000000988434723c */ /* 0x088ff00000001834 */
[C---:B------:R-:W-:Y:S04]  /*4470*/  HMMA.16816.F32 R56, R164.reuse, R152, R56 ;  /* 0x00000098a438723c */ /* 0x040fe80000001838 */
[----:B------:R-:W-:Y:S04]  /*4480*/  LEA R152, R173, UR4, 0x1 ;  /* 0x00000004ad987c11 */ /* 0x000fe8000f8e08ff */
[-C--:B------:R-:W-:Y:S08]  /*4490*/  HMMA.16816.F32 R60, R164, R154.reuse, R60 ;  /* 0x0000009aa43c723c */ /* 0x080ff0000000183c */
[----:B------:R-:W-:Y:S04]  /*44a0*/  HMMA.16816.F32 R64, R132, R154, R64 ;  /* 0x0000009a8440723c */ /* 0x000fe80000001840 */
[----:B------:R-:W-:Y:S04]  /*44b0*/  VIADD R132, R176, 0x18 ;  /* 0x00000018b0847836 */ /* 0x000fe80000000000 */
[-C--:B----4-:R-:W-:Y:S05]  /*44c0*/  HMMA.16816.F32 R4, R136, R144.reuse, R4 ;  /* 0x000000908804723c */ /* 0x090fea0000001804 */
[----:B------:R-:W-:Y:S03]  /*44d0*/  IABS R132, R132 ;  /* 0x0000008400847213 */ /* 0x000fe60000000000 */
[C---:B------:R-:W-:Y:S08]  /*44e0*/  HMMA.16816.F32 R8, R156.reuse, R144, R8 ;  /* 0x000000909c08723c */ /* 0x040ff00000001808 */
[-C--:B------:R-:W-:Y:S03]  /*44f0*/  HMMA.16816.F32 R12, R156, R146.reuse, R12 ;  /* 0x000000929c0c723c */ /* 0x080fe6000000180c */
[----:B------:R-:W-:Y:S01]  /*4500*/  FFMA.FTZ R4, R143, -UR10, R4 ;  /* 0x8000000a8f047c23 */ /* 0x000fe20008010004 */
[----:B------:R-:W-:Y:S01]  /*4510*/  FFMA.FTZ R6, R149, -UR10, R6 ;  /* 0x8000000a95067c23 */ /* 0x000fe20008010006 */
[----:B------:R-:W-:Y:S03]  /*4520*/  FFMA.FTZ R5, R3, -UR10, R5 ;  /* 0x8000000a03057c23 */ /* 0x000fe60008010005 */
[C---:B------:R-:W-:Y:S04]  /*4530*/  HMMA.16816.F32 R16, R136.reuse, R146, R16 ;  /* 0x000000928810723c */ /* 0x040fe80000001810 */
[----:B------:R-:W-:Y:S01]  /*4540*/  @P1 FSEL R4, R4, -INF , !P6 ;  /* 0xff80000004041808 */ /* 0x000fe20007000000 */
[----:B------:R-:W-:Y:S01]  /*4550*/  FFMA.FTZ R8, R142, -UR10, R8 ;  /* 0x8000000a8e087c23 */ /* 0x000fe20008010008 */
[----:B------:R-:W-:Y:S01]  /*4560*/  PLOP3.LUT P1, PT, PT, PT, UP1, 0x80, 0x8 ;  /* 0x000000000008781c */ /* 0x000fe20003f2f018 */
[----:B------:R-:W-:Y:S01]  /*4570*/  FFMA.FTZ R10, R0, -UR10, R10 ;  /* 0x8000000a000a7c23 */ /* 0x000fe2000801000a */
[----:B------:R-:W-:Y:S01]  /*4580*/  @P5 FSEL R6, R6, -INF , !P6 ;  /* 0xff80000006065808 */ /* 0x000fe20007000000 */
[----:B------:R-:W-:Y:S01]  /*4590*/  VIADD R0, R176, 0xffffffe0 ;  /* 0xffffffe0b0007836 */ /* 0x000fe20000000000 */
[----:B------:R-:W-:Y:S01]  /*45a0*/  PLOP3.LUT P5, PT, PT, PT, UP1, 0x80, 0x8 ;  /* 0x000000000008781c */ /* 0x000fe20003faf018 */
[----:B------:R-:W-:Y:S01]  /*45b0*/  FFMA.FTZ R14, R142, -UR10, R14 ;  /* 0x8000000a8e0e7c23 */ /* 0x000fe2000801000e */
[----:B------:R-:W-:Y:S02]  /*45c0*/  VIADD R142, R176, 0x8 ;  /* 0x00000008b08e7836 */ /* 0x000fe40000000000 */
[----:B------:R-:W-:Y:S03]  /*45d0*/  IABS R0, R0 ;  /* 0x0000000000007213 */ /* 0x000fe60000000000 */
[----:B------:R-:W-:Y:S02]  /*45e0*/  IABS R142, R142 ;  /* 0x0000008e008e7213 */ /* 0x000fe40000000000 */
[----:B------:R-:W-:Y:S01]  /*45f0*/  @P1 FSEL R8, R8, -INF , !P6 ;  /* 0xff80000008081808 */ /* 0x000fe20007000000 */
[----:B------:R-:W-:Y:S01]  /*4600*/  FFMA.FTZ R18, R143, -UR10, R18 ;  /* 0x8000000a8f127c23 */ /* 0x000fe20008010012 */
[----:B------:R-:W-:Y:S01]  /*4610*/  PLOP3.LUT P1, PT, PT, PT, UP1, 0x80, 0x8 ;  /* 0x000000000008781c */ /* 0x000fe20003f2f018 */
[----:B------:R-:W-:Y:S01]  /*4620*/  VIADD R143, R176, 0xffffffd0 ;  /* 0xffffffd0b08f7836 */ /* 0x000fe20000000000 */
[----:B------:R-:W-:Y:S01]  /*4630*/  @P5 FSEL R10, R10, -INF , !P6 ;  /* 0xff8000000a0a5808 */ /* 0x000fe20007000000 */
[----:B------:R-:W-:Y:S01]  /*4640*/  FFMA.FTZ R19, R3, -UR10, R19 ;  /* 0x8000000a03137c23 */ /* 0x000fe20008010013 */
[----:B------:R-:W-:Y:S01]  /*4650*/  PLOP3.LUT P6, PT, PT, PT, UP1, 0x80, 0x8 ;  /* 0x000000000008781c */ /* 0x000fe20003fcf018 */
[----:B------:R-:W-:Y:S01]  /*4660*/  VIADD R3, R176, 0xffffffc9 ;  /* 0xffffffc9b0037836 */ /* 0x000fe20000000000 */
[----:B------:R-:W-:Y:S01]  /*4670*/  I2FP.F32.S32 R148, R0 ;  /* 0x0000000000947245 */ /* 0x000fe20000201400 */
[----:B------:R-:W-:Y:S01]  /*4680*/  IMAD.MOV.U32 R0, RZ, RZ, R2 ;  /* 0x000000ffff007224 */ /* 0x000fe200078e0002 */
[----:B------:R-:W-:Y:S02]  /*4690*/  PLOP3.LUT P5, PT, PT, PT, UP1, 0x80, 0x8 ;  /* 0x000000000008781c */ /* 0x000fe40003faf018 */
[----:B------:R-:W-:Y:S01]  /*46a0*/  I2FP.F32.S32 R2, R132 ;  /* 0x0000008400027245 */ /* 0x000fe20000201400 */
[----:B------:R-:W-:Y:S01]  /*46b0*/  FFMA.FTZ R7, R148, -UR10, R7 ;  /* 0x8000000a94077c23 */ /* 0x000fe20008010007 */
[----:B------:R-:W-:Y:S01]  /*46c0*/  I2FP.F32.S32 R0, R0 ;  /* 0x0000000000007245 */ /* 0x000fe20000201400 */
[----:B------:R-:W-:Y:S01]  /*46d0*/  VIADD R132, R176, 0xffffffd1 ;  /* 0xffffffd1b0847836 */ /* 0x000fe20000000000 */
        /* <DEDUP_REMOVED lines=8> */
[----:B------:R-:W-:Y:S01]  /*4760*/  @P5 FSEL R9, R9, -INF , !P2 ;  /* 0xff80000009095808 */ /* 0x000fe20005000000 */
[----:B------:R-:W-:Y:S01]  /*4770*/  VIADD R2, R176, 0x9 ;  /* 0x00000009b0027836 */ /* 0x000fe20000000000 */
[----:B------:R-:W-:Y:S02]  /*4780*/  PLOP3.LUT P5, PT, PT, PT, UP1, 0x80, 0x8 ;  /* 0x000000000008781c */ /* 0x000fe40003faf018 */
[----:B------:R-:W-:Y:S02]  /*4790*/  IABS R0, R0 ;  /* 0x0000000000007213 */ /* 0x000fe40000000000 */
[----:B------:R-:W-:Y:S02]  /*47a0*/  IABS R144, R132 ;  /* 0x0000008400907213 */ /* 0x000fe40000000000 */
[----:B------:R-:W-:Y:S01]  /*47b0*/  @P1 FSEL R11, R11, -INF , !P2 ;  /* 0xff8000000b0b1808 */ /* 0x000fe20005000000 */
[----:B------:R-:W1:Y:S01]  /*47c0*/  LDSM.16.M88.4 R132, [R170+0xc800] ;  /* 0x00c80000aa84783b */ /* 0x000e620000000200 */
[----:B------:R-:W-:Y:S01]  /*47d0*/  PLOP3.LUT P2, PT, PT, PT, UP1, 0x80, 0x8 ;  /* 0x000000000008781c */ /* 0x000fe20003f4f018 */
[C---:B------:R-:W-:Y:S01]  /*47e0*/  @P6 VIADD R145, R140.reuse, 0x8 ;  /* 0x000000088c916836 */ /* 0x040fe20000000000 */
[----:B------:R-:W-:Y:S02]  /*47f0*/  PLOP3.LUT P1, PT, PT, PT, UP1, 0x80, 0x8 ;  /* 0x000000000008781c */ /* 0x000fe40003f2f018 */
[----:B------:R-:W-:Y:S01]  /*4800*/  I2FP.F32.S32 R141, R0 ;  /* 0x00000000008d7245 */ /* 0x000fe20000201400 */
[----:B------:R-:W-:Y:S01]  /*4810*/  IMAD.MOV.U32 R0, RZ, RZ, R144 ;  /* 0x000000ffff007224 */ /* 0x000fe200078e0090 */
[----:B------:R-:W-:Y:S01]  /*4820*/  PLOP3.LUT P6, PT, PT, PT, UP1, 0x80, 0x8 ;  /* 0x000000000008781c */ /* 0x000fe20003fcf018 */
[----:B------:R-:W-:Y:S01]  /*4830*/  @P5 VIADD R146, R140, 0x9 ;  /* 0x000000098c925836 */ /* 0x000fe20000000000 */
[----:B------:R-:W-:Y:S01]  /*4840*/  PLOP3.LUT P5, PT, PT, PT, UP1, 0x80, 0x8 ;  /* 0x000000000008781c */ /* 0x000fe20003faf018 */
[----:B------:R-:W-:Y:S01]  /*4850*/  FFMA.FTZ R12, R141, -UR10, R12 ;  /* 0x8000000a8d0c7c23 */ /* 0x000fe2000801000c */
[----:B------:R-:W-:Y:S01]  /*4860*/  I2FP.F32.S32 R0, R0 ;  /* 0x0000000000007245 */ /* 0x000fe20000201400 */
[----:B------:R-:W-:Y:S01]  /*4870*/  VIADD R144, R176, 0xffffffc8 ;  /* 0xffffffc8b0907836 */ /* 0x000fe20000000000 */
[----:B------:R-:W-:Y:S02]  /*4880*/  IABS R143, R143 ;  /* 0x0000008f008f7213 */ /* 0x000fe40000000000 */
[----:B------:R-:W-:Y:S01]  /*4890*/  @P2 ISETP.GE.AND P2, PT, R145, UR33, PT ;  /* 0x0000002191002c0c */ /* 0x000fe2000bf46270 */
[----:B------:R-:W-:Y:S01]  /*48a0*/  FFMA.FTZ R16, R0, -UR10, R16 ;  /* 0x8000000a00107c23 */ /* 0x000fe20008010010 */
[----:B------:R-:W-:Y:S01]  /*48b0*/  VIADD R145, R176, 0x10 ;  /* 0x00000010b0917836 */ /* 0x000fe20000000000 */
[----:B------:R-:W-:Y:S02]  /*48c0*/  I2FP.F32.S32 R143, R143 ;  /* 0x0000008f008f7245 */ /* 0x000fe40000201400 */
[----:B------:R-:W-:Y:S02]  /*48d0*/  @P1 FSEL R12, R12, -INF , !P2 ;  /* 0xff8000000c0c1808 */ /* 0x000fe40005000000 */
[----:B------:R-:W-:Y:S01]  /*48e0*/  PLOP3.LUT P1, PT, PT, PT, UP1, 0x80, 0x8 ;  /* 0x000000000008781c */ /* 0x000fe20003f2f018 */
[----:B------:R-:W-:Y:S01]  /*48f0*/  FFMA.FTZ R17, R143, -UR10, R17 ;  /* 0x8000000a8f117c23 */ /* 0x000fe20008010011 */
[----:B------:R-:W-:Y:S02]  /*4900*/  @P6 FSEL R14, R14, -INF , !P2 ;  /* 0xff8000000e0e6808 */ /* 0x000fe40005000000 */
[----:B------:R-:W-:Y:S02]  /*4910*/  PLOP3.LUT P6, PT, PT, PT, UP1, 0x80, 0x8 ;  /* 0x000000000008781c */ /* 0x000fe40003fcf018 */
[----:B------:R-:W-:Y:S02]  /*4920*/  @P5 FSEL R16, R16, -INF , !P2 ;  /* 0xff80000010105808 */ /* 0x000fe40005000000 */
[----:B------:R-:W-:Y:S02]  /*4930*/  IABS R145, R145 ;  /* 0x0000009100917213 */ /* 0x000fe40000000000 */
[----:B------:R-:W-:Y:S02]  /*4940*/  PLOP3.LUT P5, PT, PT, PT, UP1, 0x80, 0x8 ;  /* 0x000000000008781c */ /* 0x000fe40003faf018 */
[----:B------:R-:W-:Y:S02]  /*4950*/  I2FP.F32.S32 R145, R145 ;  /* 0x0000009100917245 */ /* 0x000fe40000201400 */
[----:B------:R-:W-:Y:S02]  /*4960*/  @P1 FSEL R18, R18, -INF , !P2 ;  /* 0xff80000012121808 */ /* 0x000fe40005000000 */
[----:B------:R-:W-:Y:S01]  /*4970*/  PLOP3.LUT P1, PT, PT, PT, UP1, 0x80, 0x8 ;  /* 0x000000000008781c */ /* 0x000fe20003f2f018 */
[----:B------:R-:W-:Y:S01]  /*4980*/  FFMA.FTZ R13, R145, -UR10, R13 ;  /* 0x8000000a910d7c23 */ /* 0x000fe2000801000d */
[-C--:B-1----:R-:W-:Y:S01]  /*4990*/  HMMA.16816.F32 R20, R136, R132.reuse, R20 ;  /* 0x000000848814723c */ /* 0x082fe20000001814 */
[----:B------:R-:W-:Y:S02]  /*49a0*/  PLOP3.LUT P2, PT, PT, PT, UP1, 0x80, 0x8 ;  /* 0x000000000008781c */ /* 0x000fe40003f4f018 */
[----:B------:R-:W-:Y:S02]  /*49b0*/  @P6 ISETP.GE.AND P6, PT, R146, UR33, PT ;  /* 0x0000002192006c0c */ /* 0x000fe4000bfc6270 */
[----:B------:R-:W-:Y:S02]  /*49c0*/  I2FP.F32.S32 R142, R142 ;  /* 0x0000008e008e7245 */ /* 0x000fe40000201400 */
[----:B------:R-:W-:Y:S01]  /*49d0*/  @P5 FSEL R13, R13, -INF , !P6 ;  /* 0xff8000000d0d5808 */ /* 0x000fe20007000000 */
[C---:B------:R-:W-:Y:S01]  /*49e0*/  HMMA.16816.F32 R24, R156.reuse, R132, R24 ;  /* 0x000000849c18723c */ /* 0x040fe20000001818 */
[----:B------:R-:W-:Y:S03]  /*49f0*/  PLOP3.LUT P5, PT, PT, PT, UP1, 0x80, 0x8 ;  /* 0x000000000008781c */ /* 0x000fe60003faf018 */
[----:B------:R-:W-:Y:S02]  /*4a00*/  @P1 FSEL R15, R15, -INF , !P6 ;  /* 0xff8000000f0f1808 */ /* 0x000fe40007000000 */
[----:B------:R-:W-:Y:S02]  /*4a10*/  PLOP3.LUT P1, PT, PT, PT, UP1, 0x80, 0x8 ;  /* 0x000000000008781c */ /* 0x000fe40003f2f018 */
[-C--:B------:R-:W-:Y:S03]  /*4a20*/  HMMA.16816.F32 R28, R156, R134.reuse, R28 ;  /* 0x000000869c1c723c */ /* 0x080fe6000000181c */
[----:B------:R-:W-:Y:S01]  /*4a30*/  @P2 FSEL R17, R17, -INF , !P6 ;  /* 0xff80000011112808 */ /* 0x000fe20007000000 */
[----:B------:R-:W-:Y:S01]  /*4a40*/  FFMA.FTZ R22, R0, -UR10, R22 ;  /* 0x8000000a00167c23 */ /* 0x000fe20008010016 */
[----:B------:R-:W-:Y:S01]  /*4a50*/  PLOP3.LUT P2, PT, PT, PT, UP1, 0x80, 0x8 ;  /* 0x000000000008781c */ /* 0x000fe20003f4f018 */
[----:B------:R-:W-:Y:S01]  /*4a60*/  FFMA.FTZ R23, R143, -UR10, R23 ;  /* 0x8000000a8f177c23 */ /* 0x000fe20008010017 */
[----:B------:R-:W-:Y:S01]  /*4a70*/  @P5 FSEL R19, R19, -INF , !P6 ;  /* 0xff80000013135808 */ /* 0x000fe20007000000 */
[C---:B------:R-:W-:Y:S01]  /*4a80*/  HMMA.16816.F32 R32, R136.reuse, R134, R32 ;  /* 0x000000868820723c */ /* 0x040fe20000001820 */
[----:B------:R-:W-:Y:S02]  /*4a90*/  PLOP3.LUT P5, PT, PT, PT, UP1, 0x80, 0x8 ;  /* 0x000000000008781c */ /* 0x000fe40003faf018 */
[----:B------:R-:W-:Y:S01]  /*4aa0*/  PLOP3.LUT P6, PT, PT, PT, UP1, 0x80, 0x8 ;  /* 0x000000000008781c */ /* 0x000fe20003fcf018 */
[----:B------:R-:W-:Y:S01]  /*4ab0*/  @P1 VIADD R132, R140, 0x10 ;  /* 0x000000108c841836 */ /* 0x000fe20000000000 */
[----:B------:R-:W-:Y:S01]  /*4ac0*/  PLOP3.LUT P1, PT, PT, PT, UP1, 0x80, 0x8 ;  /* 0x000000000008781c */ /* 0x000fe20003f2f018 */
[----:B------:R-:W-:Y:S01]  /*4ad0*/  FFMA.FTZ R26, R141, -UR10, R26 ;  /* 0x8000000a8d1a7c23 */ /* 0x000fe2000801001a */
[----:B------:R-:W-:Y:S01]  /*4ae0*/  IABS R3, R3 ;  /* 0x0000000300037213 */ /* 0x000fe20000000000 */
[----:B------:R-:W-:Y:S01]  /*4af0*/  FFMA.FTZ R25, R142, -UR10, R25 ;  /* 0x8000000a8e197c23 */ /* 0x000fe20008010019 */
[----:B------:R-:W-:Y:S01]  /*4b00*/  IABS R2, R2 ;  /* 0x0000000200027213 */ /* 0x000fe20000000000 */
[----:B------:R-:W-:Y:S01]  /*4b10*/  FFMA.FTZ R27, R145, -UR10, R27 ;  /* 0x8000000a911b7c23 */ /* 0x000fe2000801001b */
[----:B------:R-:W-:Y:S01]  /*4b20*/  @P2 ISETP.GE.AND P2, PT, R132, UR33, PT ;  /* 0x0000002184002c0c */ /* 0x000fe2000bf46270 */
[----:B------:R-:W-:Y:S01]  /*4b30*/  VIADD R143, R176, 0xffffffc1 ;  /* 0xffffffc1b08f7836 */ /* 0x000fe20000000000 */
[----:B------:R-:W-:Y:S01]  /*4b40*/  I2FP.F32.S32 R3, R3 ;  /* 0x0000000300037245 */ /* 0x000fe20000201400 */
[----:B------:R-:W-:Y:S01]  /*4b50*/  @P5 VIADD R132, R140, 0x11 ;  /* 0x000000118c845836 */ /* 0x000fe20000000000 */
[----:B------:R-:W-:Y:S01]  /*4b60*/  PLOP3.LUT P5, PT, PT, PT, UP1, 0x80, 0x8 ;  /* 0x000000000008781c */ /* 0x000fe20003faf018 */
[----:B------:R-:W-:Y:S01]  /*4b70*/  VIADD R0, R176, 0x1 ;  /* 0x00000001b0007836 */ /* 0x000fe20000000000 */
[----:B------:R-:W-:Y:S01]  /*4b80*/  I2FP.F32.S32 R2, R2 ;  /* 0x0000000200027245 */ /* 0x000fe20000201400 */
[C---:B------:R-:W-:Y:S01]  /*4b90*/  FFMA.FTZ R20, R3.reuse, -UR10, R20 ;  /* 0x8000000a03147c23 */ /* 0x040fe20008010014 */
[----:B------:R-:W-:Y:S01]  /*4ba0*/  @P1 FSEL R22, R22, -INF , !P2 ;  /* 0xff80000016161808 */ /* 0x000fe20005000000 */
[----:B------:R-:W-:Y:S01]  /*4bb0*/  FFMA.FTZ R34, R3, -UR10, R34 ;  /* 0x8000000a03227c23 */ /* 0x000fe20008010022 */
[----:B------:R-:W-:Y:S01]  /*4bc0*/  PLOP3.LUT P1, PT, PT, PT, UP1, 0x80, 0x8 ;  /* 0x000000000008781c */ /* 0x000fe20003f2f018 */
[----:B------:R-:W-:Y:S01]  /*4bd0*/  FFMA.FTZ R24, R2, -UR10, R24 ;  /* 0x8000000a02187c23 */ /* 0x000fe20008010018 */
[----:B------:R-:W-:Y:S01]  /*4be0*/  @P6 FSEL R20, R20, -INF , !P2 ;  /* 0xff80000014146808 */ /* 0x000fe20005000000 */
[----:B------:R-:W-:Y:S01]  /*4bf0*/  FFMA.FTZ R30, R2, -UR10, R30 ;  /* 0x8000000a021e7c23 */ /* 0x000fe2000801001e */
[----:B------:R-:W-:Y:S01]  /*4c00*/  PLOP3.LUT P6, PT, PT, PT, UP1, 0x80, 0x8 ;  /* 0x000000000008781c */ /* 0x000fe20003fcf018 */
[----:B------:R-:W-:Y:S01]  /*4c10*/  VIADD R3, R176, 0xffffffc0 ;  /* 0xffffffc0b0037836 */ /* 0x000fe20000000000 */
[----:B------:R-:W-:Y:S01]  /*4c20*/  IABS R144, R144 ;  /* 0x0000009000907213 */ /* 0x000fe20000000000 */
[----:B------:R-:W-:Y:S01]  /*4c30*/  FFMA.FTZ R31, R142, -UR10, R31 ;  /* 0x8000000a8e1f7c23 */ /* 0x000fe2000801001f */
[----:B------:R-:W-:Y:S02]  /*4c40*/  @P5 FSEL R24, R24, -INF , !P2 ;  /* 0xff80000018185808 */ /* 0x000fe40005000000 */
[----:B------:R-:W-:Y:S02]  /*4c50*/  PLOP3.LUT P5, PT, PT, PT, UP1, 0x80, 0x8 ;  /* 0x000000000008781c */ /* 0x000fe40003faf018 */
[----:B------:R-:W-:Y:S02]  /*4c60*/  I2FP.F32.S32 R144, R144 ;  /* 0x0000009000907245 */ /* 0x000fe40000201400 */
[----:B------:R-:W-:Y:S02]  /*4c70*/  @P1 FSEL R26, R26, -INF , !P2 ;  /* 0xff8000001a1a1808 */ /* 0x000fe40005000000 */
[----:B------:R-:W-:Y:S01]  /*4c80*/  PLOP3.LUT P2, PT, PT, PT, UP1, 0x80, 0x8 ;  /* 0x000000000008781c */ /* 0x000fe20003f4f018 */
[----:B------:R-:W-:Y:S01]  /*4c90*/  FFMA.FTZ R21, R144, -UR10, R21 ;  /* 0x8000000a90157c23 */ /* 0x000fe20008010015 */
[----:B------:R-:W-:Y:S01]  /*4ca0*/  @P6 ISETP.GE.AND P6, PT, R132, UR33, PT ;  /* 0x0000002184006c0c */ /* 0x000fe2000bfc6270 */
[----:B------:R-:W-:Y:S01]  /*4cb0*/  FFMA.FTZ R35, R144, -UR10, R35 ;  /* 0x8000000a90237c23 */ /* 0x000fe20008010023 */
[----:B------:R-:W-:Y:S01]  /*4cc0*/  PLOP3.LUT P1, PT, PT, PT, UP1, 0x80, 0x8 ;  /* 0x000000000008781c */ /* 0x000fe20003f2f018 */
[----:B------:R-:W1:Y:S01]  /*4cd0*/  LDSM.16.M88.4 R132, [R170+0xd000] ;  /* 0x00d00000aa84783b */ /* 0x000e620000000200 */
[----:B------:R-:W-:Y:S02]  /*4ce0*/  IABS R143, R143 ;  /* 0x0000008f008f7213 */ /* 0x000fe40000000000 */
[----:B------:R-:W-:Y:S02]  /*4cf0*/  @P5 FSEL R21, R21, -INF , !P6 ;  /* 0xff80000015155808 */ /* 0x000fe40007000000 */
[----:B------:R-:W-:Y:S02]  /*4d00*/  PLOP3.LUT P5, PT, PT, PT, UP1, 0x80, 0x8 ;  /* 0x000000000008781c */ /* 0x000fe40003faf018 */
[----:B------:R-:W-:Y:S02]  /*4d10*/  IABS R0, R0 ;  /* 0x0000000000007213 */ /* 0x000fe40000000000 */
[----:B------:R-:W-:Y:S02]  /*4d20*/  @P2 FSEL R23, R23, -INF , !P6 ;  /* 0xff80000017172808 */ /* 0x000fe40007000000 */
[----:B------:R-:W-:Y:S02]  /*4d30*/  PLOP3.LUT P2, PT, PT, PT, UP1, 0x80, 0x8 ;  /* 0x000000000008781c */ /* 0x000fe40003f4f018 */
[----:B------:R-:W-:Y:S02]  /*4d40*/  @P1 FSEL R25, R25, -INF , !P6 ;  /* 0xff80000019191808 */ /* 0x000fe40007000000 */
[----:B------:R-:W-:Y:S02]  /*4d50*/  PLOP3.LUT P1, PT, PT, PT, UP1, 0x80, 0x8 ;  /* 0x000000000008781c */ /* 0x000fe40003f2f018 */
[----:B------:R-:W-:Y:S01]  /*4d60*/  I2FP.F32.S32 R141, R0 ;  /* 0x00000000008d7245 */ /* 0x000fe20000201400 */
[----:B------:R-:W-:Y:S01]  /*4d70*/  IMAD.MOV.U32 R0, RZ, RZ, R143 ;  /* 0x000000ffff007224 */ /* 0x000fe200078e008f */
[----:B------:R-:W-:Y:S02]  /*4d80*/  @P5 FSEL R27, R27, -INF , !P6 ;  /* 0xff8000001b1b5808 */ /* 0x000fe40007000000 */
[----:B------:R-:W-:Y:S01]  /*4d90*/  PLOP3.LUT P5, PT, PT, PT, UP1, 0x80, 0x8 ;  /* 0x000000000008781c */ /* 0x000fe20003faf018 */
[----:B------:R-:W-:Y:S01]  /*4da0*/  FFMA.FTZ R28, R141, -UR10, R28 ;  /* 0x8000000a8d1c7c23 */ /* 0x000fe2000801001c */
[----:B------:R-:W-:Y:S01]  /*4db0*/  PLOP3.LUT P6, PT, PT, PT, UP1, 0x80, 0x8 ;  /* 0x000000000008781c */ /* 0x000fe20003fcf018 */
[C---:B------:R-:W-:Y:S01]  /*4dc0*/  @P2 VIADD R145, R140.reuse, 0x18 ;  /* 0x000000188c912836 */ /* 0x040fe20000000000 */
[----:B------:R-:W-:Y:S02]  /*4dd0*/  PLOP3.LUT P2, PT, PT, PT, UP1, 0x80, 0x8 ;  /* 0x000000000008781c */ /* 0x000fe40003f4f018 */
[----:B------:R-:W-:Y:S01]  /*4de0*/  I2FP.F32.S32 R0, R0 ;  /* 0x0000000000007245 */ /* 0x000fe20000201400 */
[----:B------:R-:W-:Y:S01]  /*4df0*/  @P1 VIADD R143, R140, 0x19 ;  /* 0x000000198c8f1836 */ /* 0x000fe20000000000 */
[----:B------:R-:W-:Y:S02]  /*4e00*/  PLOP3.LUT P1, PT, PT, PT, UP1, 0x80, 0x8 ;  /* 0x000000000008781c */ /* 0x000fe40003f2f018 */
[----:B------:R-:W-:Y:S01]  /*4e10*/  IABS R2, R176 ;  /* 0x000000b000027213 */ /* 0x000fe20000000000 */
[----:B------:R-:W-:Y:S01]  /*4e20*/  FFMA.FTZ R32, R0, -UR10, R32 ;  /* 0x8000000a00207c23 */ /* 0x000fe20008010020 */
[----:B------:R-:W-:Y:S02]  /*4e30*/  IABS R3, R3 ;  /* 0x0000000300037213 */ /* 0x000fe40000000000 */
[----:B------:R-:W-:Y:S04]  /*4e40*/  @P5 ISETP.GE.AND P5, PT, R145, UR33, PT ;  /* 0x0000002191005c0c */ /* 0x000fe8000bfa6270 */
[----:B------:R-:W-:Y:S01]  /*4e50*/  @P2 FSEL R30, R30, -INF , !P5 ;  /* 0xff8000001e1e2808 */ /* 0x000fe20006800000 */
[-C--:B-1----:R-:W-:Y:S01]  /*4e60*/  HMMA.16816.F32 R36, R136, R132.reuse, R36 ;  /* 0x000000848824723c */ /* 0x082fe20000001824 */
[----:B------:R-:W-:Y:S02]  /*4e70*/  PLOP3.LUT P2, PT, PT, PT, UP1, 0x80, 0x8 ;  /* 0x000000000008781c */ /* 0x000fe40003f4f018 */
[----:B------:R-:W-:Y:S02]  /*4e80*/  @P6 FSEL R28, R28, -INF , !P5 ;  /* 0xff8000001c1c6808 */ /* 0x000fe40006800000 */
[----:B------:R-:W-:Y:S02]  /*4e90*/  PLOP3.LUT P6, PT, PT, PT, UP1, 0x80, 0x8 ;  /* 0x000000000008781c */ /* 0x000fe40003fcf018 */
[----:B------:R-:W-:Y:S01]  /*4ea0*/  @P1 FSEL R32, R32, -INF , !P5 ;  /* 0xff80000020201808 */ /* 0x000fe20006800000 */
[C---:B------:R-:W-:Y:S01]  /*4eb0*/  HMMA.16816.F32 R40, R156.reuse, R132, R40 ;  /* 0x000000849c28723c */ /* 0x040fe20000001828 */
[----:B------:R-:W-:Y:S03]  /*4ec0*/  PLOP3.LUT P1, PT, PT, PT, UP1, 0x80, 0x8 ;  /* 0x000000000008781c */ /* 0x000fe60003f2f018 */
[----:B------:R-:W-:Y:S02]  /*4ed0*/  VIADD R132, R176, 0xfffffff9 ;  /* 0xfffffff9b0847836 */ /* 0x000fe40000000000 */
[----:B------:R-:W-:Y:S01]  /*4ee0*/  @P2 FSEL R34, R34, -INF , !P5 ;  /* 0xff80000022222808 */ /* 0x000fe20006800000 */
[----:B------:R-:W-:Y:S01]  /*4ef0*/  VIADD R133, R176, 0xfffffff8 ;  /* 0xfffffff8b0857836 */ /* 0x000fe20000000000 */
[-C--:B------:R-:W-:Y:S01]  /*4f00*/  HMMA.16816.F32 R44, R156, R134.reuse, R44 ;  /* 0x000000869c2c723c */ /* 0x080fe2000000182c */
[----:B------:R-:W-:Y:S02]  /*4f10*/  PLOP3.LUT P2, PT, PT, PT, UP1, 0x80, 0x8 ;  /* 0x000000000008781c */ /* 0x000fe40003f4f018 */
[----:B------:R-:W-:Y:S01]  /*4f20*/  @P6 ISETP.GE.AND P6, PT, R143, UR33, PT ;  /* 0x000000218f006c0c */ /* 0x000fe2000bfc6270 */
[----:B------:R-:W-:Y:S01]  /*4f30*/  FFMA.FTZ R38, R0, -UR10, R38 ;  /* 0x8000000a00267c23 */ /* 0x000fe20008010026 */
[----:B------:R-:W-:Y:S01]  /*4f40*/  I2FP.F32.S32 R143, R2 ;  /* 0x00000002008f7245 */ /* 0x000fe20000201400 */
[----:B------:R-:W-:Y:S01]  /*4f50*/  @P1 VIADD R145, R140, 0x20 ;  /* 0x000000208c911836 */ /* 0x000fe20000000000 */
[----:B------:R-:W-:Y:S01]  /*4f60*/  PLOP3.LUT P5, PT, PT, PT, UP1, 0x80, 0x8 ;  /* 0x000000000008781c */ /* 0x000fe20003faf018 */
[C---:B------:R-:W-:Y:S01]  /*4f70*/  HMMA.16816.F32 R48, R136.reuse, R134, R48 ;  /* 0x000000868830723c */ /* 0x040fe20000001830 */
[----:B------:R-:W-:Y:S03]  /*4f80*/  PLOP3.LUT P1, PT, PT, PT, UP1, 0x80, 0x8 ;  /* 0x000000000008781c */ /* 0x000fe60003f2f018 */
[----:B------:R-:W-:Y:S01]  /*4f90*/  FFMA.FTZ R29, R143, -UR10, R29 ;  /* 0x8000000a8f1d7c23 */ /* 0x000fe2000801001d */
[----:B------:R-:W-:Y:S01]  /*4fa0*/  I2FP.F32.S32 R2, R3 ;  /* 0x0000000300027245 */ /* 0x000fe20000201400 */
[----:B------:R-:W-:Y:S01]  /*4fb0*/  VIADD R3, R176, 0xffffffb9 ;  /* 0xffffffb9b0037836 */ /* 0x000fe20000000000 */
[----:B------:R-:W-:Y:S01]  /*4fc0*/  IABS R132, R132 ;  /* 0x0000008400847213 */ /* 0x000fe20000000000 */
[----:B------:R-:W-:Y:S01]  /*4fd0*/  FFMA.FTZ R42, R141, -UR10, R42 ;  /* 0x8000000a8d2a7c23 */ /* 0x000fe2000801002a */
[----:B------:R-:W-:Y:S01]  /*4fe0*/  @P2 FSEL R29, R29, -INF , !P6 ;  /* 0xff8000001d1d2808 */ /* 0x000fe20007000000 */
[C---:B------:R-:W-:Y:S01]  /*4ff0*/  FFMA.FTZ R33, R2.reuse, -UR10, R33 ;  /* 0x8000000a02217c23 */ /* 0x040fe20008010021 */
[----:B------:R-:W-:Y:S01]  /*5000*/  PLOP3.LUT P2, PT, PT, PT, UP1, 0x80, 0x8 ;  /* 0x000000000008781c */ /* 0x000fe20003f4f018 */
[----:B------:R-:W-:Y:S01]  /*5010*/  FFMA.FTZ R39, R2, -UR10, R39 ;  /* 0x8000000a02277c23 */ /* 0x000fe20008010027 */
[----:B------:R-:W-:Y:S01]  /*5020*/  @P5 FSEL R31, R31, -INF , !P6 ;  /* 0xff8000001f1f5808 */ /* 0x000fe20007000000 */
[----:B------:R-:W-:Y:S01]  /*5030*/  FFMA.FTZ R43, R143, -UR10, R43 ;  /* 0x8000000a8f2b7c23 */ /* 0x000fe2000801002b */
[----:B------:R-:W-:Y:S01]  /*5040*/  PLOP3.LUT P5, PT, PT, PT, UP1, 0x80, 0x8 ;  /* 0x000000000008781c */ /* 0x000fe20003faf018 */
[C---:B------:R-:W-:Y:S01]  /*5050*/  VIADD R143, R176.reuse, 0xffffffb1 ;  /* 0xffffffb1b08f7836 */ /* 0x040fe20000000000 */
[----:B------:R-:W-:Y:S02]  /*5060*/  @P1 FSEL R33, R33, -INF , !P6 ;  /* 0xff80000021211808 */ /* 0x000fe40007000000 */
[----:B------:R-:W-:Y:S02]  /*5070*/  IABS R3, R3 ;  /* 0x0000000300037213 */ /* 0x000fe40000000000 */
[----:B------:R-:W-:Y:S02]  /*5080*/  PLOP3.LUT P1, PT, PT, PT, UP1, 0x80, 0x8 ;  /* 0x000000000008781c */ /* 0x000fe40003f2f018 */
[----:B------:R-:W-:Y:S02]  /*5090*/  I2FP.F32.S32 R3, R3 ;  /* 0x0000000300037245 */ /* 0x000fe40000201400 */
[----:B------:R-:W-:Y:S02]  /*50a0*/  @P2 FSEL R35, R35, -INF , !P6 ;  /* 0xff80000023232808 */ /* 0x000fe40007000000 */
[----:B------:R-:W-:Y:S01]  /*50b0*/  PLOP3.LUT P6, PT, PT, PT, UP1, 0x80, 0x8 ;  /* 0x000000000008781c */ /* 0x000fe20003fcf018 */
[----:B------:R-:W-:Y:S01]  /*50c0*/  FFMA.FTZ R36, R3, -UR10, R36 ;  /* 0x8000000a03247c23 */ /* 0x000fe20008010024 */
[----:B------:R-:W-:Y:S01]  /*50d0*/  @P5 ISETP.GE.AND P5, PT, R145, UR33, PT ;  /* 0x0000002191005c0c */ /* 0x000fe2000bfa6270 */
[----:B------:R-:W-:Y:S01]  /*50e0*/  FFMA.FTZ R50, R3, -UR10, R50 ;  /* 0x8000000a03327c23 */ /* 0x000fe20008010032 */
[----:B------:R-:W-:Y:S02]  /*50f0*/  PLOP3.LUT P2, PT, PT, PT, UP1, 0x80, 0x8 ;  /* 0x000000000008781c */ /* 0x000fe40003f4f018 */
[----:B------:R-:W-:Y:S01]  /*5100*/  I2FP.F32.S32 R0, R132 ;  /* 0x0000008400007245 */ /* 0x000fe20000201400 */
[----:B------:R-:W-:Y:S01]  /*5110*/  VIADD R132, R176, 0xffffffb8 ;  /* 0xffffffb8b0847836 */ /* 0x000fe20000000000 */
[----:B------:R-:W-:Y:S02]  /*5120*/  @P1 FSEL R36, R36, -INF , !P5 ;  /* 0xff80000024241808 */ /* 0x000fe40006800000 */
[----:B------:R-:W-:Y:S01]  /*5130*/  PLOP3.LUT P1, PT, PT, PT, UP1, 0x80, 0x8 ;  /* 0x000000000008781c */ /* 0x000fe20003f2f018 */
[C---:B------:R-:W-:Y:S01]  /*5140*/  FFMA.FTZ R40, R0.reuse, -UR10, R40 ;  /* 0x8000000a00287c23 */ /* 0x040fe20008010028 */
[----:B------:R-:W-:Y:S01]  /*5150*/  IABS R132, R132 ;  /* 0x0000008400847213 */ /* 0x000fe20000000000 */
[----:B------:R-:W-:Y:S01]  /*5160*/  FFMA.FTZ R46, R0, -UR10, R46 ;  /* 0x8000000a002e7c23 */ /* 0x000fe2000801002e */
[----:B------:R-:W-:Y:S02]  /*5170*/  @P6 FSEL R38, R38, -INF , !P5 ;  /* 0xff80000026266808 */ /* 0x000fe40006800000 */
[----:B------:R-:W-:Y:S02]  /*5180*/  PLOP3.LUT P6, PT, PT, PT, UP1, 0x80, 0x8 ;  /* 0x000000000008781c */ /* 0x000fe40003fcf018 */
[----:B------:R-:W-:Y:S02]  /*5190*/  @P2 FSEL R40, R40, -INF , !P5 ;  /* 0xff80000028282808 */ /* 0x000fe40006800000 */
[----:B------:R-:W-:Y:S02]  /*51a0*/  PLOP3.LUT P2, PT, PT, PT, UP1, 0x80, 0x8 ;  /* 0x000000000008781c */ /* 0x000fe40003f4f018 */
[----:B------:R-:W-:Y:S02]  /*51b0*/  IABS R133, R133 ;  /* 0x0000008500857213 */ /* 0x000fe40000000000 */
[----:B------:R-:W-:Y:S02]  /*51c0*/  @P1 FSEL R42, R42, -INF , !P5 ;  /* 0xff8000002a2a1808 */ /* 0x000fe40006800000 */
[----:B------:R-:W-:Y:S02]  /*51d0*/  PLOP3.LUT P1, PT, PT, PT, UP1, 0x80, 0x8 ;  /* 0x000000000008781c */ /* 0x000fe40003f2f018 */
[----:B------:R-:W-:Y:S01]  /*51e0*/  I2FP.F32.S32 R142, R132 ;  /* 0x00000084008e7245 */ /* 0x000fe20000201400 */
[----:B------:R-:W-:Y:S01]  /*51f0*/  @P6 VIADD R141, R140, 0x21 ;  /* 0x000000218c8d6836 */ /* 0x000fe20000000000 */
[----:B------:R-:W-:Y:S01]  /*5200*/  PLOP3.LUT P5, PT, PT, PT, UP1, 0x80, 0x8 ;  /* 0x000000000008781c */ /* 0x000fe20003faf018 */
[----:B------:R-:W-:Y:S01]  /*5210*/  IMAD.MOV.U32 R132, RZ, RZ, R133 ;  /* 0x000000ffff847224 */ /* 0x000fe200078e0085 */
[----:B------:R-:W-:Y:S01]  /*5220*/  PLOP3.LUT P6, PT, PT, PT, UP1, 0x80, 0x8 ;  /* 0x000000000008781c */ /* 0x000fe20003fcf018 */
[----:B------:R-:W-:Y:S01]  /*5230*/  FFMA.FTZ R37, R142, -UR10, R37 ;  /* 0x8000000a8e257c23 */ /* 0x000fe20008010025 */
[----:B------:R-:W-:Y:S01]  /*5240*/  @P2 ISETP.GE.AND P2, PT, R141, UR33, PT ;  /* 0x000000218d002c0c */ /* 0x000fe2000bf46270 */
[----:B------:R-:W-:Y:S01]  /*5250*/  VIADD R141, R176, 0xfffffff1 ;  /* 0xfffffff1b08d7836 */ /* 0x000fe20000000000 */
[----:B------:R-:W-:Y:S01]  /*5260*/  I2FP.F32.S32 R2, R132 ;  /* 0x0000008400027245 */ /* 0x000fe20000201400 */
[----:B------:R-:W-:Y:S01]  /*5270*/  FFMA.FTZ R51, R142, -UR10, R51 ;  /* 0x8000000a8e337c23 */ /* 0x000fe20008010033 */
[----:B------:R-:W1:Y:S01]  /*5280*/  LDSM.16.M88.4 R132, [R170+0xd800] ;  /* 0x00d80000aa84783b */ /* 0x000e620000000200 */
[----:B------:R-:W-:Y:S01]  /*5290*/  @P1 FSEL R37, R37, -INF , !P2 ;  /* 0xff80000025251808 */ /* 0x000fe20005000000 */
[----:B-----5:R-:W-:Y:S01]  /*52a0*/  FMUL.FTZ R142, R249, 1.4426950216293334961 ;  /* 0x3fb8aa3bf98e7820 */ /* 0x020fe20000410000 */
[----:B------:R-:W-:Y:S01]  /*52b0*/  PLOP3.LUT P1, PT, PT, PT, UP1, 0x80, 0x8 ;  /* 0x000000000008781c */ /* 0x000fe20003f2f018 */
[C---:B------:R-:W-:Y:S01]  /*52c0*/  FFMA.FTZ R41, R2.reuse, -UR10, R41 ;  /* 0x8000000a02297c23 */ /* 0x040fe20008010029 */
[----:B------:R-:W-:Y:S01]  /*52d0*/  @P5 FSEL R39, R39, -INF , !P2 ;  /* 0xff80000027275808 */ /* 0x000fe20005000000 */
[----:B------:R-:W-:Y:S01]  /*52e0*/  FFMA.FTZ R47, R2, -UR10, R47 ;  /* 0x8000000a022f7c23 */ /* 0x000fe2000801002f */
[----:B------:R-:W-:Y:S02]  /*52f0*/  PLOP3.LUT P5, PT, PT, PT, UP1, 0x80, 0x8 ;  /* 0x000000000008781c */ /* 0x000fe40003faf018 */
[----:B------:R-:W-:Y:S02]  /*5300*/  @P6 FSEL R41, R41, -INF , !P2 ;  /* 0xff80000029296808 */ /* 0x000fe40005000000 */
[----:B------:R-:W-:Y:S02]  /*5310*/  PLOP3.LUT P6, PT, PT, PT, UP1, 0x80, 0x8 ;  /* 0x000000000008781c */ /* 0x000fe40003fcf018 */
[----:B------:R-:W-:Y:S02]  /*5320*/  IABS R141, R141 ;  /* 0x0000008d008d7213 */ /* 0x000fe40000000000 */
[----:B------:R-:W-:Y:S02]  /*5330*/  IABS R143, R143 ;  /* 0x0000008f008f7213 */ /* 0x000fe40000000000 */
[----:B------:R-:W-:Y:S02]  /*5340*/  @P1 FSEL R43, R43, -INF , !P2 ;  /* 0xff8000002b2b1808 */ /* 0x000fe40005000000 */
[----:B------:R-:W-:Y:S01]  /*5350*/  PLOP3.LUT P2, PT, PT, PT, UP1, 0x80, 0x8 ;  /* 0x000000000008781c */ /* 0x000fe20003f4f018 */
[----:B------:R-:W-:Y:S01]  /*5360*/  @P5 VIADD R144, R140, 0x28 ;  /* 0x000000288c905836 */ /* 0x000fe20000000000 */
[----:B------:R-:W-:Y:S01]  /*5370*/  PLOP3.LUT P1, PT, PT, PT, UP1, 0x80, 0x8 ;  /* 0x000000000008781c */ /* 0x000fe20003f2f018 */
[----:B------:R-:W-:Y:S01]  /*5380*/  IMAD.MOV.U32 R0, RZ, RZ, R143 ;  /* 0x000000ffff007224 */ /* 0x000fe200078e008f */
[----:B------:R-:W-:Y:S01]  /*5390*/  I2FP.F32.S32 R141, R141 ;  /* 0x0000008d008d7245 */ /* 0x000fe20000201400 */
[----:B------:R-:W-:Y:S01]  /*53a0*/  VIADD R143, R176, 0xfffffff0 ;  /* 0xfffffff0b08f7836 */ /* 0x000fe20000000000 */
[----:B------:R-:W-:Y:S02]  /*53b0*/  @P6 ISETP.GE.AND P6, PT, R144, UR33, PT ;  /* 0x0000002190006c0c */ /* 0x000fe4000bfc6270 */
[----:B------:R-:W-:Y:S01]  /*53c0*/  PLOP3.LUT P5, PT, PT, PT, UP1, 0x80, 0x8 ;  /* 0x000000000008781c */ /* 0x000fe20003faf018 */
[----:B------:R-:W-:Y:S01]  /*53d0*/  FFMA.FTZ R44, R141, -UR10, R44 ;  /* 0x8000000a8d2c7c23 */ /* 0x000fe2000801002c */
[----:B------:R-:W-:Y:S02]  /*53e0*/  I2FP.F32.S32 R0, R0 ;  /* 0x0000000000007245 */ /* 0x000fe40000201400 */
[----:B------:R-:W-:Y:S01]  /*53f0*/  IABS R143, R143 ;  /* 0x0000008f008f7213 */ /* 0x000fe20000000000 */
[----:B------:R-:W-:Y:S01]  /*5400*/  @P2 VIADD R144, R140, 0x29 ;  /* 0x000000298c902836 */ /* 0x000fe20000000000 */
[----:B------:R-:W-:Y:S01]  /*5410*/  PLOP3.LUT P2, PT, PT, PT, UP1, 0x80, 0x8 ;  /* 0x000000000008781c */ /* 0x000fe20003f4f018 */
[----:B------:R-:W-:Y:S01]  /*5420*/  FFMA.FTZ R48, R0, -UR10, R48 ;  /* 0x8000000a00307c23 */ /* 0x000fe20008010030 */
[----:B------:R-:W-:Y:S01]  /*5430*/  @P1 FSEL R44, R44, -INF , !P6 ;  /* 0xff8000002c2c1808 */ /* 0x000fe20007000000 */
[----:B------:R-:W-:Y:S01]  /*5440*/  IMAD.MOV.U32 R3, RZ, RZ, R143 ;  /* 0x000000ffff037224 */ /* 0x000fe200078e008f */
[----:B------:R-:W-:Y:S02]  /*5450*/  PLOP3.LUT P1, PT, PT, PT, UP1, 0x80, 0x8 ;  /* 0x000000000008781c */ /* 0x000fe40003f2f018 */
[----:B--2---:R-:W-:Y:S01]  /*5460*/  LEA R155, R150, UR4, 0x1 ;  /* 0x00000004969b7c11 */ /* 0x004fe2000f8e08ff */
[-C--:B-1----:R-:W-:Y:S01]  /*5470*/  HMMA.16816.F32 R52, R136, R132.reuse, R52 ;  /* 0x000000848834723c */ /* 0x082fe20000001834 */
[----:B------:R-:W-:Y:S02]  /*5480*/  IMAD.MOV.U32 R150, RZ, RZ, 0x10 ;  /* 0x00000010ff967424 */ /* 0x000fe400078e00ff */
[----:B------:R-:W-:Y:S01]  /*5490*/  @P5 FSEL R46, R46, -INF , !P6 ;  /* 0xff8000002e2e5808 */ /* 0x000fe20007000000 */
[----:B------:R-:W-:Y:S01]  /*54a0*/  VIADD R161, R155, 0x1c040 ;  /* 0x0001c0409ba17836 */ /* 0x000fe20000000000 */
[----:B------:R-:W-:Y:S02]  /*54b0*/  PLOP3.LUT P5, PT, PT, PT, UP1, 0x80, 0x8 ;  /* 0x000000000008781c */ /* 0x000fe40003faf018 */
[----:B------:R-:W-:Y:S01]  /*54c0*/  @P2 FSEL R48, R48, -INF , !P6 ;  /* 0xff80000030302808 */ /* 0x000fe20007000000 */
[C---:B------:R-:W-:Y:S01]  /*54d0*/  HMMA.16816.F32 R56, R156.reuse, R132, R56 ;  /* 0x000000849c38723c */ /* 0x040fe20000001838 */
[----:B------:R-:W-:Y:S03]  /*54e0*/  PLOP3.LUT P2, PT, PT, PT, UP1, 0x80, 0x8 ;  /* 0x000000000008781c */ /* 0x000fe60003f4f018 */
[----:B------:R-:W-:Y:S01]  /*54f0*/  @P1 FSEL R50, R50, -INF , !P6 ;  /* 0xff80000032321808 */ /* 0x000fe20007000000 */
[----:B------:R-:W-:Y:S01]  /*5500*/  FMUL.FTZ R132, R252, 1.4426950216293334961 ;  /* 0x3fb8aa3bfc847820 */ /* 0x000fe20000410000 */
[----:B------:R-:W-:Y:S01]  /*5510*/  PLOP3.LUT P6, PT, PT, PT, UP1, 0x80, 0x8 ;  /* 0x000000000008781c */ /* 0x000fe20003fcf018 */
[C---:B------:R-:W-:Y:S01]  /*5520*/  VIADD R133, R176.reuse, 0xffffffe9 ;  /* 0xffffffe9b0857836 */ /* 0x040fe20000000000 */
[-C--:B------:R-:W-:Y:S01]  /*5530*/  HMMA.16816.F32 R60, R156, R134.reuse, R60 ;  /* 0x000000869c3c723c */ /* 0x080fe2000000183c */
[----:B------:R-:W-:Y:S02]  /*5540*/  PLOP3.LUT P1, PT, PT, PT, UP1, 0x80, 0x8 ;  /* 0x000000000008781c */ /* 0x000fe40003f2f018 */
[----:B------:R-:W-:Y:S01]  /*5550*/  I2FP.F32.S32 R145, R3 ;  /* 0x0000000300917245 */ /* 0x000fe20000201400 */
[----:B------:R-:W-:Y:S01]  /*5560*/  VIADD R3, R176, 0xffffffb0 ;  /* 0xffffffb0b0037836 */ /* 0x000fe20000000000 */
[----:B------:R-:W-:Y:S01]  /*5570*/  @P5 ISETP.GE.AND P5, PT, R144, UR33, PT ;  /* 0x0000002190005c0c */ /* 0x000fe2000bfa6270 */
[----:B------:R-:W-:Y:S01]  /*5580*/  FFMA.FTZ R54, R0, -UR10, R54 ;  /* 0x8000000a00367c23 */ /* 0x000fe20008010036 */
[----:B------:R-:W-:Y:S01]  /*5590*/  VIADD R0, R176, 0xffffffa9 ;  /* 0xffffffa9b0007836 */ /* 0x000fe20000000000 */
[----:B------:R-:W-:Y:S04]  /*55a0*/  HMMA.16816.F32 R64, R136, R134, R64 ;  /* 0x000000868840723c */ /* 0x000fe80000001840 */
[----:B------:R-:W-:Y:S01]  /*55b0*/  FFMA.FTZ R45, R145, -UR10, R45 ;  /* 0x8000000a912d7c23 */ /* 0x000fe2000801002d */
[----:B------:R-:W-:Y:S01]  /*55c0*/  IABS R2, R3 ;  /* 0x0000000300027213 */ /* 0x000fe20000000000 */
[----:B------:R-:W-:Y:S01]  /*55d0*/  @P2 VIADD R3, R140, 0x30 ;  /* 0x000000308c032836 */ /* 0x000fe20000000000 */
[----:B------:R-:W-:Y:S01]  /*55e0*/  IABS R0, R0 ;  /* 0x0000000000007213 */ /* 0x000fe20000000000 */
[----:B------:R-:W-:Y:S01]  /*55f0*/  FFMA.FTZ R58, R141, -UR10, R58 ;  /* 0x8000000a8d3a7c23 */ /* 0x000fe2000801003a */
[----:B------:R-:W-:Y:S01]  /*5600*/  @P6 FSEL R45, R45, -INF , !P5 ;  /* 0xff8000002d2d6808 */ /* 0x000fe20006800000 */
[----:B------:R-:W-:Y:S01]  /*5610*/  FFMA.FTZ R59, R145, -UR10, R59 ;  /* 0x8000000a913b7c23 */ /* 0x000fe2000801003b */
[----:B------:R-:W-:Y:S01]  /*5620*/  PLOP3.LUT P6, PT, PT, PT, UP1, 0x80, 0x8 ;  /* 0x000000000008781c */ /* 0x000fe20003fcf018 */
[----:B------:R-:W-:Y:S01]  /*5630*/  FFMA.FTZ R60, R149, -UR10, R60 ;  /* 0x8000000a953c7c23 */ /* 0x000fe2000801003c */
[----:B------:R-:W-:Y:S01]  /*5640*/  I2FP.F32.S32 R143, R2 ;  /* 0x00000002008f7245 */ /* 0x000fe20000201400 */
[----:B------:R-:W-:Y:S01]  /*5650*/  FMUL.FTZ R2, R250, 1.4426950216293334961 ;  /* 0x3fb8aa3bfa027820 */ /* 0x000fe20000410000 */
[----:B------:R-:W-:Y:S01]  /*5660*/  I2FP.F32.S32 R144, R0 ;  /* 0x0000000000907245 */ /* 0x000fe20000201400 */
[----:B------:R-:W-:Y:S01]  /*5670*/  FFMA.FTZ R61, R148, -UR10, R61 ;  /* 0x8000000a943d7c23 */ /* 0x000fe2000801003d */
[----:B------:R-:W-:Y:S01]  /*5680*/  @P1 FSEL R47, R47, -INF , !P5 ;  /* 0xff8000002f2f1808 */ /* 0x000fe20006800000 */
[C---:B------:R-:W-:Y:S01]  /*5690*/  FFMA.FTZ R49, R143.reuse, -UR10, R49 ;  /* 0x8000000a8f317c23 */ /* 0x040fe20008010031 */
[----:B------:R-:W-:Y:S01]  /*56a0*/  PLOP3.LUT P1, PT, PT, PT, UP1, 0x80, 0x8 ;  /* 0x000000000008781c */ /* 0x000fe20003f2f018 */
[----:B------:R-:W-:Y:S01]  /*56b0*/  FFMA.FTZ R52, R144, -UR10, R52 ;  /* 0x8000000a90347c23 */ /* 0x000fe20008010034 */
[----:B------:R-:W-:Y:S01]  /*56c0*/  PLOP3.LUT P2, PT, PT, PT, UP1, 0x80, 0x8 ;  /* 0x000000000008781c */ /* 0x000fe20003f4f018 */
[----:B------:R-:W-:Y:S01]  /*56d0*/  FFMA.FTZ R55, R143, -UR10, R55 ;  /* 0x8000000a8f377c23 */ /* 0x000fe20008010037 */
[----:B------:R-:W-:Y:S01]  /*56e0*/  SEL R150, R150, 0xfffffff0, !P0 ;  /* 0xfffffff096967807 */ /* 0x000fe20004000000 */
[----:B------:R-:W-:Y:S01]  /*56f0*/  FFMA.FTZ R66, R144, -UR10, R66 ;  /* 0x8000000a90427c23 */ /* 0x000fe20008010042 */
[----:B------:R-:W-:Y:S02]  /*5700*/  @P6 FSEL R49, R49, -INF , !P5 ;  /* 0xff80000031316808 */ /* 0x000fe40006800000 */
[----:B------:R-:W-:Y:S01]  /*5710*/  FSETP.NEU.FTZ.AND P6, PT, R252, -INF , PT ;  /* 0xff800000fc00780b */ /* 0x000fe20003fdd000 */
[----:B------:R-:W-:Y:S03]  /*5720*/  IMAD.IADD R164, R155, 0x1, R150 ;  /* 0x000000019ba47824 */ /* 0x000fe600078e0296 */
[----:B------:R-:W-:Y:S02]  /*5730*/  FSEL R132, R132, RZ, P6 ;  /* 0x000000ff84847208 */ /* 0x000fe40003000000 */
[----:B------:R-:W-:Y:S02]  /*5740*/  FSETP.NEU.FTZ.AND P6, PT, R249, -INF , PT ;  /* 0xff800000f900780b */ /* 0x000fe40003fdd000 */
[----:B------:R-:W-:Y:S01]  /*5750*/  @P1 FSEL R51, R51, -INF , !P5 ;  /* 0xff80000033331808 */ /* 0x000fe20006800000 */
[--C-:B------:R-:W-:Y:S01]  /*5760*/  FFMA.FTZ R4, R4, UR9, -R132.reuse ;  /* 0x0000000904047c23 */ /* 0x100fe20008010884 */
[----:B------:R-:W-:Y:S01]  /*5770*/  FSEL R0, R142, RZ, P6 ;  /* 0x000000ff8e007208 */ /* 0x000fe20003000000 */
[----:B------:R-:W-:Y:S01]  /*5780*/  FFMA.FTZ R5, R5, UR9, -R132 ;  /* 0x0000000905057c23 */ /* 0x000fe20008010884 */
[----:B------:R-:W-:Y:S01]  /*5790*/  FSETP.NEU.FTZ.AND P5, PT, R250, -INF , PT ;  /* 0xff800000fa00780b */ /* 0x000fe20003fbd000 */
[----:B------:R1:W-:Y:S01]  /*57a0*/  MUFU.EX2 R166, R4 ;  /* 0x0000000400a67308 */ /* 0x0003e20000000800 */
[----:B------:R-:W-:Y:S01]  /*57b0*/  @P2 ISETP.GE.AND P2, PT, R3, UR33, PT ;  /* 0x0000002103002c0c */ /* 0x000fe2000bf46270 */
[----:B------:R-:W-:Y:S01]  /*57c0*/  FFMA.FTZ R10, R10, UR9, -R0 ;  /* 0x000000090a0a7c23 */ /* 0x000fe20008010800 */
[C---:B------:R-:W-:Y:S01]  /*57d0*/  FMUL.FTZ R3, R251.reuse, 1.4426950216293334961 ;  /* 0x3fb8aa3bfb037820 */ /* 0x040fe20000410000 */
[----:B------:R-:W-:Y:S06]  /*57e0*/  FSEL R2, R2, RZ, P5 ;  /* 0x000000ff02027208 */ /* 0x000fec0002800000 */
[----:B------:R-:W2:Y:S01]  /*57f0*/  MUFU.EX2 R235, R5 ;  /* 0x0000000500eb7308 */ /* 0x000ea20000000800 */
[----:B------:R-:W-:Y:S01]  /*5800*/  FSETP.NEU.FTZ.AND P1, PT, R251, -INF , PT ;  /* 0xff800000fb00780b */ /* 0x000fe20003f3d000 */
[--C-:B------:R-:W-:Y:S01]  /*5810*/  FFMA.FTZ R16, R16, UR9, -R132.reuse ;  /* 0x0000000910107c23 */ /* 0x100fe20008010884 */
[----:B------:R-:W-:Y:S07]  /*5820*/  PLOP3.LUT P5, PT, PT, PT, UP1, 0x80, 0x8 ;  /* 0x000000000008781c */ /* 0x000fee0003faf018 */
[----:B------:R3:W-:Y:S01]  /*5830*/  MUFU.EX2 R222, R10 ;  /* 0x0000000a00de7308 */ /* 0x0007e20000000800 */
[----:B------:R-:W-:Y:S01]  /*5840*/  FSEL R3, R3, RZ, P1 ;  /* 0x000000ff03037208 */ /* 0x000fe20000800000 */
[----:B------:R-:W-:Y:S01]  /*5850*/  FFMA.FTZ R17, R17, UR9, -R132 ;  /* 0x0000000911117c23 */ /* 0x000fe20008010884 */
[----:B------:R-:W-:Y:S07]  /*5860*/  PLOP3.LUT P1, PT, PT, PT, UP1, 0x80, 0x8 ;  /* 0x000000000008781c */ /* 0x000fee0003f2f018 */
[----:B------:R-:W-:Y:S01]  /*5870*/  MUFU.EX2 R242, R16 ;  /* 0x0000001000f27308 */ /* 0x000fe20000000800 */
[----:B-1----:R-:W-:Y:S01]  /*5880*/  IABS R4, R133 ;  /* 0x0000008500047213 */ /* 0x002fe20000000000 */
[--C-:B------:R-:W-:Y:S01]  /*5890*/  FFMA.FTZ R6, R6, UR9, -R3.reuse ;  /* 0x0000000906067c23 */ /* 0x100fe20008010803 */
[----:B------:R-:W-:Y:S01]  /*58a0*/  PLOP3.LUT P6, PT, PT, PT, UP1, 0x80, 0x8 ;  /* 0x000000000008781c */ /* 0x000fe20003fcf018 */
[--C-:B------:R-:W-:Y:S01]  /*58b0*/  FFMA.FTZ R7, R7, UR9, -R3.reuse ;  /* 0x0000000907077c23 */ /* 0x100fe20008010803 */
[----:B------:R-:W-:Y:S01]  /*58c0*/  I2FP.F32.S32 R133, R4 ;  /* 0x0000000400857245 */ /* 0x000fe20000201400 */
[----:B------:R-:W-:Y:S04]  /*58d0*/  VIADD R4, R155, 0x1c000 ;  /* 0x0001c0009b047836 */ /* 0x000fe80000000000 */
[----:B------:R1:W-:Y:S01]  /*58e0*/  MUFU.EX2 R234, R6 ;  /* 0x0000000600ea7308 */ /* 0x0003e20000000800 */
[----:B------:R-:W-:Y:S01]  /*58f0*/  @P5 FSEL R54, R54, -INF , !P2 ;  /* 0xff80000036365808 */ /* 0x000fe20005000000 */
[--C-:B------:R-:W-:Y:S01]  /*5900*/  FFMA.FTZ R18, R18, UR9, -R3.reuse ;  /* 0x0000000912127c23 */ /* 0x100fe20008010803 */
[----:B---3--:R-:W3:Y:S01]  /*5910*/  LDL R10, [R1+0xc] ;  /* 0x00000c00010a7983 */ /* 0x008ee20000100800 */
[----:B------:R-:W-:Y:S01]  /*5920*/  PLOP3.LUT P5, PT, PT, PT, UP1, 0x80, 0x8 ;  /* 0x000000000008781c */ /* 0x000fe20003faf018 */
[----:B------:R-:W-:Y:S01]  /*5930*/  FFMA.FTZ R56, R133, -UR10, R56 ;  /* 0x8000000a85387c23 */ /* 0x000fe20008010038 */
[----:B------:R-:W-:Y:S01]  /*5940*/  @P1 FSEL R52, R52, -INF , !P2 ;  /* 0xff80000034341808 */ /* 0x000fe20005000000 */
[----:B------:R-:W-:Y:S01]  /*5950*/  @P4 VIADD R161, R4, 0xffffffc0 ;  /* 0xffffffc004a14836 */ /* 0x000fe20000000000 */
[----:B------:R-:W-:Y:S02]  /*5960*/  PLOP3.LUT P1, PT, PT, PT, UP1, 0x80, 0x8 ;  /* 0x000000000008781c */ /* 0x000fe40003f2f018 */
[----:B------:R-:W4:Y:S01]  /*5970*/  MUFU.EX2 R209, R7 ;  /* 0x0000000700d17308 */ /* 0x000f220000000800 */
[----:B--2---:R-:W-:Y:S01]  /*5980*/  F2FP.F16.F32.PACK_AB R4, R235, R166 ;  /* 0x000000a6eb04723e */ /* 0x004fe200000000ff */
[--C-:B------:R-:W-:Y:S01]  /*5990*/  FFMA.FTZ R19, R19, UR9, -R3.reuse ;  /* 0x0000000913137c23 */ /* 0x100fe20008010803 */
[----:B------:R-:W-:Y:S07]  /*59a0*/  @P6 FSEL R56, R56, -INF , !P2 ;  /* 0xff80000038386808 */ /* 0x000fee0005000000 */
[----:B------:R-:W2:Y:S01]  /*59b0*/  MUFU.EX2 R243, R17 ;  /* 0x0000001100f37308 */ /* 0x000ea20000000800 */
[----:B------:R-:W-:Y:S01]  /*59c0*/  PLOP3.LUT P6, PT, PT, PT, UP1, 0x80, 0x8 ;  /* 0x000000000008781c */ /* 0x000fe20003fcf018 */
[----:B------:R2:W-:Y:S01]  /*59d0*/  STS [R155+0x1c000], R4 ;  /* 0x01c000049b007388 */ /* 0x0005e20000000800 */
[--C-:B------:R-:W-:Y:S01]  /*59e0*/  FFMA.FTZ R9, R9, UR9, -R2.reuse ;  /* 0x0000000909097c23 */ /* 0x100fe20008010802 */
[----:B------:R-:W-:Y:S01]  /*59f0*/  @P5 VIADD R5, R140, 0x31 ;  /* 0x000000318c055836 */ /* 0x000fe20000000000 */
[----:B------:R-:W-:Y:S05]  /*5a00*/  PLOP3.LUT P5, PT, PT, PT, UP1, 0x80, 0x8 ;  /* 0x000000000008781c */ /* 0x000fea0003faf018 */
[----:B------:R-:W-:Y:S01]  /*5a10*/  MUFU.EX2 R206, R18 ;  /* 0x0000001200ce7308 */ /* 0x000fe20000000800 */
[----:B------:R-:W-:Y:S01]  /*5a20*/  FFMA.FTZ R8, R8, UR9, -R2 ;  /* 0x0000000908087c23 */ /* 0x000fe20008010802 */
[----:B------:R-:W-:Y:S01]  /*5a30*/  @P1 FSEL R58, R58, -INF , !P2 ;  /* 0xff8000003a3a1808 */ /* 0x000fe20005000000 */
[----:B------:R-:W-:Y:S01]  /*5a40*/  FFMA.FTZ R11, R11, UR9, -R0 ;  /* 0x000000090b0b7c23 */ /* 0x000fe20008010800 */
[----:B------:R-:W-:Y:S06]  /*5a50*/  PLOP3.LUT P2, PT, PT, PT, UP1, 0x80, 0x8 ;  /* 0x000000000008781c */ /* 0x000fec0003f4f018 */
[----:B------:R-:W2:Y:S01]  /*5a60*/  MUFU.EX2 R205, R19 ;  /* 0x0000001300cd7308 */ /* 0x000ea20000000800 */
[--C-:B------:R-:W-:Y:S01]  /*5a70*/  FFMA.FTZ R12, R12, UR9, -R2.reuse ;  /* 0x000000090c0c7c23 */ /* 0x100fe20008010802 */
[----:B------:R-:W-:Y:S01]  /*5a80*/  FFMA.FTZ R13, R13, UR9, -R2 ;  /* 0x000000090d0d7c23 */ /* 0x000fe20008010802 */
[----:B-1----:R-:W-:Y:S07]  /*5a90*/  @P6 VIADD R6, R140, 0x38 ;  /* 0x000000388c066836 */ /* 0x002fee0000000000 */
[----:B------:R1:W-:Y:S01]  /*5aa0*/  MUFU.EX2 R217, R9 ;  /* 0x0000000900d97308 */ /* 0x0003e20000000800 */
[--C-:B------:R-:W-:Y:S01]  /*5ab0*/  FFMA.FTZ R14, R14, UR9, -R0.reuse ;  /* 0x000000090e0e7c23 */ /* 0x100fe20008010800 */
[----:B------:R-:W-:Y:S01]  /*5ac0*/  FFMA.FTZ R15, R15, UR9, -R0 ;  /* 0x000000090f0f7c23 */ /* 0x000fe20008010800 */
[--C-:B------:R-:W-:Y:S01]  /*5ad0*/  FFMA.FTZ R22, R22, UR9, -R3.reuse ;  /* 0x0000000916167c23 */ /* 0x100fe20008010803 */
[----:B------:R-:W-:Y:S06]  /*5ae0*/  @P5 ISETP.GE.AND P5, PT, R6, UR33, PT ;  /* 0x0000002106005c0c */ /* 0x000fec000bfa6270 */
[----:B------:R-:W1:Y:S01]  /*5af0*/  MUFU.EX2 R218, R8 ;  /* 0x0000000800da7308 */ /* 0x000e620000000800 */
[----:B----4-:R-:W-:Y:S01]  /*5b00*/  F2FP.F16.F32.PACK_AB R6, R209, R234 ;  /* 0x000000ead106723e */ /* 0x010fe200000000ff */
[--C-:B------:R-:W-:Y:S01]  /*5b10*/  FFMA.FTZ R23, R23, UR9, -R3.reuse ;  /* 0x0000000917177c23 */ /* 0x100fe20008010803 */
[----:B------:R-:W-:Y:S07]  /*5b20*/  @P2 ISETP.GE.AND P2, PT, R5, UR33, PT ;  /* 0x0000002105002c0c */ /* 0x000fee000bf46270 */
[----:B------:R-:W4:Y:S01]  /*5b30*/  MUFU.EX2 R221, R11 ;  /* 0x0000000b00dd7308 */ /* 0x000f220000000800 */
[----:B--2---:R-:W-:Y:S01]  /*5b40*/  F2FP.F16.F32.PACK_AB R5, R243, R242 ;  /* 0x000000f2f305723e */ /* 0x004fe200000000ff */
[----:B------:R2:W-:Y:S01]  /*5b50*/  STS [R155+0x1c400], R6 ;  /* 0x01c400069b007388 */ /* 0x0005e20000000800 */
[----:B------:R-:W-:Y:S07]  /*5b60*/  F2FP.F16.F32.PACK_AB R4, R205, R206 ;  /* 0x000000cecd04723e */ /* 0x000fee00000000ff */
[----:B------:R-:W-:Y:S01]  /*5b70*/  MUFU.EX2 R214, R12 ;  /* 0x0000000c00d67308 */ /* 0x000fe20000000800 */
[--C-:B------:R-:W-:Y:S01]  /*5b80*/  FFMA.FTZ R20, R20, UR9, -R132.reuse ;  /* 0x0000000914147c23 */ /* 0x100fe20008010884 */
[----:B------:R4:W-:Y:S01]  /*5b90*/  STS [R164+0x1c000], R5 ;  /* 0x01c00005a4007388 */ /* 0x0009e20000000800 */
[--C-:B------:R-:W-:Y:S07]  /*5ba0*/  FFMA.FTZ R21, R21, UR9, -R132.reuse ;  /* 0x0000000915157c23 */ /* 0x100fee0008010884 */
[----:B------:R-:W4:Y:S01]  /*5bb0*/  MUFU.EX2 R213, R13 ;  /* 0x0000000d00d57308 */ /* 0x000f220000000800 */
[--C-:B------:R-:W-:Y:S01]  /*5bc0*/  FFMA.FTZ R34, R34, UR9, -R3.reuse ;  /* 0x0000000922227c23 */ /* 0x100fe20008010803 */
[----:B------:R4:W-:Y:S01]  /*5bd0*/  STS [R164+0x1c400], R4 ;  /* 0x01c40004a4007388 */ /* 0x0009e20000000800 */
[--C-:B------:R-:W-:Y:S07]  /*5be0*/  FFMA.FTZ R35, R35, UR9, -R3.reuse ;  /* 0x0000000923237c23 */ /* 0x100fee0008010803 */
[----:B------:R-:W-:Y:S01]  /*5bf0*/  MUFU.EX2 R220, R14 ;  /* 0x0000000e00dc7308 */ /* 0x000fe20000000800 */
[--C-:B------:R-:W-:Y:S01]  /*5c00*/  FFMA.FTZ R32, R32, UR9, -R132.reuse ;  /* 0x0000000920207c23 */ /* 0x100fe20008010884 */
[----:B-1----:R-:W3:Y:S01]  /*5c10*/  LDL R9, [R1] ;  /* 0x0000000001097983 */ /* 0x002ee20000100800 */
[----:B------:R-:W-:Y:S07]  /*5c20*/  FFMA.FTZ R33, R33, UR9, -R132 ;  /* 0x0000000921217c23 */ /* 0x000fee0008010884 */
[----:B------:R-:W1:Y:S01]  /*5c30*/  MUFU.EX2 R219, R15 ;  /* 0x0000000f00db7308 */ /* 0x000e620000000800 */
        /* <DEDUP_REMOVED lines=8> */
[----:B------:R-:W-:Y:S01]  /*5cc0*/  PLOP3.LUT P1, PT, PT, PT, UP1, 0x80, 0x8 ;  /* 0x000000000008781c */ /* 0x000fe20003f2f018 */
[--C-:B------:R-:W-:Y:S01]  /*5cd0*/  FFMA.FTZ R30, R30, UR9, -R0.reuse ;  /* 0x000000091e1e7c23 */ /* 0x100fe20008010800 */
[----:B--2---:R-:W-:Y:S07]  /*5ce0*/  F2FP.F16.F32.PACK_AB R6, R217, R218 ;  /* 0x000000dad906723e */ /* 0x004fee00000000ff */
[----:B------:R-:W-:Y:S01]  /*5cf0*/  MUFU.EX2 R241, R20 ;  /* 0x0000001400f17308 */ /* 0x000fe20000000800 */
[----:B------:R-:W-:Y:S01]  /*5d00*/  FFMA.FTZ R31, R31, UR9, -R0 ;  /* 0x000000091f1f7c23 */ /* 0x000fe20008010800 */
[--C-:B------:R-:W-:Y:S01]  /*5d10*/  FFMA.FTZ R36, R36, UR9, -R132.reuse ;  /* 0x0000000924247c23 */ /* 0x100fe20008010884 */
[----:B----4-:R-:W-:Y:S01]  /*5d20*/  F2FP.F16.F32.PACK_AB R5, R221, R222 ;  /* 0x000000dedd05723e */ /* 0x010fe200000000ff */
[----:B------:R2:W-:Y:S06]  /*5d30*/  STS [R155+0x1e000], R6 ;  /* 0x01e000069b007388 */ /* 0x0005ec0000000800 */
[----:B------:R-:W4:Y:S01]  /*5d40*/  MUFU.EX2 R240, R21 ;  /* 0x0000001500f07308 */ /* 0x000f220000000800 */
[--C-:B------:R-:W-:Y:S01]  /*5d50*/  FFMA.FTZ R37, R37, UR9, -R132.reuse ;  /* 0x0000000925257c23 */ /* 0x100fe20008010884 */
[----:B------:R-:W-:Y:S01]  /*5d60*/  F2FP.F16.F32.PACK_AB R4, R213, R214 ;  /* 0x000000d6d504723e */ /* 0x000fe200000000ff */
[----:B------:R-:W-:Y:S07]  /*5d70*/  STS [R155+0x1e400], R5 ;  /* 0x01e400059b007388 */ /* 0x000fee0000000800 */
[----:B------:R-:W-:Y:S01]  /*5d80*/  MUFU.EX2 R195, R34 ;  /* 0x0000002200c37308 */ /* 0x000fe20000000800 */
[----:B------:R-:W-:Y:S01]  /*5d90*/  @P1 VIADD R140, R140, 0x39 ;  /* 0x000000398c8c1836 */ /* 0x000fe20000000000 */
[----:B------:R-:W-:Y:S01]  /*5da0*/  PLOP3.LUT P1, PT, PT, PT, UP1, 0x80, 0x8 ;  /* 0x000000000008781c */ /* 0x000fe20003f2f018 */
[----:B------:R1:W-:Y:S07]  /*5db0*/  STS [R164+0x1e000], R4 ;  /* 0x01e00004a4007388 */ /* 0x0003ee0000000800 */
[----:B------:R-:W-:Y:S01]  /*5dc0*/  MUFU.EX2 R194, R35 ;  /* 0x0000002300c27308 */ /* 0x000fe20000000800 */
[----:B------:R-:W-:Y:S01]  /*5dd0*/  PLOP3.LUT P6, PT, PT, PT, UP1, 0x80, 0x8 ;  /* 0x000000000008781c */ /* 0x000fe20003fcf018 */
[--C-:B------:R-:W-:Y:S01]  /*5de0*/  FFMA.FTZ R38, R38, UR9, -R3.reuse ;  /* 0x0000000926267c23 */ /* 0x100fe20008010803 */
[--C-:B------:R-:W-:Y:S07]  /*5df0*/  FFMA.FTZ R39, R39, UR9, -R3.reuse ;  /* 0x0000000927277c23 */ /* 0x100fee0008010803 */
[----:B------:R-:W-:Y:S01]  /*5e00*/  MUFU.EX2 R239, R32 ;  /* 0x0000002000ef7308 */ /* 0x000fe20000000800 */
[--C-:B------:R-:W-:Y:S01]  /*5e10*/  FFMA.FTZ R50, R50, UR9, -R3.reuse ;  /* 0x0000000932327c23 */ /* 0x100fe20008010803 */
[----:B------:R-:W-:Y:S01]  /*5e20*/  FFMA.FTZ R51, R51, UR9, -R3 ;  /* 0x0000000933337c23 */ /* 0x000fe20008010803 */
[----:B------:R-:W-:Y:S07]  /*5e30*/  IMAD.IADD R159, R150, 0x1, R161 ;  /* 0x00000001969f7824 */ /* 0x000fee00078e02a1 */
[----:B------:R-:W-:Y:S01]  /*5e40*/  MUFU.EX2 R238, R33 ;  /* 0x0000002100ee7308 */ /* 0x000fe20000000800 */
[--C-:B------:R-:W-:Y:S01]  /*5e50*/  FFMA.FTZ R48, R48, UR9, -R132.reuse ;  /* 0x0000000930307c23 */ /* 0x100fe20008010884 */
[----:B------:R-:W-:Y:S01]  /*5e60*/  FFMA.FTZ R49, R49, UR9, -R132 ;  /* 0x0000000931317c23 */ /* 0x000fe20008010884 */
[--C-:B------:R-:W-:Y:S07]  /*5e70*/  FFMA.FTZ R40, R40, UR9, -R2.reuse ;  /* 0x0000000928287c23 */ /* 0x100fee0008010802 */
[----:B------:R-:W-:Y:S01]  /*5e80*/  MUFU.EX2 R216, R26 ;  /* 0x0000001a00d87308 */ /* 0x000fe20000000800 */
[----:B------:R-:W-:Y:S01]  /*5e90*/  FFMA.FTZ R41, R41, UR9, -R2 ;  /* 0x0000000929297c23 */ /* 0x000fe20008010802 */
[----:B------:R-:W-:Y:S01]  /*5ea0*/  @P6 ISETP.GE.AND P6, PT, R140, UR33, PT ;  /* 0x000000218c006c0c */ /* 0x000fe2000bfc6270 */
[--C-:B------:R-:W-:Y:S07]  /*5eb0*/  FFMA.FTZ R42, R42, UR9, -R0.reuse ;  /* 0x000000092a2a7c23 */ /* 0x100fee0008010800 */
[----:B------:R-:W-:Y:S01]  /*5ec0*/  MUFU.EX2 R215, R27 ;  /* 0x0000001b00d77308 */ /* 0x000fe20000000800 */
[----:B--2---:R-:W-:Y:S02]  /*5ed0*/  VIADD R6, R176, 0xffffffe8 ;  /* 0xffffffe8b0067836 */ /* 0x004fe40000000000 */
[----:B------:R-:W-:Y:S01]  /*5ee0*/  FFMA.FTZ R43, R43, UR9, -R0 ;  /* 0x000000092b2b7c23 */ /* 0x000fe20008010800 */
[--C-:B------:R-:W-:Y:S06]  /*5ef0*/  FFMA.FTZ R44, R44, UR9, -R2.reuse ;  /* 0x000000092c2c7c23 */ /* 0x100fec0008010802 */
[----:B------:R-:W-:Y:S01]  /*5f00*/  MUFU.EX2 R210, R24 ;  /* 0x0000001800d27308 */ /* 0x000fe20000000800 */
[--C-:B------:R-:W-:Y:S01]  /*5f10*/  FFMA.FTZ R45, R45, UR9, -R2.reuse ;  /* 0x000000092d2d7c23 */ /* 0x100fe20008010802 */
[----:B------:R-:W-:Y:S01]  /*5f20*/  IABS R6, R6 ;  /* 0x0000000600067213 */ /* 0x000fe20000000000 */
[----:B------:R-:W-:Y:S01]  /*5f30*/  FFMA.FTZ R56, R56, UR9, -R2 ;  /* 0x0000000938387c23 */ /* 0x000fe20008010802 */
[----:B-1----:R-:W-:Y:S06]  /*5f40*/  VIADD R4, R176, 0xffffffa8 ;  /* 0xffffffa8b0047836 */ /* 0x002fec0000000000 */
[----:B------:R-:W-:Y:S01]  /*5f50*/  MUFU.EX2 R208, R25 ;  /* 0x0000001900d07308 */ /* 0x000fe20000000800 */
[----:B------:R-:W-:Y:S01]  /*5f60*/  I2FP.F32.S32 R6, R6 ;  /* 0x0000000600067245 */ /* 0x000fe20000201400 */
[--C-:B------:R-:W-:Y:S01]  /*5f70*/  FFMA.FTZ R46, R46, UR9, -R0.reuse ;  /* 0x000000092e2e7c23 */ /* 0x100fe20008010800 */
[----:B------:R-:W-:Y:S01]  /*5f80*/  FFMA.FTZ R47, R47, UR9, -R0 ;  /* 0x000000092f2f7c23 */ /* 0x000fe20008010800 */
[----:B------:R-:W-:Y:S06]  /*5f90*/  IABS R4, R4 ;  /* 0x0000000400047213 */ /* 0x000fec0000000000 */
[----:B------:R-:W-:Y:S01]  /*5fa0*/  MUFU.EX2 R207, R28 ;  /* 0x0000001c00cf7308 */ /* 0x000fe20000000800 */
[C---:B------:R-:W-:Y:S01]  /*5fb0*/  FFMA.FTZ R57, R6.reuse, -UR10, R57 ;  /* 0x8000000a06397c23 */ /* 0x040fe20008010039 */
[----:B------:R-:W-:Y:S01]  /*5fc0*/  FFMA.FTZ R63, R6, -UR10, R63 ;  /* 0x8000000a063f7c23 */ /* 0x000fe2000801003f */
[----:B------:R-:W-:Y:S01]  /*5fd0*/  FFMA.FTZ R54, R54, UR9, -R3 ;  /* 0x0000000936367c23 */ /* 0x000fe20008010803 */
[----:B------:R-:W-:Y:S01]  /*5fe0*/  IMAD.MOV.U32 R5, RZ, RZ, R4 ;  /* 0x000000ffff057224 */ /* 0x000fe200078e0004 */
[----:B------:R-:W-:Y:S05]  /*5ff0*/  F2FP.F16.F32.PACK_AB R4, R219, R220 ;  /* 0x000000dcdb04723e */ /* 0x000fea00000000ff */
[----:B------:R-:W-:Y:S01]  /*6000*/  MUFU.EX2 R203, R29 ;  /* 0x0000001d00cb7308 */ /* 0x000fe20000000800 */
[----:B------:R-:W-:Y:S01]  /*6010*/  FFMA.FTZ R62, R133, -UR10, R62 ;  /* 0x8000000a853e7c23 */ /* 0x000fe2000801003e */
[----:B------:R-:W-:Y:S01]  /*6020*/  FFMA.FTZ R52, R52, UR9, -R132 ;  /* 0x0000000934347c23 */ /* 0x000fe20008010884 */
[----:B------:R-:W-:Y:S01]  /*6030*/  I2FP.F32.S32 R8, R5 ;  /* 0x0000000500087245 */ /* 0x000fe20000201400 */
[----:B------:R1:W-:Y:S01]  /*6040*/  STS [R164+0x1e400], R4 ;  /* 0x01e40004a4007388 */ /* 0x0003e20000000800 */
[----:B----4-:R-:W-:Y:S05]  /*6050*/  F2FP.F16.F32.PACK_AB R5, R240, R241 ;  /* 0x000000f1f005723e */ /* 0x010fea00000000ff */
[----:B------:R-:W-:Y:S01]  /*6060*/  MUFU.EX2 R212, R30 ;  /* 0x0000001e00d47308 */ /* 0x000fe20000000800 */
[----:B------:R-:W-:Y:S01]  /*6070*/  FFMA.FTZ R58, R58, UR9, -R0 ;  /* 0x000000093a3a7c23 */ /* 0x000fe20008010800 */
[C---:B------:R-:W-:Y:S01]  /*6080*/  FFMA.FTZ R53, R8.reuse, -UR10, R53 ;  /* 0x8000000a08357c23 */ /* 0x040fe20008010035 */
[----:B------:R-:W-:Y:S07]  /*6090*/  FFMA.FTZ R67, R8, -UR10, R67 ;  /* 0x8000000a08437c23 */ /* 0x000fee0008010043 */
[----:B------:R-:W-:Y:S01]  /*60a0*/  MUFU.EX2 R211, R31 ;  /* 0x0000001f00d37308 */ /* 0x000fe20000000800 */
[----:B------:R-:W-:Y:S09]  /*60b0*/  @P1 FSEL R53, R53, -INF , !P2 ;  /* 0xff80000035351808 */ /* 0x000ff20005000000 */
[----:B------:R-:W-:Y:S01]  /*60c0*/  MUFU.EX2 R237, R36 ;  /* 0x0000002400ed7308 */ /* 0x000fe20000000800 */
[----:B------:R-:W-:Y:S09]  /*60d0*/  PLOP3.LUT P1, PT, PT, PT, UP1, 0x80, 0x8 ;  /* 0x000000000008781c */ /* 0x000ff20003f2f018 */
[----:B------:R-:W-:Y:S01]  /*60e0*/  MUFU.EX2 R236, R37 ;  /* 0x0000002500ec7308 */ /* 0x000fe20000000800 */
[----:B------:R-:W-:Y:S09]  /*60f0*/  FFMA.FTZ R53, R53, UR9, -R132 ;  /* 0x0000000935357c23 */ /* 0x000ff20008010884 */
[----:B------:R-:W-:Y:S10]  /*6100*/  MUFU.EX2 R188, R38 ;  /* 0x0000002600bc7308 */ /* 0x000ff40000000800 */
[----:B------:R-:W-:Y:S01]  /*6110*/  MUFU.EX2 R187, R39 ;  /* 0x0000002700bb7308 */ /* 0x000fe20000000800 */
[----:B------:R-:W-:Y:S02]  /*6120*/  @P1 FSEL R55, R55, -INF , !P2 ;  /* 0xff80000037371808 */ /* 0x000fe40005000000 */
[----:B-1----:R-:W-:Y:S07]  /*6130*/  F2FP.F16.F32.PACK_AB R4, R199, R200 ;  /* 0x000000c8c704723e */ /* 0x002fee00000000ff */
[----:B------:R-:W-:Y:S01]  /*6140*/  MUFU.EX2 R181, R50 ;  /* 0x0000003200b57308 */ /* 0x000fe20000000800 */
[----:B------:R-:W-:Y:S01]  /*6150*/  PLOP3.LUT P1, PT, PT, PT, UP1, 0x80, 0x8 ;  /* 0x000000000008781c */ /* 0x000fe20003f2f018 */
[----:B------:R-:W-:Y:S08]  /*6160*/  FFMA.FTZ R55, R55, UR9, -R3 ;  /* 0x0000000937377c23 */ /* 0x000ff00008010803 */
[----:B------:R-:W-:Y:S10]  /*6170*/  MUFU.EX2 R179, R51 ;  /* 0x0000003300b37308 */ /* 0x000ff40000000800 */
[----:B------:R-:W-:Y:S10]  /*6180*/  MUFU.EX2 R232, R48 ;  /* 0x0000003000e87308 */ /* 0x000ff40000000800 */
[----:B------:R-:W-:Y:S01]  /*6190*/  MUFU.EX2 R231, R49 ;  /* 0x0000003100e77308 */ /* 0x000fe20000000800 */
[----:B------:R-:W-:Y:S02]  /*61a0*/  @P1 FSEL R57, R57, -INF , !P2 ;  /* 0xff80000039391808 */ /* 0x000fe40005000000 */
[----:B------:R-:W-:Y:S07]  /*61b0*/  PLOP3.LUT P1, PT, PT, PT, UP1, 0x80, 0x8 ;  /* 0x000000000008781c */ /* 0x000fee0003f2f018 */
[----:B------:R-:W-:Y:S01]  /*61c0*/  MUFU.EX2 R196, R40 ;  /* 0x0000002800c47308 */ /* 0x000fe20000000800 */
[----:B------:R-:W-:Y:S09]  /*61d0*/  FFMA.FTZ R57, R57, UR9, -R2 ;  /* 0x0000000939397c23 */ /* 0x000ff20008010802 */
[----:B------:R-:W-:Y:S10]  /*61e0*/  MUFU.EX2 R193, R41 ;  /* 0x0000002900c17308 */ /* 0x000ff40000000800 */
[----:B------:R-:W-:Y:S01]  /*61f0*/  MUFU.EX2 R204, R42 ;  /* 0x0000002a00cc7308 */ /* 0x000fe20000000800 */
[----:B------:R-:W-:Y:S09]  /*6200*/  @P1 FSEL R59, R59, -INF , !P2 ;  /* 0xff8000003b3b1808 */ /* 0x000ff20005000000 */
[----:B------:R-:W-:Y:S01]  /*6210*/  MUFU.EX2 R202, R43 ;  /* 0x0000002b00ca7308 */ /* 0x000fe20000000800 */
[----:B------:R-:W-:Y:S02]  /*6220*/  PLOP3.LUT P2, PT, PT, PT, UP1, 0x80, 0x8 ;  /* 0x000000000008781c */ /* 0x000fe40003f4f018 */
[----:B------:R-:W-:Y:S07]  /*6230*/  PLOP3.LUT P1, PT, PT, PT, UP1, 0x80, 0x8 ;  /* 0x000000000008781c */ /* 0x000fee0003f2f018 */
[----:B------:R-:W-:Y:S01]  /*6240*/  MUFU.EX2 R198, R46 ;  /* 0x0000002e00c67308 */ /* 0x000fe20000000800 */
[----:B------:R-:W-:Y:S09]  /*6250*/  FFMA.FTZ R59, R59, UR9, -R0 ;  /* 0x000000093b3b7c23 */ /* 0x000ff20008010800 */
[----:B------:R-:W1:Y:S10]  /*6260*/  MUFU.EX2 R197, R47 ;  /* 0x0000002f00c57308 */ /* 0x000e740000000800 */
[----:B------:R-:W-:Y:S01]  /*6270*/  MUFU.EX2 R192, R44 ;  /* 0x0000002c00c07308 */ /* 0x000fe20000000800 */
[----:B------:R-:W-:Y:S02]  /*6280*/  @P2 FSEL R60, R60, -INF , !P5 ;  /* 0xff8000003c3c2808 */ /* 0x000fe40006800000 */
[----:B------:R-:W-:Y:S07]  /*6290*/  @P1 FSEL R61, R61, -INF , !P6 ;  /* 0xff8000003d3d1808 */ /* 0x000fee0007000000 */
[----:B------:R-:W2:Y:S01]  /*62a0*/  MUFU.EX2 R189, R45 ;  /* 0x0000002d00bd7308 */ /* 0x000ea20000000800 */
[----:B------:R-:W-:Y:S01]  /*62b0*/  PLOP3.LUT P2, PT, PT, PT, UP1, 0x80, 0x8 ;  /* 0x000000000008781c */ /* 0x000fe20003f4f018 */
[--C-:B------:R-:W-:Y:S01]  /*62c0*/  FFMA.FTZ R60, R60, UR9, -R2.reuse ;  /* 0x000000093c3c7c23 */ /* 0x100fe20008010802 */
[----:B------:R-:W-:Y:S01]  /*62d0*/  PLOP3.LUT P1, PT, PT, PT, UP1, 0x80, 0x8 ;  /* 0x000000000008781c */ /* 0x000fe20003f2f018 */
[----:B------:R-:W-:Y:S06]  /*62e0*/  FFMA.FTZ R2, R61, UR9, -R2 ;  /* 0x000000093d027c23 */ /* 0x000fec0008010802 */
[----:B------:R-:W-:Y:S10]  /*62f0*/  MUFU.EX2 R230, R52 ;  /* 0x0000003400e67308 */ /* 0x000ff40000000800 */
[----:B------:R1:W-:Y:S10]  /*6300*/  MUFU.EX2 R180, R2 ;  /* 0x0000000200b47308 */ /* 0x0003f40000000800 */
[----:B------:R-:W-:Y:S10]  /*6310*/  MUFU.EX2 R229, R53 ;  /* 0x0000003500e57308 */ /* 0x000ff40000000800 */
[----:B------:R-:W-:Y:S10]  /*6320*/  MUFU.EX2 R178, R54 ;  /* 0x0000003600b27308 */ /* 0x000ff40000000800 */
[----:B------:R-:W-:Y:S01]  /*6330*/  MUFU.EX2 R177, R55 ;  /* 0x0000003700b17308 */ /* 0x000fe20000000800 */
[----:B-1----:R-:W-:Y:S09]  /*6340*/  F2FP.F16.F32.PACK_AB R2, R197, R198 ;  /* 0x000000c6c502723e */ /* 0x002ff200000000ff */
[----:B------:R-:W-:Y:S10]  /*6350*/  MUFU.EX2 R184, R56 ;  /* 0x0000003800b87308 */ /* 0x000ff40000000800 */
[----:B------:R-:W-:Y:S10]  /*6360*/  MUFU.EX2 R183, R57 ;  /* 0x0000003900b77308 */ /* 0x000ff40000000800 */
[----:B------:R-:W-:Y:S10]  /*6370*/  MUFU.EX2 R191, R58 ;  /* 0x0000003a00bf7308 */ /* 0x000ff40000000800 */
[----:B------:R-:W-:Y:S10]  /*6380*/  MUFU.EX2 R190, R59 ;  /* 0x0000003b00be7308 */ /* 0x000ff40000000800 */
[----:B------:R-:W-:Y:S01]  /*6390*/  MUFU.EX2 R182, R60 ;  /* 0x0000003c00b67308 */ /* 0x000fe20000000800 */
[----:B---3--:R-:W-:Y:S02]  /*63a0*/  IMAD.IADD R162, R155, 0x1, R10 ;  /* 0x000000019ba27824 */ /* 0x008fe400078e020a */
[----:B------:R-:W-:Y:S02]  /*63b0*/  IMAD.IADD R157, R10, 0x1, R161 ;  /* 0x000000010a9d7824 */ /* 0x000fe400078e02a1 */
[C---:B------:R-:W-:Y:S01]  /*63c0*/  IMAD.IADD R163, R150.reuse, 0x1, R162 ;  /* 0x0000000196a37824 */ /* 0x040fe200078e02a2 */
[----:B------:R1:W-:Y:S01]  /*63d0*/  STS [R162+0x1c400], R4 ;  /* 0x01c40004a2007388 */ /* 0x0003e20000000800 */
[----:B------:R-:W-:Y:S03]  /*63e0*/  IMAD.IADD R158, R150, 0x1, R157 ;  /* 0x00000001969e7824 */ /* 0x000fe600078e029d */
[----:B------:R3:W-:Y:S01]  /*63f0*/  STS [R162+0x1c000], R5 ;  /* 0x01c00005a2007388 */ /* 0x0007e20000000800 */
[----:B-1----:R-:W-:Y:S02]  /*6400*/  F2FP.F16.F32.PACK_AB R4, R194, R195 ;  /* 0x000000c3c204723e */ /* 0x002fe400000000ff */
[----:B---3--:R-:W-:Y:S03]  /*6410*/  F2FP.F16.F32.PACK_AB R5, R238, R239 ;  /* 0x000000efee05723e */ /* 0x008fe600000000ff */
[----:B------:R1:W-:Y:S04]  /*6420*/  STS [R163+0x1c400], R4 ;  /* 0x01c40004a3007388 */ /* 0x0003e80000000800 */
[----:B------:R3:W-:Y:S01]  /*6430*/  STS [R163+0x1c000], R5 ;  /* 0x01c00005a3007388 */ /* 0x0007e20000000800 */
[----:B------:R-:W-:Y:S01]  /*6440*/  LEA R153, R9, UR4, 0x1 ;  /* 0x0000000409997c11 */ /* 0x000fe2000f8e08ff */
[----:B------:R-:W-:Y:S05]  /*6450*/  IMAD.MOV.U32 R9, RZ, RZ, 0x20 ;  /* 0x00000020ff097424 */ /* 0x000fea00078e00ff */
[----:B------:R-:W-:Y:S05]  /*6460*/  SEL R171, R9, 0xffffffe0, !P3 ;  /* 0xffffffe009ab7807 */ /* 0x000fea0005800000 */
[----:B------:R-:W-:Y:S01]  /*6470*/  IMAD.IADD R154, R152, 0x1, R171 ;  /* 0x00000001989a7824 */ /* 0x000fe200078e02ab */
[----:B-1----:R-:W-:Y:S01]  /*6480*/  F2FP.F16.F32.PACK_AB R4, R215, R216 ;  /* 0x000000d8d704723e */ /* 0x002fe200000000ff */
[----:B------:R-:W-:Y:S01]  /*6490*/  IMAD.IADD R156, R171, 0x1, R153 ;  /* 0x00000001ab9c7824 */ /* 0x000fe200078e0299 */
[----:B---3--:R-:W-:Y:S03]  /*64a0*/  F2FP.F16.F32.PACK_AB R5, R208, R210 ;  /* 0x000000d2d005723e */ /* 0x008fe600000000ff */
[----:B------:R1:W-:Y:S04]  /*64b0*/  STS [R162+0x1e400], R4 ;  /* 0x01e40004a2007388 */ /* 0x0003e80000000800 */
[----:B------:R3:W-:Y:S01]  /*64c0*/  STS [R162+0x1e000], R5 ;  /* 0x01e00005a2007388 */ /* 0x0007e20000000800 */
[----:B-1----:R-:W-:Y:S01]  /*64d0*/  F2FP.F16.F32.PACK_AB R4, R203, R207 ;  /* 0x000000cfcb04723e */ /* 0x002fe200000000ff */
[----:B---3--:R-:W-:Y:S04]  /*64e0*/  VIADD R5, R176, 0xffffffa1 ;  /* 0xffffffa1b0057836 */ /* 0x008fe80000000000 */
[----:B------:R1:W-:Y:S01]  /*64f0*/  STS [R163+0x1e000], R4 ;  /* 0x01e00004a3007388 */ /* 0x0003e20000000800 */
[----:B------:R-:W-:Y:S04]  /*6500*/  IABS R5, R5 ;  /* 0x0000000500057213 */ /* 0x000fe80000000000 */
[----:B------:R-:W-:Y:S05]  /*6510*/  I2FP.F32.S32 R6, R5 ;  /* 0x0000000500067245 */ /* 0x000fea0000201400 */
[----:B------:R-:W-:Y:S01]  /*6520*/  FFMA.FTZ R64, R6, -UR10, R64 ;  /* 0x8000000a06407c23 */ /* 0x000fe20008010040 */
[----:B------:R-:W-:Y:S04]  /*6530*/  F2FP.F16.F32.PACK_AB R6, R231, R232 ;  /* 0x000000e8e706723e */ /* 0x000fe800000000ff */
[----:B------:R-:W-:Y:S02]  /*6540*/  @P2 FSEL R64, R64, -INF , !P5 ;  /* 0xff80000040402808 */ /* 0x000fe40006800000 */
[----:B------:R-:W-:Y:S03]  /*6550*/  PLOP3.LUT P2, PT, PT, PT, UP1, 0x80, 0x8 ;  /* 0x000000000008781c */ /* 0x000fe60003f4f018 */
[----:B------:R-:W-:Y:S01]  /*6560*/  FFMA.FTZ R64, R64, UR9, -R132 ;  /* 0x0000000940407c23 */ /* 0x000fe20008010884 */
[----:B-1----:R-:W-:Y:S03]  /*6570*/  VIADD R4, R176, 0xffffffa0 ;  /* 0xffffffa0b0047836 */ /* 0x002fe60000000000 */
[----:B------:R-:W-:Y:S02]  /*6580*/  MUFU.EX2 R228, R64 ;  /* 0x0000004000e47308 */ /* 0x000fe40000000800 */
[----:B------:R-:W-:Y:S04]  /*6590*/  IABS R4, R4 ;  /* 0x0000000400047213 */ /* 0x000fe80000000000 */
[----:B------:R-:W-:Y:S01]  /*65a0*/  @P2 FSEL R66, R66, -INF , !P5 ;  /* 0xff80000042422808 */ /* 0x000fe20006800000 */
[----:B------:R-:W-:Y:S01]  /*65b0*/  IMAD.MOV.U32 R7, RZ, RZ, R4 ;  /* 0x000000ffff077224 */ /* 0x000fe200078e0004 */
[----:B------:R-:W-:Y:S03]  /*65c0*/  F2FP.F16.F32.PACK_AB R4, R211, R212 ;  /* 0x000000d4d304723e */ /* 0x000fe600000000ff */
[----:B------:R-:W-:Y:S01]  /*65d0*/  FFMA.FTZ R66, R66, UR9, -R3 ;  /* 0x0000000942427c23 */ /* 0x000fe20008010803 */
[----:B------:R-:W-:Y:S01]  /*65e0*/  PLOP3.LUT P2, PT, PT, PT, UP1, 0x80, 0x8 ;  /* 0x000000000008781c */ /* 0x000fe20003f4f018 */
[----:B------:R1:W-:Y:S01]  /*65f0*/  STS [R163+0x1e400], R4 ;  /* 0x01e40004a3007388 */ /* 0x0003e20000000800 */
[----:B------:R-:W-:Y:S01]  /*6600*/  I2FP.F32.S32 R5, R7 ;  /* 0x0000000700057245 */ /* 0x000fe20000201400 */
[----:B------:R-:W-:Y:S04]  /*6610*/  MUFU.EX2 R167, R66 ;  /* 0x0000004200a77308 */ /* 0x000fe80000000800 */
[----:B------:R-:W-:Y:S01]  /*6620*/  FFMA.FTZ R65, R5, -UR10, R65 ;  /* 0x8000000a05417c23 */ /* 0x000fe20008010041 */
[----:B------:R-:W-:Y:S04]  /*6630*/  F2FP.F16.F32.PACK_AB R5, R179, R181 ;  /* 0x000000b5b305723e */ /* 0x000fe800000000ff */
[----:B------:R-:W-:Y:S02]  /*6640*/  @P1 FSEL R65, R65, -INF , !P6 ;  /* 0xff80000041411808 */ /* 0x000fe40007000000 */
[----:B------:R-:W-:Y:S02]  /*6650*/  PLOP3.LUT P1, PT, PT, PT, UP1, 0x80, 0x8 ;  /* 0x000000000008781c */ /* 0x000fe40003f2f018 */
[----:B------:R-:W-:Y:S01]  /*6660*/  @P2 FSEL R62, R62, -INF , !P5 ;  /* 0xff8000003e3e2808 */ /* 0x000fe20006800000 */
[----:B------:R-:W-:Y:S04]  /*6670*/  FFMA.FTZ R132, R65, UR9, -R132 ;  /* 0x0000000941847c23 */ /* 0x000fe80008010884 */
[--C-:B------:R-:W-:Y:S01]  /*6680*/  FFMA.FTZ R62, R62, UR9, -R0.reuse ;  /* 0x000000093e3e7c23 */ /* 0x100fe20008010800 */
[----:B------:R-:W-:Y:S01]  /*6690*/  MUFU.EX2 R227, R132 ;  /* 0x0000008400e37308 */ /* 0x000fe20000000800 */
[----:B-1----:R-:W-:Y:S09]  /*66a0*/  F2FP.F16.F32.PACK_AB R4, R236, R237 ;  /* 0x000000edec04723e */ /* 0x002ff200000000ff */
[----:B------:R-:W-:Y:S01]  /*66b0*/  MUFU.EX2 R186, R62 ;  /* 0x0000003e00ba7308 */ /* 0x000fe20000000800 */
[----:B------:R-:W-:Y:S02]  /*66c0*/  @P1 FSEL R67, R67, -INF , !P6 ;  /* 0xff80000043431808 */ /* 0x000fe40007000000 */
[----:B------:R-:W-:Y:S01]  /*66d0*/  PLOP3.LUT P1, PT, PT, PT, UP1, 0x80, 0x8 ;  /* 0x000000000008781c */ /* 0x000fe20003f2f018 */
[----:B------:R1:W-:Y:S02]  /*66e0*/  STS [R161], R4 ;  /* 0x00000004a1007388 */ /* 0x0003e40000000800 */
[----:B------:R-:W-:Y:S04]  /*66f0*/  FFMA.FTZ R3, R67, UR9, -R3 ;  /* 0x0000000943037c23 */ /* 0x000fe80008010803 */
[----:B------:R2:W3:Y:S06]  /*6700*/  MUFU.EX2 R165, R3 ;  /* 0x0000000300a57308 */ /* 0x0004ec0000000800 */
[----:B------:R-:W-:Y:S05]  /*6710*/  @P1 FSEL R63, R63, -INF , !P6 ;  /* 0xff8000003f3f1808 */ /* 0x000fea0007000000 */
[----:B------:R-:W-:Y:S01]  /*6720*/  FFMA.FTZ R0, R63, UR9, -R0 ;  /* 0x000000093f007c23 */ /* 0x000fe20008010800 */
[----:B--2---:R-:W-:Y:S03]  /*6730*/  F2FP.F16.F32.PACK_AB R3, R189, R192 ;  /* 0x000000c0bd03723e */ /* 0x004fe600000000ff */
[----:B------:R3:W2:Y:S01]  /*6740*/  MUFU.EX2 R185, R0 ;  /* 0x0000000000b97308 */ /* 0x0006a20000000800 */
[----:B-1----:R-:W-:Y:S05]  /*6750*/  F2FP.F16.F32.PACK_AB R4, R187, R188 ;  /* 0x000000bcbb04723e */ /* 0x002fea00000000ff */
[----:B------:R1:W-:Y:S04]  /*6760*/  STS [R161+0x400], R4 ;  /* 0x00040004a1007388 */ /* 0x0003e80000000800 */
[----:B------:R4:W-:Y:S01]  /*6770*/  STS [R159+0x400], R5 ;  /* 0x000400059f007388 */ /* 0x0009e20000000800 */
[----:B---3--:R-:W-:Y:S03]  /*6780*/  F2FP.F16.F32.PACK_AB R0, R165, R167 ;  /* 0x000000a7a500723e */ /* 0x008fe600000000ff */
[----:B------:R-:W-:Y:S01]  /*6790*/  STS [R159], R6 ;  /* 0x000000069f007388 */ /* 0x000fe20000000800 */
[----:B-1----:R-:W-:Y:S02]  /*67a0*/  F2FP.F16.F32.PACK_AB R4, R193, R196 ;  /* 0x000000c4c104723e */ /* 0x002fe400000000ff */
[----:B----4-:R-:W-:Y:S03]  /*67b0*/  F2FP.F16.F32.PACK_AB R5, R202, R204 ;  /* 0x000000ccca05723e */ /* 0x010fe600000000ff */
[----:B------:R1:W-:Y:S04]  /*67c0*/  STS [R161+0x2000], R4 ;  /* 0x00200004a1007388 */ /* 0x0003e80000000800 */
[----:B------:R3:W-:Y:S04]  /*67d0*/  STS [R161+0x2400], R5 ;  /* 0x00240005a1007388 */ /* 0x0007e80000000800 */
[----:B------:R4:W-:Y:S04]  /*67e0*/  STS [R159+0x2400], R2 ;  /* 0x002400029f007388 */ /* 0x0009e80000000800 */
[----:B------:R2:W-:Y:S01]  /*67f0*/  STS [R159+0x2000], R3 ;  /* 0x002000039f007388 */ /* 0x0005e20000000800 */
[----:B-1----:R-:W-:Y:S02]  /*6800*/  F2FP.F16.F32.PACK_AB R4, R177, R178 ;  /* 0x000000b2b104723e */ /* 0x002fe400000000ff */
[----:B---3--:R-:W-:Y:S03]  /*6810*/  F2FP.F16.F32.PACK_AB R5, R229, R230 ;  /* 0x000000e6e505723e */ /* 0x008fe600000000ff */
[----:B------:R-:W-:Y:S01]  /*6820*/  STS [R157+0x400], R4 ;  /* 0x000400049d007388 */ /* 0x000fe20000000800 */
[----:B----4-:R-:W-:Y:S03]  /*6830*/  F2FP.F16.F32.PACK_AB R2, R227, R228 ;  /* 0x000000e4e302723e */ /* 0x010fe600000000ff */
[----:B------:R-:W-:Y:S01]  /*6840*/  STS [R157], R5 ;  /* 0x000000059d007388 */ /* 0x000fe20000000800 */
[----:B--2---:R-:W-:Y:S03]  /*6850*/  F2FP.F16.F32.PACK_AB R3, R183, R184 ;  /* 0x000000b8b703723e */ /* 0x004fe600000000ff */
        /* <DEDUP_REMOVED lines=29> */
[C---:B------:R-:W-:Y:S07]  /*6a30*/  HMMA.16816.F32 R16, R64.reuse, R18, RZ ;  /* 0x000000124010723c */ /* 0x040fee00000018ff */
[----:B------:R-:W4:Y:S01]  /*6a40*/  LDSM.16.M88.4 R148, [R156+0x10800] ;  /* 0x010800009c94783b */ /* 0x000f220000000200 */
        /* <DEDUP_REMOVED lines=18> */
[-C--:B------:R-:W-:Y:S08]  /*6b70*/  HMMA.16816.F32 R20, R136, R148.reuse, R20 ;  /* 0x000000948814723c */ /* 0x080ff00000001814 */
[C---:B------:R-:W-:Y:S01]  /*6b80*/  HMMA.16816.F32 R24, R144.reuse, R148, R24 ;  /* 0x000000949018723c */ /* 0x040fe20000001818 */
[----:B------:R-:W3:Y:S03]  /*6b90*/  LDG.E R149, desc[UR28][R2.64] ;  /* 0x0000001c02957981 */ /* 0x000ee6000c1e1900 */
[----:B------:R-:W-:Y:S04]  /*6ba0*/  IMAD.IADD R148, R152, 0x1, R160 ;  /* 0x0000000198947824 */ /* 0x000fe800078e02a0 */
[-C--:B------:R-:W-:Y:S08]  /*6bb0*/  HMMA.16816.F32 R28, R144, R150.reuse, R28 ;  /* 0x00000096901c723c */ /* 0x080ff0000000181c */
[C---:B------:R-:W-:Y:S08]  /*6bc0*/  HMMA.16816.F32 R32, R136.reuse, R150, R32 ;  /* 0x000000968820723c */ /* 0x040ff00000001820 */
[-C--:B--2---:R-:W-:Y:S08]  /*6bd0*/  HMMA.16816.F32 R36, R136, R132.reuse, R36 ;  /* 0x000000848824723c */ /* 0x084ff00000001824 */
[C---:B------:R-:W-:Y:S08]  /*6be0*/  HMMA.16816.F32 R40, R144.reuse, R132, R40 ;  /* 0x000000849028723c */ /* 0x040ff00000001828 */
[-C--:B------:R-:W-:Y:S08]  /*6bf0*/  HMMA.16816.F32 R44, R144, R134.reuse, R44 ;  /* 0x00000086902c723c */ /* 0x080ff0000000182c */
[C---:B------:R-:W-:Y:S01]  /*6c00*/  HMMA.16816.F32 R48, R136.reuse, R134, R48 ;  /* 0x000000868830723c */ /* 0x040fe20000001830 */
[----:B------:R-:W-:Y:S07]  /*6c10*/  LDSM.16.M88.4 R132, [R148+0x8000] ;  /* 0x008000009484783b */ /* 0x000fee0000000200 */
[-C--:B-1----:R-:W-:Y:S08]  /*6c20*/  HMMA.16816.F32 R52, R136, R140.reuse, R52 ;  /* 0x0000008c8834723c */ /* 0x082ff00000001834 */
[C---:B------:R-:W-:Y:S08]  /*6c30*/  HMMA.16816.F32 R56, R144.reuse, R140, R56 ;  /* 0x0000008c9038723c */ /* 0x040ff00000001838 */
[-C--:B------:R-:W-:Y:S01]  /*6c40*/  HMMA.16816.F32 R60, R144, R142.reuse, R60 ;  /* 0x0000008e903c723c */ /* 0x080fe2000000183c */
[----:B------:R-:W1:Y:S07]  /*6c50*/  LDSM.16.M88.4 R144, [R169+0x10000] ;  /* 0x01000000a990783b */ /* 0x000e6e0000000200 */
[----:B------:R-:W-:Y:S01]  /*6c60*/  HMMA.16816.F32 R64, R136, R142, R64 ;  /* 0x0000008e8840723c */ /* 0x000fe20000001840 */
[----:B------:R-:W2:Y:S08]  /*6c70*/  LDSM.16.M88.4 R136, [R148+0xa000] ;  /* 0x00a000009488783b */ /* 0x000eb00000000200 */
[----:B------:R-:W4:Y:S01]  /*6c80*/  LDSM.16.M88.4 R140, [R169+0x10800] ;  /* 0x01080000a98c783b */ /* 0x000f220000000200 */
[-C--:B-1----:R-:W-:Y:S08]  /*6c90*/  HMMA.16816.F32 R4, R132, R144.reuse, R4 ;  /* 0x000000908404723c */ /* 0x082ff00000001804 */
[C---:B--2---:R-:W-:Y:S08]  /*6ca0*/  HMMA.16816.F32 R8, R136.reuse, R144, R8 ;  /* 0x000000908808723c */ /* 0x044ff00000001808 */
[-C--:B------:R-:W-:Y:S08]  /*6cb0*/  HMMA.16816.F32 R12, R136, R146.reuse, R12 ;  /* 0x00000092880c723c */ /* 0x080ff0000000180c */
[C---:B------:R-:W-:Y:S01]  /*6cc0*/  HMMA.16816.F32 R16, R132.reuse, R146, R16 ;  /* 0x000000928410723c */ /* 0x040fe20000001810 */
[----:B------:R-:W1:Y:S07]  /*6cd0*/  LDSM.16.M88.4 R144, [R169+0x11000] ;  /* 0x01100000a990783b */ /* 0x000e6e0000000200 */
[-C--:B----4-:R-:W-:Y:S08]  /*6ce0*/  HMMA.16816.F32 R20, R132, R140.reuse, R20 ;  /* 0x0000008c8414723c */ /* 0x090ff00000001814 */
[C---:B------:R-:W-:Y:S08]  /*6cf0*/  HMMA.16816.F32 R24, R136.reuse, R140, R24 ;  /* 0x0000008c8818723c */ /* 0x040ff00000001818 */
[-C--:B------:R-:W-:Y:S08]  /*6d00*/  HMMA.16816.F32 R28, R136, R142.reuse, R28 ;  /* 0x0000008e881c723c */ /* 0x080ff0000000181c */
[C---:B------:R-:W-:Y:S01]  /*6d10*/  HMMA.16816.F32 R32, R132.reuse, R142, R32 ;  /* 0x0000008e8420723c */ /* 0x040fe20000001820 */
[----:B------:R-:W2:Y:S07]  /*6d20*/  LDSM.16.M88.4 R140, [R169+0x11800] ;  /* 0x01180000a98c783b */ /* 0x000eae0000000200 */
[-C--:B-1----:R-:W-:Y:S08]  /*6d30*/  HMMA.16816.F32 R36, R132, R144.reuse, R36 ;  /* 0x000000908424723c */ /* 0x082ff00000001824 */
[C---:B------:R-:W-:Y:S01]  /*6d40*/  HMMA.16816.F32 R40, R136.reuse, R144, R40 ;  /* 0x000000908828723c */ /* 0x040fe20000001828 */
[----:B------:R-:W5:Y:S03]  /*6d50*/  LDG.E R145, desc[UR28][R2.64+0x120] ;  /* 0x0001201c02917981 */ /* 0x000f66000c1e1900 */
[----:B------:R-:W-:Y:S04]  /*6d60*/  IMAD.IADD R144, R171, 0x1, R148 ;  /* 0x00000001ab907824 */ /* 0x000fe800078e0294 */
[-C--:B------:R-:W-:Y:S08]  /*6d70*/  HMMA.16816.F32 R44, R136, R146.reuse, R44 ;  /* 0x00000092882c723c */ /* 0x080ff0000000182c */
[C---:B------:R-:W-:Y:S01]  /*6d80*/  HMMA.16816.F32 R48, R132.reuse, R146, R48 ;  /* 0x000000928430723c */ /* 0x040fe20000001830 */
[----:B------:R-:W4:Y:S04]  /*6d90*/  LDG.E R147, desc[UR28][R2.64+0x20] ;  /* 0x0000201c02937981 */ /* 0x000f28000c1e1900 */
[----:B------:R1:W5:Y:S03]  /*6da0*/  LDG.E R146, desc[UR28][R2.64+0x100] ;  /* 0x0001001c02927981 */ /* 0x000366000c1e1900 */
[-C--:B--2---:R-:W-:Y:S08]  /*6db0*/  HMMA.16816.F32 R52, R132, R140.reuse, R52 ;  /* 0x0000008c8434723c */ /* 0x084ff00000001834 */
[C---:B------:R-:W-:Y:S08]  /*6dc0*/  HMMA.16816.F32 R56, R136.reuse, R140, R56 ;  /* 0x0000008c8838723c */ /* 0x040ff00000001838 */
[-C--:B------:R-:W-:Y:S01]  /*6dd0*/  HMMA.16816.F32 R60, R136, R142.reuse, R60 ;  /* 0x0000008e883c723c */ /* 0x080fe2000000183c */
[----:B------:R-:W-:Y:S02]  /*6de0*/  LDSM.16.M88.4 R136, [R170+0x10000] ;  /* 0x01000000aa88783b */ /* 0x000fe40000000200 */
[--C-:B-1----:R-:W-:Y:S05]  /*6df0*/  SHF.R.U32.HI R3, RZ, 0x4, R175.reuse ;  /* 0x00000004ff037819 */ /* 0x102fea00000116af */
[----:B------:R-:W-:Y:S01]  /*6e00*/  HMMA.16816.F32 R64, R132, R142, R64 ;  /* 0x0000008e8440723c */ /* 0x000fe20000001840 */
[----:B------:R-:W1:Y:S03]  /*6e10*/  LDSM.16.M88.4 R132, [R144+0x8000] ;  /* 0x008000009084783b */ /* 0x000e660000000200 */
[----:B------:R-:W-:Y:S05]  /*6e20*/  SHF.R.U32.HI R2, RZ, 0x1, R175 ;  /* 0x00000001ff027819 */ /* 0x000fea00000116af */
[----:B------:R-:W2:Y:S01]  /*6e30*/  LDSM.16.M88.4 R140, [R144+0xa000] ;  /* 0x00a00000908c783b */ /* 0x000ea20000000200 */
[-C--:B-1----:R-:W-:Y:S08]  /*6e40*/  HMMA.16816.F32 R4, R132, R136.reuse, R4 ;  /* 0x000000888404723c */ /* 0x082ff00000001804 */
[C---:B--2---:R-:W-:Y:S08]  /*6e50*/  HMMA.16816.F32 R8, R140.reuse, R136, R8 ;  /* 0x000000888c08723c */ /* 0x044ff00000001808 */
[-C--:B------:R-:W-:Y:S08]  /*6e60*/  HMMA.16816.F32 R12, R140, R138.reuse, R12 ;  /* 0x0000008a8c0c723c */ /* 0x080ff0000000180c */
[C---:B------:R-:W-:Y:S01]  /*6e70*/  HMMA.16816.F32 R16, R132.reuse, R138, R16 ;  /* 0x0000008a8410723c */ /* 0x040fe20000001810 */
[----:B------:R-:W1:Y:S03]  /*6e80*/  LDSM.16.M88.4 R136, [R170+0x10800] ;  /* 0x01080000aa88783b */ /* 0x000e660000000200 */
[C---:B---3--:R-:W-:Y:S01]  /*6e90*/  FADD.FTZ R4, -R149.reuse, R4 ;  /* 0x0000000495047221 */ /* 0x048fe20000010100 */
[----:B------:R-:W-:Y:S03]  /*6ea0*/  FADD.FTZ R5, -R149, R5 ;  /* 0x0000000595057221 */ /* 0x000fe60000010100 */
[----:B------:R-:W-:Y:S01]  /*6eb0*/  FMUL.FTZ R166, R166, R4 ;  /* 0x00000004a6a67220 */ /* 0x000fe20000410000 */
[----:B------:R-:W-:Y:S02]  /*6ec0*/  IMAD.SHL.U32 R4, R175, 0x40, RZ ;  /* 0x00000040af047824 */ /* 0x000fe400078e00ff */
[----:B------:R-:W-:Y:S03]  /*6ed0*/  FMUL.FTZ R151, R235, R5 ;  /* 0x00000005eb977220 */ /* 0x000fe60000410000 */
[----:B------:R-:W-:Y:S04]  /*6ee0*/  LOP3.LUT R0, R4, 0x1c0, RZ, 0xc0, !PT ;  /* 0x000001c004007812 */ /* 0x000fe800078ec0ff */
[----:B------:R-:W-:Y:S01]  /*6ef0*/  LOP3.LUT R0, R0, 0x38, R174, 0xf8, !PT ;  /* 0x0000003800007812 */ /* 0x000fe200078ef8ae */
[C---:B------:R-:W-:Y:S01]  /*6f00*/  FADD.FTZ R16, -R149.reuse, R16 ;  /* 0x0000001095107221 */ /* 0x040fe20000010100 */
[C---:B------:R-:W-:Y:S01]  /*6f10*/  FADD.FTZ R17, -R149.reuse, R17 ;  /* 0x0000001195117221 */ /* 0x040fe20000010100 */
[-C--:B-1----:R-:W-:Y:S08]  /*6f20*/  HMMA.16816.F32 R20, R132, R136.reuse, R20 ;  /* 0x000000888414723c */ /* 0x082ff00000001814 */
[C---:B------:R-:W-:Y:S08]  /*6f30*/  HMMA.16816.F32 R24, R140.reuse, R136, R24 ;  /* 0x000000888c18723c */ /* 0x040ff00000001818 */
[-C--:B------:R-:W-:Y:S03]  /*6f40*/  HMMA.16816.F32 R28, R140, R138.reuse, R28 ;  /* 0x0000008a8c1c723c */ /* 0x080fe6000000181c */
[----:B------:R-:W-:Y:S01]  /*6f50*/  FADD.FTZ R5, -R149, R21 ;  /* 0x0000001595057221 */ /* 0x000fe20000010100 */
[----:B------:R-:W-:Y:S04]  /*6f60*/  FMUL.FTZ R21, R243, R17 ;  /* 0x00000011f3157220 */ /* 0x000fe80000410000 */
[C---:B------:R-:W-:Y:S01]  /*6f70*/  HMMA.16816.F32 R32, R132.reuse, R138, R32 ;  /* 0x0000008a8420723c */ /* 0x040fe20000001820 */
[----:B------:R-:W1:Y:S11]  /*6f80*/  LDSM.16.M88.4 R136, [R170+0x11000] ;  /* 0x01100000aa88783b */ /* 0x000e760000000200 */
[----:B------:R-:W-:Y:S07]  /*6f90*/  @!UPT UIADD3 URZ, UPT, UPT, URZ, URZ, URZ ;  /* 0x000000fffffff290 */ /* 0x000fee000fffe0ff */
[C---:B------:R-:W-:Y:S01]  /*6fa0*/  FADD.FTZ R32, -R149.reuse, R32 ;  /* 0x0000002095207221 */ /* 0x040fe20000010100 */
[----:B------:R-:W-:Y:S01]  /*6fb0*/  FADD.FTZ R33, -R149, R33 ;  /* 0x0000002195217221 */ /* 0x000fe20000010100 */
        /* <DEDUP_REMOVED lines=13> */
[----:B------:R-:W-:Y:S01]  /*7090*/  FMUL.FTZ R133, R240, R5 ;  /* 0x00000005f0857220 */ /* 0x000fe20000410000 */
[----:B------:R-:W-:Y:S01]  /*70a0*/  LOP3.LUT R2, R2, R0, RZ, 0x3c, !PT ;  /* 0x0000000002027212 */ /* 0x000fe200078e3cff */
[----:B------:R-:W-:Y:S01]  /*70b0*/  FMUL.FTZ R132, R238, R33 ;  /* 0x00000021ee847220 */ /* 0x000fe20000410000 */
[----:B------:R-:W-:Y:S01]  /*70c0*/  LOP3.LUT R0, R3, 0x1c0, R4, 0xf8, !PT ;  /* 0x000001c003007812 */ /* 0x000fe200078ef804 */
[----:B------:R-:W-:Y:S01]  /*70d0*/  FADD.FTZ R3, -R149, R20 ;  /* 0x0000001495037221 */ /* 0x000fe20000010100 */
[----:B------:R-:W-:Y:S01]  /*70e0*/  LOP3.LUT R2, R2, 0x200, R4, 0xf8, !PT ;  /* 0x0000020002027812 */ /* 0x000fe200078ef804 */
[----:B------:R-:W-:Y:S01]  /*70f0*/  FMUL.FTZ R4, R242, R16 ;  /* 0x00000010f2047220 */ /* 0x000fe20000410000 */
[----:B----4-:R-:W-:Y:S01]  /*7100*/  FADD.FTZ R6, -R147, R6 ;  /* 0x0000000693067221 */ /* 0x010fe20000010100 */
[----:B------:R-:W-:Y:S01]  /*7110*/  FMUL.FTZ R3, R241, R3 ;  /* 0x00000003f1037220 */ /* 0x000fe20000410000 */
[----:B------:R-:W-:Y:S01]  /*7120*/  FADD.FTZ R5, -R149, R48 ;  /* 0x0000003095057221 */ /* 0x000fe20000010100 */
[----:B------:R-:W-:Y:S01]  /*7130*/  F2FP.F16.F32.PACK_AB R20, R151, R166 ;  /* 0x000000a69714723e */ /* 0x000fe200000000ff */
[----:B------:R-:W-:Y:S01]  /*7140*/  FMUL.FTZ R150, R234, R6 ;  /* 0x00000006ea967220 */ /* 0x000fe20000410000 */
[----:B------:R-:W-:Y:S01]  /*7150*/  F2FP.F16.F32.PACK_AB R21, R21, R4 ;  /* 0x000000041515723e */ /* 0x000fe200000000ff */
[----:B------:R-:W-:Y:S01]  /*7160*/  FADD.FTZ R4, -R149, R37 ;  /* 0x0000002595047221 */ /* 0x000fe20000010100 */
[----:B------:R-:W-:Y:S01]  /*7170*/  F2FP.F16.F32.PACK_AB R133, R133, R3 ;  /* 0x000000038585723e */ /* 0x000fe200000000ff */
[----:B------:R-:W-:Y:S01]  /*7180*/  FMUL.FTZ R3, R239, R32 ;  /* 0x00000020ef037220 */ /* 0x000fe20000410000 */
[C---:B------:R-:W-:Y:S01]  /*7190*/  FADD.FTZ R37, -R149.reuse, R49 ;  /* 0x0000003195257221 */ /* 0x040fe20000010100 */
[----:B------:R-:W-:Y:S01]  /*71a0*/  FMUL.FTZ R48, R236, R4 ;  /* 0x00000004ec307220 */ /* 0x000fe20000410000 */
[C---:B------:R-:W-:Y:S01]  /*71b0*/  FADD.FTZ R6, -R149.reuse, R36 ;  /* 0x0000002495067221 */ /* 0x040fe20000010100 */
[C---:B------:R-:W-:Y:S01]  /*71c0*/  FADD.FTZ R4, -R149.reuse, R64 ;  /* 0x0000004095047221 */ /* 0x040fe20000010100 */
[----:B------:R-:W-:Y:S01]  /*71d0*/  F2FP.F16.F32.PACK_AB R132, R132, R3 ;  /* 0x000000038484723e */ /* 0x000fe200000000ff */
        /* <DEDUP_REMOVED lines=13> */
[----:B------:R-:W-:Y:S03]  /*72b0*/  FADD.FTZ R36, -R147, R7 ;  /* 0x0000000793247221 */ /* 0x000fe60000010100 */
        /* <DEDUP_REMOVED lines=51> */
.L_x_743:
[----:B-1----:R-:W-:Y:S01]  /*75f0*/  FMUL.FTZ R4, R209, R36 ;  /* 0x00000024d1047220 */ /* 0x002fe20000410000 */
[C---:B------:R-:W-:Y:S01]  /*7600*/  FADD.FTZ R19, -R147.reuse, R19 ;  /* 0x0000001393137221 */ /* 0x040fe20000010100 */
[C---:B------:R-:W-:Y:S01]  /*7610*/  FADD.FTZ R18, -R147.reuse, R18 ;  /* 0x0000001293127221 */ /* 0x040fe20000010100 */
[----:B------:R-:W-:Y:S01]  /*7620*/  STS [R155+0x14000], R20 ;  /* 0x014000149b007388 */ /* 0x000fe20000000800 */
[----:B------:R-:W-:Y:S01]  /*7630*/  FADD.FTZ R22, -R147, R22 ;  /* 0x0000001693167221 */ /* 0x000fe20000010100 */
[----:B------:R-:W-:Y:S01]  /*7640*/  F2FP.F16.F32.PACK_AB R4, R4, R150 ;  /* 0x000000960404723e */ /* 0x000fe200000000ff */
[----:B------:R-:W-:Y:S01]  /*7650*/  FMUL.FTZ R18, R206, R18 ;  /* 0x00000012ce127220 */ /* 0x000fe20000410000 */
[----:B------:R-:W-:Y:S01]  /*7660*/  FMUL.FTZ R3, R205, R19 ;  /* 0x00000013cd037220 */ /* 0x000fe20000410000 */
[C---:B------:R-:W-:Y:S01]  /*7670*/  FADD.FTZ R23, -R147.reuse, R23 ;  /* 0x0000001793177221 */ /* 0x040fe20000010100 */
[C---:B------:R-:W-:Y:S01]  /*7680*/  FADD.FTZ R16, -R147.reuse, R54 ;  /* 0x0000003693107221 */ /* 0x040fe20000010100 */
[----:B------:R1:W-:Y:S01]  /*7690*/  STS [R155+0x14400], R4 ;  /* 0x014400049b007388 */ /* 0x0003e20000000800 */
[----:B------:R-:W-:Y:S01]  /*76a0*/  FADD.FTZ R7, -R147, R55 ;  /* 0x0000003793077221 */ /* 0x000fe20000010100 */
[----:B------:R-:W-:Y:S01]  /*76b0*/  F2FP.F16.F32.PACK_AB R3, R3, R18 ;  /* 0x000000120303723e */ /* 0x000fe200000000ff */
[----:B------:R-:W-:Y:S01]  /*76c0*/  FMUL.FTZ R22, R200, R22 ;  /* 0x00000016c8167220 */ /* 0x000fe20000410000 */
[----:B------:R-:W-:Y:S01]  /*76d0*/  FMUL.FTZ R23, R199, R23 ;  /* 0x00000017c7177220 */ /* 0x000fe20000410000 */
[----:B------:R-:W-:Y:S01]  /*76e0*/  FMUL.FTZ R16, R178, R16 ;  /* 0x00000010b2107220 */ /* 0x000fe20000410000 */
[----:B------:R-:W-:Y:S01]  /*76f0*/  FMUL.FTZ R7, R177, R7 ;  /* 0x00000007b1077220 */ /* 0x000fe20000410000 */
[----:B------:R2:W-:Y:S01]  /*7700*/  STS [R164+0x14400], R3 ;  /* 0x01440003a4007388 */ /* 0x0005e20000000800 */
[C---:B-----5:R-:W-:Y:S01]  /*7710*/  FADD.FTZ R8, -R146.reuse, R8 ;  /* 0x0000000892087221 */ /* 0x060fe20000010100 */
[----:B------:R-:W-:Y:S01]  /*7720*/  F2FP.F16.F32.PACK_AB R32, R23, R22 ;  /* 0x000000161720723e */ /* 0x000fe200000000ff */
[C---:B------:R-:W-:Y:S01]  /*7730*/  FADD.FTZ R9, -R146.reuse, R9 ;  /* 0x0000000992097221 */ /* 0x040fe20000010100 */
[----:B------:R-:W-:Y:S01]  /*7740*/  F2FP.F16.F32.PACK_AB R22, R7, R16 ;  /* 0x000000100716723e */ /* 0x000fe200000000ff */
[----:B------:R-:W-:Y:S01]  /*7750*/  FADD.FTZ R16, -R146, R57 ;  /* 0x0000003992107221 */ /* 0x000fe20000010100 */
[----:B------:R-:W-:Y:S01]  /*7760*/  FADD.FTZ R10, -R145, R10 ;  /* 0x0000000a910a7221 */ /* 0x000fe20000010100 */
[----:B------:R-:W-:Y:S01]  /*7770*/  FMUL.FTZ R8, R218, R8 ;  /* 0x00000008da087220 */ /* 0x000fe20000410000 */
[----:B------:R-:W-:Y:S01]  /*7780*/  FMUL.FTZ R9, R217, R9 ;  /* 0x00000009d9097220 */ /* 0x000fe20000410000 */
[----:B------:R-:W-:Y:S01]  /*7790*/  FMUL.FTZ R16, R183, R16 ;  /* 0x00000010b7107220 */ /* 0x000fe20000410000 */
[C---:B------:R-:W-:Y:S01]  /*77a0*/  FADD.FTZ R15, -R145.reuse, R15 ;  /* 0x0000000f910f7221 */ /* 0x040fe20000010100 */
[----:B------:R-:W-:Y:S01]  /*77b0*/  FMUL.FTZ R10, R222, R10 ;  /* 0x0000000ade0a7220 */ /* 0x000fe20000410000 */
[----:B------:R-:W-:Y:S01]  /*77c0*/  FADD.FTZ R14, -R145, R14 ;  /* 0x0000000e910e7221 */ /* 0x000fe20000010100 */
[C---:B------:R-:W-:Y:S01]  /*77d0*/  FADD.FTZ R12, -R146.reuse, R12 ;  /* 0x0000000c920c7221 */ /* 0x040fe20000010100 */
[----:B------:R-:W-:Y:S01]  /*77e0*/  FADD.FTZ R13, -R146, R13 ;  /* 0x0000000d920d7221 */ /* 0x000fe20000010100 */
[----:B------:R-:W-:Y:S01]  /*77f0*/  STS [R164+0x14000], R21 ;  /* 0x01400015a4007388 */ /* 0x000fe20000000800 */
[----:B------:R-:W-:Y:S01]  /*7800*/  FMUL.FTZ R14, R220, R14 ;  /* 0x0000000edc0e7220 */ /* 0x000fe20000410000 */
[----:B------:R-:W-:Y:S01]  /*7810*/  FMUL.FTZ R12, R214, R12 ;  /* 0x0000000cd60c7220 */ /* 0x000fe20000410000 */
[----:B-1----:R-:W-:Y:S01]  /*7820*/  FADD.FTZ R4, -R146, R56 ;  /* 0x0000003892047221 */ /* 0x002fe20000010100 */
[----:B------:R-:W-:Y:S01]  /*7830*/  FMUL.FTZ R13, R213, R13 ;  /* 0x0000000dd50d7220 */ /* 0x000fe20000410000 */
[C---:B------:R-:W-:Y:S01]  /*7840*/  FADD.FTZ R35, -R147.reuse, R35 ;  /* 0x0000002393237221 */ /* 0x040fe20000010100 */
[C---:B------:R-:W-:Y:S01]  /*7850*/  FADD.FTZ R34, -R147.reuse, R34 ;  /* 0x0000002293227221 */ /* 0x040fe20000010100 */
[----:B------:R-:W-:Y:S01]  /*7860*/  FMUL.FTZ R4, R184, R4 ;  /* 0x00000004b8047220 */ /* 0x000fe20000410000 */
[----:B------:R-:W-:Y:S01]  /*7870*/  FADD.FTZ R6, -R147, R66 ;  /* 0x0000004293067221 */ /* 0x000fe20000010100 */
[----:B------:R-:W-:Y:S01]  /*7880*/  F2FP.F16.F32.PACK_AB R19, R13, R12 ;  /* 0x0000000c0d13723e */ /* 0x000fe200000000ff */
[----:B------:R-:W-:Y:S01]  /*7890*/  FADD.FTZ R5, -R147, R67 ;  /* 0x0000004393057221 */ /* 0x000fe20000010100 */
[----:B--2---:R-:W-:Y:S01]  /*78a0*/  F2FP.F16.F32.PACK_AB R3, R9, R8 ;  /* 0x000000080903723e */ /* 0x004fe200000000ff */
[----:B------:R-:W-:Y:S01]  /*78b0*/  FMUL.FTZ R9, R219, R15 ;  /* 0x0000000fdb097220 */ /* 0x000fe20000410000 */
[----:B------:R-:W-:Y:S01]  /*78c0*/  F2FP.F16.F32.PACK_AB R16, R16, R4 ;  /* 0x000000041010723e */ /* 0x000fe200000000ff */
[----:B------:R-:W-:Y:S01]  /*78d0*/  FADD.FTZ R4, -R145, R11 ;  /* 0x0000000b91047221 */ /* 0x000fe20000010100 */
[----:B------:R-:W-:Y:S01]  /*78e0*/  FMUL.FTZ R34, R195, R34 ;  /* 0x00000022c3227220 */ /* 0x000fe20000410000 */
[----:B------:R1:W-:Y:S01]  /*78f0*/  STS [R155+0x16000], R3 ;  /* 0x016000039b007388 */ /* 0x0003e20000000800 */
[----:B------:R-:W-:Y:S01]  /*7900*/  F2FP.F16.F32.PACK_AB R9, R9, R14 ;  /* 0x0000000e0909723e */ /* 0x000fe200000000ff */
[----:B------:R-:W-:Y:S01]  /*7910*/  FMUL.FTZ R4, R221, R4 ;  /* 0x00000004dd047220 */ /* 0x000fe20000410000 */
[----:B------:R-:W-:Y:S01]  /*7920*/  FMUL.FTZ R23, R194, R35 ;  /* 0x00000023c2177220 */ /* 0x000fe20000410000 */
[C---:B------:R-:W-:Y:S01]  /*7930*/  FADD.FTZ R25, -R146.reuse, R25 ;  /* 0x0000001992197221 */ /* 0x040fe20000010100 */
[C---:B------:R-:W-:Y:S01]  /*7940*/  FADD.FTZ R27, -R145.reuse, R27 ;  /* 0x0000001b911b7221 */ /* 0x040fe20000010100 */
[----:B------:R-:W-:Y:S01]  /*7950*/  FADD.FTZ R24, -R146, R24 ;  /* 0x0000001892187221 */ /* 0x000fe20000010100 */
        /* <DEDUP_REMOVED lines=13> */
[----:B------:R-:W-:Y:S01]  /*7a30*/  STS [R164+0x16400], R9 ;  /* 0x01640009a4007388 */ /* 0x000fe20000000800 */
[----:B------:R-:W-:Y:S01]  /*7a40*/  FADD.FTZ R30, -R145, R30 ;  /* 0x0000001e911e7221 */ /* 0x000fe20000010100 */
[----:B------:R-:W-:Y:S01]  /*7a50*/  F2FP.F16.F32.PACK_AB R23, R23, R34 ;  /* 0x000000221717723e */ /* 0x000fe200000000ff */
[----:B------:R-:W-:Y:S01]  /*7a60*/  FMUL.FTZ R28, R207, R28 ;  /* 0x0000001ccf1c7220 */ /* 0x000fe20000410000 */
[----:B------:R-:W-:Y:S01]  /*7a70*/  STS [R162+0x14000], R133 ;  /* 0x01400085a2007388 */ /* 0x000fe20000000800 */
[----:B------:R-:W-:Y:S01]  /*7a80*/  F2FP.F16.F32.PACK_AB R20, R5, R6 ;  /* 0x000000060514723e */ /* 0x000fe200000000ff */
        /* <DEDUP_REMOVED lines=20> */
[C---:B------:R-:W-:Y:S01]  /*7bd0*/  FADD.FTZ R40, -R146.reuse, R40 ;  /* 0x0000002892287221 */ /* 0x040fe20000010100 */
        /* <DEDUP_REMOVED lines=9> */
[C---:B------:R-:W-:Y:S01]  /*7c70*/  FADD.FTZ R47, -R145.reuse, R47 ;  /* 0x0000002f912f7221 */ /* 0x040fe20000010100 */
        /* <DEDUP_REMOVED lines=39> */
[----:B------:R-:W-:Y:S01]  /*7ef0*/  LOP3.LUT R0, R0, 0x38, R174, 0x78, !PT ;  /* 0x0000003800007812 */ /* 0x000fe200078e78ae */
        /* <DEDUP_REMOVED lines=161> */
.L_x_744:
[----:B------:R-:W-:Y:S01]  /*8910*/  LDSM.16.M88.4 R32, [R152+0x14000] ;  /* 0x014000009820783b */ /* 0x000fe20000000200 */
[----:B------:R-:W-:Y:S01]  /*8920*/  PLOP3.LUT P2, PT, PT, PT, UP0, 0x80, 0x8 ;  /* 0x000000000008781c */ /* 0x000fe20003f4f008 */
[----:B------:R-:W-:Y:S01]  /*8930*/  IMAD.MOV.U32 R157, RZ, RZ, 0x4 ;  /* 0x00000004ff9d7424 */ /* 0x000fe200078e00ff */
[----:B------:R-:W-:Y:S01]  /*8940*/  ULOP3.LUT UR11, UR39, 0x1, URZ, 0xc0, !UPT ;  /* 0x00000001270b7892 */ /* 0x000fe2000f8ec0ff */
[----:B------:R-:W-:Y:S01]  /*8950*/  VIADD R176, R176, 0xffffff80 ;  /* 0xffffff80b0b07836 */ /* 0x000fe20000000000 */
        /* <DEDUP_REMOVED lines=11> */
[----:B------:R-:W-:Y:S01]  /*8a10*/  LDSM.16.M88.4 R56, [R148+0x14000] ;  /* 0x014000009438783b */ /* 0x000fe20000000200 */
[-C--:B-1----:R-:W-:Y:S04]  /*8a20*/  HMMA.16816.F32 R4, R32, R16.reuse, RZ ;  /* 0x000000102004723c */ /* 0x082fe800000018ff */
[----:B------:R-:W1:Y:S05]  /*8a30*/  LDSM.16.MT88.4 R60, [R2+0xd000] ;  /* 0x00d00000023c783b */ /* 0x000e6a0000004200 */
[----:B------:R-:W1:Y:S01]  /*8a40*/  LDSM.16.M88.4 R64, [R148+0x16000] ;  /* 0x016000009440783b */ /* 0x000e620000000200 */
[C---:B--2---:R-:W-:Y:S04]  /*8a50*/  HMMA.16816.F32 R8, R28.reuse, R16, RZ ;  /* 0x000000101c08723c */ /* 0x044fe800000018ff */
[----:B------:R-:W2:Y:S04]  /*8a60*/  LDSM.16.MT88.4 R132, [R3+0xd000] ;  /* 0x00d000000384783b */ /* 0x000ea80000004200 */
[-C--:B------:R-:W-:Y:S01]  /*8a70*/  HMMA.16816.F32 R12, R28, R18.reuse, RZ ;  /* 0x000000121c0c723c */ /* 0x080fe200000018ff */
[----:B------:R-:W-:Y:S07]  /*8a80*/  LDSM.16.M88.4 R136, [R144+0x16000] ;  /* 0x016000009088783b */ /* 0x000fee0000000200 */
        /* <DEDUP_REMOVED lines=14> */
[----:B------:R-:W4:Y:S07]  /*8b70*/  LDSM.16.MT88.4 R48, [R3+0xd800] ;  /* 0x00d800000330783b */ /* 0x000f2e0000004200 */
        /* <DEDUP_REMOVED lines=8> */
[-C--:B--2---:R-:W-:Y:S08]  /*8c00*/  HMMA.16816.F32 R20, R56, R132.reuse, R20 ;  /* 0x000000843814723c */ /* 0x084ff00000001814 */
[C---:B------:R-:W-:Y:S08]  /*8c10*/  HMMA.16816.F32 R24, R64.reuse, R132, R24 ;  /* 0x000000844018723c */ /* 0x040ff00000001818 */
[-C--:B------:R-:W-:Y:S08]  /*8c20*/  HMMA.16816.F32 R28, R64, R134.reuse, R28 ;  /* 0x00000086401c723c */ /* 0x080ff0000000181c */
[----:B------:R-:W-:Y:S01]  /*8c30*/  HMMA.16816.F32 R32, R56, R134, R32 ;  /* 0x000000863820723c */ /* 0x000fe20000001820 */
[----:B------:R-:W1:Y:S07]  /*8c40*/  LDSM.16.M88.4 R56, [R152+0x1a000] ;  /* 0x01a000009838783b */ /* 0x000e6e0000000200 */
[-C--:B---3--:R-:W-:Y:S08]  /*8c50*/  HMMA.16816.F32 R4, R36, R44.reuse, R4 ;  /* 0x0000002c2404723c */ /* 0x088ff00000001804 */
[C---:B------:R-:W-:Y:S08]  /*8c60*/  HMMA.16816.F32 R8, R136.reuse, R44, R8 ;  /* 0x0000002c8808723c */ /* 0x040ff00000001808 */
[-C--:B------:R-:W-:Y:S08]  /*8c70*/  HMMA.16816.F32 R12, R136, R46.reuse, R12 ;  /* 0x0000002e880c723c */ /* 0x080ff0000000180c */
[C---:B------:R-:W-:Y:S01]  /*8c80*/  HMMA.16816.F32 R16, R36.reuse, R46, R16 ;  /* 0x0000002e2410723c */ /* 0x040fe20000001810 */
[----:B------:R-:W2:Y:S07]  /*8c90*/  LDSM.16.MT88.4 R44, [R3+0xe000] ;  /* 0x00e00000032c783b */ /* 0x000eae0000004200 */
[-C--:B----4-:R-:W-:Y:S08]  /*8ca0*/  HMMA.16816.F32 R20, R36, R48.reuse, R20 ;  /* 0x000000302414723c */ /* 0x090ff00000001814 */
        /* <DEDUP_REMOVED lines=8> */
[----:B------:R-:W3:Y:S02]  /*8d30*/  LDSM.16.MT88.4 R48, [R2+0xe800] ;  /* 0x00e800000230783b */ /* 0x000ee40000004200 */
[-C--:B------:R-:W-:Y:S05]  /*8d40*/  HMMA.16816.F32 R4, R40, R52.reuse, R4 ;  /* 0x000000342804723c */ /* 0x080fea0000001804 */
        /* <DEDUP_REMOVED lines=9> */
[----:B------:R1:W4:Y:S03]  /*8de0*/  LDSM.16.M88.4 R52, [R154+0x1a000] ;  /* 0x01a000009a34783b */ /* 0x0003260000000200 */
[C---:B------:R-:W-:Y:S02]  /*8df0*/  LEA.HI.X.SX32 R165, R145.reuse, R167, 0x5, P1 ;  /* 0x000000a791a57211 */ /* 0x040fe400008f2eff */
[C---:B------:R-:W-:Y:S02]  /*8e00*/  LEA R162, P1, R145.reuse, R164, 0x5 ;  /* 0x000000a491a27211 */ /* 0x040fe400078228ff */
[-C--:B--2---:R-:W-:Y:S03]  /*8e10*/  HMMA.16816.F32 R20, R40, R44.reuse, R20 ;  /* 0x0000002c2814723c */ /* 0x084fe60000001814 */
[C---:B------:R-:W-:Y:S02]  /*8e20*/  LEA.HI.X.SX32 R163, R145.reuse, R165, 0x5, P1 ;  /* 0x000000a591a37211 */ /* 0x040fe400008f2eff */
[C---:B------:R-:W-:Y:S03]  /*8e30*/  LEA R158, P1, R145.reuse, R162, 0x5 ;  /* 0x000000a2919e7211 */ /* 0x040fe600078228ff */
[C---:B------:R-:W-:Y:S04]  /*8e40*/  HMMA.16816.F32 R24, R56.reuse, R44, R24 ;  /* 0x0000002c3818723c */ /* 0x040fe80000001818 */
[C---:B------:R-:W-:Y:S04]  /*8e50*/  LEA.HI.X.SX32 R159, R145.reuse, R163, 0x5, P1 ;  /* 0x000000a3919f7211 */ /* 0x040fe800008f2eff */
[-C--:B------:R-:W-:Y:S01]  /*8e60*/  HMMA.16816.F32 R28, R56, R46.reuse, R28 ;  /* 0x0000002e381c723c */ /* 0x080fe2000000181c */
[----:B------:R-:W2:Y:S02]  /*8e70*/  LDSM.16.MT88.4 R56, [R3+0xe800] ;  /* 0x00e800000338783b */ /* 0x000ea40000004200 */
[C---:B-1----:R-:W-:Y:S04]  /*8e80*/  LEA R154, P1, R145.reuse, R158, 0x5 ;  /* 0x0000009e919a7211 */ /* 0x042fe800078228ff */
[C---:B------:R-:W-:Y:S01]  /*8e90*/  LEA.HI.X.SX32 R155, R145.reuse, R159, 0x5, P1 ;  /* 0x0000009f919b7211 */ /* 0x040fe200008f2eff */
[----:B------:R-:W-:Y:S01]  /*8ea0*/  HMMA.16816.F32 R32, R40, R46, R32 ;  /* 0x0000002e2820723c */ /* 0x000fe20000001820 */
[----:B------:R-:W-:Y:S03]  /*8eb0*/  LDSM.16.M88.4 R40, [R148+0x18000] ;  /* 0x018000009428783b */ /* 0x000fe60000000200 */
[C---:B------:R-:W-:Y:S02]  /*8ec0*/  LEA R150, P1, R145.reuse, R154, 0x5 ;  /* 0x0000009a91967211 */ /* 0x040fe400078228ff */
[----:B------:R-:W1:Y:S02]  /*8ed0*/  LDSM.16.MT88.4 R44, [R2+0xf000] ;  /* 0x00f00000022c783b */ /* 0x000e640000004200 */
[-C--:B---3--:R-:W-:Y:S05]  /*8ee0*/  HMMA.16816.F32 R4, R36, R48.reuse, R4 ;  /* 0x000000302404723c */ /* 0x088fea0000001804 */
[C---:B------:R-:W-:Y:S02]  /*8ef0*/  LEA.HI.X.SX32 R151, R145.reuse, R155, 0x5, P1 ;  /* 0x0000009b91977211 */ /* 0x040fe400008f2eff */
[C---:B------:R-:W-:Y:S01]  /*8f00*/  LEA R146, P1, R145.reuse, R150, 0x5 ;  /* 0x0000009691927211 */ /* 0x040fe200078228ff */
[C---:B----4-:R-:W-:Y:S04]  /*8f10*/  HMMA.16816.F32 R8, R52.reuse, R48, R8 ;  /* 0x000000303408723c */ /* 0x050fe80000001808 */
        /* <DEDUP_REMOVED lines=15> */
[----:B------:R-:W-:Y:S02]  /*9010*/  LDSM.16.M88.4 R52, [R144+0x1a000] ;  /* 0x01a000009034783b */ /* 0x000fe40000000200 */
[C---:B---3--:R-:W-:Y:S04]  /*9020*/  LEA R148, P1, R145.reuse, R132, 0x5 ;  /* 0x0000008491947211 */ /* 0x048fe800078228ff */
[C---:B------:R-:W-:Y:S01]  /*9030*/  LEA.HI.X.SX32 R149, R145.reuse, R133, 0x5, P1 ;  /* 0x0000008591957211 */ /* 0x040fe200008f2eff */
[----:B------:R-:W-:Y:S01]  /*9040*/  HMMA.16816.F32 R32, R36, R58, R32 ;  /* 0x0000003a2420723c */ /* 0x000fe20000001820 */
[----:B------:R-:W-:Y:S03]  /*9050*/  LDSM.16.M88.4 R36, [R144+0x18000] ;  /* 0x018000009024783b */ /* 0x000fe60000000200 */
[C---:B------:R-:W-:Y:S04]  /*9060*/  IMAD.WIDE R184, R145.reuse, -0x1c0, R148 ;  /* 0xfffffe4091b87825 */ /* 0x040fe800078e0294 */
[-C--:B-1----:R-:W-:Y:S05]  /*9070*/  HMMA.16816.F32 R4, R40, R44.reuse, R4 ;  /* 0x0000002c2804723c */ /* 0x082fea0000001804 */
[C---:B------:R-:W-:Y:S03]  /*9080*/  LEA R66, P1, R145.reuse, R184, 0x5 ;  /* 0x000000b891427211 */ /* 0x040fe600078228ff */
[C---:B----4-:R-:W-:Y:S04]  /*9090*/  HMMA.16816.F32 R8, R48.reuse, R44, R8 ;  /* 0x0000002c3008723c */ /* 0x050fe80000001808 */
[C---:B------:R-:W-:Y:S02]  /*90a0*/  LEA.HI.X.SX32 R67, R145.reuse, R185, 0x5, P1 ;  /* 0x000000b991437211 */ /* 0x040fe400008f2eff */
[C---:B------:R-:W-:Y:S02]  /*90b0*/  LEA R64, P1, R145.reuse, R66, 0x5 ;  /* 0x0000004291407211 */ /* 0x040fe400078228ff */
[-C--:B------:R-:W-:Y:S03]  /*90c0*/  HMMA.16816.F32 R12, R48, R46.reuse, R12 ;  /* 0x0000002e300c723c */ /* 0x080fe6000000180c */
[C---:B------:R-:W-:Y:S05]  /*90d0*/  LEA.HI.X.SX32 R65, R145.reuse, R67, 0x5, P1 ;  /* 0x0000004391417211 */ /* 0x040fea00008f2eff */
[C---:B------:R-:W-:Y:S01]  /*90e0*/  HMMA.16816.F32 R16, R40.reuse, R46, R16 ;  /* 0x0000002e2810723c */ /* 0x040fe20000001810 */
[----:B------:R1:W2:Y:S07]  /*90f0*/  LDSM.16.MT88.4 R44, [R2+0xf800] ;  /* 0x00f80000022c783b */ /* 0x0002ae0000004200 */
[-C--:B------:R-:W-:Y:S08]  /*9100*/  HMMA.16816.F32 R20, R40, R60.reuse, R20 ;  /* 0x0000003c2814723c */ /* 0x080ff00000001814 */
[C---:B------:R-:W-:Y:S04]  /*9110*/  HMMA.16816.F32 R24, R48.reuse, R60, R24 ;  /* 0x0000003c3018723c */ /* 0x040fe80000001818 */
[C---:B------:R-:W-:Y:S04]  /*9120*/  LEA R60, P1, R145.reuse, R64, 0x5 ;  /* 0x00000040913c7211 */ /* 0x040fe800078228ff */
[-C--:B------:R-:W-:Y:S03]  /*9130*/  HMMA.16816.F32 R28, R48, R62.reuse, R28 ;  /* 0x0000003e301c723c */ /* 0x080fe6000000181c */
[C---:B------:R-:W-:Y:S02]  /*9140*/  LEA.HI.X.SX32 R61, R145.reuse, R65, 0x5, P1 ;  /* 0x00000041913d7211 */ /* 0x040fe400008f2eff */
[C---:B------:R-:W-:Y:S02]  /*9150*/  LEA R58, P1, R145.reuse, R60, 0x5 ;  /* 0x0000003c913a7211 */ /* 0x040fe400078228ff */
[----:B-1----:R-:W-:Y:S01]  /*9160*/  @P2 SHF.R.U32.HI R2, RZ, 0x2, R175 ;  /* 0x00000002ff022819 */ /* 0x002fe200000116af */
[----:B------:R-:W-:Y:S01]  /*9170*/  HMMA.16816.F32 R32, R40, R62, R32 ;  /* 0x0000003e2820723c */ /* 0x000fe20000001820 */
[----:B------:R1:W3:Y:S03]  /*9180*/  LDSM.16.MT88.4 R40, [R3+0xf800] ;  /* 0x00f800000328783b */ /* 0x0002e60000004200 */
[C---:B------:R-:W-:Y:S02]  /*9190*/  LEA.HI.X.SX32 R59, R145.reuse, R61, 0x5, P1 ;  /* 0x0000003d913b7211 */ /* 0x040fe400008f2eff */
[C---:B------:R-:W-:Y:S02]  /*91a0*/  LEA R56, P1, R145.reuse, R58, 0x5 ;  /* 0x0000003a91387211 */ /* 0x040fe400078228ff */
[----:B------:R-:W-:Y:S01]  /*91b0*/  @P2 LOP3.LUT R244, R140, 0x7, R2, 0xf8, !PT ;  /* 0x000000078cf42812 */ /* 0x000fe200078ef802 */
[-C--:B--2---:R-:W-:Y:S05]  /*91c0*/  HMMA.16816.F32 R4, R36, R44.reuse, R4 ;  /* 0x0000002c2404723c */ /* 0x084fea0000001804 */
[C---:B------:R-:W-:Y:S02]  /*91d0*/  LEA.HI.X.SX32 R57, R145.reuse, R59, 0x5, P1 ;  /* 0x0000003b91397211 */ /* 0x040fe400008f2eff */
[C---:B------:R-:W-:Y:S01]  /*91e0*/  LEA R50, P1, R145.reuse, R56, 0x5 ;  /* 0x0000003891327211 */ /* 0x040fe200078228ff */
[C---:B------:R-:W-:Y:S04]  /*91f0*/  HMMA.16816.F32 R8, R52.reuse, R44, R8 ;  /* 0x0000002c3408723c */ /* 0x040fe80000001808 */
[C---:B------:R-:W-:Y:S02]  /*9200*/  LEA.HI.X.SX32 R51, R145.reuse, R57, 0x5, P1 ;  /* 0x0000003991337211 */ /* 0x040fe400008f2eff */
[C---:B------:R-:W-:Y:S01]  /*9210*/  LEA R48, P1, R145.reuse, R50, 0x5 ;  /* 0x0000003291307211 */ /* 0x040fe200078228ff */
[----:B-1----:R-:W-:Y:S01]  /*9220*/  @P2 IMAD.WIDE.U32 R2, R244, R157, UR44 ;  /* 0x0000002cf4022e25 */ /* 0x002fe2000f8e009d */
[-C--:B------:R-:W-:Y:S01]  /*9230*/  HMMA.16816.F32 R12, R52, R46.reuse, R12 ;  /* 0x0000002e340c723c */ /* 0x080fe2000000180c */
[----:B------:R-:W-:Y:S01]  /*9240*/  @UP0 UMOV UR44, UR12 ;  /* 0x0000000c002c0c82 */ /* 0x000fe20008000000 */
[----:B------:R-:W-:Y:S01]  /*9250*/  @UP0 UMOV UR45, UR11 ;  /* 0x0000000b002d0c82 */ /* 0x000fe20008000000 */
[C---:B------:R-:W-:Y:S01]  /*9260*/  LEA.HI.X.SX32 R49, R145.reuse, R51, 0x5, P1 ;  /* 0x0000003391317211 */ /* 0x040fe200008f2eff */
[----:B------:R-:W5:Y:S04]  /*9270*/  @P2 LDG.E R252, desc[UR28][R2.64+-0x200] ;  /* 0xfffe001c02fc2981 */ /* 0x000f68000c1e1900 */
[C---:B------:R-:W-:Y:S01]  /*9280*/  HMMA.16816.F32 R16, R36.reuse, R46, R16 ;  /* 0x0000002e2410723c */ /* 0x040fe20000001810 */
[----:B------:R-:W5:Y:S03]  /*9290*/  @P2 LDG.E R251, desc[UR28][R2.64+-0x1e0] ;  /* 0xfffe201c02fb2981 */ /* 0x000f66000c1e1900 */
[C---:B------:R-:W-:Y:S02]  /*92a0*/  LEA R46, P1, R145.reuse, R48, 0x5 ;  /* 0x00000030912e7211 */ /* 0x040fe400078228ff */
[----:B------:R-:W5:Y:S02]  /*92b0*/  @P2 LDG.E R250, desc[UR28][R2.64+-0x100] ;  /* 0xffff001c02fa2981 */ /* 0x000f64000c1e1900 */
[-C--:B---3--:R-:W-:Y:S03]  /*92c0*/  HMMA.16816.F32 R20, R36, R40.reuse, R20 ;  /* 0x000000282414723c */ /* 0x088fe60000001814 */
[----:B------:R1:W5:Y:S01]  /*92d0*/  @P2 LDG.E R249, desc[UR28][R2.64+-0xe0] ;  /* 0xffff201c02f92981 */ /* 0x000362000c1e1900 */
[C---:B------:R-:W-:Y:S04]  /*92e0*/  LEA.HI.X.SX32 R47, R145.reuse, R49, 0x5, P1 ;  /* 0x00000031912f7211 */ /* 0x040fe800008f2eff */
[----:B------:R-:W-:Y:S01]  /*92f0*/  REDG.E.ADD.F32.FTZ.RN.STRONG.GPU desc[UR28][R224.64], R4 ;  /* 0x00000004e00079a6 */ /* 0x000fe2000c12f31c */
[C---:B------:R-:W-:Y:S01]  /*9300*/  LEA R44, P1, R145.reuse, R46, 0x5 ;  /* 0x0000002e912c7211 */ /* 0x040fe200078228ff */
[C---:B------:R-:W-:Y:S03]  /*9310*/  HMMA.16816.F32 R24, R52.reuse, R40, R24 ;  /* 0x000000283418723c */ /* 0x040fe60000001818 */
[----:B------:R-:W-:Y:S01]  /*9320*/  REDG.E.ADD.F32.FTZ.RN.STRONG.GPU desc[UR28][R182.64], R5 ;  /* 0x00000005b60079a6 */ /* 0x000fe2000c12f31c */
[C---:B------:R-:W-:Y:S04]  /*9330*/  LEA.HI.X.SX32 R45, R145.reuse, R47, 0x5, P1 ;  /* 0x0000002f912d7211 */ /* 0x040fe800008f2eff */
[----:B------:R2:W-:Y:S01]  /*9340*/  REDG.E.ADD.F32.FTZ.RN.STRONG.GPU desc[UR28][R180.64], R6 ;  /* 0x00000006b40079a6 */ /* 0x0005e2000c12f31c */
[C---:B------:R-:W-:Y:S01]  /*9350*/  LEA R40, P1, R145.reuse, R44, 0x5 ;  /* 0x0000002c91287211 */ /* 0x040fe200078228ff */
[-C--:B------:R-:W-:Y:S03]  /*9360*/  HMMA.16816.F32 R28, R52, R42.reuse, R28 ;  /* 0x0000002a341c723c */ /* 0x080fe6000000181c */
[----:B------:R3:W-:Y:S01]  /*9370*/  REDG.E.ADD.F32.FTZ.RN.STRONG.GPU desc[UR28][R178.64], R7 ;  /* 0x00000007b20079a6 */ /* 0x0007e2000c12f31c */
[C---:B------:R-:W-:Y:S04]  /*9380*/  LEA.HI.X.SX32 R41, R145.reuse, R45, 0x5, P1 ;  /* 0x0000002d91297211 */ /* 0x040fe800008f2eff */
[----:B------:R4:W-:Y:S01]  /*9390*/  REDG.E.ADD.F32.FTZ.RN.STRONG.GPU desc[UR28][R166.64], R8 ;  /* 0x00000008a60079a6 */ /* 0x0009e2000c12f31c */
[----:B------:R-:W-:Y:S04]  /*93a0*/  HMMA.16816.F32 R32, R36, R42, R32 ;  /* 0x0000002a2420723c */ /* 0x000fe80000001820 */
        /* <DEDUP_REMOVED lines=142> */
[----:B------:R-:W2:Y:S01]  /*9c90*/  LDL R62, [R1+0x8] ;  /* 0x00000800013e7983 */ /* 0x000ea20000100800 */
[----:B------:R-:W1:Y:S01]  /*9ca0*/  LDCU UR5, c[0x0][0x500] ;  /* 0x0000a000ff0577ac */ /* 0x000e620008000800 */
[C---:B------:R-:W-:Y:S01]  /*9cb0*/  IMAD.SHL.U32 R3, R175.reuse, 0x10, RZ ;  /* 0x00000010af037824 */ /* 0x040fe200078e00ff */
        /* <DEDUP_REMOVED lines=116> */
[----:B--2---:R-:W-:-:S13]  /*a400*/  ISETP.NE.AND P0, PT, R62, -0x1, PT ;  /* 0xffffffff3e00780c */ /* 0x004fda0003f05270 */
[----:B---3--:R-:W-:Y:S05]  /*a410*/  @P0 BRA `(.L_x_746) ;  /* 0x0000000000400947 */ /* 0x008fea0003800000 */
        /* <DEDUP_REMOVED lines=16> */
.L_x_746:
[----:B------:R-:W1:Y:S01]  /*a520*/  LDCU.64 UR12, c[0x0][0x5c0] ;  /* 0x0000b800ff0c77ac */ /* 0x000e620008000a00 */
[----:B------:R-:W-:-:S05]  /*a530*/  IADD3 R2, PT, PT, R62, UR34, RZ ;  /* 0x000000223e027c10 */ /* 0x000fca000fffe0ff */
[C---:B-1----:R-:W-:Y:S02]  /*a540*/  IMAD R0, R2.reuse, UR13, RZ ;  /* 0x0000000d02007c24 */ /* 0x042fe4000f8e02ff */
[----:B------:R-:W-:-:S05]  /*a550*/  IMAD.WIDE.U32 R2, R2, UR12, RZ ;  /* 0x0000000c02027c25 */ /* 0x000fca000f8e00ff */
[----:B------:R-:W-:Y:S02]  /*a560*/  IADD3 R7, PT, PT, R3, R0, RZ ;  /* 0x0000000003077210 */ /* 0x000fe40007ffe0ff */
[----:B------:R-:W-:Y:S02]  /*a570*/  MOV R6, R2 ;  /* 0x0000000200067202 */ /* 0x000fe40000000f00 */
.L_x_747:
        /* <DEDUP_REMOVED lines=17> */
.L_x_748:
[----:B------:R-:W1:Y:S01]  /*a690*/  LDCU.64 UR10, c[0x0][0x5c8] ;  /* 0x0000b900ff0a77ac */ /* 0x000e620008000a00 */
[----:B------:R-:W-:-:S05]  /*a6a0*/  IADD3 R2, PT, PT, R62, UR34, RZ ;  /* 0x000000223e027c10 */ /* 0x000fca000fffe0ff */
[C---:B-1----:R-:W-:Y:S02]  /*a6b0*/  IMAD R0, R2.reuse, UR11, RZ ;  /* 0x0000000b02007c24 */ /* 0x042fe4000f8e02ff */
[----:B------:R-:W-:-:S05]  /*a6c0*/  IMAD.WIDE.U32 R2, R2, UR10, RZ ;  /* 0x0000000a02027c25 */ /* 0x000fca000f8e00ff */
[----:B------:R-:W-:Y:S02]  /*a6d0*/  IADD3 R21, PT, PT, R3, R0, RZ ;  /* 0x0000000003157210 */ /* 0x000fe40007ffe0ff */
[----:B------:R-:W-:-:S07]  /*a6e0*/  MOV R20, R2 ;  /* 0x0000000200147202 */ /* 0x000fce0000000f00 */
.L_x_749:
        /* <DEDUP_REMOVED lines=44> */
.L_x_751:
[----:B------:R-:W-:Y:S05]  /*a9b0*/  BSYNC.RECONVERGENT B0 ;  /* 0x0000000000007941 */ /* 0x000fea0003800200 */
.L_x_750:
        /* <DEDUP_REMOVED lines=12> */
.L_x_753:
[----:B------:R-:W-:Y:S05]  /*aa80*/  BSYNC.RECONVERGENT B0 ;  /* 0x0000000000007941 */ /* 0x000fea0003800200 */
.L_x_752:
        /* <DEDUP_REMOVED lines=14> */
.L_x_755:
[----:B------:R-:W-:Y:S05]  /*ab70*/  BSYNC.RECONVERGENT B0 ;  /* 0x0000000000007941 */ /* 0x000fea0003800200 */
.L_x_754:
        /* <DEDUP_REMOVED lines=15> */
.L_x_757:
[----:B------:R-:W-:Y:S05]  /*ac70*/  BSYNC.RECONVERGENT B0 ;  /* 0x0000000000007941 */ /* 0x000fea0003800200 */
.L_x_756:
        /* <DEDUP_REMOVED lines=32> */
.L_x_759:
[----:B------:R-:W-:Y:S05]  /*ae80*/  BSYNC.RECONVERGENT B0 ;  /* 0x0000000000007941 */ /* 0x000fea0003800200 */
.L_x_758:
        /* <DEDUP_REMOVED lines=12> */
.L_x_761:
[----:B------:R-:W-:Y:S05]  /*af50*/  BSYNC.RECONVERGENT B0 ;  /* 0x0000000000007941 */ /* 0x000fea0003800200 */
.L_x_760:
        /* <DEDUP_REMOVED lines=11> */
.L_x_702:
[----:B------:R-:W-:Y:S05]  /*b010*/  BSYNC.RECONVERGENT B1 ;  /* 0x0000000000017941 */ /* 0x000fea0003800200 */
.L_x_676:
        /* <DEDUP_REMOVED lines=11> */
.L_x_763:
        /* <DEDUP_REMOVED lines=11> */
.L_x_2764:


//--------------------- .text._ZN5flash44flash_bwd_dq_dk_dv_loop_seqk_parallel_kernelI23Flash_bwd_kernel_traitsILi64ELi128ELi128ELi8ELi4ELi4ELi4ELb0ELb0EN7cutlass6half_tE19Flash_kernel_traitsILi64ELi128ELi128ELi8ES3_EELb0ELb0ELb1ELb0ELb0ELb1ELb0EEEvNS_16Flash_bwd_paramsE --------------------------
	.section	.text._ZN5flash44flash_bwd_dq_dk_dv_loop_seqk_parallel_kernelI23Flash_bwd_kernel_traitsILi64ELi128ELi128ELi8ELi4ELi4ELi4ELb0ELb0EN7cutlass6half_tE19Flash_kernel_traitsILi64ELi128ELi128ELi8ES3_EELb0ELb0ELb1ELb0ELb0ELb1ELb0EEEvNS_16Flash_bwd_paramsE,"ax",@progbits
	.align	128
        .global         _ZN5flash44flash_bwd_dq_dk_dv_loop_seqk_parallel_kernelI23Flash_bwd_kernel_traitsILi64ELi128ELi128ELi8ELi4ELi4ELi4ELb0ELb0EN7cutlass6half_tE19Flash_kernel_traitsILi64ELi128ELi128ELi8ES3_EELb0ELb0ELb1ELb0ELb0ELb1ELb0EEEvNS_16Flash_bwd_paramsE
        .type           _ZN5flash44flash_bwd_dq_dk_dv_loop_seqk_parallel_kernelI23Flash_bwd_kernel_traitsILi64ELi128ELi128ELi8ELi4ELi4ELi4ELb0ELb0EN7cutlass6half_tE19Flash_kernel_traitsILi64ELi128ELi128ELi8ES3_EELb0ELb0ELb1ELb0ELb0ELb1ELb0EEEvNS_16Flash_bwd_paramsE,@function
        .size           _ZN5flash44flash_bwd_dq_dk_dv_loop_seqk_parallel_kernelI23Flash_bwd_kernel_traitsILi64ELi128ELi128ELi8ELi4ELi4ELi4ELb0ELb0EN7cutlass6half_tE19Flash_kernel_traitsILi64ELi128ELi128ELi8ES3_EELb0ELb0ELb1ELb0ELb0ELb1ELb0EEEvNS_16Flash_bwd_paramsE,(.L_x_2765 - _ZN5flash44flash_bwd_dq_dk_dv_loop_seqk_parallel_kernelI23Flash_bwd_kernel_traitsILi64ELi128ELi128ELi8ELi4ELi4ELi4ELb0ELb0EN7cutlass6half_tE19Flash_kernel_traitsILi64ELi128ELi128ELi8ES3_EELb0ELb0ELb1ELb0ELb0ELb1ELb0EEEvNS_16Flash_bwd_paramsE)
        .other          _ZN5flash44flash_bwd_dq_dk_dv_loop_seqk_parallel_kernelI23Flash_bwd_kernel_traitsILi64ELi128ELi128ELi8ELi4ELi4ELi4ELb0ELb0EN7cutlass6half_tE19Flash_kernel_traitsILi64ELi128ELi128ELi8ES3_EELb0ELb0ELb1ELb0ELb0ELb1ELb0EEEvNS_16Flash_bwd_paramsE,@"STO_CUDA_ENTRY STV_DEFAULT"
_ZN5flash44flash_bwd_dq_dk_dv_loop_seqk_parallel_kernelI23Flash_bwd_kernel_traitsILi64ELi128ELi128ELi8ELi4ELi4ELi4ELb0ELb0EN7cutlass6half_tE19Flash_kernel_traitsILi64ELi128ELi128ELi8ES3_EELb0ELb0ELb1ELb0ELb0ELb1ELb0EEEvNS_16Flash_bwd_paramsE:
.text._ZN5flash44flash_bwd_dq_dk_dv_loop_seqk_parallel_kernelI23Flash_bwd_kernel_traitsILi64ELi128ELi128ELi8ELi4ELi4ELi4ELb0ELb0EN7cutlass6half_tE19Flash_kernel_traitsILi64ELi128ELi128ELi8ES3_EELb0ELb0ELb1ELb0ELb0ELb1ELb0EEEvNS_16Flash_bwd_paramsE:
        /* <DEDUP_REMOVED lines=48> */
.L_x_813:
        /* <DEDUP_REMOVED lines=26> */
[----:B------:R-:W-:Y:S01]  /*04a0*/  UMOV UR45, 0xffffffff ;  /* 0xffffffff002d7882 */ /* 0x000fe20000000000 */
[----:B------:R-:W-:Y:S01]  /*04b0*/  UMOV UR41, 0xffffffff ;  /* 0xffffffff00297882 */ /* 0x000fe20000000000 */
[----:B----4-:R-:W-:-:S04]  /*04c0*/  @!UP0 UISETP.NE.U32.AND UP1, UPT, UR8, URZ, UPT ;  /* 0x000000ff0800828c */ /* 0x010fc8000bf25070 */
[----:B------:R-:W-:-:S04]  /*04d0*/  @!UP0 UISETP.NE.AND.EX UP1, UPT, UR9, URZ, UPT, UP1 ;  /* 0x000000ff0900828c */ /* 0x000fc8000bf25310 */
        /* <DEDUP_REMOVED lines=22> */
.L_x_764:
        /* <DEDUP_REMOVED lines=15> */
[----:B------:R-:W-:-:S04]  /*0730*/  UIADD3 UR9, UPT, UPT, UR9, 0x7f, URZ ;  /* 0x0000007f09097890 */ /* 0x000fc8000fffe0ff */
[----:B------:R-:W-:-:S04]  /*0740*/  USHF.R.S32.HI UR8, URZ, 0x1f, UR9 ;  /* 0x0000001fff087899 */ /* 0x000fc80008011409 */
[----:B------:R-:W-:-:S04]  /*0750*/  ULEA.HI UR8, UR8, UR9, URZ, 0x7 ;  /* 0x0000000908087291 */ /* 0x000fc8000f8f38ff */
[----:B------:R-:W-:-:S04]  /*0760*/  USHF.R.S32.HI UR8, URZ, 0x7, UR8 ;  /* 0x00000007ff087899 */ /* 0x000fc80008011408 */
[----:B------:R-:W-:-:S04]  /*0770*/  UISETP.LT.AND UP0, UPT, UR10, UR8, UPT ;  /* 0x000000080a00728c */ /* 0x000fc8000bf01270 */
[----:B------:R-:W-:Y:S01]  /*0780*/  USEL UR44, UR10, UR8, UP0 ;  /* 0x000000080a2c7287 */ /* 0x000fe20008000000 */
[----:B------:R-:W1:Y:S02]  /*0790*/  @!UP1 LDCU.64 UR10, c[0x0][0x398] ;  /* 0x00007300ff0a97ac */ /* 0x000e640008000a00 */
[----:B------:R-:W2:Y:S01]  /*07a0*/  @UP1 LDCU.64 UR8, c[0x0][0x3b0] ;  /* 0x00007600ff0817ac */ /* 0x000ea20008000a00 */
[----:B------:R-:W-:Y:S02]  /*07b0*/  ULEA UR12, UR44, 0xffffff80, 0x7 ;  /* 0xffffff802c0c7891 */ /* 0x000fe4000f8e38ff */
[----:B-1----:R-:W-:Y:S02]  /*07c0*/  @!UP1 UIMAD.WIDE.U32 UR50, UR38, UR10, URZ ;  /* 0x0000000a263292a5 */ /* 0x002fe4000f8e00ff */
[----:B--2---:R-:W-:Y:S02]  /*07d0*/  @UP1 UIMAD.WIDE.U32 UR14, UR45, UR8, URZ ;  /* 0x000000082d0e12a5 */ /* 0x004fe4000f8e00ff */
[----:B------:R-:W-:-:S02]  /*07e0*/  @!UP1 UIMAD UR13, UR38, UR11, UR51 ;  /* 0x0000000b260d92a4 */ /* 0x000fc4000f8e0233 */
[----:B------:R-:W-:Y:S02]  /*07f0*/  @UP1 UIMAD UR13, UR45, UR9, UR15 ;  /* 0x000000092d0d12a4 */ /* 0x000fe4000f8e020f */
[----:B------:R-:W-:Y:S01]  /*0800*/  USHF.R.S32.HI UR51, URZ, 0x1f, UR12 ;  /* 0x0000001fff337899 */ /* 0x000fe2000801140c */
[----:B------:R-:W-:Y:S01]  /*0810*/  @UP1 UMOV UR50, UR14 ;  /* 0x0000000e00321c82 */ /* 0x000fe20008000000 */
[----:B------:R-:W-:Y:S10]  /*0820*/  BRA.U UP2, `(.L_x_766) ;  /* 0x0000000102307547 */ /* 0x000ff4000b800000 */
        /* <DEDUP_REMOVED lines=12> */
.L_x_766:
[----:B------:R-:W1:Y:S01]  /*08f0*/  LDCU.64 UR16, c[0x0][0x3b8] ;  /* 0x00007700ff1077ac */ /* 0x000e620008000a00 */
[----:B------:R-:W-:-:S04]  /*0900*/  UIADD3 UR8, UPT, UPT, UR40, UR41, URZ ;  /* 0x0000002928087290 */ /* 0x000fc8000fffe0ff */
[----:B-1----:R-:W-:Y:S02]  /*0910*/  UIMAD.WIDE.U32 UR46, UR8, UR16, URZ ;  /* 0x00000010082e72a5 */ /* 0x002fe4000f8e00ff */
[----:B------:R-:W-:-:S04]  /*0920*/  UIMAD UR8, UR8, UR17, URZ ;  /* 0x00000011080872a4 */ /* 0x000fc8000f8e02ff */
[----:B------:R-:W-:-:S06]  /*0930*/  UIADD3 UR8, UPT, UPT, UR47, UR8, URZ ;  /* 0x000000082f087290 */ /* 0x000fcc000fffe0ff */
[----:B------:R-:W-:Y:S02]  /*0940*/  MOV R17, UR8 ;  /* 0x0000000800117c02 */ /* 0x000fe40008000f00 */
.L_x_767:
        /* <DEDUP_REMOVED lines=41> */
.L_x_768:
[----:B------:R-:W1:Y:S01]  /*0be0*/  LDCU.64 UR14, c[0x0][0x3c0] ;  /* 0x00007800ff0e77ac */ /* 0x000e620008000a00 */
[----:B------:R-:W-:-:S04]  /*0bf0*/  UIADD3 UR8, UPT, UPT, UR40, UR41, URZ ;  /* 0x0000002928087290 */ /* 0x000fc8000fffe0ff */
[----:B-1----:R-:W-:Y:S02]  /*0c00*/  UIMAD.WIDE.U32 UR48, UR8, UR14, URZ ;  /* 0x0000000e083072a5 */ /* 0x002fe4000f8e00ff */
[----:B------:R-:W-:-:S04]  /*0c10*/  UIMAD UR8, UR8, UR15, URZ ;  /* 0x0000000f080872a4 */ /* 0x000fc8000f8e02ff */
[----:B------:R-:W-:-:S06]  /*0c20*/  UIADD3 UR8, UPT, UPT, UR49, UR8, URZ ;  /* 0x0000000831087290 */ /* 0x000fcc000fffe0ff */
[----:B------:R-:W-:-:S07]  /*0c30*/  MOV R16, UR8 ;  /* 0x0000000800107c02 */ /* 0x000fce0008000f00 */
.L_x_769:
        /* <DEDUP_REMOVED lines=27> */
.L_x_770:
[----:B------:R-:W-:Y:S02]  /*0df0*/  UIMAD.WIDE.U32 UR54, UR62, UR45, URZ ;  /* 0x0000002d3e3672a5 */ /* 0x000fe4000f8e00ff */
[----:B------:R-:W-:-:S04]  /*0e00*/  UIMAD UR8, UR63, UR45, URZ ;  /* 0x0000002d3f0872a4 */ /* 0x000fc8000f8e02ff */
[----:B------:R-:W-:Y:S02]  /*0e10*/  UIADD3 UR8, UPT, UPT, UR55, UR8, URZ ;  /* 0x0000000837087290 */ /* 0x000fe4000fffe0ff */
.L_x_771:
        /* <DEDUP_REMOVED lines=20> */
.L_x_772:
[----:B------:R-:W1:Y:S01]  /*0f60*/  LDCU UR52, c[0x0][0x434] ;  /* 0x00008680ff3477ac */ /* 0x000e620008000800 */
[----:B------:R-:W-:-:S04]  /*0f70*/  UIMAD UR47, UR38, UR57, UR23 ;  /* 0x00000039262f72a4 */ /* 0x000fc8000f8e0217 */
[----:B-1----:R-:W-:Y:S02]  /*0f80*/  UIMAD UR52, UR47, UR52, URZ ;  /* 0x000000342f3472a4 */ /* 0x002fe4000f8e02ff */
.L_x_773:
        /* <DEDUP_REMOVED lines=11> */
.L_x_774:
[----:B------:R-:W1:Y:S01]  /*1040*/  LDCU UR55, c[0x0][0x444] ;  /* 0x00008880ff3777ac */ /* 0x000e620008000800 */
[----:B------:R-:W-:-:S04]  /*1050*/  UIMAD UR45, UR38, UR57, UR23 ;  /* 0x00000039262d72a4 */ /* 0x000fc8000f8e0217 */
[----:B-1----:R-:W-:-:S12]  /*1060*/  UIMAD UR55, UR45, UR55, URZ ;  /* 0x000000372d3772a4 */ /* 0x002fd8000f8e02ff */
.L_x_775:
        /* <DEDUP_REMOVED lines=10> */
[----:B------:R-:W-:-:S02]  /*1110*/  UIADD3.X UR53, UPT, UPT, UR53, UR8, UR45, UP1, UP0 ;  /* 0x0000000835357290 */ /* 0x000fc40008fe042d */
[----:B------:R-:W-:Y:S02]  /*1120*/  ULEA UR55, UR49, UR55, 0x7 ;  /* 0x0000003731377291 */ /* 0x000fe4000f8e38ff */
[----:B------:R-:W-:Y:S02]  /*1130*/  ULEA UR52, UR49, UR52, 0x7 ;  /* 0x0000003431347291 */ /* 0x000fe4000f8e38ff */
[----:B--2---:R-:W-:-:S04]  /*1140*/  UIADD3 UR47, UPT, UPT, UR39, UR47, URZ ;  /* 0x0000002f272f7290 */ /* 0x004fc8000fffe0ff */
[----:B------:R-:W-:Y:S01]  /*1150*/  UIADD3 UR9, UPT, UPT, UR42, -0x80, -UR47 ;  /* 0xffffff802a097890 */ /* 0x000fe2000fffe82f */
[----:B---3--:R-:W-:-:S03]  /*1160*/  IMAD R8, R2, UR51, RZ ;  /* 0x0000003302087c24 */ /* 0x008fc6000f8e02ff */
[----:B------:R-:W-:Y:S01]  /*1170*/  USHF.R.S32.HI UR8, URZ, 0x1f, UR9 ;  /* 0x0000001fff087899 */ /* 0x000fe20008011409 */
[----:B------:R-:W-:-:S03]  /*1180*/  IMAD R8, R3, UR12, R8 ;  /* 0x0000000c03087c24 */ /* 0x000fc6000f8e0208 */
[----:B------:R-:W-:Y:S01]  /*1190*/  ULEA.HI UR8, UR8, UR9, URZ, 0x7 ;  /* 0x0000000908087291 */ /* 0x000fe2000f8f38ff */
[----:B-1----:R-:W-:Y:S02]  /*11a0*/  IMAD.SHL.U32 R11, R0, 0x8, RZ ;  /* 0x00000008000b7824 */ /* 0x002fe400078e00ff */
[----:B----4-:R-:W-:Y:S01]  /*11b0*/  IMAD R10, R4, UR51, RZ ;  /* 0x00000033040a7c24 */ /* 0x010fe2000f8e02ff */
[----:B------:R-:W-:Y:S02]  /*11c0*/  USHF.R.S32.HI UR45, URZ, 0x7, UR8 ;  /* 0x00000007ff2d7899 */ /* 0x000fe40008011408 */
[----:B------:R-:W-:Y:S01]  /*11d0*/  LOP3.LUT R34, R11, 0x38, RZ, 0xc0, !PT ;  /* 0x000000380b227812 */ /* 0x000fe200078ec0ff */
[----:B------:R-:W-:Y:S01]  /*11e0*/  IMAD R10, R5, UR12, R10 ;  /* 0x0000000c050a7c24 */ /* 0x000fe2000f8e020a */
[----:B------:R-:W-:-:S03]  /*11f0*/  UISETP.LT.AND UP0, UPT, URZ, UR45, UPT ;  /* 0x0000002dff00728c */ /* 0x000fc6000bf01270 */
[----:B------:R-:W-:Y:S01]  /*1200*/  IMAD.WIDE.U32 R12, R2, UR12, R34 ;  /* 0x0000000c020c7c25 */ /* 0x000fe2000f8e0022 */
[----:B------:R-:W1:Y:S02]  /*1210*/  LDCU.64 UR8, c[0x0][0x3c8] ;  /* 0x00007900ff0877ac */ /* 0x000e640008000a00 */
[----:B------:R-:W-:Y:S01]  /*1220*/  IADD3 R14, P0, PT, R12, UR50, RZ ;  /* 0x000000320c0e7c10 */ /* 0x000fe2000ff1e0ff */
[----:B------:R-:W-:Y:S01]  /*1230*/  USEL UR45, URZ, UR45, !UP0 ;  /* 0x0000002dff2d7287 */ /* 0x000fe2000c000000 */
[----:B------:R-:W2:Y:S02]  /*1240*/  LDCU.64 UR50, c[0x0][0x5e8] ;  /* 0x0000bd00ff3277ac */ /* 0x000ea40008000a00 */
[----:B------:R-:W-:Y:S02]  /*1250*/  IADD3.X R15, PT, PT, R13, UR13, R8, P0, !PT ;  /* 0x0000000d0d0f7c10 */ /* 0x000fe400087fe408 */
[----:B------:R-:W3:Y:S01]  /*1260*/  LDC.64 R8, c[0x0][0x5f8] ;  /* 0x00017e00ff087b82 */ /* 0x000ee20000000a00 */
[----:B------:R-:W-:Y:S01]  /*1270*/  IADD3 R20, P0, PT, R34, UR58, RZ ;  /* 0x0000003a22147c10 */ /* 0x000fe2000ff1e0ff */
[----:B------:R-:W4:Y:S03]  /*1280*/  LDCU.64 UR58, c[0x0][0x420] ;  /* 0x00008400ff3a77ac */ /* 0x000f260008000a00 */
[----:B------:R-:W-:Y:S01]  /*1290*/  IADD3.X R21, PT, PT, RZ, UR11, RZ, P0, !PT ;  /* 0x0000000bff157c10 */ /* 0x000fe200087fe4ff */
[----:B------:R-:W5:Y:S02]  /*12a0*/  LDCU.64 UR10, c[0x0][0x550] ;  /* 0x0000aa00ff0a77ac */ /* 0x000f640008000a00 */
[----:B------:R-:W2:Y:S01]  /*12b0*/  LDC.64 R12, c[0x0][0x598] ;  /* 0x00016600ff0c7b82 */ /* 0x000ea20000000a00 */
[----:B-1----:R-:W-:Y:S01]  /*12c0*/  IMAD.U32 R22, RZ, RZ, UR8 ;  /* 0x00000008ff167e24 */ /* 0x002fe2000f8e00ff */
[----:B------:R-:W-:Y:S01]  /*12d0*/  UISETP.GT.AND UP0, UPT, UR44, UR45, UPT ;  /* 0x0000002d2c00728c */ /* 0x000fe2000bf04270 */
[----:B------:R-:W-:Y:S01]  /*12e0*/  IMAD.U32 R18, RZ, RZ, UR9 ;  /* 0x00000009ff127e24 */ /* 0x000fe2000f8e00ff */
[----:B------:R-:W1:Y:S01]  /*12f0*/  LDCU.64 UR8, c[0x0][0x570] ;  /* 0x0000ae00ff0877ac */ /* 0x000e620008000a00 */
[----:B------:R-:W-:Y:S01]  /*1300*/  IMAD.WIDE.U32 R22, R22, UR23, R14 ;  /* 0x0000001716167c25 */ /* 0x000fe2000f8e000e */
[----:B------:R-:W-:-:S02]  /*1310*/  SHF.R.U32.HI R15, RZ, 0x5, R0 ;  /* 0x00000005ff0f7819 */ /* 0x000fc40000011600 */
[----:B------:R-:W-:Y:S01]  /*1320*/  LOP3.LUT R14, R0, 0x1f, RZ, 0xc0, !PT ;  /* 0x0000001f000e7812 */ /* 0x000fe200078ec0ff */
[----:B------:R-:W-:Y:S01]  /*1330*/  IMAD.WIDE.U32 R20, R4, UR12, R20 ;  /* 0x0000000c04147c25 */ /* 0x000fe2000f8e0014 */
[----:B------:R-:W5:Y:S03]  /*1340*/  LDCU.64 UR12, c[0x0][0x380] ;  /* 0x00007000ff0c77ac */ /* 0x000f660008000a00 */
[----:B------:R-:W-:Y:S01]  /*1350*/  IMAD R19, R18, UR23, R23 ;  /* 0x0000001712137c24 */ /* 0x000fe2000f8e0217 */
[----:B------:R-:W-:Y:S01]  /*1360*/  MOV R18, R22 ;  /* 0x0000001600127202 */ /* 0x000fe20000000f00 */
[----:B------:R-:W-:Y:S01]  /*1370*/  IMAD.IADD R21, R21, 0x1, R10 ;  /* 0x0000000115157824 */ /* 0x000fe200078e020a */
[----:B----4-:R-:W-:Y:S01]  /*1380*/  UIMAD.WIDE UR58, UR52, 0x4, UR58 ;  /* 0x00000004343a78a5 */ /* 0x010fe2000f8e023a */
[----:B---3--:R-:W-:-:S04]  /*1390*/  IMAD.WIDE.U32 R22, R8, UR21, RZ ;  /* 0x0000001508167c25 */ /* 0x008fc8000f8e00ff */
[----:B------:R-:W-:Y:S01]  /*13a0*/  IMAD R10, R15, UR56, R14 ;  /* 0x000000380f0a7c24 */ /* 0x000fe2000f8e020e */
[----:B------:R-:W-:Y:S01]  /*13b0*/  USHF.L.U32 UR56, UR56, 0x7, URZ ;  /* 0x0000000738387899 */ /* 0x000fe200080006ff */
[----:B------:R-:W-:Y:S01]  /*13c0*/  IMAD R8, R9, UR21, R23 ;  /* 0x0000001509087c24 */ /* 0x000fe2000f8e0217 */
[----:B------:R-:W-:Y:S01]  /*13d0*/  SEL R9, R22, RZ, P2 ;  /* 0x000000ff16097207 */ /* 0x000fe20001000000 */
[----:B--2---:R-:W-:Y:S01]  /*13e0*/  IMAD.WIDE.U32 R14, R12, UR23, R20 ;  /* 0x000000170c0e7c25 */ /* 0x004fe2000f8e0014 */
[----:B------:R-:W-:Y:S02]  /*13f0*/  SHF.L.U32 R21, R2, 0x5, RZ ;  /* 0x0000000502157819 */ /* 0x000fe400000006ff */
[----:B------:R-:W-:Y:S01]  /*1400*/  IADD3 R9, P1, P0, R10, UR54, R9 ;  /* 0x000000360a097c10 */ /* 0x000fe2000f83e009 */
[----:B------:R-:W-:Y:S01]  /*1410*/  IMAD R13, R13, UR23, R15 ;  /* 0x000000170d0d7c24 */ /* 0x000fe2000f8e020f */
[----:B------:R-:W-:Y:S01]  /*1420*/  SHF.R.U32.HI R15, RZ, 0x3, R0 ;  /* 0x00000003ff0f7819 */ /* 0x000fe20000011600 */
[----:B------:R-:W-:Y:S01]  /*1430*/  IMAD.MOV.U32 R12, RZ, RZ, R14 ;  /* 0x000000ffff0c7224 */ /* 0x000fe200078e000e */
[----:B------:R-:W-:Y:S01]  /*1440*/  SHF.R.S32.HI R10, RZ, 0x1f, R10 ;  /* 0x0000001fff0a7819 */ /* 0x000fe2000001140a */
[----:B------:R-:W-:Y:S01]  /*1450*/  IMAD.SHL.U32 R22, R4, 0x20, RZ ;  /* 0x0000002004167824 */ /* 0x000fe200078e00ff */
[----:B------:R-:W-:Y:S01]  /*1460*/  SEL R8, R8, RZ, P2 ;  /* 0x000000ff08087207 */ /* 0x000fe20001000000 */
[C---:B------:R-:W-:Y:S01]  /*1470*/  IMAD.WIDE.U32 R18, R15.reuse, R2, R18 ;  /* 0x000000020f127225 */ /* 0x040fe200078e0012 */
[----:B------:R-:W-:-:S02]  /*1480*/  IADD3 R28, P3, PT, R15, 0x20, RZ ;  /* 0x000000200f1c7810 */ /* 0x000fc40007f7e0ff */
[----:B------:R-:W-:Y:S01]  /*1490*/  IADD3.X R10, PT, PT, R10, UR53, R8, P1, P0 ;  /* 0x000000350a0a7c10 */ /* 0x000fe20008fe0408 */
[----:B------:R-:W-:Y:S01]  /*14a0*/  IMAD.U32 R8, RZ, RZ, UR56 ;  /* 0x00000038ff087e24 */ /* 0x000fe2000f8e00ff */
[----:B------:R-:W-:Y:S01]  /*14b0*/  IADD3 R9, P0, PT, R9, UR56, RZ ;  /* 0x0000003809097c10 */ /* 0x000fe2000ff1e0ff */
[C---:B------:R-:W-:Y:S01]  /*14c0*/  IMAD R186, R15.reuse, R3, R19 ;  /* 0x000000030fba7224 */ /* 0x040fe200078e0213 */
[----:B-----5:R-:W-:Y:S01]  /*14d0*/  LEA R187, P1, R18, UR12, 0x1 ;  /* 0x0000000c12bb7c11 */ /* 0x020fe2000f8208ff */
[C---:B------:R-:W-:Y:S01]  /*14e0*/  IMAD.WIDE.U32 R12, R15.reuse, R4, R12 ;  /* 0x000000040f0c7225 */ /* 0x040fe200078e000c */
[----:B------:R-:W-:Y:S02]  /*14f0*/  LEA.HI.X.SX32 R8, R8, R10, 0x1, P0 ;  /* 0x0000000a08087211 */ /* 0x000fe400000f0eff */
[----:B------:R-:W-:Y:S01]  /*1500*/  LEA.HI.X R186, R18, UR13, R186, 0x1, P1 ;  /* 0x0000000d12ba7c11 */ /* 0x000fe200088f0cba */
[----:B------:R-:W-:Y:S01]  /*1510*/  IMAD R188, R15, R5, R13 ;  /* 0x000000050fbc7224 */ /* 0x000fe200078e020d */
[----:B-1----:R-:W-:Y:S01]  /*1520*/  LEA R196, P0, R9, UR8, 0x2 ;  /* 0x0000000809c47c11 */ /* 0x002fe2000f8010ff */
[----:B------:R-:W-:Y:S01]  /*1530*/  VIADD R20, R15, 0x60 ;  /* 0x000000600f147836 */ /* 0x000fe20000000000 */
[C---:B------:R-:W-:Y:S01]  /*1540*/  LEA R189, P1, R12.reuse, UR10, 0x1 ;  /* 0x0000000a0cbd7c11 */ /* 0x040fe2000f8208ff */
[----:B------:R-:W-:Y:S01]  /*1550*/  IMAD.X R13, RZ, RZ, RZ, P3 ;  /* 0x000000ffff0d7224 */ /* 0x000fe200018e06ff */
[----:B------:R-:W-:Y:S01]  /*1560*/  LEA.HI.X R197, R9, UR9, R8, 0x2, P0 ;  /* 0x0000000909c57c11 */ /* 0x000fe200080f1408 */
[C---:B------:R-:W-:Y:S01]  /*1570*/  VIADD R9, R15.reuse, 0x40 ;  /* 0x000000400f097836 */ /* 0x040fe20000000000 */
[----:B------:R-:W-:Y:S01]  /*1580*/  LEA.HI.X R188, R12, UR11, R188, 0x1, P1 ;  /* 0x0000000b0cbc7c11 */ /* 0x000fe200088f0cbc */
[----:B------:R-:W-:Y:S01]  /*1590*/  UIMAD.WIDE UR12, UR55, 0x4, UR50 ;  /* 0x00000004370c78a5 */ /* 0x000fe2000f8e0232 */
[----:B------:R-:W-:-:S02]  /*15a0*/  IADD3 R14, P0, PT, R15, 0x60, RZ ;  /* 0x000000600f0e7810 */ /* 0x000fc40007f1e0ff */
[C---:B------:R-:W-:Y:S02]  /*15b0*/  IADD3 R24, P1, PT, R15.reuse, 0x40, RZ ;  /* 0x000000400f187810 */ /* 0x040fe40007f3e0ff */
[----:B------:R-:W-:Y:S01]  /*15c0*/  SHF.L.U64.HI R12, R2, 0x5, R3 ;  /* 0x00000005020c7819 */ /* 0x000fe20000010203 */
[----:B------:R-:W-:Y:S01]  /*15d0*/  IMAD.X R18, RZ, RZ, RZ, P0 ;  /* 0x000000ffff127224 */ /* 0x000fe200000e06ff */
[----:B------:R-:W-:Y:S02]  /*15e0*/  SHF.L.U64.HI R8, R4, 0x5, R5 ;  /* 0x0000000504087819 */ /* 0x000fe40000010205 */
[----:B------:R-:W-:Y:S02]  /*15f0*/  IADD3 R10, PT, PT, R15, 0x20, RZ ;  /* 0x000000200f0a7810 */ /* 0x000fe40007ffe0ff */
[----:B------:R-:W-:Y:S01]  /*1600*/  IADD3.X R19, PT, PT, RZ, RZ, RZ, P1, !PT ;  /* 0x000000ffff137210 */ /* 0x000fe20000ffe4ff */
[----:B------:R-:W-:Y:S06]  /*1610*/  BRA.U UP0, `(.L_x_776) ;  /* 0x00000009006c7547 */ /* 0x000fec000b800000 */
        /* <DEDUP_REMOVED lines=13> */
.L_x_777:
[----:B------:R-:W1:Y:S01]  /*16f0*/  LDCU.64 UR12, c[0x0][0x5c0] ;  /* 0x0000b800ff0c77ac */ /* 0x000e620008000a00 */
[----:B------:R-:W-:-:S04]  /*1700*/  UIADD3 UR8, UPT, UPT, UR40, UR41, URZ ;  /* 0x0000002928087290 */ /* 0x000fc8000fffe0ff */
[----:B-1----:R-:W-:Y:S02]  /*1710*/  UIMAD.WIDE.U32 UR16, UR8, UR12, URZ ;  /* 0x0000000c081072a5 */ /* 0x002fe4000f8e00ff */
[----:B------:R-:W-:-:S04]  /*1720*/  UIMAD UR8, UR8, UR13, URZ ;  /* 0x0000000d080872a4 */ /* 0x000fc8000f8e02ff */
[----:B------:R-:W-:-:S06]  /*1730*/  UIADD3 UR8, UPT, UPT, UR17, UR8, URZ ;  /* 0x0000000811087290 */ /* 0x000fcc000fffe0ff */
[----:B------:R-:W-:Y:S02]  /*1740*/  MOV R4, UR8 ;  /* 0x0000000800047c02 */ /* 0x000fe40008000f00 */
.L_x_778:
        /* <DEDUP_REMOVED lines=13> */
.L_x_779:
[----:B------:R-:W1:Y:S01]  /*1820*/  LDCU.64 UR10, c[0x0][0x5c8] ;  /* 0x0000b900ff0a77ac */ /* 0x000e620008000a00 */
[----:B------:R-:W-:-:S04]  /*1830*/  UIADD3 UR40, UPT, UPT, UR40, UR41, URZ ;  /* 0x0000002928287290 */ /* 0x000fc8000fffe0ff */
[----:B-1----:R-:W-:Y:S02]  /*1840*/  UIMAD.WIDE.U32 UR14, UR40, UR10, URZ ;  /* 0x0000000a280e72a5 */ /* 0x002fe4000f8e00ff */
[----:B------:R-:W-:-:S04]  /*1850*/  UIMAD UR40, UR40, UR11, URZ ;  /* 0x0000000b282872a4 */ /* 0x000fc8000f8e02ff */
[----:B------:R-:W-:-:S06]  /*1860*/  UIADD3 UR40, UPT, UPT, UR15, UR40, URZ ;  /* 0x000000280f287290 */ /* 0x000fcc000fffe0ff */
[----:B------:R-:W-:-:S07]  /*1870*/  MOV R0, UR40 ;  /* 0x0000002800007c02 */ /* 0x000fce0008000f00 */
.L_x_780:
        /* <DEDUP_REMOVED lines=8> */
[----:B------:R-:W-:Y:S01]  /*1900*/  IADD3 R16, P0, PT, R6, UR16, RZ ;  /* 0x0000001006107c10 */ /* 0x000fe2000ff1e0ff */
        /* <DEDUP_REMOVED lines=26> */
.L_x_782:
[----:B------:R-:W-:Y:S05]  /*1ab0*/  BSYNC.RECONVERGENT B0 ;  /* 0x0000000000007941 */ /* 0x000fea0003800200 */
.L_x_781:
        /* <DEDUP_REMOVED lines=12> */
.L_x_784:
[----:B------:R-:W-:Y:S05]  /*1b80*/  BSYNC.RECONVERGENT B0 ;  /* 0x0000000000007941 */ /* 0x000fea0003800200 */
.L_x_783:
        /* <DEDUP_REMOVED lines=12> */
.L_x_786:
[----:B------:R-:W-:Y:S05]  /*1c50*/  BSYNC.RECONVERGENT B0 ;  /* 0x0000000000007941 */ /* 0x000fea0003800200 */
.L_x_785:
[----:B------:R-:W5:Y:S01]  /*1c60*/  LDCU.64 UR8, c[0x0][0x5e0] ;  /* 0x0000bc00ff0877ac */ /* 0x000f620008000a00 */
[----:B-1----:R-:W-:Y:S01]  /*1c70*/  MOV R2, UR10 ;  /* 0x0000000a00027c02 */ /* 0x002fe20008000f00 */
[----:B------:R-:W-:Y:S01]  /*1c80*/  BSSY.RECONVERGENT B0, `(.L_x_787) ;  /* 0x000001c000007945 */ /* 0x000fe20003800200 */
[----:B------:R-:W-:-:S03]  /*1c90*/  UIMAD UR35, UR35, UR10, URZ ;  /* 0x0000000a232372a4 */ /* 0x000fc6000f8e02ff */
[----:B------:R-:W-:Y:S01]  /*1ca0*/  IMAD.WIDE.U32 R34, R2, UR5, R34 ;  /* 0x0000000502227c25 */ /* 0x000fe2000f8e0022 */
[----:B------:R-:W-:Y:S01]  /*1cb0*/  UIMAD UR35, UR5, UR11, UR35 ;  /* 0x0000000b052372a4 */ /* 0x000fe2000f8e0223 */
[----:B------:R-:W1:Y:S01]  /*1cc0*/  @!P4 LDC.64 R2, c[0x0][0x568] ;  /* 0x00015a00ff02cb82 */ /* 0x000e620000000a00 */
[----:B--23--:R-:W-:-:S04]  /*1cd0*/  IADD3 R8, P0, PT, R34, UR14, RZ ;  /* 0x0000000e22087c10 */ /* 0x00cfc8000ff1e0ff */
        /* <DEDUP_REMOVED lines=21> */
[----:B------:R2:W-:Y:S04]  /*1e30*/  STG.E.128 desc[UR32][R8.64], RZ ;  /* 0x000000ff08007986 */ /* 0x0005e8000c101d20 */
.L_x_788:
[----:B------:R-:W-:Y:S05]  /*1e40*/  BSYNC.RECONVERGENT B0 ;  /* 0x0000000000007941 */ /* 0x000fea0003800200 */
.L_x_787:
        /* <DEDUP_REMOVED lines=12> */
.L_x_790:
[----:B------:R-:W-:Y:S05]  /*1f10*/  BSYNC.RECONVERGENT B0 ;  /* 0x0000000000007941 */ /* 0x000fea0003800200 */
.L_x_789:
        /* <DEDUP_REMOVED lines=11> */
.L_x_776:
[----:B------:R-:W-:Y:S01]  /*1fd0*/  UIMAD UR44, UR49, -0x80, UR43 ;  /* 0xffffff80312c78a4 */ /* 0x000fe2000f8e022b */
[----:B------:R-:W-:Y:S01]  /*1fe0*/  LEA R32, P1, R22, R189, 0x1 ;  /* 0x000000bd16207211 */ /* 0x000fe200078208ff */
[----:B------:R-:W-:Y:S01]  /*1ff0*/  IMAD.WIDE.U32 R26, R4, 0x40, RZ ;  /* 0x00000040041a7825 */ /* 0x000fe200078e00ff */
[----:B------:R-:W-:Y:S01]  /*2000*/  @P2 BAR.SYNC.DEFER_BLOCKING 0x0 ;  /* 0x0000000000002b1d */ /* 0x000fe20000010000 */
[----:B------:R-:W-:Y:S01]  /*2010*/  UIADD3 UR38, UPT, UPT, -UR5, UR39, URZ ;  /* 0x0000002705267290 */ /* 0x000fe2000fffe1ff */
[----:B------:R-:W-:Y:S01]  /*2020*/  LEA.HI.X R33, R22, R188, R8, 0x1, P1 ;  /* 0x000000bc16217211 */ /* 0x000fe200008f0c08 */
[----:B------:R-:W-:Y:S01]  /*2030*/  IMAD.SHL.U32 R8, R5, 0x40, RZ ;  /* 0x0000004005087824 */ /* 0x000fe200078e00ff */
[----:B------:R-:W-:Y:S01]  /*2040*/  ISETP.GE.AND P5, PT, R9, UR44, PT ;  /* 0x0000002c09007c0c */ /* 0x000fe2000bfa6270 */
[----:B------:R-:W-:Y:S01]  /*2050*/  IMAD.WIDE.U32 R36, R2, 0x40, RZ ;  /* 0x0000004002247825 */ /* 0x000fe200078e00ff */
[----:B------:R-:W-:Y:S01]  /*2060*/  ISETP.GE.AND P0, PT, R20, UR44, PT ;  /* 0x0000002c14007c0c */ /* 0x000fe2000bf06270 */
[----:B------:R-:W-:Y:S01]  /*2070*/  ULOP3.LUT UR8, UR49, 0x80000001, URZ, 0xc0, !UPT ;  /* 0x8000000131087892 */ /* 0x000fe2000f8ec0ff */
[----:B------:R-:W-:Y:S01]  /*2080*/  LEA R22, P1, R21, R187, 0x1 ;  /* 0x000000bb15167211 */ /* 0x000fe200078208ff */
[----:B------:R-:W1:Y:S01]  /*2090*/  LDCU.64 UR10, c[0x0][0x3d0] ;  /* 0x00007a00ff0a77ac */ /* 0x000e620008000a00 */
[----:B------:R-:W-:Y:S01]  /*20a0*/  ISETP.GE.AND P4, PT, R15, UR44, PT ;  /* 0x0000002c0f007c0c */ /* 0x000fe2000bf86270 */
[----:B------:R-:W-:Y:S01]  /*20b0*/  IMAD.MOV.U32 R193, RZ, RZ, 0x7f800000 ;  /* 0x7f800000ffc17424 */ /* 0x000fe200078e00ff */
[----:B------:R-:W-:Y:S01]  /*20c0*/  LEA.HI.X R23, R21, R186, R12, 0x1, P1 ;  /* 0x000000ba15177211 */ /* 0x000fe200008f0c0c */
[----:B------:R-:W-:Y:S01]  /*20d0*/  UISETP.NE.AND UP0, UPT, UR8, 0x1, UPT ;  /* 0x000000010800788c */ /* 0x000fe2000bf05270 */
[----:B------:R-:W-:Y:S01]  /*20e0*/  LOP3.LUT R12, R11, 0x1f8, RZ, 0xc0, !PT ;  /* 0x000001f80b0c7812 */ /* 0x000fe200078ec0ff */
[----:B------:R-:W-:Y:S01]  /*20f0*/  UIMAD UR51, UR35, UR16, URZ ;  /* 0x00000010233372a4 */ /* 0x000fe2000f8e02ff */
[----:B------:R-:W-:Y:S01]  /*2100*/  ISETP.GE.AND P6, PT, R10, UR44, PT ;  /* 0x0000002c0a007c0c */ /* 0x000fe2000bfc6270 */
[----:B------:R-:W-:Y:S01]  /*2110*/  USEL UR50, URZ, 0x4000, UP0 ;  /* 0x00004000ff327887 */ /* 0x000fe20008000000 */
[----:B------:R-:W-:Y:S01]  /*2120*/  @!P5 IADD3 R30, P3, PT, R32, R26, RZ ;  /* 0x0000001a201ed210 */ /* 0x000fe20007f7e0ff */
[----:B------:R-:W-:Y:S01]  /*2130*/  UIMAD UR35, UR35, UR14, URZ ;  /* 0x0000000e232372a4 */ /* 0x000fe2000f8e02ff */
[C---:B------:R-:W-:Y:S01]  /*2140*/  @!P0 LEA R26, P1, R4.reuse, R32, 0x7 ;  /* 0x00000020041a8211 */ /* 0x040fe200078238ff */
[----:B------:R-:W2:Y:S01]  /*2150*/  LDCU.64 UR8, c[0x0][0x3d8] ;  /* 0x00007b00ff0877ac */ /* 0x000ea20008000a00 */
[----:B------:R-:W-:Y:S01]  /*2160*/  @!P5 IADD3.X R31, PT, PT, R33, R27, R8, P3, !PT ;  /* 0x0000001b211fd210 */ /* 0x000fe20001ffe408 */
[----:B------:R-:W-:Y:S01]  /*2170*/  IMAD.U32 R8, RZ, RZ, UR16 ;  /* 0x00000010ff087e24 */ /* 0x000fe2000f8e00ff */
[----:B------:R-:W-:Y:S01]  /*2180*/  @!P0 LEA.HI.X R27, R4, R33, R5, 0x7, P1 ;  /* 0x00000021041b8211 */ /* 0x000fe200008f3c05 */
[----:B------:R-:W-:Y:S01]  /*2190*/  IMAD.SHL.U32 R5, R3, 0x40, RZ ;  /* 0x0000004003057824 */ /* 0x000fe200078e00ff */
[----:B------:R-:W-:Y:S01]  /*21a0*/  @!P5 IADD3 R4, P1, PT, R22, R36, RZ ;  /* 0x000000241604d210 */ /* 0x000fe20007f3e0ff */
[----:B------:R-:W-:Y:S01]  /*21b0*/  UIMAD UR51, UR5, UR17, UR51 ;  /* 0x00000011053372a4 */ /* 0x000fe2000f8e0233 */
[----:B------:R-:W-:Y:S01]  /*21c0*/  LOP3.LUT R12, R12, 0x38, R0, 0x78, !PT ;  /* 0x000000380c0c7812 */ /* 0x000fe200078e7800 */
[----:B------:R-:W-:Y:S01]  /*21d0*/  UIMAD UR35, UR5, UR15, UR35 ;  /* 0x0000000f052372a4 */ /* 0x000fe2000f8e0223 */
[----:B------:R-:W-:Y:S01]  /*21e0*/  ISETP.GE.AND P2, PT, R9, UR38, PT ;  /* 0x0000002609007c0c */ /* 0x000fe2000bf46270 */
[----:B------:R-:W-:Y:S01]  /*21f0*/  IMAD.U32 R9, RZ, RZ, UR14 ;  /* 0x0000000eff097e24 */ /* 0x000fe2000f8e00ff */
[----:B------:R-:W-:Y:S01]  /*2200*/  @!P5 IADD3.X R5, PT, PT, R23, R37, R5, P1, !PT ;  /* 0x000000251705d210 */ /* 0x000fe20000ffe405 */
[----:B------:R-:W-:Y:S01]  /*2210*/  IMAD.WIDE.U32 R36, R8, UR5, R34 ;  /* 0x0000000508247c25 */ /* 0x000fe2000f8e0022 */
[----:B------:R-:W-:-:S02]  /*2220*/  @!P0 LEA R8, P1, R2, R22, 0x7 ;  /* 0x0000001602088211 */ /* 0x000fc400078238ff */
[----:B------:R-:W-:Y:S01]  /*2230*/  LOP3.LUT R12, R12, 0x1e00, R11, 0xf8, !PT ;  /* 0x00001e000c0c7812 */ /* 0x000fe200078ef80b */
[----:B------:R-:W-:Y:S01]  /*2240*/  IMAD.WIDE.U32 R34, R9, UR5, R34 ;  /* 0x0000000509227c25 */ /* 0x000fe2000f8e0022 */
[----:B------:R-:W-:Y:S02]  /*2250*/  @!P0 LEA.HI.X R9, R2, R23, R3, 0x7, P1 ;  /* 0x0000001702098211 */ /* 0x000fe400008f3c03 */
[----:B------:R-:W-:Y:S01]  /*2260*/  SHF.R.U32.HI R194, RZ, 0x2, R0 ;  /* 0x00000002ffc27819 */ /* 0x000fe20000011600 */
[----:B------:R-:W-:Y:S01]  /*2270*/  @!P4 IMAD.MOV.U32 R2, RZ, RZ, R189 ;  /* 0x000000ffff02c224 */ /* 0x000fe200078e00bd */
[----:B------:R-:W-:Y:S01]  /*2280*/  LEA R12, R12, UR24, 0x1 ;  /* 0x000000180c0c7c11 */ /* 0x000fe2000f8e08ff */
[----:B------:R-:W-:Y:S01]  /*2290*/  @!P4 IMAD.MOV.U32 R3, RZ, RZ, R188 ;  /* 0x000000ffff03c224 */ /* 0x000fe200078e00bc */
[----:B------:R-:W-:Y:S01]  /*22a0*/  ISETP.GE.AND P3, PT, R10, UR38, PT ;  /* 0x000000260a007c0c */ /* 0x000fe2000bf66270 */
[----:B------:R-:W-:Y:S01]  /*22b0*/  @!P2 IMAD R25, R19, UR16, RZ ;  /* 0x000000101319ac24 */ /* 0x000fe2000f8e02ff */
[----:B------:R-:W-:Y:S01]  /*22c0*/  SHF.R.U32.HI R10, RZ, 0x1, R0 ;  /* 0x00000001ff0a7819 */ /* 0x000fe20000011600 */
[----:B------:R-:W-:Y:S01]  /*22d0*/  VIADD R195, R12, UR50 ;  /* 0x000000320cc37c36 */ /* 0x000fe20008000000 */
[----:B------:R-:W-:Y:S01]  /*22e0*/  @!PT LDS RZ, [RZ] ;  /* 0x00000000fffff984 */ /* 0x000fe20000000800 */
[----:B------:R-:W-:Y:S01]  /*22f0*/  @!PT LDS RZ, [RZ] ;  /* 0x00000000fffff984 */ /* 0x000fe20000000800 */
[----:B------:R-:W-:Y:S01]  /*2300*/  @!PT LDS RZ, [RZ] ;  /* 0x00000000fffff984 */ /* 0x000fe20000000800 */
[----:B------:R3:W-:Y:S01]  /*2310*/  @!P4 LDGSTS.E.BYPASS.LTC128B.128 [R12+0x8000], desc[UR32][R2.64] ;  /* 0x08000000020ccfae */ /* 0x0007e2000b981a20 */
[----:B------:R-:W-:-:S02]  /*2320*/  @!P2 IMAD R25, R24, UR17, R25 ;  /* 0x000000111819ac24 */ /* 0x000fc4000f8e0219 */
[----:B------:R-:W-:Y:S01]  /*2330*/  IMAD.MOV.U32 R192, RZ, RZ, 0x7f800000 ;  /* 0x7f800000ffc07424 */ /* 0x000fe200078e00ff */
[----:B------:R4:W-:Y:S01]  /*2340*/  @P4 STS.128 [R12+0x8000], RZ ;  /* 0x008000ff0c004388 */ /* 0x0009e20000000c00 */
[----:B------:R-:W-:Y:S02]  /*2350*/  @!P2 IMAD R19, R19, UR14, RZ ;  /* 0x0000000e1313ac24 */ /* 0x000fe4000f8e02ff */
[----:B------:R-:W-:Y:S01]  /*2360*/  IMAD.MOV.U32 R191, RZ, RZ, 0x7f800000 ;  /* 0x7f800000ffbf7424 */ /* 0x000fe200078e00ff */
[----:B------:R4:W-:Y:S01]  /*2370*/  @P6 STS.128 [R12+0x9000], RZ ;  /* 0x009000ff0c006388 */ /* 0x0009e20000000c00 */
[----:B------:R-:W-:Y:S02]  /*2380*/  @!P2 IMAD R19, R24, UR15, R19 ;  /* 0x0000000f1813ac24 */ /* 0x000fe4000f8e0213 */
[----:B------:R-:W-:Y:S01]  /*2390*/  IMAD.MOV.U32 R190, RZ, RZ, 0x7f800000 ;  /* 0x7f800000ffbe7424 */ /* 0x000fe200078e00ff */
[----:B------:R-:W-:Y:S01]  /*23a0*/  @!PT LDS RZ, [RZ] ;  /* 0x00000000fffff984 */ /* 0x000fe20000000800 */
[----:B------:R-:W-:Y:S01]  /*23b0*/  @!PT LDS RZ, [RZ] ;  /* 0x00000000fffff984 */ /* 0x000fe20000000800 */
[----:B------:R-:W-:Y:S01]  /*23c0*/  @!PT LDS RZ, [RZ] ;  /* 0x00000000fffff984 */ /* 0x000fe20000000800 */
[----:B------:R1:W-:Y:S01]  /*23d0*/  @!P6 LDGSTS.E.BYPASS.LTC128B.128 [R12+0x9000], desc[UR32][R32.64] ;  /* 0x09000000200cefae */ /* 0x0003e2000b981a20 */
[----:B------:R-:W-:-:S02]  /*23e0*/  IMAD.SHL.U32 R158, R0, 0x20, RZ ;  /* 0x00000020009e7824 */ /* 0x000fc400078e00ff */
[----:B------:R-:W-:Y:S01]  /*23f0*/  IMAD.MOV.U32 R160, RZ, RZ, 0x40 ;  /* 0x00000040ffa07424 */ /* 0x000fe200078e00ff */
[----:B------:R4:W-:Y:S01]  /*2400*/  @P5 STS.128 [R12+0xa000], RZ ;  /* 0x00a000ff0c005388 */ /* 0x0009e20000000c00 */
[----:B------:R-:W-:Y:S01]  /*2410*/  IMAD.MOV.U32 R185, RZ, RZ, 0x4 ;  /* 0x00000004ffb97424 */ /* 0x000fe200078e00ff */
[----:B------:R-:W-:Y:S02]  /*2420*/  CS2R R126, SRZ ;  /* 0x00000000007e7805 */ /* 0x000fe4000001ff00 */
[----:B------:R-:W-:Y:S01]  /*2430*/  CS2R R124, SRZ ;  /* 0x00000000007c7805 */ /* 0x000fe2000001ff00 */
[----:B------:R-:W-:Y:S01]  /*2440*/  @!PT LDS RZ, [RZ] ;  /* 0x00000000fffff984 */ /* 0x000fe20000000800 */
[----:B------:R-:W-:Y:S01]  /*2450*/  @!PT LDS RZ, [RZ] ;  /* 0x00000000fffff984 */ /* 0x000fe20000000800 */
[----:B------:R-:W-:Y:S01]  /*2460*/  @!PT LDS RZ, [RZ] ;  /* 0x00000000fffff984 */ /* 0x000fe20000000800 */
[----:B------:R2:W-:Y:S01]  /*2470*/  @!P5 LDGSTS.E.BYPASS.LTC128B.128 [R12+0xa000], desc[UR32][R30.64] ;  /* 0x0a0000001e0cdfae */ /* 0x0005e2000b981a20 */
[----:B------:R-:W-:Y:S02]  /*2480*/  CS2R R130, SRZ ;  /* 0x0000000000827805 */ /* 0x000fe4000001ff00 */
[----:B------:R-:W-:Y:S02]  /*2490*/  CS2R R128, SRZ ;  /* 0x0000000000807805 */ /* 0x000fe4000001ff00 */
[----:B------:R-:W-:Y:S01]  /*24a0*/  CS2R R122, SRZ ;  /* 0x00000000007a7805 */ /* 0x000fe2000001ff00 */
[----:B------:R4:W-:Y:S01]  /*24b0*/  @P0 STS.128 [R12+0xb000], RZ ;  /* 0x00b000ff0c000388 */ /* 0x0009e20000000c00 */
[----:B------:R-:W-:-:S02]  /*24c0*/  CS2R R120, SRZ ;  /* 0x0000000000787805 */ /* 0x000fc4000001ff00 */
[----:B------:R-:W-:Y:S01]  /*24d0*/  CS2R R118, SRZ ;  /* 0x0000000000767805 */ /* 0x000fe2000001ff00 */
[----:B---3--:R-:W-:Y:S01]  /*24e0*/  @!P4 IMAD.MOV.U32 R2, RZ, RZ, R187 ;  /* 0x000000ffff02c224 */ /* 0x008fe200078e00bb */
[----:B------:R-:W-:Y:S01]  /*24f0*/  @!PT LDS RZ, [RZ] ;  /* 0x00000000fffff984 */ /* 0x000fe20000000800 */
[----:B------:R-:W-:Y:S01]  /*2500*/  @!PT LDS RZ, [RZ] ;  /* 0x00000000fffff984 */ /* 0x000fe20000000800 */
[----:B------:R-:W-:Y:S01]  /*2510*/  @!PT LDS RZ, [RZ] ;  /* 0x00000000fffff984 */ /* 0x000fe20000000800 */
[----:B------:R3:W-:Y:S01]  /*2520*/  @!P0 LDGSTS.E.BYPASS.LTC128B.128 [R12+0xb000], desc[UR32][R26.64] ;  /* 0x0b0000001a0c8fae */ /* 0x0007e2000b981a20 */
[----:B------:R-:W-:Y:S01]  /*2530*/  @!P4 IMAD.MOV.U32 R3, RZ, RZ, R186 ;  /* 0x000000ffff03c224 */ /* 0x000fe200078e00ba */
[----:B------:R-:W-:Y:S02]  /*2540*/  CS2R R116, SRZ ;  /* 0x0000000000747805 */ /* 0x000fe4000001ff00 */
[----:B------:R-:W-:Y:S02]  /*2550*/  CS2R R110, SRZ ;  /* 0x00000000006e7805 */ /* 0x000fe4000001ff00 */
[----:B------:R-:W-:Y:S02]  /*2560*/  CS2R R108, SRZ ;  /* 0x00000000006c7805 */ /* 0x000fe4000001ff00 */
[----:B------:R-:W-:Y:S01]  /*2570*/  CS2R R114, SRZ ;  /* 0x0000000000727805 */ /* 0x000fe2000001ff00 */
[----:B------:R4:W-:Y:S01]  /*2580*/  @!P4 LDGSTS.E.BYPASS.LTC128B.128 [R195], desc[UR32][R2.64] ;  /* 0x0000000002c3cfae */ /* 0x0009e2000b981a20 */
[----:B------:R-:W-:-:S02]  /*2590*/  CS2R R112, SRZ ;  /* 0x0000000000707805 */ /* 0x000fc4000001ff00 */
[----:B------:R-:W-:Y:S02]  /*25a0*/  CS2R R106, SRZ ;  /* 0x00000000006a7805 */ /* 0x000fe4000001ff00 */
[----:B------:R-:W-:Y:S01]  /*25b0*/  CS2R R104, SRZ ;  /* 0x0000000000687805 */ /* 0x000fe2000001ff00 */
[----:B------:R4:W-:Y:S01]  /*25c0*/  @P4 STS.128 [R195], RZ ;  /* 0x000000ffc3004388 */ /* 0x0009e20000000c00 */
[----:B-1----:R-:W-:Y:S02]  /*25d0*/  IADD3 R32, P1, PT, R36, UR46, RZ ;  /* 0x0000002e24207c10 */ /* 0x002fe4000ff3e0ff */
[----:B------:R-:W-:Y:S02]  /*25e0*/  CS2R R102, SRZ ;  /* 0x0000000000667805 */ /* 0x000fe4000001ff00 */
[----:B------:R-:W-:Y:S01]  /*25f0*/  CS2R R100, SRZ ;  /* 0x0000000000647805 */ /* 0x000fe2000001ff00 */
[----:B------:R1:W-:Y:S01]  /*2600*/  @P6 STS.128 [R195+0x1000], RZ ;  /* 0x001000ffc3006388 */ /* 0x0003e20000000c00 */
[----:B------:R-:W-:Y:S01]  /*2610*/  IADD3.X R33, PT, PT, R17, UR51, R37, P1, !PT ;  /* 0x0000003311217c10 */ /* 0x000fe20008ffe425 */
[----:B------:R-:W-:Y:S01]  /*2620*/  @!P3 IMAD R17, R13, UR16, RZ ;  /* 0x000000100d11bc24 */ /* 0x000fe2000f8e02ff */
[----:B------:R-:W-:Y:S01]  /*2630*/  ISETP.GE.AND P1, PT, R20, UR38, PT ;  /* 0x0000002614007c0c */ /* 0x000fe2000bf26270 */
[----:B------:R-:W-:Y:S01]  /*2640*/  @!PT LDS RZ, [RZ] ;  /* 0x00000000fffff984 */ /* 0x000fe20000000800 */
[----:B------:R-:W-:Y:S01]  /*2650*/  @!PT LDS RZ, [RZ] ;  /* 0x00000000fffff984 */ /* 0x000fe20000000800 */
[----:B------:R-:W-:Y:S01]  /*2660*/  @!PT LDS RZ, [RZ] ;  /* 0x00000000fffff984 */ /* 0x000fe20000000800 */
[----:B------:R1:W-:Y:S01]  /*2670*/  @!P6 LDGSTS.E.BYPASS.LTC128B.128 [R195+0x1000], desc[UR32][R22.64] ;  /* 0x0100000016c3efae */ /* 0x0003e2000b981a20 */
[----:B--2---:R-:W-:Y:S01]  /*2680*/  IMAD R30, R7, UR10, RZ ;  /* 0x0000000a071e7c24 */ /* 0x004fe2000f8e02ff */
[----:B------:R-:W-:Y:S01]  /*2690*/  CS2R R94, SRZ ;  /* 0x00000000005e7805 */ /* 0x000fe2000001ff00 */
[----:B------:R-:W-:Y:S01]  /*26a0*/  IMAD.WIDE.U32 R20, R6, UR10, R32 ;  /* 0x0000000a06147c25 */ /* 0x000fe2000f8e0020 */
[----:B------:R2:W-:Y:S01]  /*26b0*/  @P5 STS.128 [R195+0x2000], RZ ;  /* 0x002000ffc3005388 */ /* 0x0005e20000000c00 */
[----:B------:R-:W-:-:S02]  /*26c0*/  CS2R R92, SRZ ;  /* 0x00000000005c7805 */ /* 0x000fc4000001ff00 */
[----:B------:R-:W-:Y:S01]  /*26d0*/  CS2R R98, SRZ ;  /* 0x0000000000627805 */ /* 0x000fe2000001ff00 */
[----:B------:R-:W-:Y:S01]  /*26e0*/  IMAD R30, R6, UR11, R30 ;  /* 0x0000000b061e7c24 */ /* 0x000fe2000f8e021e */
[----:B------:R-:W-:Y:S01]  /*26f0*/  @!PT LDS RZ, [RZ] ;  /* 0x00000000fffff984 */ /* 0x000fe20000000800 */
[----:B------:R-:W-:Y:S01]  /*2700*/  @!PT LDS RZ, [RZ] ;  /* 0x00000000fffff984 */ /* 0x000fe20000000800 */
[----:B------:R-:W-:Y:S01]  /*2710*/  @!PT LDS RZ, [RZ] ;  /* 0x00000000fffff984 */ /* 0x000fe20000000800 */
[----:B------:R2:W-:Y:S01]  /*2720*/  @!P5 LDGSTS.E.BYPASS.LTC128B.128 [R195+0x2000], desc[UR32][R4.64] ;  /* 0x0200000004c3dfae */ /* 0x0005e2000b981a20 */
[----:B---3--:R-:W-:Y:S01]  /*2730*/  IADD3 R26, P4, PT, R34, UR48, RZ ;  /* 0x00000030221a7c10 */ /* 0x008fe2000ff9e0ff */
[----:B------:R-:W-:Y:S01]  /*2740*/  @!P3 IMAD R17, R28, UR17, R17 ;  /* 0x000000111c11bc24 */ /* 0x000fe2000f8e0211 */
[----:B------:R-:W-:Y:S01]  /*2750*/  CS2R R96, SRZ ;  /* 0x0000000000607805 */ /* 0x000fe2000001ff00 */
[----:B------:R-:W-:Y:S01]  /*2760*/  IMAD.IADD R31, R21, 0x1, R30 ;  /* 0x00000001151f7824 */ /* 0x000fe200078e021e */
[----:B------:R-:W-:Y:S01]  /*2770*/  IADD3.X R27, PT, PT, R16, UR35, R35, P4, !PT ;  /* 0x00000023101b7c10 */ /* 0x000fe2000a7fe423 */
[----:B------:R-:W-:Y:S01]  /*2780*/  @!P3 IMAD.MOV.U32 R30, RZ, RZ, R20 ;  /* 0x000000ffff1eb224 */ /* 0x000fe200078e0014 */
[----:B----4-:R-:W-:Y:S01]  /*2790*/  LOP3.LUT R2, R10, 0x30, RZ, 0xc0, !PT ;  /* 0x000000300a027812 */ /* 0x010fe200078ec0ff */
[----:B------:R-:W-:Y:S01]  /*27a0*/  @!P2 IMAD.MOV.U32 R35, RZ, RZ, R31 ;  /* 0x000000ffff23a224 */ /* 0x000fe200078e001f */
[----:B------:R-:W-:Y:S01]  /*27b0*/  ISETP.GE.AND P4, PT, R15, UR38, PT ;  /* 0x000000260f007c0c */ /* 0x000fe2000bf86270 */
[----:B------:R-:W-:Y:S01]  /*27c0*/  IMAD.WIDE.U32 R26, R6, UR8, R26 ;  /* 0x00000008061a7c25 */ /* 0x000fe2000f8e001a */
[----:B------:R-:W-:Y:S01]  /*27d0*/  LOP3.LUT R194, R2, 0x7, R194, 0xf8, !PT ;  /* 0x0000000702c27812 */ /* 0x000fe200078ef8c2 */
[----:B------:R3:W-:Y:S01]  /*27e0*/  @P0 STS.128 [R195+0x3000], RZ ;  /* 0x003000ffc3000388 */ /* 0x0007e20000000c00 */
[----:B------:R-:W4:Y:S01]  /*27f0*/  @!P3 LDC.64 R2, c[0x0][0x388] ;  /* 0x0000e200ff02bb82 */ /* 0x000f220000000a00 */
[--C-:B------:R-:W-:Y:S01]  /*2800*/  @!P1 IMAD.MOV.U32 R21, RZ, RZ, R31.reuse ;  /* 0x000000ffff159224 */ /* 0x100fe200078e001f */
[----:B------:R-:W3:Y:S01]  /*2810*/  LDCU UR35, c[0x0][0x590] ;  /* 0x0000b200ff2377ac */ /* 0x000ee20008000800 */
[C---:B------:R-:W-:Y:S01]  /*2820*/  VIADD R16, R194.reuse, 0x8 ;  /* 0x00000008c2107836 */ /* 0x040fe20000000000 */
[----:B------:R-:W-:Y:S01]  /*2830*/  @!PT LDS RZ, [RZ] ;  /* 0x00000000fffff984 */ /* 0x000fe20000000800 */
[----:B------:R-:W-:Y:S01]  /*2840*/  @!PT LDS RZ, [RZ] ;  /* 0x00000000fffff984 */ /* 0x000fe20000000800 */
[----:B------:R-:W-:Y:S01]  /*2850*/  @!PT LDS RZ, [RZ] ;  /* 0x00000000fffff984 */ /* 0x000fe20000000800 */
[----:B------:R3:W-:Y:S01]  /*2860*/  @!P0 LDGSTS.E.BYPASS.LTC128B.128 [R195+0x3000], desc[UR32][R8.64] ;  /* 0x0300000008c38fae */ /* 0x0007e2000b981a20 */
[----:B------:R-:W-:Y:S01]  /*2870*/  @!P3 IMAD R13, R13, UR14, RZ ;  /* 0x0000000e0d0dbc24 */ /* 0x000fe2000f8e02ff */
[----:B------:R-:W-:Y:S01]  /*2880*/  CS2R R90, SRZ ;  /* 0x00000000005a7805 */ /* 0x000fe2000001ff00 */
[----:B-1----:R-:W-:Y:S01]  /*2890*/  IMAD R22, R7, UR8, RZ ;  /* 0x0000000807167c24 */ /* 0x002fe2000f8e02ff */
[----:B------:R-:W-:Y:S01]  /*28a0*/  LOP3.LUT R7, R194, 0x40, RZ, 0xfc, !PT ;  /* 0x00000040c2077812 */ /* 0x000fe200078efcff */
[--C-:B------:R-:W-:Y:S01]  /*28b0*/  @!P4 IMAD.MOV.U32 R39, RZ, RZ, R31.reuse ;  /* 0x000000ffff27c224 */ /* 0x100fe200078e001f */
[----:B------:R-:W-:Y:S01]  /*28c0*/  ISETP.GE.AND P6, PT, R16, UR44, PT ;  /* 0x0000002c10007c0c */ /* 0x000fe2000bfc6270 */
[----:B------:R-:W-:Y:S01]  /*28d0*/  IMAD R22, R6, UR9, R22 ;  /* 0x0000000906167c24 */ /* 0x000fe2000f8e0216 */
[----:B------:R-:W-:Y:S01]  /*28e0*/  ISETP.GE.AND P5, PT, R7, UR44, PT ;  /* 0x0000002c07007c0c */ /* 0x000fe2000bfa6270 */
[----:B------:R-:W-:Y:S01]  /*28f0*/  @!P3 IMAD.WIDE.U32 R30, R28, UR16, R30 ;  /* 0x000000101c1ebc25 */ /* 0x000fe2000f8e001e */
[----:B------:R-:W1:Y:S01]  /*2900*/  @!P4 LDC.64 R6, c[0x0][0x388] ;  /* 0x0000e200ff06cb82 */ /* 0x000e620000000a00 */
[----:B------:R-:W-:-:S02]  /*2910*/  CS2R R88, SRZ ;  /* 0x0000000000587805 */ /* 0x000fc4000001ff00 */
[----:B------:R-:W-:Y:S01]  /*2920*/  CS2R R86, SRZ ;  /* 0x0000000000567805 */ /* 0x000fe2000001ff00 */
[----:B------:R-:W-:Y:S01]  /*2930*/  @!P3 IMAD.IADD R17, R31, 0x1, R17 ;  /* 0x000000011f11b824 */ /* 0x000fe200078e0211 */
[----:B------:R-:W-:Y:S01]  /*2940*/  CS2R R84, SRZ ;  /* 0x0000000000547805 */ /* 0x000fe2000001ff00 */
[----:B------:R-:W-:Y:S01]  /*2950*/  IMAD.IADD R23, R27, 0x1, R22 ;  /* 0x000000011b177824 */ /* 0x000fe200078e0216 */
[----:B------:R-:W-:Y:S01]  /*2960*/  CS2R R78, SRZ ;  /* 0x00000000004e7805 */ /* 0x000fe2000001ff00 */
[--C-:B------:R-:W-:Y:S01]  /*2970*/  @!P4 IMAD.MOV.U32 R38, RZ, RZ, R20.reuse ;  /* 0x000000ffff26c224 */ /* 0x100fe200078e0014 */
[----:B--2---:R-:W2:Y:S01]  /*2980*/  @!P2 LDC.64 R4, c[0x0][0x388] ;  /* 0x0000e200ff04ab82 */ /* 0x004ea20000000a00 */
[----:B------:R-:W-:Y:S01]  /*2990*/  @!P2 IMAD.MOV.U32 R34, RZ, RZ, R20 ;  /* 0x000000ffff22a224 */ /* 0x000fe200078e0014 */
[----:B----4-:R-:W-:Y:S01]  /*29a0*/  @!P3 LEA R16, P0, R30, R2, 0x1 ;  /* 0x000000021e10b211 */ /* 0x010fe200078008ff */
[----:B------:R-:W-:Y:S01]  /*29b0*/  @!P4 IMAD.WIDE.U32 R38, R15, UR16, R38 ;  /* 0x000000100f26cc25 */ /* 0x000fe2000f8e0026 */
[----:B------:R-:W-:-:S02]  /*29c0*/  CS2R R76, SRZ ;  /* 0x00000000004c7805 */ /* 0x000fc4000001ff00 */
[----:B------:R-:W-:Y:S02]  /*29d0*/  CS2R R82, SRZ ;  /* 0x0000000000527805 */ /* 0x000fe4000001ff00 */
[----:B------:R-:W-:Y:S01]  /*29e0*/  @!P3 LEA.HI.X R17, R30, R3, R17, 0x1, P0 ;  /* 0x000000031e11b211 */ /* 0x000fe200000f0c11 */
[C---:B------:R-:W-:Y:S01]  /*29f0*/  @!P3 IMAD R13, R28.reuse, UR15, R13 ;  /* 0x0000000f1c0dbc24 */ /* 0x040fe2000f8e020d */
[----:B------:R-:W4:Y:S01]  /*2a00*/  @!P4 LDC.64 R2, c[0x0][0x390] ;  /* 0x0000e400ff02cb82 */ /* 0x000f220000000a00 */
[----:B---3--:R-:W-:Y:S01]  /*2a10*/  @!P3 IMAD.MOV.U32 R8, RZ, RZ, R26 ;  /* 0x000000ffff08b224 */ /* 0x008fe200078e001a */
[----:B------:R-:W-:Y:S01]  /*2a20*/  CS2R R80, SRZ ;  /* 0x0000000000507805 */ /* 0x000fe2000001ff00 */
[----:B------:R-:W-:Y:S01]  /*2a30*/  @!P3 IMAD.MOV.U32 R9, RZ, RZ, R23 ;  /* 0x000000ffff09b224 */ /* 0x000fe200078e0017 */
[----:B------:R-:W-:Y:S01]  /*2a40*/  CS2R R74, SRZ ;  /* 0x00000000004a7805 */ /* 0x000fe2000001ff00 */
[----:B------:R-:W-:Y:S01]  /*2a50*/  @!P4 IMAD R30, R15, UR17, R39 ;  /* 0x000000110f1ecc24 */ /* 0x000fe2000f8e0227 */
[----:B------:R-:W-:Y:S01]  /*2a60*/  CS2R R72, SRZ ;  /* 0x0000000000487805 */ /* 0x000fe2000001ff00 */
[----:B------:R-:W-:Y:S01]  /*2a70*/  @!P3 IMAD.WIDE.U32 R28, R28, UR14, R8 ;  /* 0x0000000e1c1cbc25 */ /* 0x000fe2000f8e0008 */
[----:B-1----:R-:W-:Y:S01]  /*2a80*/  @!P4 LEA R32, P0, R38, R6, 0x1 ;  /* 0x000000062620c211 */ /* 0x002fe200078008ff */
[----:B------:R-:W1:Y:S01]  /*2a90*/  @!P1 LDC.64 R8, c[0x0][0x388] ;  /* 0x0000e200ff089b82 */ /* 0x000e620000000a00 */
[----:B------:R-:W-:Y:S01]  /*2aa0*/  CS2R R70, SRZ ;  /* 0x0000000000467805 */ /* 0x000fe2000001ff00 */
[----:B------:R-:W-:Y:S01]  /*2ab0*/  @!P2 IMAD.WIDE.U32 R34, R24, UR16, R34 ;  /* 0x000000101822ac25 */ /* 0x000fe2000f8e0022 */
[----:B------:R-:W-:-:S02]  /*2ac0*/  @!P4 LEA.HI.X R33, R38, R7, R30, 0x1, P0 ;  /* 0x000000072621c211 */ /* 0x000fc400000f0c1e */
[----:B------:R-:W-:Y:S01]  /*2ad0*/  CS2R R68, SRZ ;  /* 0x0000000000447805 */ /* 0x000fe2000001ff00 */
[----:B------:R-:W-:Y:S01]  /*2ae0*/  UIADD3 UR42, UPT, UPT, -UR47, UR42, URZ ;  /* 0x0000002a2f2a7290 */ /* 0x000fe2000fffe1ff */
[----:B------:R-:W-:Y:S01]  /*2af0*/  @!P4 IMAD.MOV.U32 R22, RZ, RZ, R26 ;  /* 0x000000ffff16c224 */ /* 0x000fe200078e001a */
[C---:B--2---:R-:W-:Y:S01]  /*2b00*/  @!P2 LEA R30, P0, R34.reuse, R4, 0x1 ;  /* 0x00000004221ea211 */ /* 0x044fe200078008ff */
[--C-:B------:R-:W-:Y:S01]  /*2b10*/  @!P2 IMAD.MOV.U32 R37, RZ, RZ, R23.reuse ;  /* 0x000000ffff25a224 */ /* 0x100fe200078e0017 */
[----:B------:R-:W2:Y:S01]  /*2b20*/  @!P3 LDC.64 R6, c[0x0][0x390] ;  /* 0x0000e400ff06bb82 */ /* 0x000ea20000000a00 */
[----:B------:R-:W-:Y:S01]  /*2b30*/  @!P1 IMAD.MOV.U32 R27, RZ, RZ, R23 ;  /* 0x000000ffff1b9224 */ /* 0x000fe200078e0017 */
[----:B------:R-:W-:Y:S01]  /*2b40*/  @!P4 LDGSTS.E.BYPASS.LTC128B.128 [R12+0xc000], desc[UR32][R32.64] ;  /* 0x0c000000200ccfae */ /* 0x000fe2000b981a20 */
[----:B------:R-:W-:Y:S01]  /*2b50*/  @!P2 IMAD.IADD R25, R35, 0x1, R25 ;  /* 0x000000012319a824 */ /* 0x000fe200078e0219 */
[----:B------:R-:W3:Y:S01]  /*2b60*/  LDCU UR9, c[0x0][0x504] ;  /* 0x0000a080ff0977ac */ /* 0x000ee20008000800 */
[C---:B------:R-:W-:Y:S01]  /*2b70*/  @!P4 IMAD.WIDE.U32 R22, R15.reuse, UR14, R22 ;  /* 0x0000000e0f16cc25 */ /* 0x040fe2000f8e0016 */
[----:B------:R1:W-:Y:S02]  /*2b80*/  @P4 STS.128 [R12+0xc000], RZ ;  /* 0x00c000ff0c004388 */ /* 0x0003e40000000c00 */
[----:B------:R-:W-:Y:S01]  /*2b90*/  @!P2 LEA.HI.X R31, R34, R5, R25, 0x1, P0 ;  /* 0x00000005221fa211 */ /* 0x000fe200000f0c19 */
[----:B------:R-:W-:Y:S01]  /*2ba0*/  @!P4 IMAD R15, R15, UR15, R23 ;  /* 0x0000000f0f0fcc24 */ /* 0x000fe2000f8e0217 */
[----:B------:R-:W3:Y:S01]  /*2bb0*/  @!P2 LDC.64 R4, c[0x0][0x390] ;  /* 0x0000e400ff04ab82 */ /* 0x000ee20000000a00 */
[----:B------:R-:W-:Y:S01]  /*2bc0*/  @!P2 IMAD.MOV.U32 R36, RZ, RZ, R26 ;  /* 0x000000ffff24a224 */ /* 0x000fe200078e001a */
[----:B----4-:R-:W-:Y:S01]  /*2bd0*/  @!P4 LEA R34, P0, R22, R2, 0x1 ;  /* 0x000000021622c211 */ /* 0x010fe200078008ff */
[----:B------:R-:W-:Y:S01]  /*2be0*/  @!P1 IMAD.WIDE.U32 R20, R14, UR16, R20 ;  /* 0x000000100e149c25 */ /* 0x000fe2000f8e0014 */
[----:B------:R4:W-:Y:S01]  /*2bf0*/  @P3 STS.128 [R12+0xd000], RZ ;  /* 0x00d000ff0c003388 */ /* 0x0009e20000000c00 */
[----:B------:R-:W2:Y:S01]  /*2c00*/  LDCU UR8, c[0x0][0x508] ;  /* 0x0000a100ff0877ac */ /* 0x000ea20008000800 */
[----:B------:R-:W-:Y:S01]  /*2c10*/  @!P4 LEA.HI.X R35, R22, R3, R15, 0x1, P0 ;  /* 0x000000031623c211 */ /* 0x000fe200000f0c0f */
[----:B------:R-:W-:Y:S01]  /*2c20*/  @!P2 IMAD.WIDE.U32 R36, R24, UR14, R36 ;  /* 0x0000000e1824ac25 */ /* 0x000fe2000f8e0024 */
[----:B------:R-:W4:Y:S01]  /*2c30*/  @!P1 LDC.64 R2, c[0x0][0x390] ;  /* 0x0000e400ff029b82 */ /* 0x000f220000000a00 */
[----:B-1----:R-:W-:Y:S01]  /*2c40*/  @!P1 LEA R8, P0, R20, R8, 0x1 ;  /* 0x0000000814089211 */ /* 0x002fe200078008ff */
[----:B------:R-:W-:Y:S01]  /*2c50*/  @!PT LDS RZ, [RZ] ;  /* 0x00000000fffff984 */ /* 0x000fe20000000800 */
[----:B------:R-:W-:Y:S01]  /*2c60*/  @!PT LDS RZ, [RZ] ;  /* 0x00000000fffff984 */ /* 0x000fe20000000800 */
[----:B------:R-:W-:Y:S01]  /*2c70*/  @!PT LDS RZ, [RZ] ;  /* 0x00000000fffff984 */ /* 0x000fe20000000800 */
[----:B------:R-:W-:Y:S01]  /*2c80*/  @!P3 LDGSTS.E.BYPASS.LTC128B.128 [R12+0xd000], desc[UR32][R16.64] ;  /* 0x0d000000100cbfae */ /* 0x000fe2000b981a20 */
[----:B------:R-:W-:Y:S01]  /*2c90*/  @!P1 IMAD R24, R18, UR16, RZ ;  /* 0x0000001012189c24 */ /* 0x000fe2000f8e02ff */
[----:B------:R-:W1:Y:S01]  /*2ca0*/  LDCU UR5, c[0x0][0x3e0] ;  /* 0x00007c00ff0577ac */ /* 0x000e620008000800 */
[----:B------:R-:W-:Y:S01]  /*2cb0*/  @!P3 IMAD.IADD R13, R29, 0x1, R13 ;  /* 0x000000011d0db824 */ /* 0x000fe200078e020d */
[----:B------:R1:W-:Y:S01]  /*2cc0*/  @P2 STS.128 [R12+0xe000], RZ ;  /* 0x00e000ff0c002388 */ /* 0x0003e20000000c00 */
[----:B------:R-:W-:Y:S01]  /*2cd0*/  @!P1 IMAD R24, R14, UR17, R24 ;  /* 0x000000110e189c24 */ /* 0x000fe2000f8e0218 */
[----:B------:R-:W1:Y:S01]  /*2ce0*/  LDCU UR17, c[0x0][0x594] ;  /* 0x0000b280ff1177ac */ /* 0x000e620008000800 */
[----:B------:R-:W-:Y:S01]  /*2cf0*/  @!P1 IMAD R18, R18, UR14, RZ ;  /* 0x0000000e12129c24 */ /* 0x000fe2000f8e02ff */
[----:B------:R-:W-:Y:S01]  /*2d00*/  @!PT LDS RZ, [RZ] ;  /* 0x00000000fffff984 */ /* 0x000fe20000000800 */
[----:B------:R-:W-:Y:S01]  /*2d10*/  @!PT LDS RZ, [RZ] ;  /* 0x00000000fffff984 */ /* 0x000fe20000000800 */
[----:B------:R-:W-:Y:S01]  /*2d20*/  @!PT LDS RZ, [RZ] ;  /* 0x00000000fffff984 */ /* 0x000fe20000000800 */
[----:B------:R-:W-:Y:S01]  /*2d30*/  @!P2 LDGSTS.E.BYPASS.LTC128B.128 [R12+0xe000], desc[UR32][R30.64] ;  /* 0x0e0000001e0cafae */ /* 0x000fe2000b981a20 */
[----:B------:R-:W-:Y:S01]  /*2d40*/  @!P1 IMAD.IADD R24, R21, 0x1, R24 ;  /* 0x0000000115189824 */ /* 0x000fe200078e0218 */
[----:B------:R-:W1:Y:S01]  /*2d50*/  LDCU UR10, c[0x0][0x45c] ;  /* 0x00008b80ff0a77ac */ /* 0x000e620008000800 */
[----:B------:R-:W-:Y:S01]  /*2d60*/  @!P2 IMAD.IADD R19, R37, 0x1, R19 ;  /* 0x000000012513a824 */ /* 0x000fe200078e0213 */
[----:B------:R1:W-:Y:S01]  /*2d70*/  @P1 STS.128 [R12+0xf000], RZ ;  /* 0x00f000ff0c001388 */ /* 0x0003e20000000c00 */
[----:B------:R-:W-:Y:S01]  /*2d80*/  @!P1 IMAD R18, R14, UR15, R18 ;  /* 0x0000000f0e129c24 */ /* 0x000fe2000f8e0212 */
[----:B------:R-:W-:Y:S01]  /*2d90*/  @!P1 LEA.HI.X R9, R20, R9, R24, 0x1, P0 ;  /* 0x0000000914099211 */ /* 0x000fe200000f0c18 */
[----:B------:R-:W-:Y:S01]  /*2da0*/  @!P1 IMAD.WIDE.U32 R26, R14, UR14, R26 ;  /* 0x0000000e0e1a9c25 */ /* 0x000fe2000f8e001a */
[C---:B--2---:R-:W-:Y:S01]  /*2db0*/  @!P3 LEA R6, P0, R28.reuse, R6, 0x1 ;  /* 0x000000061c06b211 */ /* 0x044fe200078008ff */
[----:B------:R-:W2:Y:S02]  /*2dc0*/  LDCU UR15, c[0x0][0x3b0] ;  /* 0x00007600ff0f77ac */ /* 0x000ea40008000800 */
[----:B------:R-:W-:Y:S01]  /*2dd0*/  @!PT LDS RZ, [RZ] ;  /* 0x00000000fffff984 */ /* 0x000fe20000000800 */
[----:B------:R-:W-:Y:S01]  /*2de0*/  @!PT LDS RZ, [RZ] ;  /* 0x00000000fffff984 */ /* 0x000fe20000000800 */
[----:B------:R-:W-:Y:S01]  /*2df0*/  @!PT LDS RZ, [RZ] ;  /* 0x00000000fffff984 */ /* 0x000fe20000000800 */
[----:B------:R1:W-:Y:S01]  /*2e00*/  @!P1 LDGSTS.E.BYPASS.LTC128B.128 [R12+0xf000], desc[UR32][R8.64] ;  /* 0x0f000000080c9fae */ /* 0x0003e2000b981a20 */
[----:B------:R-:W-:Y:S01]  /*2e10*/  @!P3 LEA.HI.X R7, R28, R7, R13, 0x1, P0 ;  /* 0x000000071c07b211 */ /* 0x000fe200000f0c0d */
[----:B------:R-:W-:Y:S01]  /*2e20*/  @!P1 IMAD.IADD R18, R27, 0x1, R18 ;  /* 0x000000011b129824 */ /* 0x000fe200078e0212 */
[C---:B---3--:R-:W-:Y:S01]  /*2e30*/  @!P2 LEA R4, P0, R36.reuse, R4, 0x1 ;  /* 0x000000042404a211 */ /* 0x048fe200078008ff */
[----:B------:R-:W-:Y:S01]  /*2e40*/  @!P4 LDGSTS.E.BYPASS.LTC128B.128 [R12+0x10000], desc[UR32][R34.64] ;  /* 0x10000000220ccfae */ /* 0x000fe2000b981a20 */
[----:B------:R-:W3:Y:S02]  /*2e50*/  LDCU UR14, c[0x0][0x3b4] ;  /* 0x00007680ff0e77ac */ /* 0x000ee40008000800 */
[----:B------:R-:W-:Y:S01]  /*2e60*/  @!P2 LEA.HI.X R5, R36, R5, R19, 0x1, P0 ;  /* 0x000000052405a211 */ /* 0x000fe200000f0c13 */
[----:B------:R1:W-:Y:S01]  /*2e70*/  @P4 STS.128 [R12+0x10000], RZ ;  /* 0x010000ff0c004388 */ /* 0x0003e20000000c00 */
[----:B----4-:R-:W-:-:S03]  /*2e80*/  @!P1 LEA R2, P0, R26, R2, 0x1 ;  /* 0x000000021a029211 */ /* 0x010fc600078008ff */
[----:B------:R4:W-:Y:S01]  /*2e90*/  @P3 STS.128 [R12+0x11000], RZ ;  /* 0x011000ff0c003388 */ /* 0x0009e20000000c00 */
[----:B------:R-:W-:Y:S02]  /*2ea0*/  @!P1 LEA.HI.X R3, R26, R3, R18, 0x1, P0 ;  /* 0x000000031a039211 */ /* 0x000fe400000f0c12 */
[C---:B------:R-:W-:Y:S01]  /*2eb0*/  ISETP.GE.AND P0, PT, R194.reuse, UR44, PT ;  /* 0x0000002cc2007c0c */ /* 0x040fe2000bf06270 */
        /* <DEDUP_REMOVED lines=8> */
[----:B------:R2:W-:Y:S01]  /*2f40*/  @!P2 LDGSTS.E.BYPASS.LTC128B.128 [R12+0x12000], desc[UR32][R4.64] ;  /* 0x12000000040cafae */ /* 0x0005e2000b981a20 */
[----:B-1----:R-:W-:-:S03]  /*2f50*/  VIADD R8, R194, 0x48 ;  /* 0x00000048c2087836 */ /* 0x002fc60000000000 */
[----:B------:R4:W-:Y:S02]  /*2f60*/  @P1 STS.128 [R12+0x13000], RZ ;  /* 0x013000ff0c001388 */ /* 0x0009e40000000c00 */
[----:B------:R-:W-:Y:S02]  /*2f70*/  ISETP.GE.AND P3, PT, R8, UR44, PT ;  /* 0x0000002c08007c0c */ /* 0x000fe4000bf66270 */
[----:B------:R-:W-:Y:S01]  /*2f80*/  @!PT LDS RZ, [RZ] ;  /* 0x00000000fffff984 */ /* 0x000fe20000000800 */
[----:B------:R-:W-:Y:S01]  /*2f90*/  @!PT LDS RZ, [RZ] ;  /* 0x00000000fffff984 */ /* 0x000fe20000000800 */
[----:B------:R-:W-:Y:S01]  /*2fa0*/  @!PT LDS RZ, [RZ] ;  /* 0x00000000fffff984 */ /* 0x000fe20000000800 */
[----:B------:R1:W-:Y:S04]  /*2fb0*/  @!P1 LDGSTS.E.BYPASS.LTC128B.128 [R12+0x13000], desc[UR32][R2.64] ;  /* 0x13000000020c9fae */ /* 0x0003e8000b981a20 */
[----:B------:R-:W0:Y:S01]  /*2fc0*/  LDGDEPBAR ;  /* 0x00000000000079af */ /* 0x000e220000000000 */
[----:B--2---:R-:W-:-:S04]  /*2fd0*/  IMAD.MOV.U32 R4, RZ, RZ, 0x4 ;  /* 0x00000004ff047424 */ /* 0x004fc800078e00ff */
[----:B------:R-:W-:-:S05]  /*2fe0*/  IMAD.WIDE.U32 R8, R194, R4, UR58 ;  /* 0x0000003ac2087e25 */ /* 0x000fca000f8e0004 */
[----:B------:R4:W5:Y:S04]  /*2ff0*/  @!P0 LDG.E R193, desc[UR32][R8.64] ;  /* 0x0000002008c18981 */ /* 0x000968000c1e1900 */
[----:B------:R4:W5:Y:S04]  /*3000*/  @!P6 LDG.E R192, desc[UR32][R8.64+0x20] ;  /* 0x0000202008c0e981 */ /* 0x000968000c1e1900 */
[----:B------:R4:W5:Y:S04]  /*3010*/  @!P5 LDG.E R191, desc[UR32][R8.64+0x100] ;  /* 0x0001002008bfd981 */ /* 0x000968000c1e1900 */
[----:B------:R4:W5:Y:S01]  /*3020*/  @!P3 LDG.E R190, desc[UR32][R8.64+0x120] ;  /* 0x0001202008beb981 */ /* 0x000962000c1e1900 */
[C---:B-1----:R-:W-:Y:S01]  /*3030*/  IMAD.SHL.U32 R3, R0.reuse, 0x40, RZ ;  /* 0x0000004000037824 */ /* 0x042fe200078e00ff */
[--C-:B------:R-:W-:Y:S01]  /*3040*/  SHF.R.U32.HI R5, RZ, 0x4, R0.reuse ;  /* 0x00000004ff057819 */ /* 0x100fe20000011600 */
[----:B------:R-:W-:Y:S01]  /*3050*/  USHF.L.U32 UR11, UR15, 0x7, URZ ;  /* 0x000000070f0b7899 */ /* 0x000fe200080006ff */
[----:B------:R-:W-:Y:S01]  /*3060*/  R2P PR, R0, 0x6 ;  /* 0x0000000600007804 */ /* 0x000fe20000000000 */
[----:B---3--:R-:W-:Y:S01]  /*3070*/  USHF.L.U64.HI UR14, UR15, 0x6, UR14 ;  /* 0x000000060f0e7899 */ /* 0x008fe2000801020e */
[----:B------:R-:W-:Y:S01]  /*3080*/  LOP3.LUT R4, R3, 0x1c0, RZ, 0xc0, !PT ;  /* 0x000001c003047812 */ /* 0x000fe200078ec0ff */
[----:B------:R-:W-:Y:S01]  /*3090*/  USHF.L.U32 UR16, UR35, 0x7, URZ ;  /* 0x0000000723107899 */ /* 0x000fe200080006ff */
[----:B------:R-:W-:Y:S01]  /*30a0*/  LOP3.LUT R5, R5, 0x8, RZ, 0xc0, !PT ;  /* 0x0000000805057812 */ /* 0x000fe200078ec0ff */
[----:B------:R-:W-:Y:S01]  /*30b0*/  USHF.L.U64.HI UR17, UR35, 0x6, UR17 ;  /* 0x0000000623117899 */ /* 0x000fe20008010211 */
[----:B------:R-:W-:Y:S01]  /*30c0*/  LOP3.LUT R4, R4, 0x38, R11, 0xf8, !PT ;  /* 0x0000003804047812 */ /* 0x000fe200078ef80b */
[----:B------:R-:W-:Y:S01]  /*30d0*/  USHF.L.U32 UR15, UR15, 0x6, URZ ;  /* 0x000000060f0f7899 */ /* 0x000fe200080006ff */
[----:B------:R-:W-:Y:S01]  /*30e0*/  LOP3.LUT R5, R5, 0x10, R0, 0xf8, !PT ;  /* 0x0000001005057812 */ /* 0x000fe200078ef800 */
[----:B------:R-:W-:Y:S01]  /*30f0*/  USHF.L.U32 UR35, UR35, 0x6, URZ ;  /* 0x0000000623237899 */ /* 0x000fe200080006ff */
[----:B------:R-:W-:-:S02]  /*3100*/  LOP3.LUT R2, R3, 0x200, RZ, 0xc0, !PT ;  /* 0x0000020003027812 */ /* 0x000fc400078ec0ff */
[C---:B------:R-:W-:Y:S02]  /*3110*/  LOP3.LUT R10, R4.reuse, 0x8, R10, 0x78, !PT ;  /* 0x00000008040a7812 */ /* 0x040fe400078e780a */
[----:B------:R-:W-:Y:S02]  /*3120*/  LOP3.LUT R5, R5, R4, RZ, 0x3c, !PT ;  /* 0x0000000405057212 */ /* 0x000fe400078e3cff */
[----:B------:R-:W-:Y:S02]  /*3130*/  LOP3.LUT R4, R4, 0x8, R0, 0x78, !PT ;  /* 0x0000000804047812 */ /* 0x000fe400078e7800 */
[--C-:B------:R-:W-:Y:S02]  /*3140*/  LOP3.LUT R2, R2, 0xc00, R158.reuse, 0xf8, !PT ;  /* 0x00000c0002027812 */ /* 0x100fe400078ef89e */
[----:B------:R-:W-:Y:S02]  /*3150*/  LOP3.LUT R158, R4, 0x7200, R158, 0xf8, !PT ;  /* 0x00007200049e7812 */ /* 0x000fe400078ef89e */
[----:B------:R-:W-:Y:S01]  /*3160*/  LOP3.LUT R0, R5, 0x200, R3, 0xf8, !PT ;  /* 0x0000020005007812 */ /* 0x000fe200078ef803 */
[----:B------:R-:W-:Y:S01]  /*3170*/  IMAD.MOV.U32 R3, RZ, RZ, 0x20 ;  /* 0x00000020ff037424 */ /* 0x000fe200078e00ff */
[----:B------:R-:W-:-:S02]  /*3180*/  LOP3.LUT R2, R2, R10, RZ, 0xfc, !PT ;  /* 0x0000000a02027212 */ /* 0x000fc400078efcff */
[----:B------:R-:W-:Y:S02]  /*3190*/  SEL R160, R160, 0xffffffc0, !P2 ;  /* 0xffffffc0a0a07807 */ /* 0x000fe40005000000 */
[----:B------:R-:W-:Y:S02]  /*31a0*/  LEA R158, R158, UR24, 0x1 ;  /* 0x000000189e9e7c11 */ /* 0x000fe4000f8e08ff */
[----:B------:R-:W-:Y:S02]  /*31b0*/  LEA R2, R2, UR24, 0x1 ;  /* 0x0000001802027c11 */ /* 0x000fe4000f8e08ff */
[----:B------:R-:W-:Y:S01]  /*31c0*/  LEA R0, R0, UR24, 0x1 ;  /* 0x0000001800007c11 */ /* 0x000fe2000f8e08ff */
[----:B------:R-:W-:Y:S01]  /*31d0*/  IMAD.IADD R164, R160, 0x1, R158 ;  /* 0x00000001a0a47824 */ /* 0x000fe200078e029e */
[----:B------:R-:W-:Y:S01]  /*31e0*/  SEL R3, R3, 0xffffffe0, !P1 ;  /* 0xffffffe003037807 */ /* 0x000fe20004800000 */
[----:B------:R-:W-:Y:S02]  /*31f0*/  VIADD R2, R2, UR50 ;  /* 0x0000003202027c36 */ /* 0x000fe40008000000 */
[----:B------:R-:W-:-:S02]  /*3200*/  VIADD R0, R0, UR50 ;  /* 0x0000003200007c36 */ /* 0x000fc40008000000 */
[C---:B------:R-:W-:Y:S02]  /*3210*/  IMAD.IADD R156, R3.reuse, 0x1, R158 ;  /* 0x00000001039c7824 */ /* 0x040fe400078e029e */
[----:B----4-:R-:W-:-:S07]  /*3220*/  IMAD.IADD R184, R3, 0x1, R164 ;  /* 0x0000000103b87824 */ /* 0x010fce00078e02a4 */
.L_x_796:
[----:B------:R-:W0:Y:S01]  /*3230*/  LDGDEPBAR ;  /* 0x00000000000079af */ /* 0x000e220000000000 */
[----:B------:R-:W-:Y:S01]  /*3240*/  IMAD.U32 R4, RZ, RZ, UR12 ;  /* 0x0000000cff047e24 */ /* 0x000fe2000f8e00ff */
[----:B------:R-:W-:Y:S01]  /*3250*/  MOV R5, UR13 ;  /* 0x0000000d00057c02 */ /* 0x000fe20008000f00 */
[C---:B------:R-:W-:Y:S01]  /*3260*/  IMAD.IADD R144, R2.reuse, 0x1, R3 ;  /* 0x0000000102907824 */ /* 0x040fe200078e0203 */
[----:B------:R-:W-:Y:S01]  /*3270*/  IADD3 R168, PT, PT, R2, R160, RZ ;  /* 0x000000a002a87210 */ /* 0x000fe20007ffe0ff */
[----:B------:R-:W-:Y:S01]  /*3280*/  USHF.L.U32 UR44, UR49, 0x7, URZ ;  /* 0x00000007312c7899 */ /* 0x000fe200080006ff */
[C---:B------:R-:W-:Y:S03]  /*3290*/  LEA R4, P0, R194.reuse, R4, 0x2 ;  /* 0x00000004c2047211 */ /* 0x040fe600078010ff */
[----:B------:R-:W-:Y:S01]  /*32a0*/  IMAD.IADD R3, R3, 0x1, R168 ;  /* 0x0000000103037824 */ /* 0x000fe200078e02a8 */
[----:B------:R-:W-:Y:S01]  /*32b0*/  LEA.HI.X R5, R194, R5, RZ, 0x2, P0 ;  /* 0x00000005c2057211 */ /* 0x000fe200000f14ff */
[----:B------:R-:W-:Y:S01]  /*32c0*/  UISETP.GE.AND UP0, UPT, UR44, UR42, UPT ;  /* 0x0000002a2c00728c */ /* 0x000fe2000bf06270 */
[----:B------:R-:W-:Y:S04]  /*32d0*/  DEPBAR.LE SB0, 0x0 ;  /* 0x000080000000791a */ /* 0x000fe80000000000 */
[----:B------:R-:W-:Y:S06]  /*32e0*/  BAR.SYNC.DEFER_BLOCKING 0x0 ;  /* 0x0000000000007b1d */ /* 0x000fec0000010000 */
[----:B------:R-:W-:Y:S08]  /*32f0*/  LDSM.16.M88.4 R64, [R2] ;  /* 0x000000000240783b */ /* 0x000ff00000000200 */
[----:B------:R-:W1:Y:S08]  /*3300*/  LDSM.16.M88.4 R16, [R158+0xc000] ;  /* 0x00c000009e10783b */ /* 0x000e700000000200 */
[----:B------:R-:W2:Y:S08]  /*3310*/  LDSM.16.M88.4 R60, [R2+0x2000] ;  /* 0x00200000023c783b */ /* 0x000eb00000000200 */
[----:B-----5:R-:W5:Y:S04]  /*3320*/  LDG.E R201, desc[UR32][R4.64] ;  /* 0x0000002004c97981 */ /* 0x020f68000c1e1900 */
[----:B------:R-:W5:Y:S04]  /*3330*/  LDG.E R200, desc[UR32][R4.64+0x20] ;  /* 0x0000202004c87981 */ /* 0x000f68000c1e1900 */
[----:B------:R-:W5:Y:S04]  /*3340*/  LDG.E R199, desc[UR32][R4.64+0x100] ;  /* 0x0001002004c77981 */ /* 0x000f68000c1e1900 */
[----:B------:R1:W5:Y:S04]  /*3350*/  LDG.E R198, desc[UR32][R4.64+0x120] ;  /* 0x0001202004c67981 */ /* 0x000368000c1e1900 */
        /* <DEDUP_REMOVED lines=19> */
[-C--:B----4-:R-:W-:Y:S07]  /*3490*/  HMMA.16816.F32 R36, R64, R48.reuse, RZ ;  /* 0x000000304024723c */ /* 0x090fee00000018ff */
        /* <DEDUP_REMOVED lines=20> */
[-C--:B---3--:R-:W-:Y:S01]  /*35e0*/  HMMA.16816.F32 R36, R136, R152.reuse, R36 ;  /* 0x000000988824723c */ /* 0x088fe20000001824 */
        /* <DEDUP_REMOVED lines=59> */
.L_x_792:
        /* <DEDUP_REMOVED lines=295> */
.L_x_793:
        /* <DEDUP_REMOVED lines=89> */
[--C-:B------:R-:W-:Y:S07]  /*51a0*/  LOP3.LUT R5, R5, 0x8, R157.reuse, 0x78, !PT ;  /* 0x0000000805057812 */ /* 0x100fee00078e789d */
        /* <DEDUP_REMOVED lines=13> */
[----:B------:R-:W-:Y:S01]  /*5280*/  MOV R216, 0x10 ;  /* 0x0000001000d87802 */ /* 0x000fe20000000f00 */
[----:B------:R2:W-:Y:S01]  /*5290*/  STS [R228+0x1c000], R4 ;  /* 0x01c00004e4007388 */ /* 0x0005e20000000800 */
[C---:B------:R-:W-:Y:S07]  /*52a0*/  LOP3.LUT P0, RZ, R157.reuse, 0x4, RZ, 0xc0, !PT ;  /* 0x000000049dff7812 */ /* 0x040fee000780c0ff */
[----:B------:R-:W-:Y:S01]  /*52b0*/  MUFU.EX2 R220, R220 ;  /* 0x000000dc00dc7308 */ /* 0x000fe20000000800 */
[----:B------:R-:W-:Y:S01]  /*52c0*/  LOP3.LUT P1, RZ, R157, 0x10, RZ, 0xc0, !PT ;  /* 0x000000109dff7812 */ /* 0x000fe2000782c0ff */
[----:B------:R3:W-:Y:S01]  /*52d0*/  STS [R228+0x1c400], R5 ;  /* 0x01c40005e4007388 */ /* 0x0007e20000000800 */
[----:B------:R-:W-:Y:S07]  /*52e0*/  SEL R216, R216, 0xfffffff0, !P0 ;  /* 0xfffffff0d8d87807 */ /* 0x000fee0004000000 */
[----:B------:R-:W-:Y:S01]  /*52f0*/  MUFU.EX2 R223, R223 ;  /* 0x000000df00df7308 */ /* 0x000fe20000000800 */
[----:B------:R-:W-:Y:S01]  /*5300*/  IADD3 R8, PT, PT, R228, 0x1c000, RZ ;  /* 0x0001c000e4087810 */ /* 0x000fe20007ffe0ff */
[--C-:B------:R-:W-:Y:S01]  /*5310*/  FFMA.FTZ R173, R36, UR10, -R132.reuse ;  /* 0x0000000a24ad7c23 */ /* 0x100fe20008010884 */
[C---:B------:R-:W-:Y:S07]  /*5320*/  IADD3 R226, PT, PT, R228.reuse, R216, RZ ;  /* 0x000000d8e4e27210 */ /* 0x040fee0007ffe0ff */
[----:B------:R-:W-:Y:S01]  /*5330*/  MUFU.EX2 R214, R214 ;  /* 0x000000d600d67308 */ /* 0x000fe20000000800 */
[----:B------:R-:W-:Y:S01]  /*5340*/  IADD3 R227, PT, PT, R228, 0x1c040, RZ ;  /* 0x0001c040e4e37810 */ /* 0x000fe20007ffe0ff */
[--C-:B------:R-:W-:Y:S01]  /*5350*/  FFMA.FTZ R178, R37, UR10, -R132.reuse ;  /* 0x0000000a25b27c23 */ /* 0x100fe20008010884 */
[----:B-1----:R-:W-:Y:S07]  /*5360*/  F2FP.F16.F32.PACK_AB R7, R218, R215 ;  /* 0x000000d7da07723e */ /* 0x002fee00000000ff */
[----:B------:R-:W-:Y:S01]  /*5370*/  MUFU.EX2 R217, R217 ;  /* 0x000000d900d97308 */ /* 0x000fe20000000800 */
[----:B------:R-:W-:Y:S01]  /*5380*/  MOV R52, 0x20 ;  /* 0x0000002000347802 */ /* 0x000fe20000000f00 */
[--C-:B------:R-:W-:Y:S01]  /*5390*/  FFMA.FTZ R172, R48, UR10, -R132.reuse ;  /* 0x0000000a30ac7c23 */ /* 0x100fe20008010884 */
[----:B------:R-:W-:Y:S07]  /*53a0*/  @P1 IADD3 R227, PT, PT, R8, -0x40, RZ ;  /* 0xffffffc008e31810 */ /* 0x000fee0007ffe0ff */
[----:B------:R-:W-:Y:S01]  /*53b0*/  MUFU.EX2 R219, R219 ;  /* 0x000000db00db7308 */ /* 0x000fe20000000800 */
[----:B------:R-:W-:Y:S01]  /*53c0*/  LOP3.LUT P1, RZ, R157, 0x8, RZ, 0xc0, !PT ;  /* 0x000000089dff7812 */ /* 0x000fe2000782c0ff */
[--C-:B------:R-:W-:Y:S01]  /*53d0*/  FFMA.FTZ R175, R49, UR10, -R132.reuse ;  /* 0x0000000a31af7c23 */ /* 0x100fe20008010884 */
[--C-:B------:R-:W-:Y:S07]  /*53e0*/  FFMA.FTZ R245, R53, UR10, -R132.reuse ;  /* 0x0000000a35f57c23 */ /* 0x100fee0008010884 */
[----:B------:R-:W-:Y:S01]  /*53f0*/  MUFU.EX2 R222, R222 ;  /* 0x000000de00de7308 */ /* 0x000fe20000000800 */
[----:B------:R-:W-:Y:S01]  /*5400*/  SEL R221, R52, 0xffffffe0, !P1 ;  /* 0xffffffe034dd7807 */ /* 0x000fe20004800000 */
[--C-:B------:R-:W-:Y:S01]  /*5410*/  FFMA.FTZ R242, R64, UR10, -R132.reuse ;  /* 0x0000000a40f27c23 */ /* 0x100fe20008010884 */
[----:B--2---:R-:W-:Y:S07]  /*5420*/  F2FP.F16.F32.PACK_AB R4, R171, R170 ;  /* 0x000000aaab04723e */ /* 0x004fee00000000ff */
[----:B------:R-:W-:Y:S01]  /*5430*/  MUFU.EX2 R174, R174 ;  /* 0x000000ae00ae7308 */ /* 0x000fe20000000800 */
[----:B------:R-:W-:Y:S01]  /*5440*/  IADD3 R225, PT, PT, R228, R221, RZ ;  /* 0x000000dde4e17210 */ /* 0x000fe20007ffe0ff */
[----:B------:R-:W-:Y:S01]  /*5450*/  FFMA.FTZ R132, R65, UR10, -R132 ;  /* 0x0000000a41847c23 */ /* 0x000fe20008010884 */
[----:B---3--:R-:W-:Y:S01]  /*5460*/  F2FP.F16.F32.PACK_AB R5, R169, R168 ;  /* 0x000000a8a905723e */ /* 0x008fe200000000ff */
[----:B------:R1:W-:Y:S06]  /*5470*/  STS [R226+0x1c400], R4 ;  /* 0x01c40004e2007388 */ /* 0x0003ec0000000800 */
[----:B------:R-:W2:Y:S01]  /*5480*/  MUFU.EX2 R176, R176 ;  /* 0x000000b000b07308 */ /* 0x000ea20000000800 */
[----:B------:R-:W-:Y:S01]  /*5490*/  IADD3 R224, PT, PT, R216, R225, RZ ;  /* 0x000000e1d8e07210 */ /* 0x000fe20007ffe0ff */
[----:B------:R3:W-:Y:S08]  /*54a0*/  STS [R226+0x1c000], R5 ;  /* 0x01c00005e2007388 */ /* 0x0007f00000000800 */
[----:B------:R-:W-:Y:S01]  /*54b0*/  MUFU.EX2 R177, R177 ;  /* 0x000000b100b17308 */ /* 0x000fe20000000800 */
[----:B------:R-:W-:Y:S01]  /*54c0*/  IADD3 R221, PT, PT, R221, R227, RZ ;  /* 0x000000e3dddd7210 */ /* 0x000fe20007ffe0ff */
[----:B------:R4:W-:Y:S08]  /*54d0*/  STS [R228+0x1e000], R7 ;  /* 0x01e00007e4007388 */ /* 0x0009f00000000800 */
[----:B------:R-:W4:Y:S01]  /*54e0*/  MUFU.EX2 R180, R180 ;  /* 0x000000b400b47308 */ /* 0x000f220000000800 */
[----:B------:R-:W-:Y:S02]  /*54f0*/  LEA R162, R3, UR4, 0x1 ;  /* 0x0000000403a27c11 */ /* 0x000fe4000f8e08ff */
[----:B------:R-:W-:Y:S07]  /*5500*/  LEA R158, R6, UR4, 0x1 ;  /* 0x00000004069e7c11 */ /* 0x000fee000f8e08ff */
[----:B------:R-:W-:Y:S01]  /*5510*/  MUFU.EX2 R163, R163 ;  /* 0x000000a300a37308 */ /* 0x000fe20000000800 */
[----:B------:R-:W-:Y:S02]  /*5520*/  LOP3.LUT P1, RZ, R157, 0x2, RZ, 0xc0, !PT ;  /* 0x000000029dff7812 */ /* 0x000fe4000782c0ff */
[----:B--2---:R-:W-:Y:S07]  /*5530*/  F2FP.F16.F32.PACK_AB R8, R176, R174 ;  /* 0x000000aeb008723e */ /* 0x004fee00000000ff */
[----:B------:R-:W2:Y:S01]  /*5540*/  MUFU.EX2 R165, R165 ;  /* 0x000000a500a57308 */ /* 0x000ea20000000800 */
[----:B------:R-:W-:Y:S02]  /*5550*/  SEL R3, R52, 0xffffffe0, !P1 ;  /* 0xffffffe034037807 */ /* 0x000fe40004800000 */
[----:B------:R-:W-:Y:S07]  /*5560*/  MOV R160, 0x40 ;  /* 0x0000004000a07802 */ /* 0x000fee0000000f00 */
[----:B------:R-:W-:Y:S01]  /*5570*/  MUFU.EX2 R166, R166 ;  /* 0x000000a600a67308 */ /* 0x000fe20000000800 */
[----:B------:R-:W-:Y:S02]  /*5580*/  IADD3 R161, PT, PT, R162, R3, RZ ;  /* 0x00000003a2a17210 */ /* 0x000fe40007ffe0ff */
[----:B------:R-:W-:Y:S07]  /*5590*/  IADD3 R156, PT, PT, R3, R158, RZ ;  /* 0x0000009e039c7210 */ /* 0x000fee0007ffe0ff */
[----:B------:R-:W2:Y:S01]  /*55a0*/  MUFU.EX2 R167, R167 ;  /* 0x000000a700a77308 */ /* 0x000ea20000000800 */
[----:B-1----:R-:W-:Y:S02]  /*55b0*/  F2FP.F16.F32.PACK_AB R4, R222, R219 ;  /* 0x000000dbde04723e */ /* 0x002fe400000000ff */
[----:B------:R-:W-:Y:S07]  /*55c0*/  SEL R160, R160, 0xffffffc0, !P0 ;  /* 0xffffffc0a0a07807 */ /* 0x000fee0004000000 */
[----:B------:R-:W-:Y:S01]  /*55d0*/  MUFU.EX2 R183, R183 ;  /* 0x000000b700b77308 */ /* 0x000fe20000000800 */
[----:B---3--:R-:W-:Y:S02]  /*55e0*/  F2FP.F16.F32.PACK_AB R5, R217, R214 ;  /* 0x000000d6d905723e */ /* 0x008fe400000000ff */
[----:B------:R-:W-:Y:S07]  /*55f0*/  IADD3 R164, PT, PT, R160, R158, RZ ;  /* 0x0000009ea0a47210 */ /* 0x000fee0007ffe0ff */
[----:B------:R-:W1:Y:S01]  /*5600*/  MUFU.EX2 R206, R206 ;  /* 0x000000ce00ce7308 */ /* 0x000e620000000800 */
[----:B----4-:R-:W-:Y:S02]  /*5610*/  F2FP.F16.F32.PACK_AB R7, R223, R220 ;  /* 0x000000dcdf07723e */ /* 0x010fe400000000ff */
[----:B------:R-:W-:Y:S07]  /*5620*/  IADD3 R184, PT, PT, R3, R164, RZ ;  /* 0x000000a403b87210 */ /* 0x000fee0007ffe0ff */
[----:B------:R-:W-:Y:S01]  /*5630*/  MUFU.EX2 R209, R209 ;  /* 0x000000d100d17308 */ /* 0x000fe20000000800 */
[----:B------:R3:W-:Y:S09]  /*5640*/  STS [R228+0x1e400], R7 ;  /* 0x01e40007e4007388 */ /* 0x0007f20000000800 */
[----:B------:R-:W-:Y:S01]  /*5650*/  MUFU.EX2 R211, R211 ;  /* 0x000000d300d37308 */ /* 0x000fe20000000800 */
[----:B------:R2:W-:Y:S09]  /*5660*/  STS [R226+0x1e000], R5 ;  /* 0x01e00005e2007388 */ /* 0x0005f20000000800 */
[----:B------:R-:W-:Y:S01]  /*5670*/  MUFU.EX2 R182, R182 ;  /* 0x000000b600b67308 */ /* 0x000fe20000000800 */
[----:B------:R4:W-:Y:S09]  /*5680*/  STS [R226+0x1e400], R4 ;  /* 0x01e40004e2007388 */ /* 0x0009f20000000800 */
[----:B------:R-:W-:Y:S01]  /*5690*/  MUFU.EX2 R205, R205 ;  /* 0x000000cd00cd7308 */ /* 0x000fe20000000800 */
[----:B------:R1:W-:Y:S09]  /*56a0*/  STS [R225+0x1c000], R8 ;  /* 0x01c00008e1007388 */ /* 0x0003f20000000800 */
[----:B------:R-:W-:Y:S10]  /*56b0*/  MUFU.EX2 R208, R208 ;  /* 0x000000d000d07308 */ /* 0x000ff40000000800 */
[----:B------:R-:W-:Y:S10]  /*56c0*/  MUFU.EX2 R181, R181 ;  /* 0x000000b500b57308 */ /* 0x000ff40000000800 */
[----:B------:R-:W-:Y:S01]  /*56d0*/  MUFU.EX2 R173, R173 ;  /* 0x000000ad00ad7308 */ /* 0x000fe20000000800 */
[----:B---3--:R-:W-:Y:S09]  /*56e0*/  F2FP.F16.F32.PACK_AB R7, R180, R177 ;  /* 0x000000b1b407723e */ /* 0x008ff200000000ff */
[----:B------:R-:W3:Y:S01]  /*56f0*/  MUFU.EX2 R178, R178 ;  /* 0x000000b200b27308 */ /* 0x000ee20000000800 */
[----:B--2---:R-:W-:Y:S01]  /*5700*/  F2FP.F16.F32.PACK_AB R5, R165, R163 ;  /* 0x000000a3a505723e */ /* 0x004fe200000000ff */
[----:B------:R2:W-:Y:S08]  /*5710*/  STS [R225+0x1c400], R7 ;  /* 0x01c40007e1007388 */ /* 0x0005f00000000800 */
[----:B------:R-:W-:Y:S01]  /*5720*/  MUFU.EX2 R203, R203 ;  /* 0x000000cb00cb7308 */ /* 0x000fe20000000800 */
[----:B----4-:R-:W-:Y:S01]  /*5730*/  F2FP.F16.F32.PACK_AB R4, R167, R166 ;  /* 0x000000a6a704723e */ /* 0x010fe200000000ff */
[----:B------:R4:W-:Y:S08]  /*5740*/  STS [R224+0x1c000], R5 ;  /* 0x01c00005e0007388 */ /* 0x0009f00000000800 */
[----:B------:R-:W4:Y:S01]  /*5750*/  MUFU.EX2 R212, R212 ;  /* 0x000000d400d47308 */ /* 0x000f220000000800 */
[----:B-1----:R-:W-:Y:S01]  /*5760*/  F2FP.F16.F32.PACK_AB R8, R206, R183 ;  /* 0x000000b7ce08723e */ /* 0x002fe200000000ff */
[----:B------:R1:W-:Y:S08]  /*5770*/  STS [R224+0x1c400], R4 ;  /* 0x01c40004e0007388 */ /* 0x0003f00000000800 */
[----:B------:R-:W-:Y:S01]  /*5780*/  MUFU.EX2 R172, R172 ;  /* 0x000000ac00ac7308 */ /* 0x000fe20000000800 */
[----:B---3--:R-:W-:Y:S01]  /*5790*/  F2FP.F16.F32.PACK_AB R9, R178, R173 ;  /* 0x000000adb209723e */ /* 0x008fe200000000ff */
[----:B------:R3:W-:Y:S08]  /*57a0*/  STS [R225+0x1e000], R8 ;  /* 0x01e00008e1007388 */ /* 0x0007f00000000800 */
[----:B------:R-:W3:Y:S10]  /*57b0*/  MUFU.EX2 R175, R175 ;  /* 0x000000af00af7308 */ /* 0x000ef40000000800 */
[----:B------:R-:W-:Y:S10]  /*57c0*/  MUFU.EX2 R202, R202 ;  /* 0x000000ca00ca7308 */ /* 0x000ff40000000800 */
[----:B------:R-:W3:Y:S01]  /*57d0*/  MUFU.EX2 R179, R179 ;  /* 0x000000b300b37308 */ /* 0x000ee20000000800 */
[----:B--2---:R-:W-:Y:S09]  /*57e0*/  F2FP.F16.F32.PACK_AB R7, R211, R209 ;  /* 0x000000d1d307723e */ /* 0x004ff200000000ff */
        /* <DEDUP_REMOVED lines=9> */
[----:B------:R-:W4:Y:S01]  /*5880*/  MUFU.EX2 R250, R250 ;  /* 0x000000fa00fa7308 */ /* 0x000f220000000800 */
[----:B------:R4:W-:Y:S09]  /*5890*/  STS [R227], R9 ;  /* 0x00000009e3007388 */ /* 0x0009f20000000800 */
[----:B------:R-:W-:Y:S01]  /*58a0*/  MUFU.EX2 R243, R243 ;  /* 0x000000f300f37308 */ /* 0x000fe20000000800 */
[----:B------:R4:W-:Y:S09]  /*58b0*/  STS [R227+0x400], R8 ;  /* 0x00040008e3007388 */ /* 0x0009f20000000800 */
[----:B------:R-:W4:Y:S10]  /*58c0*/  MUFU.EX2 R247, R247 ;  /* 0x000000f700f77308 */ /* 0x000f340000000800 */
[----:B------:R-:W-:Y:S01]  /*58d0*/  MUFU.EX2 R248, R248 ;  /* 0x000000f800f87308 */ /* 0x000fe20000000800 */
[----:B--2---:R-:W-:Y:S09]  /*58e0*/  F2FP.F16.F32.PACK_AB R7, R175, R172 ;  /* 0x000000acaf07723e */ /* 0x004ff200000000ff */
[----:B------:R-:W2:Y:S01]  /*58f0*/  MUFU.EX2 R252, R252 ;  /* 0x000000fc00fc7308 */ /* 0x000ea20000000800 */
[----:B-1----:R-:W-:Y:S09]  /*5900*/  F2FP.F16.F32.PACK_AB R5, R179, R202 ;  /* 0x000000cab305723e */ /* 0x002ff200000000ff */
[----:B------:R-:W-:Y:S01]  /*5910*/  MUFU.EX2 R246, R246 ;  /* 0x000000f600f67308 */ /* 0x000fe20000000800 */
[C---:B---3--:R-:W-:Y:S09]  /*5920*/  IADD3 R4, PT, PT, R216.reuse, R227, RZ ;  /* 0x000000e3d8047210 */ /* 0x048ff20007ffe0ff */
[----:B------:R-:W-:Y:S01]  /*5930*/  MUFU.EX2 R245, R245 ;  /* 0x000000f500f57308 */ /* 0x000fe20000000800 */
[----:B------:R-:W-:Y:S02]  /*5940*/  IADD3 R216, PT, PT, R216, R221, RZ ;  /* 0x000000ddd8d87210 */ /* 0x000fe40007ffe0ff */
[----:B----4-:R-:W-:Y:S01]  /*5950*/  F2FP.F16.F32.PACK_AB R9, R249, R244 ;  /* 0x000000f4f909723e */ /* 0x010fe200000000ff */
[----:B------:R1:W-:Y:S06]  /*5960*/  STS [R4], R7 ;  /* 0x0000000704007388 */ /* 0x0003ec0000000800 */
[----:B------:R-:W-:Y:S01]  /*5970*/  MUFU.EX2 R240, R240 ;  /* 0x000000f000f07308 */ /* 0x000fe20000000800 */
[----:B------:R-:W-:Y:S01]  /*5980*/  F2FP.F16.F32.PACK_AB R8, R250, R251 ;  /* 0x000000fbfa08723e */ /* 0x000fe200000000ff */
[----:B------:R2:W-:Y:S08]  /*5990*/  STS [R4+0x400], R5 ;  /* 0x0004000504007388 */ /* 0x0005f00000000800 */
[----:B------:R-:W-:Y:S01]  /*59a0*/  MUFU.EX2 R239, R239 ;  /* 0x000000ef00ef7308 */ /* 0x000fe20000000800 */
[----:B------:R-:W-:Y:S09]  /*59b0*/  STS [R227+0x2000], R9 ;  /* 0x00200009e3007388 */ /* 0x000ff20000000800 */
[----:B------:R-:W-:Y:S01]  /*59c0*/  MUFU.EX2 R241, R132 ;  /* 0x0000008400f17308 */ /* 0x000fe20000000800 */
[----:B------:R3:W-:Y:S09]  /*59d0*/  STS [R227+0x2400], R8 ;  /* 0x00240008e3007388 */ /* 0x0007f20000000800 */
[----:B------:R-:W-:Y:S10]  /*59e0*/  MUFU.EX2 R242, R242 ;  /* 0x000000f200f27308 */ /* 0x000ff40000000800 */
[----:B------:R-:W-:Y:S10]  /*59f0*/  MUFU.EX2 R238, R238 ;  /* 0x000000ee00ee7308 */ /* 0x000ff40000000800 */
[----:B------:R-:W3:Y:S01]  /*5a00*/  MUFU.EX2 R237, R237 ;  /* 0x000000ed00ed7308 */ /* 0x000ee20000000800 */
[----:B-1----:R-:W-:Y:S09]  /*5a10*/  F2FP.F16.F32.PACK_AB R7, R247, R243 ;  /* 0x000000f3f707723e */ /* 0x002ff200000000ff */
[----:B------:R-:W-:Y:S01]  /*5a20*/  MUFU.EX2 R236, R236 ;  /* 0x000000ec00ec7308 */ /* 0x000fe20000000800 */
[----:B--2---:R-:W-:Y:S01]  /*5a30*/  F2FP.F16.F32.PACK_AB R5, R252, R248 ;  /* 0x000000f8fc05723e */ /* 0x004fe200000000ff */
[----:B------:R1:W-:Y:S08]  /*5a40*/  STS [R4+0x2000], R7 ;  /* 0x0020000704007388 */ /* 0x0003f00000000800 */
[----:B------:R-:W2:Y:S01]  /*5a50*/  MUFU.EX2 R235, R235 ;  /* 0x000000eb00eb7308 */ /* 0x000ea20000000800 */
[----:B------:R4:W-:Y:S09]  /*5a60*/  STS [R4+0x2400], R5 ;  /* 0x0024000504007388 */ /* 0x0009f20000000800 */
[----:B------:R-:W-:Y:S01]  /*5a70*/  MUFU.EX2 R232, R232 ;  /* 0x000000e800e87308 */ /* 0x000fe20000000800 */
[----:B---3--:R-:W-:Y:S09]  /*5a80*/  F2FP.F16.F32.PACK_AB R8, R237, R238 ;  /* 0x000000eeed08723e */ /* 0x008ff200000000ff */
[----:B------:R-:W3:Y:S10]  /*5a90*/  MUFU.EX2 R231, R231 ;  /* 0x000000e700e77308 */ /* 0x000ef40000000800 */
[----:B------:R-:W-:Y:S01]  /*5aa0*/  MUFU.EX2 R234, R234 ;  /* 0x000000ea00ea7308 */ /* 0x000fe20000000800 */
[----:B--2---:R-:W-:Y:S09]  /*5ab0*/  F2FP.F16.F32.PACK_AB R9, R235, R236 ;  /* 0x000000eceb09723e */ /* 0x004ff200000000ff */
[----:B------:R-:W2:Y:S10]  /*5ac0*/  MUFU.EX2 R233, R233 ;  /* 0x000000e900e97308 */ /* 0x000eb40000000800 */
[----:B------:R-:W-:Y:S01]  /*5ad0*/  MUFU.EX2 R230, R230 ;  /* 0x000000e600e67308 */ /* 0x000fe20000000800 */
[----:B-1----:R-:W-:Y:S09]  /*5ae0*/  F2FP.F16.F32.PACK_AB R7, R245, R246 ;  /* 0x000000f6f507723e */ /* 0x002ff200000000ff */
[----:B------:R-:W1:Y:S01]  /*5af0*/  MUFU.EX2 R229, R229 ;  /* 0x000000e500e57308 */ /* 0x000e620000000800 */
[----:B----4-:R-:W-:Y:S01]  /*5b00*/  F2FP.F16.F32.PACK_AB R5, R239, R240 ;  /* 0x000000f0ef05723e */ /* 0x010fe200000000ff */
[----:B------:R3:W-:Y:S01]  /*5b10*/  STS [R221], R7 ;  /* 0x00000007dd007388 */ /* 0x0007e20000000800 */
[----:B------:R-:W-:Y:S03]  /*5b20*/  F2FP.F16.F32.PACK_AB R4, R241, R242 ;  /* 0x000000f2f104723e */ /* 0x000fe600000000ff */
[----:B------:R2:W-:Y:S04]  /*5b30*/  STS [R221+0x400], R5 ;  /* 0x00040005dd007388 */ /* 0x0005e80000000800 */
[----:B------:R1:W-:Y:S04]  /*5b40*/  STS [R216], R4 ;  /* 0x00000004d8007388 */ /* 0x0003e80000000800 */
[----:B------:R-:W-:Y:S04]  /*5b50*/  STS [R216+0x400], R8 ;  /* 0x00040008d8007388 */ /* 0x000fe80000000800 */
[----:B------:R-:W-:Y:S01]  /*5b60*/  STS [R221+0x2000], R9 ;  /* 0x00200009dd007388 */ /* 0x000fe20000000800 */
[----:B---3--:R-:W-:Y:S02]  /*5b70*/  F2FP.F16.F32.PACK_AB R7, R231, R232 ;  /* 0x000000e8e707723e */ /* 0x008fe400000000ff */
[----:B--2---:R-:W-:Y:S03]  /*5b80*/  F2FP.F16.F32.PACK_AB R5, R233, R234 ;  /* 0x000000eae905723e */ /* 0x004fe600000000ff */
[----:B------:R-:W-:Y:S01]  /*5b90*/  STS [R221+0x2400], R7 ;  /* 0x00240007dd007388 */ /* 0x000fe20000000800 */
[----:B-1----:R-:W-:Y:S03]  /*5ba0*/  F2FP.F16.F32.PACK_AB R4, R229, R230 ;  /* 0x000000e6e504723e */ /* 0x002fe600000000ff */
        /* <DEDUP_REMOVED lines=31> */
[C---:B--2---:R-:W-:Y:S08]  /*5da0*/  HMMA.16816.F32 R8, R144.reuse, R140, R8 ;  /* 0x0000008c9008723c */ /* 0x044ff00000001808 */
[-C--:B------:R-:W-:Y:S08]  /*5db0*/  HMMA.16816.F32 R12, R144, R142.reuse, R12 ;  /* 0x0000008e900c723c */ /* 0x080ff0000000180c */
[C---:B------:R-:W-:Y:S08]  /*5dc0*/  HMMA.16816.F32 R16, R136.reuse, R142, R16 ;  /* 0x0000008e8810723c */ /* 0x040ff00000001810 */
[-C--:B------:R-:W-:Y:S08]  /*5dd0*/  HMMA.16816.F32 R20, R136, R148.reuse, R20 ;  /* 0x000000948814723c */ /* 0x080ff00000001814 */
[C---:B------:R-:W-:Y:S08]  /*5de0*/  HMMA.16816.F32 R24, R144.reuse, R148, R24 ;  /* 0x000000949018723c */ /* 0x040ff00000001818 */
[-C--:B------:R-:W-:Y:S08]  /*5df0*/  HMMA.16816.F32 R28, R144, R150.reuse, R28 ;  /* 0x00000096901c723c */ /* 0x080ff0000000181c */
[C---:B------:R-:W-:Y:S01]  /*5e00*/  HMMA.16816.F32 R32, R136.reuse, R150, R32 ;  /* 0x000000968820723c */ /* 0x040fe20000001820 */
[----:B------:R-:W-:Y:S07]  /*5e10*/  LDSM.16.M88.4 R148, [R164+0x10000] ;  /* 0x01000000a494783b */ /* 0x000fee0000000200 */
[-C--:B---3--:R-:W-:Y:S08]  /*5e20*/  HMMA.16816.F32 R36, R136, R152.reuse, R36 ;  /* 0x000000988824723c */ /* 0x088ff00000001824 */
[C---:B------:R-:W-:Y:S04]  /*5e30*/  HMMA.16816.F32 R40, R144.reuse, R152, R40 ;  /* 0x000000989028723c */ /* 0x040fe80000001828 */
[----:B------:R-:W-:Y:S04]  /*5e40*/  IADD3 R152, PT, PT, R162, R160, RZ ;  /* 0x000000a0a2987210 */ /* 0x000fe80007ffe0ff */
[-C--:B------:R-:W-:Y:S01]  /*5e50*/  HMMA.16816.F32 R44, R144, R154.reuse, R44 ;  /* 0x0000009a902c723c */ /* 0x080fe2000000182c */
[----:B------:R-:W1:Y:S02]  /*5e60*/  LDSM.16.M88.4 R140, [R152+0x8000] ;  /* 0x00800000988c783b */ /* 0x000e640000000200 */
[----:B------:R-:W-:Y:S05]  /*5e70*/  IADD3 R153, PT, PT, R3, R152, RZ ;  /* 0x0000009803997210 */ /* 0x000fea0007ffe0ff */
[C---:B------:R-:W-:Y:S08]  /*5e80*/  HMMA.16816.F32 R48, R136.reuse, R154, R48 ;  /* 0x0000009a8830723c */ /* 0x040ff00000001830 */
[-C--:B----4-:R-:W-:Y:S08]  /*5e90*/  HMMA.16816.F32 R52, R136, R132.reuse, R52 ;  /* 0x000000848834723c */ /* 0x090ff00000001834 */
[C---:B------:R-:W-:Y:S08]  /*5ea0*/  HMMA.16816.F32 R56, R144.reuse, R132, R56 ;  /* 0x000000849038723c */ /* 0x040ff00000001838 */
[-C--:B------:R-:W-:Y:S01]  /*5eb0*/  HMMA.16816.F32 R60, R144, R134.reuse, R60 ;  /* 0x00000086903c723c */ /* 0x080fe2000000183c */
[----:B------:R-:W2:Y:S07]  /*5ec0*/  LDSM.16.M88.4 R144, [R152+0xa000] ;  /* 0x00a000009890783b */ /* 0x000eae0000000200 */
[----:B------:R-:W-:Y:S01]  /*5ed0*/  HMMA.16816.F32 R64, R136, R134, R64 ;  /* 0x000000868840723c */ /* 0x000fe20000001840 */
[----:B------:R-:W3:Y:S07]  /*5ee0*/  LDSM.16.M88.4 R132, [R164+0x10800] ;  /* 0x01080000a484783b */ /* 0x000eee0000000200 */
[-C--:B-1----:R-:W-:Y:S01]  /*5ef0*/  HMMA.16816.F32 R4, R140, R148.reuse, R4 ;  /* 0x000000948c04723c */ /* 0x082fe20000001804 */
[----:B------:R-:W1:Y:S07]  /*5f00*/  LDSM.16.M88.4 R136, [R164+0x11000] ;  /* 0x01100000a488783b */ /* 0x000e6e0000000200 */
[C---:B--2---:R-:W-:Y:S08]  /*5f10*/  HMMA.16816.F32 R8, R144.reuse, R148, R8 ;  /* 0x000000949008723c */ /* 0x044ff00000001808 */
[-C--:B------:R-:W-:Y:S08]  /*5f20*/  HMMA.16816.F32 R12, R144, R150.reuse, R12 ;  /* 0x00000096900c723c */ /* 0x080ff0000000180c */
[C---:B------:R-:W-:Y:S01]  /*5f30*/  HMMA.16816.F32 R16, R140.reuse, R150, R16 ;  /* 0x000000968c10723c */ /* 0x040fe20000001810 */
[----:B------:R-:W2:Y:S07]  /*5f40*/  LDSM.16.M88.4 R148, [R164+0x11800] ;  /* 0x01180000a494783b */ /* 0x000eae0000000200 */
[-C--:B---3--:R-:W-:Y:S08]  /*5f50*/  HMMA.16816.F32 R20, R140, R132.reuse, R20 ;  /* 0x000000848c14723c */ /* 0x088ff00000001814 */
[C---:B------:R-:W-:Y:S08]  /*5f60*/  HMMA.16816.F32 R24, R144.reuse, R132, R24 ;  /* 0x000000849018723c */ /* 0x040ff00000001818 */
[-C--:B------:R-:W-:Y:S08]  /*5f70*/  HMMA.16816.F32 R28, R144, R134.reuse, R28 ;  /* 0x00000086901c723c */ /* 0x080ff0000000181c */
[C---:B------:R-:W-:Y:S01]  /*5f80*/  HMMA.16816.F32 R32, R140.reuse, R134, R32 ;  /* 0x000000868c20723c */ /* 0x040fe20000001820 */
[----:B------:R-:W-:Y:S07]  /*5f90*/  LDSM.16.M88.4 R132, [R153+0x8000] ;  /* 0x008000009984783b */ /* 0x000fee0000000200 */
[-C--:B-1----:R-:W-:Y:S08]  /*5fa0*/  HMMA.16816.F32 R36, R140, R136.reuse, R36 ;  /* 0x000000888c24723c */ /* 0x082ff00000001824 */
[C---:B------:R-:W-:Y:S08]  /*5fb0*/  HMMA.16816.F32 R40, R144.reuse, R136, R40 ;  /* 0x000000889028723c */ /* 0x040ff00000001828 */
[-C--:B------:R-:W-:Y:S08]  /*5fc0*/  HMMA.16816.F32 R44, R144, R138.reuse, R44 ;  /* 0x0000008a902c723c */ /* 0x080ff0000000182c */
[C---:B------:R-:W-:Y:S01]  /*5fd0*/  HMMA.16816.F32 R48, R140.reuse, R138, R48 ;  /* 0x0000008a8c30723c */ /* 0x040fe20000001830 */
[----:B------:R-:W1:Y:S07]  /*5fe0*/  LDSM.16.M88.4 R136, [R184+0x10000] ;  /* 0x01000000b888783b */ /* 0x000e6e0000000200 */
[-C--:B--2---:R-:W-:Y:S08]  /*5ff0*/  HMMA.16816.F32 R52, R140, R148.reuse, R52 ;  /* 0x000000948c34723c */ /* 0x084ff00000001834 */
[C---:B------:R-:W-:Y:S04]  /*6000*/  HMMA.16816.F32 R56, R144.reuse, R148, R56 ;  /* 0x000000949038723c */ /* 0x040fe80000001838 */
[--C-:B------:R-:W-:Y:S02]  /*6010*/  SHF.R.U32.HI R148, RZ, 0x4, R157.reuse ;  /* 0x00000004ff947819 */ /* 0x100fe4000001169d */
[----:B------:R-:W-:Y:S02]  /*6020*/  SHF.R.U32.HI R149, RZ, 0x1, R157 ;  /* 0x00000001ff957819 */ /* 0x000fe4000001169d */
[-C--:B------:R-:W-:Y:S01]  /*6030*/  HMMA.16816.F32 R60, R144, R150.reuse, R60 ;  /* 0x00000096903c723c */ /* 0x080fe2000000183c */
[----:B------:R-:W2:Y:S02]  /*6040*/  LDSM.16.M88.4 R144, [R153+0xa000] ;  /* 0x00a000009990783b */ /* 0x000ea40000000200 */
[----:B------:R-:W-:Y:S02]  /*6050*/  LOP3.LUT R148, R148, 0x8, RZ, 0xc0, !PT ;  /* 0x0000000894947812 */ /* 0x000fe400078ec0ff */
[----:B------:R-:W-:Y:S03]  /*6060*/  LOP3.LUT R149, R149, 0x30, RZ, 0xc0, !PT ;  /* 0x0000003095957812 */ /* 0x000fe600078ec0ff */
[----:B------:R-:W-:Y:S01]  /*6070*/  HMMA.16816.F32 R64, R140, R150, R64 ;  /* 0x000000968c40723c */ /* 0x000fe20000001840 */
[----:B------:R-:W3:Y:S03]  /*6080*/  LDSM.16.M88.4 R140, [R184+0x10800] ;  /* 0x01080000b88c783b */ /* 0x000ee60000000200 */
[----:B------:R-:W-:Y:S04]  /*6090*/  SHF.L.U32 R150, R157, 0x6, RZ ;  /* 0x000000069d967819 */ /* 0x000fe800000006ff */
[----:B------:R-:W-:Y:S01]  /*60a0*/  LOP3.LUT R151, R150, 0x1c0, RZ, 0xc0, !PT ;  /* 0x000001c096977812 */ /* 0x000fe200078ec0ff */
[-C--:B-1----:R-:W-:Y:S11]  /*60b0*/  HMMA.16816.F32 R4, R132, R136.reuse, R4 ;  /* 0x000000888404723c */ /* 0x082ff60000001804 */
[----:B------:R-:W-:Y:S08]  /*60c0*/  @!UPT UIADD3 URZ, UPT, UPT, URZ, URZ, URZ ;  /* 0x000000fffffff290 */ /* 0x000ff0000fffe0ff */
[C---:B-----5:R-:W-:Y:S01]  /*60d0*/  FADD.FTZ R5, -R201.reuse, R5 ;  /* 0x00000005c9057221 */ /* 0x060fe20000010100 */
[C---:B------:R-:W-:Y:S01]  /*60e0*/  FADD.FTZ R6, -R200.reuse, R6 ;  /* 0x00000006c8067221 */ /* 0x040fe20000010100 */
[----:B------:R-:W-:Y:S01]  /*60f0*/  FADD.FTZ R7, -R200, R7 ;  /* 0x00000007c8077221 */ /* 0x000fe20000010100 */
[----:B------:R-:W-:Y:S01]  /*6100*/  FADD.FTZ R4, -R201, R4 ;  /* 0x00000004c9047221 */ /* 0x000fe20000010100 */
[----:B------:R-:W-:Y:S01]  /*6110*/  FMUL.FTZ R5, R207, R5 ;  /* 0x00000005cf057220 */ /* 0x000fe20000410000 */
[C---:B--2---:R-:W-:Y:S04]  /*6120*/  HMMA.16816.F32 R8, R144.reuse, R136, R8 ;  /* 0x000000889008723c */ /* 0x044fe80000001808 */
[----:B------:R-:W-:Y:S01]  /*6130*/  FMUL.FTZ R6, R210, R6 ;  /* 0x00000006d2067220 */ /* 0x000fe20000410000 */
[----:B------:R-:W-:Y:S01]  /*6140*/  FMUL.FTZ R7, R213, R7 ;  /* 0x00000007d5077220 */ /* 0x000fe20000410000 */
[----:B------:R-:W-:Y:S01]  /*6150*/  FMUL.FTZ R4, R204, R4 ;  /* 0x00000004cc047220 */ /* 0x000fe20000410000 */
[----:B------:R-:W-:Y:S01]  /*6160*/  LOP3.LUT R136, R151, 0x38, R159, 0xf8, !PT ;  /* 0x0000003897887812 */ /* 0x000fe200078ef89f */
[-C--:B------:R-:W-:Y:S03]  /*6170*/  HMMA.16816.F32 R12, R144, R138.reuse, R12 ;  /* 0x0000008a900c723c */ /* 0x080fe6000000180c */
[--C-:B------:R-:W-:Y:S02]  /*6180*/  LOP3.LUT R151, R148, 0x10, R157.reuse, 0xf8, !PT ;  /* 0x0000001094977812 */ /* 0x100fe400078ef89d */
[----:B------:R-:W-:Y:S02]  /*6190*/  LOP3.LUT R137, R149, 0x8, R157, 0xf8, !PT ;  /* 0x0000000895897812 */ /* 0x000fe400078ef89d */
[----:B------:R-:W-:Y:S01]  /*61a0*/  LOP3.LUT R136, R151, R136, RZ, 0x3c, !PT ;  /* 0x0000008897887212 */ /* 0x000fe200078e3cff */
[C---:B------:R-:W-:Y:S04]  /*61b0*/  HMMA.16816.F32 R16, R132.reuse, R138, R16 ;  /* 0x0000008a8410723c */ /* 0x040fe80000001810 */
[----:B------:R-:W-:Y:S01]  /*61c0*/  F2FP.F16.F32.PACK_AB R138, R5, R4 ;  /* 0x00000004058a723e */ /* 0x000fe200000000ff */
[----:B------:R-:W-:Y:S01]  /*61d0*/  FADD.FTZ R8, -R199, R8 ;  /* 0x00000008c7087221 */ /* 0x000fe20000010100 */
[C---:B------:R-:W-:Y:S01]  /*61e0*/  FADD.FTZ R10, -R198.reuse, R10 ;  /* 0x0000000ac60a7221 */ /* 0x040fe20000010100 */
[----:B------:R-:W-:Y:S01]  /*61f0*/  FADD.FTZ R11, -R198, R11 ;  /* 0x0000000bc60b7221 */ /* 0x000fe20000010100 */
[--C-:B------:R-:W-:Y:S01]  /*6200*/  LOP3.LUT R137, R137, 0x1c0, R150.reuse, 0xf8, !PT ;  /* 0x000001c089897812 */ /* 0x100fe200078ef896 */
[----:B------:R-:W-:Y:S01]  /*6210*/  FMUL.FTZ R215, R215, R8 ;  /* 0x00000008d7d77220 */ /* 0x000fe20000410000 */
[----:B------:R-:W-:Y:S01]  /*6220*/  FMUL.FTZ R10, R220, R10 ;  /* 0x0000000adc0a7220 */ /* 0x000fe20000410000 */
[----:B------:R-:W-:Y:S01]  /*6230*/  FADD.FTZ R4, -R198, R15 ;  /* 0x0000000fc6047221 */ /* 0x000fe20000010100 */
[----:B------:R-:W-:Y:S01]  /*6240*/  LOP3.LUT R150, R136, 0x200, R150, 0xf8, !PT ;  /* 0x0000020088967812 */ /* 0x000fe200078ef896 */
[----:B------:R-:W-:Y:S01]  /*6250*/  FMUL.FTZ R11, R223, R11 ;  /* 0x0000000bdf0b7220 */ /* 0x000fe20000410000 */
[----:B------:R-:W-:Y:S01]  /*6260*/  F2FP.F16.F32.PACK_AB R136, R7, R6 ;  /* 0x000000060788723e */ /* 0x000fe200000000ff */
[----:B------:R-:W-:Y:S01]  /*6270*/  FMUL.FTZ R222, R222, R4 ;  /* 0x00000004dede7220 */ /* 0x000fe20000410000 */
[-C--:B---3--:R-:W-:Y:S01]  /*6280*/  HMMA.16816.F32 R20, R132, R140.reuse, R20 ;  /* 0x0000008c8414723c */ /* 0x088fe20000001814 */
[----:B------:R-:W1:Y:S02]  /*6290*/  LDSM.16.M88.4 R4, [R184+0x11000] ;  /* 0x01100000b804783b */ /* 0x000e640000000200 */
[----:B------:R-:W-:Y:S01]  /*62a0*/  FADD.FTZ R8, -R201, R17 ;  /* 0x00000011c9087221 */ /* 0x000fe20000010100 */
[C---:B------:R-:W-:Y:S01]  /*62b0*/  FADD.FTZ R12, -R199.reuse, R12 ;  /* 0x0000000cc70c7221 */ /* 0x040fe20000010100 */
[C---:B------:R-:W-:Y:S01]  /*62c0*/  FADD.FTZ R9, -R199.reuse, R9 ;  /* 0x00000009c7097221 */ /* 0x040fe20000010100 */
[----:B------:R-:W-:Y:S01]  /*62d0*/  FADD.FTZ R13, -R199, R13 ;  /* 0x0000000dc70d7221 */ /* 0x000fe20000010100 */
[----:B------:R-:W-:Y:S01]  /*62e0*/  FMUL.FTZ R169, R169, R8 ;  /* 0x00000008a9a97220 */ /* 0x000fe20000410000 */
[C---:B------:R-:W-:Y:S04]  /*62f0*/  HMMA.16816.F32 R24, R144.reuse, R140, R24 ;  /* 0x0000008c9018723c */ /* 0x040fe80000001818 */
[----:B------:R-:W-:Y:S01]  /*6300*/  FMUL.FTZ R9, R218, R9 ;  /* 0x00000009da097220 */ /* 0x000fe20000410000 */
[----:B------:R-:W-:Y:S01]  /*6310*/  FMUL.FTZ R15, R214, R12 ;  /* 0x0000000cd60f7220 */ /* 0x000fe20000410000 */
[----:B------:R-:W-:Y:S01]  /*6320*/  F2FP.F16.F32.PACK_AB R12, R11, R10 ;  /* 0x0000000a0b0c723e */ /* 0x000fe200000000ff */
[----:B------:R-:W-:Y:S01]  /*6330*/  FMUL.FTZ R217, R217, R13 ;  /* 0x0000000dd9d97220 */ /* 0x000fe20000410000 */
[C---:B------:R-:W-:Y:S01]  /*6340*/  FADD.FTZ R19, -R200.reuse, R19 ;  /* 0x00000013c8137221 */ /* 0x040fe20000010100 */
[-C--:B------:R-:W-:Y:S03]  /*6350*/  HMMA.16816.F32 R28, R144, R142.reuse, R28 ;  /* 0x0000008e901c723c */ /* 0x080fe6000000181c */
[----:B------:R-:W-:Y:S01]  /*6360*/  F2FP.F16.F32.PACK_AB R13, R9, R215 ;  /* 0x000000d7090d723e */ /* 0x000fe200000000ff */
[----:B------:R-:W-:Y:S01]  /*6370*/  FADD.FTZ R9, -R201, R16 ;  /* 0x00000010c9097221 */ /* 0x000fe20000010100 */
[C---:B------:R-:W-:Y:S01]  /*6380*/  FADD.FTZ R22, -R200.reuse, R22 ;  /* 0x00000016c8167221 */ /* 0x040fe20000010100 */
[----:B------:R-:W-:Y:S01]  /*6390*/  F2FP.F16.F32.PACK_AB R15, R217, R15 ;  /* 0x0000000fd90f723e */ /* 0x000fe200000000ff */
[----:B------:R-:W-:Y:S01]  /*63a0*/  FADD.FTZ R23, -R200, R23 ;  /* 0x00000017c8177221 */ /* 0x000fe20000010100 */
        /* <DEDUP_REMOVED lines=13> */
[-C--:B-1----:R-:W-:Y:S03]  /*6480*/  HMMA.16816.F32 R36, R132, R4.reuse, R36 ;  /* 0x000000048424723c */ /* 0x082fe60000001824 */
[C---:B------:R-:W-:Y:S01]  /*6490*/  FADD.FTZ R28, -R199.reuse, R28 ;  /* 0x0000001cc71c7221 */ /* 0x040fe20000010100 */
[----:B------:R-:W-:Y:S01]  /*64a0*/  FADD.FTZ R29, -R199, R29 ;  /* 0x0000001dc71d7221 */ /* 0x000fe20000010100 */
[C---:B------:R-:W-:Y:S01]  /*64b0*/  FADD.FTZ R30, -R198.reuse, R30 ;  /* 0x0000001ec61e7221 */ /* 0x040fe20000010100 */
[----:B------:R-:W-:Y:S01]  /*64c0*/  FADD.FTZ R31, -R198, R31 ;  /* 0x0000001fc61f7221 */ /* 0x000fe20000010100 */
[C---:B------:R-:W-:Y:S01]  /*64d0*/  FADD.FTZ R23, -R201.reuse, R32 ;  /* 0x00000020c9177221 */ /* 0x040fe20000010100 */
[C---:B------:R-:W-:Y:S04]  /*64e0*/  HMMA.16816.F32 R40, R144.reuse, R4, R40 ;  /* 0x000000049028723c */ /* 0x040fe80000001828 */
[----:B------:R-:W-:Y:S01]  /*64f0*/  FADD.FTZ R33, -R201, R33 ;  /* 0x00000021c9217221 */ /* 0x000fe20000010100 */
[C---:B------:R-:W-:Y:S01]  /*6500*/  FADD.FTZ R22, -R200.reuse, R34 ;  /* 0x00000022c8167221 */ /* 0x040fe20000010100 */
[C---:B------:R-:W-:Y:S01]  /*6510*/  FADD.FTZ R35, -R200.reuse, R35 ;  /* 0x00000023c8237221 */ /* 0x040fe20000010100 */
        /* <DEDUP_REMOVED lines=43> */
[----:B------:R-:W-:Y:S01]  /*67d0*/  F2FP.F16.F32.PACK_AB R16, R171, R16 ;  /* 0x00000010ab10723e */ /* 0x000fe200000000ff */
[----:B------:R-:W-:Y:S01]  /*67e0*/  FMUL.FTZ R25, R206, R25 ;  /* 0x00000019ce197220 */ /* 0x000fe20000410000 */
[C---:B------:R-:W-:Y:S01]  /*67f0*/  FADD.FTZ R64, -R201.reuse, R64 ;  /* 0x00000040c9407221 */ /* 0x040fe20000010100 */
        /* <DEDUP_REMOVED lines=95> */
.L_x_794:
[----:B------:R2:W-:Y:S01]  /*6df0*/  STS [R228+0x14000], R138 ;  /* 0x0140008ae4007388 */ /* 0x0005e20000000800 */
[----:B-1----:R-:W-:Y:S01]  /*6e00*/  IMAD.MOV.U32 R6, RZ, RZ, 0x10 ;  /* 0x00000010ff067424 */ /* 0x002fe200078e00ff */
[----:B------:R-:W-:Y:S01]  /*6e10*/  LOP3.LUT P0, RZ, R157, 0x4, RZ, 0xc0, !PT ;  /* 0x000000049dff7812 */ /* 0x000fe2000780c0ff */
[----:B------:R-:W1:Y:S01]  /*6e20*/  LDC R142, c[0x0][0x44c] ;  /* 0x00011300ff8e7b82 */ /* 0x000e620000000800 */
[----:B------:R3:W-:Y:S01]  /*6e30*/  STS [R228+0x14400], R136 ;  /* 0x01440088e4007388 */ /* 0x0007e20000000800 */
[----:B------:R-:W-:Y:S02]  /*6e40*/  LOP3.LUT R137, R137, 0x38, R159, 0x78, !PT ;  /* 0x0000003889897812 */ /* 0x000fe400078e789f */
[----:B------:R-:W-:Y:S01]  /*6e50*/  SEL R6, R6, 0xfffffff0, !P0 ;  /* 0xfffffff006067807 */ /* 0x000fe20004000000 */
[----:B------:R-:W-:Y:S01]  /*6e60*/  STS [R226+0x14000], R17 ;  /* 0x01400011e2007388 */ /* 0x000fe20000000800 */
[----:B------:R-:W-:Y:S02]  /*6e70*/  LEA R139, R150, UR4, 0x1 ;  /* 0x00000004968b7c11 */ /* 0x000fe4000f8e08ff */
[----:B------:R-:W-:Y:S01]  /*6e80*/  LOP3.LUT R141, R159, 0x1f8, RZ, 0xc0, !PT ;  /* 0x000001f89f8d7812 */ /* 0x000fe200078ec0ff */
[----:B------:R-:W-:Y:S01]  /*6e90*/  STS [R226+0x14400], R16 ;  /* 0x01440010e2007388 */ /* 0x000fe20000000800 */
[----:B------:R-:W-:Y:S02]  /*6ea0*/  IMAD.IADD R6, R6, 0x1, R227 ;  /* 0x0000000106067824 */ /* 0x000fe400078e02e3 */
[----:B------:R-:W-:Y:S01]  /*6eb0*/  LOP3.LUT R141, R141, 0x38, R157, 0x78, !PT ;  /* 0x000000388d8d7812 */ /* 0x000fe200078e789d */
[----:B------:R-:W-:Y:S03]  /*6ec0*/  STS [R228+0x16000], R13 ;  /* 0x0160000de4007388 */ /* 0x000fe60000000800 */
[----:B------:R-:W-:Y:S01]  /*6ed0*/  LOP3.LUT R141, R141, 0x1e00, R159, 0xf8, !PT ;  /* 0x00001e008d8d7812 */ /* 0x000fe200078ef89f */
[----:B------:R-:W-:Y:S03]  /*6ee0*/  STS [R228+0x16400], R12 ;  /* 0x0164000ce4007388 */ /* 0x000fe60000000800 */
[----:B------:R-:W-:Y:S01]  /*6ef0*/  LEA R141, R141, UR4, 0x1 ;  /* 0x000000048d8d7c11 */ /* 0x000fe2000f8e08ff */
[----:B------:R-:W-:Y:S01]  /*6f00*/  STS [R226+0x16000], R15 ;  /* 0x0160000fe2007388 */ /* 0x000fe20000000800 */
[----:B--2---:R-:W-:Y:S02]  /*6f10*/  IMAD.IADD R138, R139, 0x1, R160 ;  /* 0x000000018b8a7824 */ /* 0x004fe400078e02a0 */
[----:B-1----:R-:W-:Y:S01]  /*6f20*/  IMAD R142, R142, UR5, RZ ;  /* 0x000000058e8e7c24 */ /* 0x002fe2000f8e02ff */
[----:B------:R-:W-:Y:S01]  /*6f30*/  STS [R226+0x16400], R14 ;  /* 0x0164000ee2007388 */ /* 0x000fe20000000800 */
[----:B---3--:R-:W-:Y:S03]  /*6f40*/  IMAD.SHL.U32 R136, R157, 0x20, RZ ;  /* 0x000000209d887824 */ /* 0x008fe600078e00ff */
[----:B------:R-:W-:Y:S02]  /*6f50*/  STS [R225+0x14000], R19 ;  /* 0x01400013e1007388 */ /* 0x000fe40000000800 */
[----:B------:R-:W-:Y:S02]  /*6f60*/  LOP3.LUT R137, R137, 0x200, R136, 0xf8, !PT ;  /* 0x0000020089897812 */ /* 0x000fe400078ef888 */
[----:B------:R-:W-:Y:S02]  /*6f70*/  STS [R225+0x14400], R18 ;  /* 0x01440012e1007388 */ /* 0x000fe40000000800 */
[----:B------:R-:W-:Y:S02]  /*6f80*/  LEA R137, R137, UR4, 0x1 ;  /* 0x0000000489897c11 */ /* 0x000fe4000f8e08ff */
[----:B------:R-:W-:Y:S04]  /*6f90*/  STS [R224+0x14000], R23 ;  /* 0x01400017e0007388 */ /* 0x000fe80000000800 */
        /* <DEDUP_REMOVED lines=145> */
.L_x_795:
[----:B------:R-:W-:Y:S01]  /*78b0*/  LDSM.16.M88.4 R32, [R162+0x14000] ;  /* 0x01400000a220783b */ /* 0x000fe20000000200 */
[----:B------:R-:W-:Y:S01]  /*78c0*/  IADD3 R140, PT, PT, R3, R162, R160 ;  /* 0x000000a2038c7210 */ /* 0x000fe20007ffe0a0 */
[----:B------:R-:W-:Y:S01]  /*78d0*/  @UP0 UIADD3 UR46, UP1, UPT, UR58, -0x200, URZ ;  /* 0xfffffe003a2e0890 */ /* 0x000fe2000ff3e0ff */
[----:B------:R-:W-:Y:S01]  /*78e0*/  PLOP3.LUT P2, PT, PT, PT, UP0, 0x80, 0x8 ;  /* 0x000000000008781c */ /* 0x000fe20003f4f008 */
[----:B------:R-:W-:Y:S01]  /*78f0*/  ULOP3.LUT UR38, UR49, 0x1, URZ, 0xc0, !UPT ;  /* 0x0000000131267892 */ /* 0x000fe2000f8ec0ff */
[----:B------:R-:W1:Y:S01]  /*7900*/  LDSM.16.MT88.4 R16, [R139+0xc000] ;  /* 0x00c000008b10783b */ /* 0x000e620000004200 */
[----:B------:R-:W-:Y:S02]  /*7910*/  @UP0 UIADD3.X UR44, UPT, UPT, UR59, -0x1, URZ, UP1, !UPT ;  /* 0xffffffff3b2c0890 */ /* 0x000fe40008ffe4ff */
[----:B------:R-:W-:Y:S02]  /*7920*/  @UP0 UIADD3 UR12, UP1, UPT, UR12, -0x200, URZ ;  /* 0xfffffe000c0c0890 */ /* 0x000fe4000ff3e0ff */
[----:B------:R-:W2:Y:S02]  /*7930*/  LDSM.16.M88.4 R28, [R162+0x16000] ;  /* 0x01600000a21c783b */ /* 0x000ea40000000200 */
[----:B------:R-:W-:Y:S02]  /*7940*/  @UP0 UIADD3.X UR13, UPT, UPT, UR13, -0x1, URZ, UP1, !UPT ;  /* 0xffffffff0d0d0890 */ /* 0x000fe40008ffe4ff */
[----:B------:R-:W-:Y:S01]  /*7950*/  UISETP.NE.U32.AND UP1, UPT, UR38, 0x1, UPT ;  /* 0x000000012600788c */ /* 0x000fe2000bf25070 */
[----:B------:R-:W3:Y:S05]  /*7960*/  LDSM.16.MT88.4 R36, [R138+0xc000] ;  /* 0x00c000008a24783b */ /* 0x000eea0000004200 */
[----:B------:R-:W-:Y:S01]  /*7970*/  LDSM.16.M88.4 R40, [R161+0x14000] ;  /* 0x01400000a128783b */ /* 0x000fe20000000200 */
[----:B------:R-:W-:Y:S04]  /*7980*/  PLOP3.LUT P1, PT, PT, PT, UP1, 0x80, 0x8 ;  /* 0x000000000008781c */ /* 0x000fe80003f2f018 */
        /* <DEDUP_REMOVED lines=28> */
[-C--:B-1----:R-:W-:Y:S08]  /*7b50*/  HMMA.16816.F32 R4, R56, R60.reuse, R4 ;  /* 0x0000003c3804723c */ /* 0x082ff00000001804 */
[C---:B------:R-:W-:Y:S08]  /*7b60*/  HMMA.16816.F32 R8, R64.reuse, R60, R8 ;  /* 0x0000003c4008723c */ /* 0x040ff00000001808 */
[-C--:B------:R-:W-:Y:S08]  /*7b70*/  HMMA.16816.F32 R12, R64, R62.reuse, R12 ;  /* 0x0000003e400c723c */ /* 0x080ff0000000180c */
[C---:B------:R-:W-:Y:S01]  /*7b80*/  HMMA.16816.F32 R16, R56.reuse, R62, R16 ;  /* 0x0000003e3810723c */ /* 0x040fe20000001810 */
[----:B------:R-:W1:Y:S07]  /*7b90*/  LDSM.16.MT88.4 R60, [R139+0xe000] ;  /* 0x00e000008b3c783b */ /* 0x000e6e0000004200 */
[-C--:B--2---:R-:W-:Y:S08]  /*7ba0*/  HMMA.16816.F32 R20, R56, R132.reuse, R20 ;  /* 0x000000843814723c */ /* 0x084ff00000001814 */
[C---:B------:R-:W-:Y:S08]  /*7bb0*/  HMMA.16816.F32 R24, R64.reuse, R132, R24 ;  /* 0x000000844018723c */ /* 0x040ff00000001818 */
[-C--:B------:R-:W-:Y:S01]  /*7bc0*/  HMMA.16816.F32 R28, R64, R134.reuse, R28 ;  /* 0x00000086401c723c */ /* 0x080fe2000000181c */
[----:B------:R-:W2:Y:S07]  /*7bd0*/  LDSM.16.M88.4 R64, [R162+0x1a000] ;  /* 0x01a00000a240783b */ /* 0x000eae0000000200 */
        /* <DEDUP_REMOVED lines=14> */
[-C--:B-1----:R-:W-:Y:S05]  /*7cc0*/  HMMA.16816.F32 R4, R52, R60.reuse, R4 ;  /* 0x0000003c3404723c */ /* 0x082fea0000001804 */
[C---:B------:R-:W-:Y:S03]  /*7cd0*/  LEA R132, P0, R36.reuse, R196, 0x2 ;  /* 0x000000c424847211 */ /* 0x040fe600078010ff */
[C---:B--2---:R-:W-:Y:S04]  /*7ce0*/  HMMA.16816.F32 R8, R64.reuse, R60, R8 ;  /* 0x0000003c4008723c */ /* 0x044fe80000001808 */
        /* <DEDUP_REMOVED lines=63> */
[C---:B------:R-:W-:Y:S02]  /*80e0*/  LEA R176, P0, R142.reuse, R174, 0x5 ;  /* 0x000000ae8eb07211 */ /* 0x040fe400078028ff */
[----:B------:R-:W-:Y:S02]  /*80f0*/  @P2 SHF.R.U32.HI R46, RZ, 0x2, R157 ;  /* 0x00000002ff2e2819 */ /* 0x000fe4000001169d */
[-C--:B--2---:R-:W-:Y:S05]  /*8100*/  HMMA.16816.F32 R4, R48, R52.reuse, R4 ;  /* 0x000000343004723c */ /* 0x084fea0000001804 */
[----:B------:R-:W-:Y:S02]  /*8110*/  @P2 LOP3.LUT R194, R149, 0x7, R46, 0xf8, !PT ;  /* 0x0000000795c22812 */ /* 0x000fe400078ef82e */
[----:B------:R-:W-:Y:S01]  /*8120*/  LEA.HI.X.SX32 R177, R142, R175, 0x5, P0 ;  /* 0x000000af8eb17211 */ /* 0x000fe200000f2eff */
        /* <DEDUP_REMOVED lines=301> */
[----:B------:R-:W-:Y:S01]  /*9400*/  MOV R7, UR9 ;  /* 0x0000000900077c02 */ /* 0x000fe20008000f00 */
[----:B------:R-:W-:Y:S05]  /*9410*/  BRA `(.L_x_798) ;  /* 0x0000000000187947 */ /* 0x000fea0003800000 */
.L_x_797:
[----:B------:R-:W2:Y:S01]  /*9420*/  LDCU.64 UR12, c[0x0][0x5c0] ;  /* 0x0000b800ff0c77ac */ /* 0x000ea20008000a00 */
[----:B------:R-:W-:-:S04]  /*9430*/  UIADD3 UR5, UPT, UPT, UR40, UR41, URZ ;  /* 0x0000002928057290 */ /* 0x000fc8000fffe0ff */
[----:B--2---:R-:W-:Y:S02]  /*9440*/  UIMAD.WIDE.U32 UR42, UR5, UR12, URZ ;  /* 0x0000000c052a72a5 */ /* 0x004fe4000f8e00ff */
[----:B------:R-:W-:-:S04]  /*9450*/  UIMAD UR5, UR5, UR13, URZ ;  /* 0x0000000d050572a4 */ /* 0x000fc8000f8e02ff */
[----:B------:R-:W-:-:S06]  /*9460*/  UIADD3 UR5, UPT, UPT, UR43, UR5, URZ ;  /* 0x000000052b057290 */ /* 0x000fcc000fffe0ff */
[----:B------:R-:W-:Y:S02]  /*9470*/  MOV R7, UR5 ;  /* 0x0000000500077c02 */ /* 0x000fe40008000f00 */
.L_x_798:
        /* <DEDUP_REMOVED lines=11> */
[----:B------:R-:W-:Y:S06]  /*9530*/  BRA `(.L_x_800) ;  /* 0x0000000000187947 */ /* 0x000fec0003800000 */
.L_x_799:
[----:B------:R-:W2:Y:S01]  /*9540*/  LDCU.64 UR10, c[0x0][0x5c8] ;  /* 0x0000b900ff0a77ac */ /* 0x000ea20008000a00 */
[----:B------:R-:W-:-:S04]  /*9550*/  UIADD3 UR5, UPT, UPT, UR40, UR41, URZ ;  /* 0x0000002928057290 */ /* 0x000fc8000fffe0ff */
[----:B--2---:R-:W-:Y:S02]  /*9560*/  UIMAD.WIDE.U32 UR16, UR5, UR10, URZ ;  /* 0x0000000a051072a5 */ /* 0x004fe4000f8e00ff */
[----:B------:R-:W-:-:S04]  /*9570*/  UIMAD UR5, UR5, UR11, URZ ;  /* 0x0000000b050572a4 */ /* 0x000fc8000f8e02ff */
[----:B------:R-:W-:-:S06]  /*9580*/  UIADD3 UR5, UPT, UPT, UR17, UR5, URZ ;  /* 0x0000000511057290 */ /* 0x000fcc000fffe0ff */
[----:B------:R-:W-:-:S07]  /*9590*/  MOV R6, UR5 ;  /* 0x0000000500067c02 */ /* 0x000fce0008000f00 */
.L_x_800:
[----:B------:R-:W-:Y:S01]  /*95a0*/  BAR.SYNC.DEFER_BLOCKING 0x0 ;  /* 0x0000000000007b1d */ /* 0x000fe20000010000 */
[----:B------:R-:W-:Y:S01]  /*95b0*/  USHF.L.U32 UR5, UR34, 0x7, URZ ;  /* 0x0000000722057899 */ /* 0x000fe200080006ff */
[----:B------:R-:W-:Y:S01]  /*95c0*/  SHF.R.U32.HI R25, RZ, 0x3, R157 ;  /* 0x00000003ff197819 */ /* 0x000fe2000001169d */
[----:B------:R-:W-:Y:S02]  /*95d0*/  USHF.L.U32 UR9, UR34, 0x7, URZ ;  /* 0x0000000722097899 */ /* 0x000fe400080006ff */
[----:B------:R-:W-:-:S03]  /*95e0*/  UIMAD.WIDE.U32 UR40, UR5, UR12, URZ ;  /* 0x0000000c052872a5 */ /* 0x000fc6000f8e00ff */
[----:B-1----:R-:W1:Y:S01]  /*95f0*/  LDC.64 R2, c[0x0][0x5d8] ;  /* 0x00017600ff027b82 */ /* 0x002e620000000a00 */
        /* <DEDUP_REMOVED lines=9> */
[C---:B------:R-:W-:Y:S01]  /*9690*/  ISETP.GE.AND P2, PT, R25.reuse, UR39, PT ;  /* 0x0000002719007c0c */ /* 0x040fe2000bf46270 */
[----:B------:R-:W-:Y:S01]  /*96a0*/  IMAD.U32 R17, RZ, RZ, UR41 ;  /* 0x00000029ff117e24 */ /* 0x000fe2000f8e00ff */
[----:B------:R-:W-:Y:S01]  /*96b0*/  LOP3.LUT R16, R16, 0x38, R159, 0xf8, !PT ;  /* 0x0000003810107812 */ /* 0x000fe200078ef89f */
[C---:B------:R-:W-:Y:S01]  /*96c0*/  VIADD R14, R25.reuse, 0x40 ;  /* 0x00000040190e7836 */ /* 0x040fe20000000000 */
[----:B------:R-:W-:Y:S01]  /*96d0*/  BSSY.RECONVERGENT B0, `(.L_x_801) ;  /* 0x0000016000007945 */ /* 0x000fe20003800200 */
[----:B------:R-:W-:Y:S01]  /*96e0*/  IMAD.U32 R12, RZ, RZ, UR8 ;  /* 0x00000008ff0c7e24 */ /* 0x000fe2000f8e00ff */
[----:B------:R-:W-:Y:S01]  /*96f0*/  IADD3 R16, P0, PT, R16, UR42, RZ ;  /* 0x0000002a10107c10 */ /* 0x000fe2000ff1e0ff */
        /* <DEDUP_REMOVED lines=13> */
[----:B------:R-:W-:-:S05]  /*97d0*/  MOV R2, R16 ;  /* 0x0000001000027202 */ /* 0x000fca0000000f00 */
[----:B------:R-:W-:-:S04]  /*97e0*/  IMAD.WIDE.U32 R20, R25, UR12, R2 ;  /* 0x0000000c19147c25 */ /* 0x000fc8000f8e0002 */
[----:B------:R-:W-:Y:S01]  /*97f0*/  IMAD R2, R25, UR13, R21 ;  /* 0x0000000d19027c24 */ /* 0x000fe2000f8e0215 */
[----:B----4-:R-:W-:-:S04]  /*9800*/  LEA R18, P1, R20, UR8, 0x1 ;  /* 0x0000000814127c11 */ /* 0x010fc8000f8208ff */
[----:B------:R-:W-:-:S05]  /*9810*/  LEA.HI.X R19, R20, UR9, R2, 0x1, P1 ;  /* 0x0000000914137c11 */ /* 0x000fca00088f0c02 */
[----:B-1----:R1:W-:Y:S04]  /*9820*/  STG.E.128 desc[UR32][R18.64], R12 ;  /* 0x0000000c12007986 */ /* 0x0023e8000c101d20 */
.L_x_802:
[----:B------:R-:W-:Y:S05]  /*9830*/  BSYNC.RECONVERGENT B0 ;  /* 0x0000000000007941 */ /* 0x000fea0003800200 */
.L_x_801:
        /* <DEDUP_REMOVED lines=11> */
[----:B--2---:R4:W-:Y:S04]  /*98f0*/  STG.E.128 desc[UR32][R14.64], R8 ;  /* 0x000000080e007986 */ /* 0x0049e8000c101d20 */
.L_x_804:
[----:B------:R-:W-:Y:S05]  /*9900*/  BSYNC.RECONVERGENT B0 ;  /* 0x0000000000007941 */ /* 0x000fea0003800200 */
.L_x_803:
        /* <DEDUP_REMOVED lines=14> */
.L_x_806:
[----:B------:R-:W-:Y:S05]  /*99f0*/  BSYNC.RECONVERGENT B0 ;  /* 0x0000000000007941 */ /* 0x000fea0003800200 */
.L_x_805:
[----:B-1--4-:R1:W4:Y:S01]  /*9a00*/  LDS.128 R8, [R141+0xf000] ;  /* 0x00f000008d087984 */ /* 0x0123220000000c00 */
[----:B------:R-:W-:Y:S01]  /*9a10*/  IMAD.SHL.U32 R0, R0, 0x8, RZ ;  /* 0x0000000800007824 */ /* 0x000fe200078e00ff */
        /* <DEDUP_REMOVED lines=16> */
.L_x_808:
[----:B------:R-:W-:Y:S05]  /*9b20*/  BSYNC.RECONVERGENT B0 ;  /* 0x0000000000007941 */ /* 0x000fea0003800200 */
.L_x_807:
[----:B--2-4-:R-:W-:Y:S01]  /*9b30*/  MOV R8, R7 ;  /* 0x0000000700087202 */ /* 0x014fe20000000f00 */
[----:B------:R-:W2:Y:S01]  /*9b40*/  LDS.128 R16, [R141+0x10000] ;  /* 0x010000008d107984 */ /* 0x000ea20000000c00 */
[----:B------:R-:W-:Y:S01]  /*9b50*/  MOV R9, RZ ;  /* 0x000000ff00097202 */ /* 0x000fe20000000f00 */
[----:B------:R-:W-:Y:S01]  /*9b60*/  UIMAD UR14, UR14, UR10, URZ ;  /* 0x0000000a0e0e72a4 */ /* 0x000fe2000f8e02ff */
[----:B------:R-:W-:Y:S01]  /*9b70*/  BSSY.RECONVERGENT B0, `(.L_x_809) ;  /* 0x000001c000007945 */ /* 0x000fe20003800200 */
[----:B------:R4:W1:Y:S01]  /*9b80*/  LDS.128 R12, [R141+0x12000] ;  /* 0x012000008d0c7984 */ /* 0x0008620000000c00 */
[----:B------:R-:W-:Y:S01]  /*9b90*/  IMAD.WIDE.U32 R8, R2, UR5, R8 ;  /* 0x0000000502087c25 */ /* 0x000fe2000f8e0008 */
[----:B------:R-:W-:Y:S01]  /*9ba0*/  UIMAD UR14, UR5, UR11, UR14 ;  /* 0x0000000b050e72a4 */ /* 0x000fe2000f8e020e */
[----:B------:R-:W4:Y:S01]  /*9bb0*/  @!P2 LDC.64 R2, c[0x0][0x568] ;  /* 0x00015a00ff02ab82 */ /* 0x000f220000000a00 */
[----:B------:R-:W-:-:S04]  /*9bc0*/  IADD3 R26, P0, PT, R8, UR16, RZ ;  /* 0x00000010081a7c10 */ /* 0x000fc8000ff1e0ff */
[----:B------:R-:W-:Y:S02]  /*9bd0*/  IADD3.X R27, PT, PT, R6, UR14, R9, P0, !PT ;  /* 0x0000000e061b7c10 */ /* 0x000fe400087fe409 */
[----:B------:R1:W1:Y:S01]  /*9be0*/  LDS.128 R8, [R141+0x13000] ;  /* 0x013000008d087984 */ /* 0x0002620000000c00 */
[----:B---3--:R-:W-:-:S04]  /*9bf0*/  IMAD.WIDE.U32 R26, R4, UR20, R26 ;  /* 0x00000014041a7c25 */ /* 0x008fc8000f8e001a */
[----:B------:R-:W-:Y:S01]  /*9c00*/  IMAD R29, R5, UR20, R27 ;  /* 0x00000014051d7c24 */ /* 0x000fe2000f8e021b */
[----:B------:R-:W-:Y:S01]  /*9c10*/  @!P2 MOV R28, R26 ;  /* 0x0000001a001ca202 */ /* 0x000fe20000000f00 */
[----:B------:R3:W1:Y:S04]  /*9c20*/  LDS.128 R4, [R141+0x11000] ;  /* 0x011000008d047984 */ /* 0x0006680000000c00 */
[----:B------:R-:W-:-:S04]  /*9c30*/  @!P2 IMAD.WIDE.U32 R30, R25, UR10, R28 ;  /* 0x0000000a191eac25 */ /* 0x000fc8000f8e001c */
[----:B------:R-:W-:Y:S01]  /*9c40*/  @!P2 IMAD R25, R25, UR11, R31 ;  /* 0x0000000b1919ac24 */ /* 0x000fe2000f8e021f */
[----:B----4-:R-:W-:-:S04]  /*9c50*/  @!P2 LEA R2, P0, R30, R2, 0x1 ;  /* 0x000000021e02a211 */ /* 0x010fc800078008ff */
[----:B------:R-:W-:-:S05]  /*9c60*/  @!P2 LEA.HI.X R3, R30, R3, R25, 0x1, P0 ;  /* 0x000000031e03a211 */ /* 0x000fca00000f0c19 */
[----:B--2---:R3:W-:Y:S01]  /*9c70*/  @!P2 STG.E.128 desc[UR32][R2.64], R16 ;  /* 0x000000100200a986 */ /* 0x0047e2000c101d20 */
[----:B-1----:R-:W-:Y:S05]  /*9c80*/  @P5 BRA `(.L_x_810) ;  /* 0x0000000000285947 */ /* 0x002fea0003800000 */
[----:B------:R-:W1:Y:S01]  /*9c90*/  LDCU.64 UR8, c[0x0][0x568] ;  /* 0x0000ad00ff0877ac */ /* 0x000e620008000a00 */
[----:B---3--:R-:W-:Y:S01]  /*9ca0*/  MOV R16, R26 ;  /* 0x0000001a00107202 */ /* 0x008fe20000000f00 */
        /* <DEDUP_REMOVED lines=8> */
.L_x_810:
[----:B------:R-:W-:Y:S05]  /*9d30*/  BSYNC.RECONVERGENT B0 ;  /* 0x0000000000007941 */ /* 0x000fea0003800200 */
.L_x_809:
[----:B------:R-:W-:Y:S04]  /*9d40*/  BSSY.RECONVERGENT B0, `(.L_x_811) ;  /* 0x000000c000007945 */ /* 0x000fe80003800200 */
[----:B------:R-:W-:Y:S05]  /*9d50*/  @P4 BRA `(.L_x_812) ;  /* 0x0000000000284947 */ /* 0x000fea0003800000 */
[----:B------:R-:W2:Y:S01]  /*9d60*/  LDCU.64 UR8, c[0x0][0x568] ;  /* 0x0000ad00ff0877ac */ /* 0x000ea20008000a00 */
[----:B-1----:R-:W-:Y:S01]  /*9d70*/  MOV R4, R26 ;  /* 0x0000001a00047202 */ /* 0x002fe20000000f00 */
[----:B---3--:R-:W-:Y:S01]  /*9d80*/  IMAD R2, R21, UR10, RZ ;  /* 0x0000000a15027c24 */ /* 0x008fe2000f8e02ff */
[----:B------:R-:W-:-:S03]  /*9d90*/  MOV R5, R29 ;  /* 0x0000001d00057202 */ /* 0x000fc60000000f00 */
[C---:B------:R-:W-:Y:S02]  /*9da0*/  IMAD R2, R22.reuse, UR11, R2 ;  /* 0x0000000b16027c24 */ /* 0x040fe4000f8e0202 */
[----:B------:R-:W-:-:S05]  /*9db0*/  IMAD.WIDE.U32 R4, R22, UR10, R4 ;  /* 0x0000000a16047c25 */ /* 0x000fca000f8e0004 */
[----:B------:R-:W-:Y:S02]  /*9dc0*/  IADD3 R2, PT, PT, R2, R5, RZ ;  /* 0x0000000502027210 */ /* 0x000fe40007ffe0ff */
[----:B--2---:R-:W-:-:S04]  /*9dd0*/  LEA R6, P0, R4, UR8, 0x1 ;  /* 0x0000000804067c11 */ /* 0x004fc8000f8008ff */
[----:B------:R-:W-:-:S05]  /*9de0*/  LEA.HI.X R7, R4, UR9, R2, 0x1, P0 ;  /* 0x0000000904077c11 */ /* 0x000fca00080f0c02 */
[----:B------:R2:W-:Y:S04]  /*9df0*/  STG.E.128 desc[UR32][R6.64], R12 ;  /* 0x0000000c06007986 */ /* 0x0005e8000c101d20 */
.L_x_812:
[----:B------:R-:W-:Y:S05]  /*9e00*/  BSYNC.RECONVERGENT B0 ;  /* 0x0000000000007941 */ /* 0x000fea0003800200 */
.L_x_811:
[----:B------:R-:W-:Y:S05]  /*9e10*/  @P3 BRA `(.L_x_791) ;  /* 0x0000000000283947 */ /* 0x000fea0003800000 */
        /* <DEDUP_REMOVED lines=10> */
.L_x_791:
[----:B------:R-:W-:Y:S05]  /*9ec0*/  BSYNC.RECONVERGENT B1 ;  /* 0x0000000000017941 */ /* 0x000fea0003800200 */
.L_x_765:
        /* <DEDUP_REMOVED lines=11> */
.L_x_814:
        /* <DEDUP_REMOVED lines=16> */
.L_x_2765:


//--------------------- .text._ZN5flash44flash_bwd_dq_dk_dv_loop_seqk_parallel_kernelI23Flash_bwd_kernel_traitsILi64ELi128ELi128ELi8ELi4ELi4ELi4ELb0ELb0EN7cutlass6half_tE19Flash_kernel_traitsILi64ELi128ELi128ELi8ES3_EELb0ELb0ELb1ELb1ELb0ELb0ELb0EEEvNS_16Flash_bwd_paramsE --------------------------
	.section	.text._ZN5flash44flash_bwd_dq_dk_dv_loop_seqk_parallel_kernelI23Flash_bwd_kernel_traitsILi64ELi128ELi128ELi8ELi4ELi4ELi4ELb0ELb0EN7cutlass6half_tE19Flash_kernel_traitsILi64ELi128ELi128ELi8ES3_EELb0ELb0ELb1ELb1ELb0ELb0ELb0EEEvNS_16Flash_bwd_paramsE,"ax",@progbits
	.align	128
        .global         _ZN5flash44flash_bwd_dq_dk_dv_loop_seqk_parallel_kernelI23Flash_bwd_kernel_traitsILi64ELi128ELi128ELi8ELi4ELi4ELi4ELb0ELb0EN7cutlass6half_tE19Flash_kernel_traitsILi64ELi128ELi128ELi8ES3_EELb0ELb0ELb1ELb1ELb0ELb0ELb0EEEvNS_16Flash_bwd_paramsE
        .type           _ZN5flash44flash_bwd_dq_dk_dv_loop_seqk_parallel_kernelI23Flash_bwd_kernel_traitsILi64ELi128ELi128ELi8ELi4ELi4ELi4ELb0ELb0EN7cutlass6half_tE19Flash_kernel_traitsILi64ELi128ELi128ELi8ES3_EELb0ELb0ELb1ELb1ELb0ELb0ELb0EEEvNS_16Flash_bwd_paramsE,@function
        .size           _ZN5flash44flash_bwd_dq_dk_dv_loop_seqk_parallel_kernelI23Flash_bwd_kernel_traitsILi64ELi128ELi128ELi8ELi4ELi4ELi4ELb0ELb0EN7cutlass6half_tE19Flash_kernel_traitsILi64ELi128ELi128ELi8ES3_EELb0ELb0ELb1ELb1ELb0ELb0ELb0EEEvNS_16Flash_bwd_paramsE,(.L_x_2766 - _ZN5flash44flash_bwd_dq_dk_dv_loop_seqk_parallel_kernelI23Flash_bwd_kernel_traitsILi64ELi128ELi128ELi8ELi4ELi4ELi4ELb0ELb0EN7cutlass6half_tE19Flash_kernel_traitsILi64ELi128ELi128ELi8ES3_EELb0ELb0ELb1ELb1ELb0ELb0ELb0EEEvNS_16Flash_bwd_paramsE)
        .other          _ZN5flash44flash_bwd_dq_dk_dv_loop_seqk_parallel_kernelI23Flash_bwd_kernel_traitsILi64ELi128ELi128ELi8ELi4ELi4ELi4ELb0ELb0EN7cutlass6half_tE19Flash_kernel_traitsILi64ELi128ELi128ELi8ES3_EELb0ELb0ELb1ELb1ELb0ELb0ELb0EEEvNS_16Flash_bwd_paramsE,@"STO_CUDA_ENTRY STV_DEFAULT"
_ZN5flash44flash_bwd_dq_dk_dv_loop_seqk_parallel_kernelI23Flash_bwd_kernel_traitsILi64ELi128ELi128ELi8ELi4ELi4ELi4ELb0ELb0EN7cutlass6half_tE19Flash_kernel_traitsILi64ELi128ELi128ELi8ES3_EELb0ELb0ELb1ELb1ELb0ELb0ELb0EEEvNS_16Flash_bwd_paramsE:
.text._ZN5flash44flash_bwd_dq_dk_dv_loop_seqk_parallel_kernelI23Flash_bwd_kernel_traitsILi64ELi128ELi128ELi8ELi4ELi4ELi4ELb0ELb0EN7cutlass6half_tE19Flash_kernel_traitsILi64ELi128ELi128ELi8ES3_EELb0ELb0ELb1ELb1ELb0ELb0ELb0EEEvNS_16Flash_bwd_paramsE:
        /* <DEDUP_REMOVED lines=18> */
[----:B------:R-:W-:Y:S01]  /*0120*/  S2UR UR19, SR_CTAID.Y ;  /* 0x00000000001379c3 */ /* 0x000fe20000002600 */
[----:B-1----:R-:W-:-:S02]  /*0130*/  ULEA UR42, UP0, UR25, UR42, 0x2 ;  /* 0x0000002a192a7291 */ /* 0x002fc4000f8010ff */
[----:B--2---:R-:W-:Y:S02]  /*0140*/  UISETP.NE.U32.AND UP1, UPT, UR6, URZ, UPT ;  /* 0x000000ff0600728c */ /* 0x004fe4000bf25070 */
[----:B------:R-:W-:Y:S02]  /*0150*/  ULEA.HI.X UR43, UR25, UR43, URZ, 0x2, UP0 ;  /* 0x0000002b192b7291 */ /* 0x000fe400080f14ff */
[----:B------:R-:W-:Y:S01]  /*0160*/  UISETP.NE.U32.AND UP0, UPT, UR6, URZ, UPT ;  /* 0x000000ff0600728c */ /* 0x000fe2000bf05070 */
[----:B------:R-:W-:Y:S01]  /*0170*/  S2UR UR22, SR_CTAID.X ;  /* 0x00000000001679c3 */ /* 0x000fe20000002500 */
        /* <DEDUP_REMOVED lines=8> */
[----:B------:R-:W4:Y:S01]  /*0200*/  S2UR UR18, SR_CTAID.Y ;  /* 0x00000000001279c3 */ /* 0x000f220000002600 */
[----:B------:R-:W-:Y:S01]  /*0210*/  UISETP.EQ.OR.EX UP0, UPT, UR5, URZ, !UP3, UP2 ;  /* 0x000000ff0500728c */ /* 0x000fe2000df02720 */
[----:B------:R-:W-:Y:S02]  /*0220*/  UMOV UR8, 0x400 ;  /* 0x0000040000087882 */ /* 0x000fe40000000000 */
[----:B------:R-:W-:Y:S01]  /*0230*/  UMOV UR5, 0x400 ;  /* 0x0000040000057882 */ /* 0x000fe20000000000 */
[----:B------:R-:W-:Y:S02]  /*0240*/  UP2UR UR28, UPR, URZ, 0x1 ;  /* 0x00000001ff1c7883 */ /* 0x000fe40008000000 */
[----:B------:R-:W-:Y:S01]  /*0250*/  UP2UR UR27, UPR, URZ, 0x8 ;  /* 0x00000008ff1b7883 */ /* 0x000fe20008000000 */
[----:B------:R-:W4:Y:S01]  /*0260*/  S2UR UR21, SR_CTAID.Z ;  /* 0x00000000001579c3 */ /* 0x000f220000002700 */
        /* <DEDUP_REMOVED lines=10> */
.L_x_904:
        /* <DEDUP_REMOVED lines=52> */
.L_x_815:
        /* <DEDUP_REMOVED lines=43> */
.L_x_817:
[----:B------:R-:W1:Y:S01]  /*0900*/  LDCU.64 UR16, c[0x0][0x3b8] ;  /* 0x00007700ff1077ac */ /* 0x000e620008000a00 */
[----:B------:R-:W-:-:S04]  /*0910*/  UIADD3 UR8, UPT, UPT, UR37, UR39, URZ ;  /* 0x0000002725087290 */ /* 0x000fc8000fffe0ff */
[----:B-1----:R-:W-:Y:S02]  /*0920*/  UIMAD.WIDE.U32 UR54, UR8, UR16, URZ ;  /* 0x00000010083672a5 */ /* 0x002fe4000f8e00ff */
[----:B------:R-:W-:-:S04]  /*0930*/  UIMAD UR8, UR8, UR17, URZ ;  /* 0x00000011080872a4 */ /* 0x000fc8000f8e02ff */
[----:B------:R-:W-:-:S06]  /*0940*/  UIADD3 UR8, UPT, UPT, UR55, UR8, URZ ;  /* 0x0000000837087290 */ /* 0x000fcc000fffe0ff */
[----:B------:R-:W-:Y:S02]  /*0950*/  MOV R8, UR8 ;  /* 0x0000000800087c02 */ /* 0x000fe40008000f00 */
.L_x_818:
        /* <DEDUP_REMOVED lines=42> */
.L_x_819:
[----:B------:R-:W1:Y:S01]  /*0c00*/  LDCU.64 UR14, c[0x0][0x3c0] ;  /* 0x00007800ff0e77ac */ /* 0x000e620008000a00 */
[----:B------:R-:W-:-:S04]  /*0c10*/  UIADD3 UR8, UPT, UPT, UR37, UR39, URZ ;  /* 0x0000002725087290 */ /* 0x000fc8000fffe0ff */
[----:B-1----:R-:W-:Y:S02]  /*0c20*/  UIMAD.WIDE.U32 UR10, UR8, UR14, URZ ;  /* 0x0000000e080a72a5 */ /* 0x002fe4000f8e00ff */
[----:B------:R-:W-:-:S04]  /*0c30*/  UIMAD UR8, UR8, UR15, URZ ;  /* 0x0000000f080872a4 */ /* 0x000fc8000f8e02ff */
[----:B------:R-:W-:Y:S01]  /*0c40*/  UIADD3 UR8, UPT, UPT, UR11, UR8, URZ ;  /* 0x000000080b087290 */ /* 0x000fe2000fffe0ff */
[----:B------:R-:W-:-:S05]  /*0c50*/  UMOV UR48, UR10 ;  /* 0x0000000a00307c82 */ /* 0x000fca0008000000 */
[----:B------:R-:W-:-:S07]  /*0c60*/  MOV R9, UR8 ;  /* 0x0000000800097c02 */ /* 0x000fce0008000f00 */
.L_x_820:
        /* <DEDUP_REMOVED lines=11> */
[----:B------:R-:W1:Y:S02]  /*0d20*/  LDCU UR8, c[0x0][0x444] ;  /* 0x00008880ff0877ac */ /* 0x000e640008000800 */
[----:B-1----:R-:W-:Y:S02]  /*0d30*/  USHF.R.S32.HI UR9, URZ, 0x1f, UR8 ;  /* 0x0000001fff097899 */ /* 0x002fe40008011408 */
[----:B------:R-:W-:Y:S02]  /*0d40*/  UIMAD.WIDE.U32 UR52, UR25, UR8, URZ ;  /* 0x00000008193472a5 */ /* 0x000fe4000f8e00ff */
[----:B------:R-:W-:Y:S02]  /*0d50*/  UIMAD UR8, UR9, UR25, URZ ;  /* 0x00000019090872a4 */ /* 0x000fe4000f8e02ff */
[----:B------:R-:W-:Y:S02]  /*0d60*/  USHF.R.S32.HI UR9, URZ, 0x1f, UR58 ;  /* 0x0000001fff097899 */ /* 0x000fe4000801143a */
[----:B------:R-:W-:-:S02]  /*0d70*/  UIADD3 UR8, UPT, UPT, UR53, UR8, URZ ;  /* 0x0000000835087290 */ /* 0x000fc4000fffe0ff */
[----:B------:R-:W-:Y:S02]  /*0d80*/  UIMAD.WIDE.U32 UR44, UR52, UR58, URZ ;  /* 0x0000003a342c72a5 */ /* 0x000fe4000f8e00ff */
        /* <DEDUP_REMOVED lines=10> */
.L_x_821:
[----:B------:R-:W-:Y:S02]  /*0e30*/  UIMAD.WIDE.U32 UR44, UR64, UR41, URZ ;  /* 0x00000029402c72a5 */ /* 0x000fe4000f8e00ff */
[----:B------:R-:W-:-:S04]  /*0e40*/  UIMAD UR8, UR65, UR41, URZ ;  /* 0x00000029410872a4 */ /* 0x000fc8000f8e02ff */
[----:B------:R-:W-:-:S12]  /*0e50*/  UIADD3 UR8, UPT, UPT, UR45, UR8, URZ ;  /* 0x000000082d087290 */ /* 0x000fd8000fffe0ff */
.L_x_822:
[----:B------:R-:W1:Y:S01]  /*0e60*/  LDCU.U8 UR9, c[0x0][0x548] ;  /* 0x0000a900ff0977ac */ /* 0x000e620008000000 */
[----:B------:R-:W-:Y:S01]  /*0e70*/  UMOV UR25, UR19 ;  /* 0x0000001300197c82 */ /* 0x000fe20008000000 */
[----:B------:R-:W2:Y:S01]  /*0e80*/  LDCU.U8 UR10, c[0x0][0x5f0] ;  /* 0x0000be00ff0a77ac */ /* 0x000ea20008000000 */
[----:B------:R-:W-:Y:S02]  /*0e90*/  USHF.L.U32 UR59, UR25, 0x7, URZ ;  /* 0x00000007193b7899 */ /* 0x000fe400080006ff */
[----:B------:R-:W-:Y:S02]  /*0ea0*/  UIMAD UR55, UR24, UR57, URZ ;  /* 0x00000039183772a4 */ /* 0x000fe4000f8e02ff */
[----:B------:R-:W-:-:S04]  /*0eb0*/  USEL UR45, UR59, URZ, UP5 ;  /* 0x000000ff3b2d7287 */ /* 0x000fc8000a800000 */
[----:B------:R-:W-:Y:S02]  /*0ec0*/  UIADD3 UR45, UP0, UPT, UR12, UR45, URZ ;  /* 0x0000002d0c2d7290 */ /* 0x000fe4000ff1e0ff */
[----:B-1----:R-:W-:Y:S02]  /*0ed0*/  UISETP.NE.AND UP1, UPT, UR9, URZ, UPT ;  /* 0x000000ff0900728c */ /* 0x002fe4000bf25270 */
[----:B------:R-:W-:Y:S02]  /*0ee0*/  UIADD3.X UR53, UPT, UPT, URZ, UR51, URZ, UP0, !UPT ;  /* 0x00000033ff357290 */ /* 0x000fe400087fe4ff */
[----:B------:R-:W-:Y:S02]  /*0ef0*/  UIMAD.WIDE.U32 UR62, UR45, UR64, URZ ;  /* 0x000000402d3e72a5 */ /* 0x000fe4000f8e00ff */
[----:B------:R-:W-:-:S04]  /*0f00*/  UIMAD UR53, UR53, UR64, URZ ;  /* 0x00000040353572a4 */ /* 0x000fc8000f8e02ff */
[----:B------:R-:W-:-:S04]  /*0f10*/  UIMAD UR53, UR65, UR45, UR53 ;  /* 0x0000002d413572a4 */ /* 0x000fc8000f8e0235 */
        /* <DEDUP_REMOVED lines=9> */
.L_x_823:
[----:B------:R-:W1:Y:S01]  /*0fb0*/  LDCU UR52, c[0x0][0x434] ;  /* 0x00008680ff3477ac */ /* 0x000e620008000800 */
[----:B------:R-:W-:-:S04]  /*0fc0*/  UIMAD UR9, UR25, UR58, UR24 ;  /* 0x0000003a190972a4 */ /* 0x000fc8000f8e0218 */
[----:B-1----:R-:W-:Y:S02]  /*0fd0*/  UIMAD UR52, UR9, UR52, URZ ;  /* 0x00000034093472a4 */ /* 0x002fe4000f8e02ff */
.L_x_824:
        /* <DEDUP_REMOVED lines=11> */
.L_x_825:
[----:B------:R-:W1:Y:S01]  /*1090*/  LDCU UR56, c[0x0][0x444] ;  /* 0x00008880ff3877ac */ /* 0x000e620008000800 */
[----:B------:R-:W-:-:S04]  /*10a0*/  UIMAD UR9, UR25, UR58, UR24 ;  /* 0x0000003a190972a4 */ /* 0x000fc8000f8e0218 */
[----:B-1----:R-:W-:-:S12]  /*10b0*/  UIMAD UR56, UR9, UR56, URZ ;  /* 0x00000038093872a4 */ /* 0x002fd8000f8e02ff */
.L_x_826:
[----:B------:R-:W1:Y:S01]  /*10c0*/  S2R R6, SR_TID.X ;  /* 0x0000000000067919 */ /* 0x000e620000002100 */
[----:B------:R-:W-:Y:S01]  /*10d0*/  USHF.R.S32.HI UR9, URZ, 0x1f, UR55 ;  /* 0x0000001fff097899 */ /* 0x000fe20008011437 */
[----:B------:R-:W2:Y:S01]  /*10e0*/  LDC.64 R2, c[0x0][0x3b0] ;  /* 0x0000ec00ff027b82 */ /* 0x000ea20000000a00 */
[----:B------:R-:W-:Y:S01]  /*10f0*/  UIADD3 UR55, UP1, UP0, UR62, UR44, UR55 ;  /* 0x0000002c3e377290 */ /* 0x000fe2000f83e037 */
[----:B------:R-:W-:Y:S01]  /*1100*/  IMAD.MOV.U32 R25, RZ, RZ, RZ ;  /* 0x000000ffff197224 */ /* 0x000fe200078e00ff */
[----:B------:R-:W3:Y:S01]  /*1110*/  LDCU UR44, c[0x0][0x508] ;  /* 0x0000a100ff2c77ac */ /* 0x000ee20008000800 */
[----:B------:R-:W-:Y:S01]  /*1120*/  ISETP.NE.AND P3, PT, RZ, UR10, PT ;  /* 0x0000000aff007c0c */ /* 0x000fe2000bf65270 */
[----:B------:R-:W-:Y:S01]  /*1130*/  BSSY.RECONVERGENT B1, `(.L_x_816) ;  /* 0x0000a42000017945 */ /* 0x000fe20003800200 */
[----:B------:R-:W-:Y:S02]  /*1140*/  UIADD3.X UR53, UPT, UPT, UR53, UR8, UR9, UP1, UP0 ;  /* 0x0000000835357290 */ /* 0x000fe40008fe0409 */
[----:B------:R-:W4:Y:S01]  /*1150*/  LDC.64 R4, c[0x0][0x590] ;  /* 0x00016400ff047b82 */ /* 0x000f220000000a00 */
[----:B------:R-:W-:Y:S01]  /*1160*/  UIMAD UR57, UR58, UR57, URZ ;  /* 0x000000393a3972a4 */ /* 0x000fe2000f8e02ff */
[----:B------:R-:W5:Y:S01]  /*1170*/  LDCU.64 UR58, c[0x0][0x420] ;  /* 0x00008400ff3a77ac */ /* 0x000f620008000a00 */
[----:B------:R-:W-:-:S02]  /*1180*/  ULEA UR56, UR45, UR56, 0x7 ;  /* 0x000000382d387291 */ /* 0x000fc4000f8e38ff */
[----:B------:R-:W-:Y:S02]  /*1190*/  ULEA UR52, UR45, UR52, 0x7 ;  /* 0x000000342d347291 */ /* 0x000fe4000f8e38ff */
[----:B---3--:R-:W-:Y:S01]  /*11a0*/  UIADD3 UR9, UPT, UPT, UR36, UR44, URZ ;  /* 0x0000002c24097290 */ /* 0x008fe2000fffe0ff */
[----:B--2---:R-:W-:-:S03]  /*11b0*/  IMAD R10, R2, UR51, RZ ;  /* 0x00000033020a7c24 */ /* 0x004fc6000f8e02ff */
[----:B------:R-:W-:Y:S01]  /*11c0*/  UIADD3 UR9, UPT, UPT, UR5, -0x80, -UR9 ;  /* 0xffffff8005097890 */ /* 0x000fe2000fffe809 */
[----:B------:R-:W-:-:S03]  /*11d0*/  IMAD R10, R3, UR12, R10 ;  /* 0x0000000c030a7c24 */ /* 0x000fc6000f8e020a */
[----:B------:R-:W-:Y:S01]  /*11e0*/  USHF.R.S32.HI UR8, URZ, 0x1f, UR9 ;  /* 0x0000001fff087899 */ /* 0x000fe20008011409 */
[C---:B-1----:R-:W-:Y:S01]  /*11f0*/  IMAD.SHL.U32 R19, R6.reuse, 0x8, RZ ;  /* 0x0000000806137824 */ /* 0x042fe200078e00ff */
[----:B------:R-:W-:Y:S01]  /*1200*/  LOP3.LUT R15, R6, 0x1f, RZ, 0xc0, !PT ;  /* 0x0000001f060f7812 */ /* 0x000fe200078ec0ff */
[C---:B----4-:R-:W-:Y:S01]  /*1210*/  IMAD R14, R4.reuse, UR51, RZ ;  /* 0x00000033040e7c24 */ /* 0x050fe2000f8e02ff */
[----:B------:R-:W-:Y:S01]  /*1220*/  ULEA.HI UR8, UR8, UR9, URZ, 0x7 ;  /* 0x0000000908087291 */ /* 0x000fe2000f8f38ff */
[C---:B------:R-:W-:Y:S01]  /*1230*/  SHF.L.U64.HI R26, R4.reuse, 0x5, R5 ;  /* 0x00000005041a7819 */ /* 0x040fe20000010205 */
[----:B------:R-:W-:Y:S01]  /*1240*/  IMAD.SHL.U32 R27, R4, 0x20, RZ ;  /* 0x00000020041b7824 */ /* 0x000fe200078e00ff */
[----:B------:R-:W-:Y:S01]  /*1250*/  LOP3.LUT R24, R19, 0x38, RZ, 0xc0, !PT ;  /* 0x0000003813187812 */ /* 0x000fe200078ec0ff */
[----:B------:R-:W-:Y:S01]  /*1260*/  USHF.R.S32.HI UR41, URZ, 0x7, UR8 ;  /* 0x00000007ff297899 */ /* 0x000fe20008011408 */
[----:B------:R-:W-:-:S03]  /*1270*/  IMAD R14, R5, UR12, R14 ;  /* 0x0000000c050e7c24 */ /* 0x000fc6000f8e020e */
[----:B------:R-:W-:Y:S01]  /*1280*/  IMAD.WIDE.U32 R12, R2, UR12, R24 ;  /* 0x0000000c020c7c25 */ /* 0x000fe2000f8e0018 */
[----:B------:R-:W-:Y:S02]  /*1290*/  UISETP.LT.AND UP0, UPT, URZ, UR41, UPT ;  /* 0x00000029ff00728c */ /* 0x000fe4000bf01270 */
[----:B------:R-:W1:Y:S01]  /*12a0*/  LDCU.64 UR8, c[0x0][0x3c8] ;  /* 0x00007900ff0877ac */ /* 0x000e620008000a00 */
[----:B------:R-:W-:Y:S01]  /*12b0*/  IADD3 R16, P0, PT, R12, UR50, RZ ;  /* 0x000000320c107c10 */ /* 0x000fe2000ff1e0ff */
[----:B------:R-:W2:Y:S03]  /*12c0*/  LDCU.64 UR50, c[0x0][0x5e8] ;  /* 0x0000bd00ff3277ac */ /* 0x000ea60008000a00 */
[----:B------:R-:W-:Y:S02]  /*12d0*/  IADD3.X R17, PT, PT, R13, UR13, R10, P0, !PT ;  /* 0x0000000d0d117c10 */ /* 0x000fe400087fe40a */
[----:B------:R-:W3:Y:S01]  /*12e0*/  LDC.64 R10, c[0x0][0x5f8] ;  /* 0x00017e00ff0a7b82 */ /* 0x000ee20000000a00 */
[----:B------:R-:W-:Y:S01]  /*12f0*/  IADD3 R20, P0, PT, R24, UR60, RZ ;  /* 0x0000003c18147c10 */ /* 0x000fe2000ff1e0ff */
[----:B------:R-:W-:-:S03]  /*1300*/  USEL UR41, URZ, UR41, !UP0 ;  /* 0x00000029ff297287 */ /* 0x000fc6000c000000 */
[----:B------:R-:W-:Y:S01]  /*1310*/  IADD3.X R21, PT, PT, RZ, UR11, RZ, P0, !PT ;  /* 0x0000000bff157c10 */ /* 0x000fe200087fe4ff */
[----:B------:R-:W4:Y:S02]  /*1320*/  LDCU.64 UR10, c[0x0][0x550] ;  /* 0x0000aa00ff0a77ac */ /* 0x000f240008000a00 */
[----:B------:R-:W5:Y:S01]  /*1330*/  LDC.64 R12, c[0x0][0x598] ;  /* 0x00016600ff0c7b82 */ /* 0x000f620000000a00 */
[----:B-1----:R-:W-:Y:S01]  /*1340*/  IMAD.U32 R22, RZ, RZ, UR8 ;  /* 0x00000008ff167e24 */ /* 0x002fe2000f8e00ff */
[----:B------:R-:W-:Y:S01]  /*1350*/  UISETP.GT.AND UP0, UPT, UR49, UR41, UPT ;  /* 0x000000293100728c */ /* 0x000fe2000bf04270 */
[----:B------:R-:W-:Y:S01]  /*1360*/  IMAD.WIDE.U32 R20, R4, UR12, R20 ;  /* 0x0000000c04147c25 */ /* 0x000fe2000f8e0014 */
[----:B------:R-:W1:Y:S03]  /*1370*/  LDCU.64 UR12, c[0x0][0x380] ;  /* 0x00007000ff0c77ac */ /* 0x000e660008000a00 */
[----:B------:R-:W-:Y:S01]  /*1380*/  IMAD.WIDE.U32 R22, R22, UR24, R16 ;  /* 0x0000001816167c25 */ /* 0x000fe2000f8e0010 */
[----:B------:R-:W-:Y:S01]  /*1390*/  SHF.R.U32.HI R16, RZ, 0x5, R6 ;  /* 0x00000005ff107819 */ /* 0x000fe20000011606 */
[----:B--2---:R-:W-:-:S02]  /*13a0*/  UIMAD.WIDE UR50, UR56, 0x4, UR50 ;  /* 0x00000004383278a5 */ /* 0x004fc4000f8e0232 */
[----:B------:R-:W-:Y:S01]  /*13b0*/  IMAD.U32 R17, RZ, RZ, UR9 ;  /* 0x00000009ff117e24 */ /* 0x000fe2000f8e00ff */
[----:B------:R-:W2:Y:S01]  /*13c0*/  LDCU.64 UR8, c[0x0][0x570] ;  /* 0x0000ae00ff0877ac */ /* 0x000ea20008000a00 */
[----:B------:R-:W-:Y:S02]  /*13d0*/  IMAD.IADD R21, R21, 0x1, R14 ;  /* 0x0000000115157824 */ /* 0x000fe400078e020e */
[----:B------:R-:W-:Y:S01]  /*13e0*/  IMAD R14, R16, UR57, R15 ;  /* 0x00000039100e7c24 */ /* 0x000fe2000f8e020f */
[----:B------:R-:W-:Y:S01]  /*13f0*/  MOV R16, R22 ;  /* 0x0000001600107202 */ /* 0x000fe20000000f00 */
[----:B------:R-:W-:Y:S01]  /*1400*/  IMAD R17, R17, UR24, R23 ;  /* 0x0000001811117c24 */ /* 0x000fe2000f8e0217 */
[----:B------:R-:W-:Y:S01]  /*1410*/  USHF.L.U32 UR57, UR57, 0x7, URZ ;  /* 0x0000000739397899 */ /* 0x000fe200080006ff */
[----:B---3--:R-:W-:-:S04]  /*1420*/  IMAD.WIDE.U32 R22, R10, UR22, RZ ;  /* 0x000000160a167c25 */ /* 0x008fc8000f8e00ff */
[----:B------:R-:W-:Y:S01]  /*1430*/  IMAD R10, R11, UR22, R23 ;  /* 0x000000160b0a7c24 */ /* 0x000fe2000f8e0217 */
[----:B------:R-:W-:Y:S01]  /*1440*/  SEL R11, R22, RZ, P3 ;  /* 0x000000ff160b7207 */ /* 0x000fe20001800000 */
[----:B-----5:R-:W-:Y:S01]  /*1450*/  IMAD.WIDE.U32 R20, R12, UR24, R20 ;  /* 0x000000180c147c25 */ /* 0x020fe2000f8e0014 */
        /* <DEDUP_REMOVED lines=12> */
[----:B-1----:R-:W-:Y:S01]  /*1520*/  LEA R180, P1, R16, UR12, 0x1 ;  /* 0x0000000c10b47c11 */ /* 0x002fe2000f8208ff */
[C---:B------:R-:W-:Y:S01]  /*1530*/  IMAD.WIDE.U32 R12, R23.reuse, R4, R12 ;  /* 0x00000004170c7225 */ /* 0x040fe200078e000c */
[----:B------:R-:W-:Y:S01]  /*1540*/  LEA.HI.X.SX32 R10, R10, R14, 0x1, P0 ;  /* 0x0000000e0a0a7211 */ /* 0x000fe200000f0eff */
[----:B------:R-:W-:Y:S01]  /*1550*/  UIMAD.WIDE UR52, UR52, 0x4, UR58 ;  /* 0x00000004343478a5 */ /* 0x000fe2000f8e023a */
[----:B------:R-:W-:Y:S01]  /*1560*/  LEA.HI.X R179, R16, UR13, R179, 0x1, P1 ;  /* 0x0000000d10b37c11 */ /* 0x000fe200088f0cb3 */
[----:B------:R-:W-:Y:S01]  /*1570*/  IMAD R182, R23, R5, R13 ;  /* 0x0000000517b67224 */ /* 0x000fe200078e020d */
[----:B--2---:R-:W-:Y:S01]  /*1580*/  LEA R192, P0, R11, UR8, 0x2 ;  /* 0x000000080bc07c11 */ /* 0x004fe2000f8010ff */
[C---:B------:R-:W-:Y:S01]  /*1590*/  VIADD R22, R23.reuse, 0x20 ;  /* 0x0000002017167836 */ /* 0x040fe20000000000 */
[C---:B----4-:R-:W-:Y:S01]  /*15a0*/  LEA R183, P1, R12.reuse, UR10, 0x1 ;  /* 0x0000000a0cb77c11 */ /* 0x050fe2000f8208ff */
[----:B------:R-:W-:Y:S01]  /*15b0*/  VIADD R20, R23, 0x40 ;  /* 0x0000004017147836 */ /* 0x000fe20000000000 */
[----:B------:R-:W-:Y:S01]  /*15c0*/  LEA.HI.X R193, R11, UR9, R10, 0x2, P0 ;  /* 0x000000090bc17c11 */ /* 0x000fe200080f140a */
[----:B------:R-:W-:Y:S01]  /*15d0*/  UMOV UR13, UR51 ;  /* 0x00000033000d7c82 */ /* 0x000fe20008000000 */
[----:B------:R-:W-:-:S02]  /*15e0*/  LEA.HI.X R182, R12, UR11, R182, 0x1, P1 ;  /* 0x0000000b0cb67c11 */ /* 0x000fc400088f0cb6 */
[C---:B------:R-:W-:Y:S02]  /*15f0*/  IADD3 R11, P2, PT, R23.reuse, 0x20, RZ ;  /* 0x00000020170b7810 */ /* 0x040fe40007f5e0ff */
[C---:B------:R-:W-:Y:S02]  /*1600*/  IADD3 R15, P0, PT, R23.reuse, 0x60, RZ ;  /* 0x00000060170f7810 */ /* 0x040fe40007f1e0ff */
[----:B------:R-:W-:Y:S01]  /*1610*/  IADD3 R13, P1, PT, R23, 0x40, RZ ;  /* 0x00000040170d7810 */ /* 0x000fe20007f3e0ff */
[----:B------:R-:W-:Y:S01]  /*1620*/  IMAD.X R10, RZ, RZ, RZ, P2 ;  /* 0x000000ffff0a7224 */ /* 0x000fe200010e06ff */
[C---:B------:R-:W-:Y:S01]  /*1630*/  SHF.L.U64.HI R16, R2.reuse, 0x5, R3 ;  /* 0x0000000502107819 */ /* 0x040fe20000010203 */
[----:B------:R-:W-:Y:S01]  /*1640*/  IMAD.X R14, RZ, RZ, RZ, P0 ;  /* 0x000000ffff0e7224 */ /* 0x000fe200000e06ff */
[----:B------:R-:W-:Y:S02]  /*1650*/  SHF.L.U32 R17, R2, 0x5, RZ ;  /* 0x0000000502117819 */ /* 0x000fe400000006ff */
        /* <DEDUP_REMOVED lines=13> */
[----:B------:R-:W-:Y:S05]  /*1730*/  BRA `(.L_x_829) ;  /* 0x0000000000187947 */ /* 0x000fea0003800000 */
.L_x_828:
[----:B------:R-:W1:Y:S01]  /*1740*/  LDCU.64 UR10, c[0x0][0x5c0] ;  /* 0x0000b800ff0a77ac */ /* 0x000e620008000a00 */
[----:B------:R-:W-:-:S04]  /*1750*/  UIADD3 UR5, UPT, UPT, UR37, UR39, URZ ;  /* 0x0000002725057290 */ /* 0x000fc8000fffe0ff */
[----:B-1----:R-:W-:Y:S02]  /*1760*/  UIMAD.WIDE.U32 UR16, UR5, UR10, URZ ;  /* 0x0000000a051072a5 */ /* 0x002fe4000f8e00ff */
[----:B------:R-:W-:-:S04]  /*1770*/  UIMAD UR5, UR5, UR11, URZ ;  /* 0x0000000b050572a4 */ /* 0x000fc8000f8e02ff */
[----:B------:R-:W-:-:S06]  /*1780*/  UIADD3 UR5, UPT, UPT, UR17, UR5, URZ ;  /* 0x0000000511057290 */ /* 0x000fcc000fffe0ff */
[----:B------:R-:W-:Y:S02]  /*1790*/  MOV R4, UR5 ;  /* 0x0000000500047c02 */ /* 0x000fe40008000f00 */
.L_x_829:
        /* <DEDUP_REMOVED lines=12> */
.L_x_830:
[----:B------:R-:W1:Y:S01]  /*1860*/  LDCU.64 UR8, c[0x0][0x5c8] ;  /* 0x0000b900ff0877ac */ /* 0x000e620008000a00 */
[----:B------:R-:W-:-:S04]  /*1870*/  UIADD3 UR37, UPT, UPT, UR37, UR39, URZ ;  /* 0x0000002725257290 */ /* 0x000fc8000fffe0ff */
[----:B-1----:R-:W-:Y:S02]  /*1880*/  UIMAD.WIDE.U32 UR14, UR37, UR8, URZ ;  /* 0x00000008250e72a5 */ /* 0x002fe4000f8e00ff */
[----:B------:R-:W-:-:S04]  /*1890*/  UIMAD UR37, UR37, UR9, URZ ;  /* 0x00000009252572a4 */ /* 0x000fc8000f8e02ff */
[----:B------:R-:W-:-:S06]  /*18a0*/  UIADD3 UR37, UPT, UPT, UR15, UR37, URZ ;  /* 0x000000250f257290 */ /* 0x000fcc000fffe0ff */
[----:B------:R-:W-:Y:S02]  /*18b0*/  MOV R0, UR37 ;  /* 0x0000002500007c02 */ /* 0x000fe40008000f00 */
.L_x_831:
[----:B------:R-:W1:Y:S01]  /*18c0*/  LDCU UR5, c[0x0][0x440] ;  /* 0x00008800ff0577ac */ /* 0x000e620008000800 */
[----:B------:R-:W-:Y:S01]  /*18d0*/  IMAD.U32 R6, RZ, RZ, UR10 ;  /* 0x0000000aff067e24 */ /* 0x000fe2000f8e00ff */
[----:B------:R-:W-:Y:S01]  /*18e0*/  BSSY.RECONVERGENT B0, `(.L_x_832) ;  /* 0x0000023000007945 */ /* 0x000fe20003800200 */
[----:B------:R-:W-:Y:S02]  /*18f0*/  UIADD3 UR36, UPT, UPT, -UR47, UR36, URZ ;  /* 0x000000242f247290 */ /* 0x000fe4000fffe1ff */
[----:B------:R-:W-:Y:S01]  /*1900*/  IMAD.WIDE.U32 R6, R6, UR47, R24 ;  /* 0x0000002f06067c25 */ /* 0x000fe2000f8e0018 */
[----:B------:R-:W2:Y:S02]  /*1910*/  LDCU.64 UR12, c[0x0][0x5d8] ;  /* 0x0000bb00ff0c77ac */ /* 0x000ea40008000a00 */
[----:B------:R-:W-:Y:S02]  /*1920*/  IADD3 R8, P1, PT, R6, UR16, RZ ;  /* 0x0000001006087c10 */ /* 0x000fe4000ff3e0ff */
        /* <DEDUP_REMOVED lines=30> */
.L_x_833:
[----:B------:R-:W-:Y:S05]  /*1b10*/  BSYNC.RECONVERGENT B0 ;  /* 0x0000000000007941 */ /* 0x000fea0003800200 */
.L_x_832:
        /* <DEDUP_REMOVED lines=12> */
.L_x_835:
[----:B------:R-:W-:Y:S05]  /*1be0*/  BSYNC.RECONVERGENT B0 ;  /* 0x0000000000007941 */ /* 0x000fea0003800200 */
.L_x_834:
        /* <DEDUP_REMOVED lines=12> */
.L_x_837:
[----:B------:R-:W-:Y:S05]  /*1cb0*/  BSYNC.RECONVERGENT B0 ;  /* 0x0000000000007941 */ /* 0x000fea0003800200 */
.L_x_836:
        /* <DEDUP_REMOVED lines=30> */
.L_x_839:
[----:B------:R-:W-:Y:S05]  /*1ea0*/  BSYNC.RECONVERGENT B0 ;  /* 0x0000000000007941 */ /* 0x000fea0003800200 */
.L_x_838:
        /* <DEDUP_REMOVED lines=12> */
.L_x_841:
[----:B------:R-:W-:Y:S05]  /*1f70*/  BSYNC.RECONVERGENT B0 ;  /* 0x0000000000007941 */ /* 0x000fea0003800200 */
.L_x_840:
        /* <DEDUP_REMOVED lines=11> */
.L_x_827:
        /* <DEDUP_REMOVED lines=22> */
.L_x_845:
[----:B------:R3:W-:Y:S01]  /*2190*/  STS.128 [R18+0x8000], RZ ;  /* 0x008000ff12007388 */ /* 0x0007e20000000c00 */
[----:B------:R-:W-:Y:S05]  /*21a0*/  BRA `(.L_x_846) ;  /* 0x0000000000047947 */ /* 0x000fea0003800000 */
.L_x_844:
[----:B------:R1:W-:Y:S02]  /*21b0*/  STS.128 [R18+0x8000], RZ ;  /* 0x008000ff12007388 */ /* 0x0003e40000000c00 */
.L_x_846:
[----:B------:R-:W-:Y:S05]  /*21c0*/  BSYNC.RECONVERGENT B0 ;  /* 0x0000000000007941 */ /* 0x000fea0003800200 */
.L_x_843:
        /* <DEDUP_REMOVED lines=16> */
.L_x_848:
[----:B------:R-:W-:Y:S05]  /*22d0*/  BSYNC.RECONVERGENT B0 ;  /* 0x0000000000007941 */ /* 0x000fea0003800200 */
.L_x_847:
        /* <DEDUP_REMOVED lines=13> */
.L_x_850:
[----:B------:R-:W-:Y:S05]  /*23b0*/  BSYNC.RECONVERGENT B0 ;  /* 0x0000000000007941 */ /* 0x000fea0003800200 */
.L_x_849:
        /* <DEDUP_REMOVED lines=13> */
.L_x_852:
[----:B------:R-:W-:Y:S05]  /*2490*/  BSYNC.RECONVERGENT B0 ;  /* 0x0000000000007941 */ /* 0x000fea0003800200 */
.L_x_851:
        /* <DEDUP_REMOVED lines=13> */
.L_x_855:
[----:B------:R1:W-:Y:S01]  /*2570*/  STS.128 [R190], RZ ;  /* 0x000000ffbe007388 */ /* 0x0003e20000000c00 */
[----:B------:R-:W-:Y:S05]  /*2580*/  BRA `(.L_x_856) ;  /* 0x0000000000047947 */ /* 0x000fea0003800000 */
.L_x_854:
[----:B------:R1:W-:Y:S02]  /*2590*/  STS.128 [R190], RZ ;  /* 0x000000ffbe007388 */ /* 0x0003e40000000c00 */
.L_x_856:
[----:B------:R-:W-:Y:S05]  /*25a0*/  BSYNC.RECONVERGENT B0 ;  /* 0x0000000000007941 */ /* 0x000fea0003800200 */
.L_x_853:
        /* <DEDUP_REMOVED lines=34> */
.L_x_858:
[----:B------:R-:W-:Y:S05]  /*27d0*/  BSYNC.RECONVERGENT B0 ;  /* 0x0000000000007941 */ /* 0x000fea0003800200 */
.L_x_857:
        /* <DEDUP_REMOVED lines=13> */
.L_x_860:
[----:B------:R-:W-:Y:S05]  /*28b0*/  BSYNC.RECONVERGENT B0 ;  /* 0x0000000000007941 */ /* 0x000fea0003800200 */
.L_x_859:
[----:B------:R1:W-:Y:S01]  /*28c0*/  @P4 STS.128 [R190+0x3000], RZ ;  /* 0x003000ffbe004388 */ /* 0x0003e20000000c00 */
[----:B------:R-:W-:Y:S04]  /*28d0*/  BSSY.RECONVERGENT B0, `(.L_x_861) ;  /* 0x000000c000007945 */ /* 0x000fe80003800200 */
[----:B------:R-:W-:Y:S05]  /*28e0*/  @P4 BRA `(.L_x_862) ;  /* 0x0000000000284947 */ /* 0x000fea0003800000 */
[----:B------:R-:W2:Y:S02]  /*28f0*/  LDCU UR8, c[0x0][0x440] ;  /* 0x00008800ff0877ac */ /* 0x000ea40008000800 */
[----:B--2---:R-:W-:-:S13]  /*2900*/  ISETP.GE.AND P0, PT, R24, UR8, PT ;  /* 0x0000000818007c0c */ /* 0x004fda000bf06270 */
        /* <DEDUP_REMOVED lines=8> */
.L_x_862:
[----:B------:R-:W-:Y:S05]  /*2990*/  BSYNC.RECONVERGENT B0 ;  /* 0x0000000000007941 */ /* 0x000fea0003800200 */
.L_x_861:
        /* <DEDUP_REMOVED lines=8> */
[----:B-1----:R-:W-:-:S04]  /*2a20*/  IADD3 R16, P0, PT, R2, UR54, RZ ;  /* 0x0000003602107c10 */ /* 0x002fc8000ff1e0ff */
        /* <DEDUP_REMOVED lines=10> */
[----:B--2---:R-:W-:Y:S02]  /*2ad0*/  MOV R26, R16 ;  /* 0x00000010001a7202 */ /* 0x004fe40000000f00 */
        /* <DEDUP_REMOVED lines=10> */
.L_x_865:
[----:B------:R3:W-:Y:S01]  /*2b80*/  STS.128 [R18+0xc000], RZ ;  /* 0x00c000ff12007388 */ /* 0x0007e20000000c00 */
[----:B------:R-:W-:Y:S05]  /*2b90*/  BRA `(.L_x_866) ;  /* 0x0000000000047947 */ /* 0x000fea0003800000 */
.L_x_864:
[----:B------:R1:W-:Y:S02]  /*2ba0*/  STS.128 [R18+0xc000], RZ ;  /* 0x00c000ff12007388 */ /* 0x0003e40000000c00 */
.L_x_866:
[----:B------:R-:W-:Y:S05]  /*2bb0*/  BSYNC.RECONVERGENT B0 ;  /* 0x0000000000007941 */ /* 0x000fea0003800200 */
.L_x_863:
        /* <DEDUP_REMOVED lines=23> */
.L_x_868:
[----:B------:R-:W-:Y:S05]  /*2d30*/  BSYNC.RECONVERGENT B0 ;  /* 0x0000000000007941 */ /* 0x000fea0003800200 */
.L_x_867:
        /* <DEDUP_REMOVED lines=16> */
[----:B------:R-:W-:Y:S01]  /*2e40*/  @!PT LDS RZ, [RZ] ;  /* 0x00000000fffff984 */ /* 0x000fe20000000800 */
[----:B------:R-:W-:Y:S01]  /*2e50*/  @!PT LDS RZ, [RZ] ;  /* 0x00000000fffff984 */ /* 0x000fe20000000800 */
[----:B------:R-:W-:Y:S01]  /*2e60*/  @!PT LDS RZ, [RZ] ;  /* 0x00000000fffff984 */ /* 0x000fe20000000800 */
[----:B------:R1:W-:Y:S04]  /*2e70*/  LDGSTS.E.BYPASS.LTC128B.128 [R18+0xe000], desc[UR34][R26.64] ;  /* 0x0e0000001a127fae */ /* 0x0003e8000b981a22 */
.L_x_870:
[----:B------:R-:W-:Y:S05]  /*2e80*/  BSYNC.RECONVERGENT B0 ;  /* 0x0000000000007941 */ /* 0x000fea0003800200 */
.L_x_869:
        /* <DEDUP_REMOVED lines=15> */
[----:B------:R-:W-:Y:S01]  /*2f80*/  @!PT LDS RZ, [RZ] ;  /* 0x00000000fffff984 */ /* 0x000fe20000000800 */
[----:B------:R-:W-:Y:S01]  /*2f90*/  @!PT LDS RZ, [RZ] ;  /* 0x00000000fffff984 */ /* 0x000fe20000000800 */
[----:B------:R-:W-:Y:S01]  /*2fa0*/  @!PT LDS RZ, [RZ] ;  /* 0x00000000fffff984 */ /* 0x000fe20000000800 */
[----:B------:R1:W-:Y:S04]  /*2fb0*/  LDGSTS.E.BYPASS.LTC128B.128 [R18+0xf000], desc[UR34][R2.64] ;  /* 0x0f00000002127fae */ /* 0x0003e8000b981a22 */
.L_x_872:
[----:B------:R-:W-:Y:S05]  /*2fc0*/  BSYNC.RECONVERGENT B0 ;  /* 0x0000000000007941 */ /* 0x000fea0003800200 */
.L_x_871:
        /* <DEDUP_REMOVED lines=28> */
.L_x_875:
[----:B------:R3:W-:Y:S01]  /*3190*/  STS.128 [R18+0x10000], RZ ;  /* 0x010000ff12007388 */ /* 0x0007e20000000c00 */
[----:B------:R-:W-:Y:S05]  /*31a0*/  BRA `(.L_x_876) ;  /* 0x0000000000047947 */ /* 0x000fea0003800000 */
.L_x_874:
[----:B------:R1:W-:Y:S02]  /*31b0*/  STS.128 [R18+0x10000], RZ ;  /* 0x010000ff12007388 */ /* 0x0003e40000000c00 */
.L_x_876:
[----:B------:R-:W-:Y:S05]  /*31c0*/  BSYNC.RECONVERGENT B0 ;  /* 0x0000000000007941 */ /* 0x000fea0003800200 */
.L_x_873:
        /* <DEDUP_REMOVED lines=20> */
.L_x_878:
[----:B------:R-:W-:Y:S05]  /*3310*/  BSYNC.RECONVERGENT B0 ;  /* 0x0000000000007941 */ /* 0x000fea0003800200 */
.L_x_877:
        /* <DEDUP_REMOVED lines=20> */
.L_x_880:
[----:B------:R-:W-:Y:S05]  /*3460*/  BSYNC.RECONVERGENT B0 ;  /* 0x0000000000007941 */ /* 0x000fea0003800200 */
.L_x_879:
        /* <DEDUP_REMOVED lines=19> */
.L_x_882:
[----:B------:R-:W-:Y:S05]  /*35a0*/  BSYNC.RECONVERGENT B0 ;  /* 0x0000000000007941 */ /* 0x000fea0003800200 */
.L_x_881:
[----:B------:R-:W3:Y:S01]  /*35b0*/  LDCU.64 UR10, c[0x0][0x538] ;  /* 0x0000a700ff0a77ac */ /* 0x000ee20008000a00 */
[C---:B------:R-:W-:Y:S01]  /*35c0*/  IMAD.SHL.U32 R0, R6.reuse, 0x40, RZ ;  /* 0x0000004006007824 */ /* 0x040fe200078e00ff */
[----:B------:R-:W-:Y:S01]  /*35d0*/  SHF.R.U32.HI R7, RZ, 0x4, R6 ;  /* 0x00000004ff077819 */ /* 0x000fe20000011606 */
[----:B-1----:R-:W-:Y:S01]  /*35e0*/  IMAD.SHL.U32 R8, R6, 0x2, RZ ;  /* 0x0000000206087824 */ /* 0x002fe200078e00ff */
[----:B------:R-:W0:Y:S01]  /*35f0*/  LDGDEPBAR ;  /* 0x00000000000079af */ /* 0x000e220000000000 */
[----:B---3--:R-:W-:-:S04]  /*3600*/  UISETP.NE.U32.AND UP0, UPT, UR10, URZ, UPT ;  /* 0x000000ff0a00728c */ /* 0x008fc8000bf05070 */
[----:B------:R-:W-:-:S06]  /*3610*/  UISETP.NE.AND.EX UP0, UPT, UR11, URZ, UPT, UP0 ;  /* 0x000000ff0b00728c */ /* 0x000fcc000bf05300 */
[----:B------:R-:W-:-:S05]  /*3620*/  PLOP3.LUT P0, PT, PT, PT, UP0, 0x80, 0x8 ;  /* 0x000000000008781c */ /* 0x000fca0003f0f008 */
[----:B------:R-:W1:Y:S01]  /*3630*/  @UP0 LDCU.64 UR8, c[0x0][0x540] ;  /* 0x0000a800ff0807ac */ /* 0x000e620008000a00 */
[----:B------:R-:W-:Y:S01]  /*3640*/  @UP0 UMOV UR14, UR24 ;  /* 0x00000018000e0c82 */ /* 0x000fe20008000000 */
[----:B------:R-:W-:Y:S02]  /*3650*/  @UP0 UMOV UR15, URZ ;  /* 0x000000ff000f0c82 */ /* 0x000fe40008000000 */
[----:B-1----:R-:W-:Y:S01]  /*3660*/  @UP0 UIMAD.WIDE.U32 UR14, UR25, UR8, UR14 ;  /* 0x00000008190e02a5 */ /* 0x002fe2000f8e000e */
[----:B------:R-:W1:Y:S03]  /*3670*/  @UP0 LDCU UR8, c[0x0][0x458] ;  /* 0x00008b00ff0807ac */ /* 0x000e660008000800 */
[----:B------:R-:W-:Y:S02]  /*3680*/  @UP0 UIMAD UR9, UR25, UR9, UR15 ;  /* 0x00000009190902a4 */ /* 0x000fe4000f8e020f */
[----:B------:R-:W-:-:S04]  /*3690*/  @UP0 ULEA UR10, UP1, UR14, UR10, 0x2 ;  /* 0x0000000a0e0a0291 */ /* 0x000fc8000f8210ff */
[----:B------:R-:W-:Y:S02]  /*36a0*/  @UP0 ULEA.HI.X UR11, UR14, UR11, UR9, 0x2, UP1 ;  /* 0x0000000b0e0b0291 */ /* 0x000fe400088f1409 */
[----:B------:R-:W-:Y:S01]  /*36b0*/  IMAD.U32 R2, RZ, RZ, UR10 ;  /* 0x0000000aff027e24 */ /* 0x000fe2000f8e00ff */
[----:B------:R-:W-:Y:S01]  /*36c0*/  LOP3.LUT R5, R0, 0x1c0, RZ, 0xc0, !PT ;  /* 0x000001c000057812 */ /* 0x000fe200078ec0ff */
[----:B------:R-:W-:Y:S01]  /*36d0*/  IMAD.SHL.U32 R152, R6, 0x20, RZ ;  /* 0x0000002006987824 */ /* 0x000fe200078e00ff */
[----:B------:R-:W-:Y:S01]  /*36e0*/  LOP3.LUT R7, R7, 0x8, RZ, 0xc0, !PT ;  /* 0x0000000807077812 */ /* 0x000fe200078ec0ff */
[----:B------:R-:W-:Y:S01]  /*36f0*/  IMAD.U32 R3, RZ, RZ, UR11 ;  /* 0x0000000bff037e24 */ /* 0x000fe2000f8e00ff */
[----:B------:R-:W-:Y:S01]  /*3700*/  LOP3.LUT R8, R8, 0x6, RZ, 0xc0, !PT ;  /* 0x0000000608087812 */ /* 0x000fe200078ec0ff */
[----:B------:R-:W-:Y:S01]  /*3710*/  IMAD.MOV.U32 R157, RZ, RZ, 0x40 ;  /* 0x00000040ff9d7424 */ /* 0x000fe200078e00ff */
[----:B------:R-:W-:Y:S01]  /*3720*/  LOP3.LUT R19, R5, 0x38, R19, 0xf8, !PT ;  /* 0x0000003805137812 */ /* 0x000fe200078ef813 */
[----:B------:R-:W-:Y:S01]  /*3730*/  IMAD.U32 R178, RZ, RZ, UR5 ;  /* 0x00000005ffb27e24 */ /* 0x000fe2000f8e00ff */
[----:B------:R-:W-:Y:S01]  /*3740*/  LOP3.LUT R7, R7, 0x10, R6, 0xf8, !PT ;  /* 0x0000001007077812 */ /* 0x000fe200078ef806 */
[----:B------:R1:W3:Y:S01]  /*3750*/  @P0 LDG.E R3, desc[UR34][R2.64] ;  /* 0x0000002202030981 */ /* 0x0002e2000c1e1900 */
[----:B------:R-:W-:Y:S01]  /*3760*/  LOP3.LUT R8, R8, 0x1c0, R4, 0xf8, !PT ;  /* 0x000001c008087812 */ /* 0x000fe200078ef804 */
[----:B------:R-:W-:Y:S01]  /*3770*/  IMAD.MOV.U32 R184, RZ, RZ, R190 ;  /* 0x000000ffffb87224 */ /* 0x000fe200078e00be */
[----:B------:R-:W-:Y:S01]  /*3780*/  LOP3.LUT R7, R7, R19, RZ, 0x3c, !PT ;  /* 0x0000001307077212 */ /* 0x000fe200078e3cff */
[----:B------:R-:W-:Y:S01]  /*3790*/  IMAD.MOV.U32 R177, RZ, RZ, 0x4 ;  /* 0x00000004ffb17424 */ /* 0x000fe200078e00ff */
[----:B------:R-:W-:-:S02]  /*37a0*/  LOP3.LUT R5, R0, 0x200, RZ, 0xc0, !PT ;  /* 0x0000020000057812 */ /* 0x000fc400078ec0ff */
[----:B------:R-:W-:Y:S02]  /*37b0*/  CS2R R126, SRZ ;  /* 0x00000000007e7805 */ /* 0x000fe4000001ff00 */
[C---:B------:R-:W-:Y:S02]  /*37c0*/  LOP3.LUT R4, R19.reuse, 0x8, R4, 0x78, !PT ;  /* 0x0000000813047812 */ /* 0x040fe400078e7804 */
[----:B------:R-:W-:Y:S02]  /*37d0*/  CS2R R124, SRZ ;  /* 0x00000000007c7805 */ /* 0x000fe4000001ff00 */
[----:B------:R-:W-:Y:S02]  /*37e0*/  LOP3.LUT R19, R19, 0x8, R6, 0x78, !PT ;  /* 0x0000000813137812 */ /* 0x000fe400078e7806 */
[----:B------:R-:W-:Y:S02]  /*37f0*/  CS2R R130, SRZ ;  /* 0x0000000000827805 */ /* 0x000fe4000001ff00 */
[----:B------:R-:W-:-:S02]  /*3800*/  LOP3.LUT R5, R5, 0xc00, R152, 0xf8, !PT ;  /* 0x00000c0005057812 */ /* 0x000fc400078ef898 */
[----:B------:R-:W-:Y:S02]  /*3810*/  CS2R R128, SRZ ;  /* 0x0000000000807805 */ /* 0x000fe4000001ff00 */
[----:B------:R-:W-:Y:S02]  /*3820*/  R2P PR, R6, 0x6 ;  /* 0x0000000606007804 */ /* 0x000fe40000000000 */
[----:B------:R-:W-:Y:S02]  /*3830*/  CS2R R122, SRZ ;  /* 0x00000000007a7805 */ /* 0x000fe4000001ff00 */
[----:B------:R-:W-:Y:S02]  /*3840*/  LOP3.LUT R152, R19, 0x7200, R152, 0xf8, !PT ;  /* 0x0000720013987812 */ /* 0x000fe400078ef898 */
[----:B------:R-:W-:Y:S02]  /*3850*/  CS2R R120, SRZ ;  /* 0x0000000000787805 */ /* 0x000fe4000001ff00 */
[----:B------:R-:W-:-:S02]  /*3860*/  LOP3.LUT R0, R7, 0x200, R0, 0xf8, !PT ;  /* 0x0000020007007812 */ /* 0x000fc400078ef800 */
[----:B------:R-:W-:Y:S02]  /*3870*/  CS2R R118, SRZ ;  /* 0x0000000000767805 */ /* 0x000fe4000001ff00 */
[----:B------:R-:W-:Y:S02]  /*3880*/  LEA R152, R152, UR26, 0x1 ;  /* 0x0000001a98987c11 */ /* 0x000fe4000f8e08ff */
[----:B------:R-:W-:Y:S02]  /*3890*/  CS2R R116, SRZ ;  /* 0x0000000000747805 */ /* 0x000fe4000001ff00 */
[----:B------:R-:W-:Y:S02]  /*38a0*/  SEL R157, R157, 0xffffffc0, !P2 ;  /* 0xffffffc09d9d7807 */ /* 0x000fe40005000000 */
[----:B------:R-:W-:Y:S02]  /*38b0*/  CS2R R110, SRZ ;  /* 0x00000000006e7805 */ /* 0x000fe4000001ff00 */
[----:B------:R-:W-:-:S02]  /*38c0*/  LEA R0, R0, UR26, 0x1 ;  /* 0x0000001a00007c11 */ /* 0x000fc4000f8e08ff */
[----:B------:R-:W-:Y:S01]  /*38d0*/  CS2R R108, SRZ ;  /* 0x00000000006c7805 */ /* 0x000fe2000001ff00 */
[----:B-1----:R-:W3:Y:S01]  /*38e0*/  @P0 MUFU.RCP R2, UR8 ;  /* 0x0000000800020d08 */ /* 0x002ee20008001000 */
[----:B------:R-:W-:Y:S01]  /*38f0*/  IMAD.IADD R164, R157, 0x1, R152 ;  /* 0x000000019da47824 */ /* 0x000fe200078e0298 */
[----:B------:R-:W-:Y:S02]  /*3900*/  IADD3 R178, PT, PT, -R178, UR36, -R8 ;  /* 0x00000024b2b27c10 */ /* 0x000fe4000fffe908 */
        /* <DEDUP_REMOVED lines=22> */
[----:B------:R-:W-:Y:S01]  /*3a70*/  VIADD R0, R0, UR12 ;  /* 0x0000000c00007c36 */ /* 0x000fe20008000000 */
[----:B------:R-:W-:Y:S01]  /*3a80*/  UMOV UR16, URZ ;  /* 0x000000ff00107c82 */ /* 0x000fe20008000000 */
[----:B------:R-:W1:Y:S01]  /*3a90*/  LDCU UR8, c[0x0][0x440] ;  /* 0x00008800ff0877ac */ /* 0x000e620008000800 */
[----:B------:R-:W1:Y:S01]  /*3aa0*/  LDCU UR11, c[0x0][0x504] ;  /* 0x0000a080ff0b77ac */ /* 0x000e620008000800 */
[----:B------:R-:W1:Y:S01]  /*3ab0*/  LDCU UR10, c[0x0][0x508] ;  /* 0x0000a100ff0a77ac */ /* 0x000e620008000800 */
[----:B------:R-:W1:Y:S01]  /*3ac0*/  LDCU UR9, c[0x0][0x3e0] ;  /* 0x00007c00ff0977ac */ /* 0x000e620008000800 */
[----:B------:R-:W1:Y:S01]  /*3ad0*/  LDCU UR14, c[0x0][0x45c] ;  /* 0x00008b80ff0e77ac */ /* 0x000e620008000800 */
[----:B------:R-:W-:Y:S01]  /*3ae0*/  UIADD3 UR5, UPT, UPT, UR5, -UR44, -UR36 ;  /* 0x8000002c05057290 */ /* 0x000fe2000fffe824 */
[----:B---3--:R-:W-:Y:S01]  /*3af0*/  @P0 FMUL.FTZ R3, R3, R2 ;  /* 0x0000000203030220 */ /* 0x008fe20000410000 */
[----:B------:R-:W-:-:S04]  /*3b00*/  LOP3.LUT R2, R5, R4, RZ, 0xfc, !PT ;  /* 0x0000000405027212 */ /* 0x000fc800078efcff */
[----:B------:R-:W-:Y:S01]  /*3b10*/  @P0 R2UR UR15, R3 ;  /* 0x00000000030f02ca */ /* 0x000fe200000e0000 */
[----:B------:R-:W-:Y:S01]  /*3b20*/  IMAD.MOV.U32 R3, RZ, RZ, 0x20 ;  /* 0x00000020ff037424 */ /* 0x000fe200078e00ff */
[----:B------:R-:W-:-:S04]  /*3b30*/  LEA R2, R2, UR26, 0x1 ;  /* 0x0000001a02027c11 */ /* 0x000fc8000f8e08ff */
[----:B------:R-:W-:Y:S01]  /*3b40*/  SEL R3, R3, 0xffffffe0, !P1 ;  /* 0xffffffe003037807 */ /* 0x000fe20004800000 */
[----:B------:R-:W-:-:S04]  /*3b50*/  VIADD R2, R2, UR12 ;  /* 0x0000000c02027c36 */ /* 0x000fc80008000000 */
[C---:B------:R-:W-:Y:S02]  /*3b60*/  IMAD.IADD R156, R3.reuse, 0x1, R152 ;  /* 0x00000001039c7824 */ /* 0x040fe400078e0298 */
[----:B------:R-:W-:Y:S01]  /*3b70*/  IMAD.IADD R176, R3, 0x1, R164 ;  /* 0x0000000103b07824 */ /* 0x000fe200078e02a4 */
[----:B-1----:R-:W-:-:S06]  /*3b80*/  @UP0 UMOV UR16, UR15 ;  /* 0x0000000f00100c82 */ /* 0x002fcc0008000000 */
.L_x_887:
[----:B------:R-:W0:Y:S01]  /*3b90*/  LDGDEPBAR ;  /* 0x00000000000079af */ /* 0x000e220000000000 */
[C---:B------:R-:W-:Y:S01]  /*3ba0*/  IMAD.IADD R144, R2.reuse, 0x1, R3 ;  /* 0x0000000102907824 */ /* 0x040fe200078e0203 */
[----:B------:R-:W-:Y:S01]  /*3bb0*/  USHF.L.U32 UR17, UR45, 0x7, URZ ;  /* 0x000000072d117899 */ /* 0x000fe200080006ff */
[----:B------:R-:W-:Y:S03]  /*3bc0*/  IMAD.IADD R168, R2, 0x1, R157 ;  /* 0x0000000102a87824 */ /* 0x000fe600078e029d */
[----:B------:R-:W-:Y:S01]  /*3bd0*/  UISETP.GE.AND UP0, UPT, UR17, UR5, UPT ;  /* 0x000000051100728c */ /* 0x000fe2000bf06270 */
[----:B------:R-:W-:Y:S01]  /*3be0*/  IMAD.IADD R3, R3, 0x1, R168 ;  /* 0x0000000103037824 */ /* 0x000fe200078e02a8 */
[----:B------:R-:W-:Y:S04]  /*3bf0*/  DEPBAR.LE SB0, 0x0 ;  /* 0x000080000000791a */ /* 0x000fe80000000000 */
[----:B------:R-:W-:Y:S06]  /*3c00*/  BAR.SYNC.DEFER_BLOCKING 0x0 ;  /* 0x0000000000007b1d */ /* 0x000fec0000010000 */
[----:B------:R-:W-:Y:S08]  /*3c10*/  LDSM.16.M88.4 R64, [R2] ;  /* 0x000000000240783b */ /* 0x000ff00000000200 */
[----:B--2-4-:R-:W1:Y:S08]  /*3c20*/  LDSM.16.M88.4 R16, [R152+0xc000] ;  /* 0x00c000009810783b */ /* 0x014e700000000200 */
        /* <DEDUP_REMOVED lines=16> */
[-C--:B------:R-:W-:Y:S07]  /*3d30*/  HMMA.16816.F32 R28, R60, R34.reuse, RZ ;  /* 0x000000223c1c723c */ /* 0x080fee00000018ff */
[----:B------:R-:W-:Y:S01]  /*3d40*/  LDSM.16.M88.4 R172, [R176+0xc000] ;  /* 0x00c00000b0ac783b */ /* 0x000fe20000000200 */
        /* <DEDUP_REMOVED lines=12> */
[C---:B--2---:R-:W-:Y:S01]  /*3e10*/  HMMA.16816.F32 R8, R144.reuse, R140, R8 ;  /* 0x0000008c9008723c */ /* 0x044fe20000001808 */
[----:B------:R-:W-:Y:S01]  /*3e20*/  IMAD.U32 R140, RZ, RZ, UR50 ;  /* 0x00000032ff8c7e24 */ /* 0x000fe2000f8e00ff */
[----:B------:R-:W-:Y:S04]  /*3e30*/  MOV R141, UR13 ;  /* 0x0000000d008d7c02 */ /* 0x000fe80008000f00 */
[C---:B------:R-:W-:Y:S02]  /*3e40*/  LEA R140, P0, R189.reuse, R140, 0x2 ;  /* 0x0000008cbd8c7211 */ /* 0x040fe400078010ff */
[-C--:B------:R-:W-:Y:S03]  /*3e50*/  HMMA.16816.F32 R12, R144, R142.reuse, R12 ;  /* 0x0000008e900c723c */ /* 0x080fe6000000180c */
[C---:B------:R-:W-:Y:S05]  /*3e60*/  LEA.HI.X R141, R189.reuse, R141, RZ, 0x2, P0 ;  /* 0x0000008dbd8d7211 */ /* 0x040fea00000f14ff */
[C---:B------:R-:W-:Y:S01]  /*3e70*/  HMMA.16816.F32 R16, R136.reuse, R142, R16 ;  /* 0x0000008e8810723c */ /* 0x040fe20000001810 */
[----:B-----5:R-:W5:Y:S04]  /*3e80*/  LDG.E R181, desc[UR34][R140.64] ;  /* 0x000000228cb57981 */ /* 0x020f68000c1e1900 */
[----:B------:R-:W5:Y:S03]  /*3e90*/  LDG.E R195, desc[UR34][R140.64+0x20] ;  /* 0x000020228cc37981 */ /* 0x000f66000c1e1900 */
[-C--:B------:R-:W-:Y:S01]  /*3ea0*/  HMMA.16816.F32 R20, R136, R148.reuse, R20 ;  /* 0x000000948814723c */ /* 0x080fe20000001814 */
[----:B------:R-:W5:Y:S04]  /*3eb0*/  LDG.E R194, desc[UR34][R140.64+0x100] ;  /* 0x000100228cc27981 */ /* 0x000f68000c1e1900 */
[----:B------:R1:W5:Y:S03]  /*3ec0*/  LDG.E R191, desc[UR34][R140.64+0x120] ;  /* 0x000120228cbf7981 */ /* 0x000366000c1e1900 */
[C---:B------:R-:W-:Y:S08]  /*3ed0*/  HMMA.16816.F32 R24, R144.reuse, R148, R24 ;  /* 0x000000949018723c */ /* 0x040ff00000001818 */
[-C--:B------:R-:W-:Y:S08]  /*3ee0*/  HMMA.16816.F32 R28, R144, R150.reuse, R28 ;  /* 0x00000096901c723c */ /* 0x080ff0000000181c */
[C---:B------:R-:W-:Y:S01]  /*3ef0*/  HMMA.16816.F32 R32, R136.reuse, R150, R32 ;  /* 0x000000968820723c */ /* 0x040fe20000001820 */
[----:B------:R-:W-:Y:S07]  /*3f00*/  LDSM.16.M88.4 R148, [R164+0xc000] ;  /* 0x00c00000a494783b */ /* 0x000fee0000000200 */
[-C--:B---3--:R-:W-:Y:S01]  /*3f10*/  HMMA.16816.F32 R36, R136, R152.reuse, R36 ;  /* 0x000000988824723c */ /* 0x088fe20000001824 */
[----:B-1----:R-:W1:Y:S07]  /*3f20*/  LDSM.16.M88.4 R140, [R168] ;  /* 0x00000000a88c783b */ /* 0x002e6e0000000200 */
[C---:B------:R-:W-:Y:S01]  /*3f30*/  HMMA.16816.F32 R40, R144.reuse, R152, R40 ;  /* 0x000000989028723c */ /* 0x040fe20000001828 */
[----:B------:R-:W-:Y:S07]  /*3f40*/  LDSM.16.M88.4 R168, [R3] ;  /* 0x0000000003a8783b */ /* 0x000fee0000000200 */
[-C--:B------:R-:W-:Y:S08]  /*3f50*/  HMMA.16816.F32 R44, R144, R154.reuse, R44 ;  /* 0x0000009a902c723c */ /* 0x080ff0000000182c */
[C---:B------:R-:W-:Y:S01]  /*3f60*/  HMMA.16816.F32 R48, R136.reuse, R154, R48 ;  /* 0x0000009a8830723c */ /* 0x040fe20000001830 */
[----:B------:R-:W2:Y:S07]  /*3f70*/  LDSM.16.M88.4 R152, [R164+0xc800] ;  /* 0x00c80000a498783b */ /* 0x000eae0000000200 */
[-C--:B----4-:R-:W-:Y:S01]  /*3f80*/  HMMA.16816.F32 R52, R136, R132.reuse, R52 ;  /* 0x000000848834723c */ /* 0x090fe20000001834 */
[----:B------:R-:W3:Y:S07]  /*3f90*/  LDSM.16.M88.4 R164, [R164+0xd800] ;  /* 0x00d80000a4a4783b */ /* 0x000eee0000000200 */
[C---:B------:R-:W-:Y:S08]  /*3fa0*/  HMMA.16816.F32 R56, R144.reuse, R132, R56 ;  /* 0x000000849038723c */ /* 0x040ff00000001838 */
[-C--:B------:R-:W-:Y:S01]  /*3fb0*/  HMMA.16816.F32 R60, R144, R134.reuse, R60 ;  /* 0x00000086903c723c */ /* 0x080fe2000000183c */
[----:B------:R4:W3:Y:S07]  /*3fc0*/  LDSM.16.M88.4 R144, [R3+0x2000] ;  /* 0x002000000390783b */ /* 0x0008ee0000000200 */
[----:B------:R-:W-:Y:S01]  /*3fd0*/  HMMA.16816.F32 R64, R136, R134, R64 ;  /* 0x000000868840723c */ /* 0x000fe20000001840 */
[----:B------:R-:W3:Y:S07]  /*3fe0*/  LDSM.16.M88.4 R132, [R176+0xc800] ;  /* 0x00c80000b084783b */ /* 0x000eee0000000200 */
[-C--:B-1----:R-:W-:Y:S08]  /*3ff0*/  HMMA.16816.F32 R4, R140, R148.reuse, R4 ;  /* 0x000000948c04723c */ /* 0x082ff00000001804 */
[C---:B------:R-:W-:Y:S04]  /*4000*/  HMMA.16816.F32 R8, R156.reuse, R148, R8 ;  /* 0x000000949c08723c */ /* 0x040fe80000001808 */
[----:B----4-:R-:W-:Y:S04]  /*4010*/  LOP3.LUT R3, R189, UR17, RZ, 0xfc, !PT ;  /* 0x00000011bd037c12 */ /* 0x010fe8000f8efcff */
[-C--:B------:R-:W-:Y:S08]  /*4020*/  HMMA.16816.F32 R12, R156, R150.reuse, R12 ;  /* 0x000000969c0c723c */ /* 0x080ff0000000180c */
[C---:B------:R-:W-:Y:S08]  /*4030*/  HMMA.16816.F32 R16, R140.reuse, R150, R16 ;  /* 0x000000968c10723c */ /* 0x040ff00000001810 */
[-C--:B--2---:R-:W-:Y:S08]  /*4040*/  HMMA.16816.F32 R20, R140, R152.reuse, R20 ;  /* 0x000000988c14723c */ /* 0x084ff00000001814 */
[C---:B------:R-:W-:Y:S08]  /*4050*/  HMMA.16816.F32 R24, R156.reuse, R152, R24 ;  /* 0x000000989c18723c */ /* 0x040ff00000001818 */
[-C--:B------:R-:W-:Y:S08]  /*4060*/  HMMA.16816.F32 R28, R156, R154.reuse, R28 ;  /* 0x0000009a9c1c723c */ /* 0x080ff0000000181c */
[C---:B------:R-:W-:Y:S08]  /*4070*/  HMMA.16816.F32 R32, R140.reuse, R154, R32 ;  /* 0x0000009a8c20723c */ /* 0x040ff00000001820 */
[-C--:B------:R-:W-:Y:S08]  /*4080*/  HMMA.16816.F32 R36, R140, R160.reuse, R36 ;  /* 0x000000a08c24723c */ /* 0x080ff00000001824 */
[C---:B------:R-:W-:Y:S08]  /*4090*/  HMMA.16816.F32 R40, R156.reuse, R160, R40 ;  /* 0x000000a09c28723c */ /* 0x040ff00000001828 */
[-C--:B------:R-:W-:Y:S08]  /*40a0*/  HMMA.16816.F32 R44, R156, R162.reuse, R44 ;  /* 0x000000a29c2c723c */ /* 0x080ff0000000182c */
[C---:B------:R-:W-:Y:S08]  /*40b0*/  HMMA.16816.F32 R48, R140.reuse, R162, R48 ;  /* 0x000000a28c30723c */ /* 0x040ff00000001830 */
[-C--:B---3--:R-:W-:Y:S08]  /*40c0*/  HMMA.16816.F32 R52, R140, R164.reuse, R52 ;  /* 0x000000a48c34723c */ /* 0x088ff00000001834 */
[C---:B------:R-:W-:Y:S08]  /*40d0*/  HMMA.16816.F32 R56, R156.reuse, R164, R56 ;  /* 0x000000a49c38723c */ /* 0x040ff00000001838 */
[-C--:B------:R-:W-:Y:S08]  /*40e0*/  HMMA.16816.F32 R60, R156, R166.reuse, R60 ;  /* 0x000000a69c3c723c */ /* 0x080ff0000000183c */
[----:B------:R-:W-:Y:S04]  /*40f0*/  HMMA.16816.F32 R64, R140, R166, R64 ;  /* 0x000000a68c40723c */ /* 0x000fe80000001840 */
[----:B------:R-:W-:Y:S04]  /*4100*/  IADD3 R140, PT, PT, R3, R178, RZ ;  /* 0x000000b2038c7210 */ /* 0x000fe80007ffe0ff */
[C---:B------:R-:W-:Y:S01]  /*4110*/  IADD3 R139, PT, PT, R140.reuse, 0xc7, RZ ;  /* 0x000000c78c8b7810 */ /* 0x040fe20007ffe0ff */
[-C--:B------:R-:W-:Y:S05]  /*4120*/  HMMA.16816.F32 R4, R168, R172.reuse, R4 ;  /* 0x000000aca804723c */ /* 0x080fea0000001804 */
[----:B------:R-:W-:Y:S01]  /*4130*/  IABS R139, R139 ;  /* 0x0000008b008b7213 */ /* 0x000fe20000000000 */
[C---:B------:R-:W-:Y:S01]  /*4140*/  VIADD R137, R140.reuse, 0xc8 ;  /* 0x000000c88c897836 */ /* 0x040fe20000000000 */
[C---:B------:R-:W-:Y:S01]  /*4150*/  IADD3 R150, PT, PT, R140.reuse, 0x70, RZ ;  /* 0x000000708c967810 */ /* 0x040fe20007ffe0ff */
[C---:B------:R-:W-:Y:S04]  /*4160*/  HMMA.16816.F32 R8, R144.reuse, R172, R8 ;  /* 0x000000ac9008723c */ /* 0x040fe80000001808 */
[----:B------:R-:W-:Y:S01]  /*4170*/  IABS R137, R137 ;  /* 0x0000008900897213 */ /* 0x000fe20000000000 */
[C---:B------:R-:W-:Y:S01]  /*4180*/  VIADD R138, R140.reuse, 0xc0 ;  /* 0x000000c08c8a7836 */ /* 0x040fe20000000000 */
[----:B------:R-:W-:Y:S01]  /*4190*/  I2FP.F32.S32 R139, R139 ;  /* 0x0000008b008b7245 */ /* 0x000fe20000201400 */
[C---:B------:R-:W-:Y:S01]  /*41a0*/  VIADD R136, R140.reuse, 0x80 ;  /* 0x000000808c887836 */ /* 0x040fe20000000000 */
[----:B------:R-:W-:Y:S01]  /*41b0*/  I2FP.F32.S32 R137, R137 ;  /* 0x0000008900897245 */ /* 0x000fe20000201400 */
[-C--:B------:R-:W-:Y:S03]  /*41c0*/  HMMA.16816.F32 R12, R144, R174.reuse, R12 ;  /* 0x000000ae900c723c */ /* 0x080fe6000000180c */
[----:B------:R-:W-:Y:S01]  /*41d0*/  IABS R138, R138 ;  /* 0x0000008a008a7213 */ /* 0x000fe20000000000 */
[C---:B------:R-:W-:Y:S01]  /*41e0*/  VIADD R148, R140.reuse, 0xbf ;  /* 0x000000bf8c947836 */ /* 0x040fe20000000000 */
[----:B------:R-:W-:Y:S01]  /*41f0*/  IABS R136, R136 ;  /* 0x0000008800887213 */ /* 0x000fe20000000000 */
[----:B------:R-:W-:Y:S01]  /*4200*/  VIADD R143, R140, 0x7f ;  /* 0x0000007f8c8f7836 */ /* 0x000fe20000000000 */
[----:B------:R-:W-:Y:S01]  /*4210*/  I2FP.F32.S32 R138, R138 ;  /* 0x0000008a008a7245 */ /* 0x000fe20000201400 */
[C---:B------:R-:W-:Y:S04]  /*4220*/  HMMA.16816.F32 R16, R168.reuse, R174, R16 ;  /* 0x000000aea810723c */ /* 0x040fe80000001810 */
[----:B------:R-:W-:Y:S01]  /*4230*/  I2FP.F32.S32 R136, R136 ;  /* 0x0000008800887245 */ /* 0x000fe20000201400 */
[----:B------:R-:W-:Y:S01]  /*4240*/  FFMA.FTZ R10, R137, -UR16, R10 ;  /* 0x80000010890a7c23 */ /* 0x000fe2000801000a */
[----:B------:R-:W-:Y:S01]  /*4250*/  IABS R137, R148 ;  /* 0x0000009400897213 */ /* 0x000fe20000000000 */
[----:B------:R-:W-:Y:S01]  /*4260*/  FFMA.FTZ R11, R139, -UR16, R11 ;  /* 0x800000108b0b7c23 */ /* 0x000fe2000801000b */
[----:B------:R-:W-:Y:S01]  /*4270*/  IABS R150, R150 ;  /* 0x0000009600967213 */ /* 0x000fe20000000000 */
[C---:B------:R-:W-:Y:S01]  /*4280*/  FFMA.FTZ R8, R138.reuse, -UR16, R8 ;  /* 0x800000108a087c23 */ /* 0x040fe20008010008 */
[----:B------:R-:W-:Y:S01]  /*4290*/  I2FP.F32.S32 R137, R137 ;  /* 0x0000008900897245 */ /* 0x000fe20000201400 */
[----:B------:R-:W-:Y:S01]  /*42a0*/  FFMA.FTZ R14, R138, -UR16, R14 ;  /* 0x800000108a0e7c23 */ /* 0x000fe2000801000e */
[C---:B------:R-:W-:Y:S01]  /*42b0*/  IADD3 R149, PT, PT, R140.reuse, 0xb8, RZ ;  /* 0x000000b88c957810 */ /* 0x040fe20007ffe0ff */
[C---:B------:R-:W-:Y:S01]  /*42c0*/  VIADD R138, R140.reuse, 0x77 ;  /* 0x000000778c8a7836 */ /* 0x040fe20000000000 */
[----:B------:R-:W-:Y:S01]  /*42d0*/  IABS R143, R143 ;  /* 0x0000008f008f7213 */ /* 0x000fe20000000000 */
[C---:B------:R-:W-:Y:S01]  /*42e0*/  FFMA.FTZ R9, R137.reuse, -UR16, R9 ;  /* 0x8000001089097c23 */ /* 0x040fe20008010009 */
[----:B------:R-:W-:Y:S01]  /*42f0*/  IABS R149, R149 ;  /* 0x0000009500957213 */ /* 0x000fe20000000000 */
[----:B------:R-:W-:Y:S01]  /*4300*/  FFMA.FTZ R15, R137, -UR16, R15 ;  /* 0x80000010890f7c23 */ /* 0x000fe2000801000f */
[----:B------:R-:W-:Y:S01]  /*4310*/  IADD3 R137, PT, PT, R140, 0x78, RZ ;  /* 0x000000788c897810 */ /* 0x000fe20007ffe0ff */
[-C--:B------:R-:W-:Y:S03]  /*4320*/  HMMA.16816.F32 R20, R168, R132.reuse, R20 ;  /* 0x00000084a814723c */ /* 0x080fe60000001814 */
[----:B------:R-:W-:Y:S01]  /*4330*/  IABS R137, R137 ;  /* 0x0000008900897213 */ /* 0x000fe20000000000 */
[C---:B------:R-:W-:Y:S01]  /*4340*/  FFMA.FTZ R4, R136.reuse, -UR16, R4 ;  /* 0x8000001088047c23 */ /* 0x040fe20008010004 */
[----:B------:R-:W-:Y:S01]  /*4350*/  I2FP.F32.S32 R143, R143 ;  /* 0x0000008f008f7245 */ /* 0x000fe20000201400 */
[----:B------:R-:W-:Y:S01]  /*4360*/  FFMA.FTZ R18, R136, -UR16, R18 ;  /* 0x8000001088127c23 */ /* 0x000fe20008010012 */
[----:B------:R-:W-:Y:S01]  /*4370*/  IABS R136, R138 ;  /* 0x0000008a00887213 */ /* 0x000fe20000000000 */
[C---:B------:R-:W-:Y:S04]  /*4380*/  HMMA.16816.F32 R24, R144.reuse, R132, R24 ;  /* 0x000000849018723c */ /* 0x040fe80000001818 */
[----:B------:R-:W-:Y:S01]  /*4390*/  MOV R132, R136 ;  /* 0x0000008800847202 */ /* 0x000fe20000000f00 */
[----:B------:R-:W-:Y:S01]  /*43a0*/  IMAD.MOV.U32 R133, RZ, RZ, R137 ;  /* 0x000000ffff857224 */ /* 0x000fe200078e0089 */
[----:B------:R-:W-:Y:S01]  /*43b0*/  I2FP.F32.S32 R149, R149 ;  /* 0x0000009500957245 */ /* 0x000fe20000201400 */
[----:B------:R-:W1:Y:S01]  /*43c0*/  LDSM.16.M88.4 R136, [R176+0xd000] ;  /* 0x00d00000b088783b */ /* 0x000e620000000200 */
[----:B------:R-:W-:Y:S01]  /*43d0*/  I2FP.F32.S32 R132, R132 ;  /* 0x0000008400847245 */ /* 0x000fe20000201400 */
[-C--:B------:R-:W-:Y:S03]  /*43e0*/  HMMA.16816.F32 R28, R144, R134.reuse, R28 ;  /* 0x00000086901c723c */ /* 0x080fe6000000181c */
[----:B------:R-:W-:Y:S01]  /*43f0*/  I2FP.F32.S32 R133, R133 ;  /* 0x0000008500857245 */ /* 0x000fe20000201400 */
[----:B------:R-:W-:Y:S01]  /*4400*/  FFMA.FTZ R17, R132, -UR16, R17 ;  /* 0x8000001084117c23 */ /* 0x000fe20008010011 */
[----:B------:R-:W-:Y:S01]  /*4410*/  IADD3 R142, PT, PT, R140, 0x88, RZ ;  /* 0x000000888c8e7810 */ /* 0x000fe20007ffe0ff */
[----:B------:R-:W-:Y:S01]  /*4420*/  FFMA.FTZ R23, R132, -UR16, R23 ;  /* 0x8000001084177c23 */ /* 0x000fe20008010017 */
[----:B------:R-:W-:Y:S01]  /*4430*/  I2FP.F32.S32 R132, R150 ;  /* 0x0000009600847245 */ /* 0x000fe20000201400 */
[C---:B------:R-:W-:Y:S04]  /*4440*/  HMMA.16816.F32 R32, R168.reuse, R134, R32 ;  /* 0x00000086a820723c */ /* 0x040fe80000001820 */
[C---:B------:R-:W-:Y:S01]  /*4450*/  IADD3 R150, PT, PT, R140.reuse, 0xb0, RZ ;  /* 0x000000b08c967810 */ /* 0x040fe20007ffe0ff */
[----:B------:R-:W-:Y:S01]  /*4460*/  VIADD R134, R140, 0xa7 ;  /* 0x000000a78c867836 */ /* 0x000fe20000000000 */
[----:B------:R-:W-:Y:S01]  /*4470*/  IABS R142, R142 ;  /* 0x0000008e008e7213 */ /* 0x000fe20000000000 */
[----:B------:R-:W-:Y:S01]  /*4480*/  FFMA.FTZ R20, R132, -UR16, R20 ;  /* 0x8000001084147c23 */ /* 0x000fe20008010014 */
[----:B------:R-:W-:Y:S01]  /*4490*/  IABS R150, R150 ;  /* 0x0000009600967213 */ /* 0x000fe20000000000 */
[C---:B------:R-:W-:Y:S01]  /*44a0*/  VIADD R148, R140.reuse, 0xb7 ;  /* 0x000000b78c947836 */ /* 0x040fe20000000000 */
[----:B------:R-:W-:Y:S01]  /*44b0*/  I2FP.F32.S32 R142, R142 ;  /* 0x0000008e008e7245 */ /* 0x000fe20000201400 */
[C---:B------:R-:W-:Y:S01]  /*44c0*/  FFMA.FTZ R16, R133.reuse, -UR16, R16 ;  /* 0x8000001085107c23 */ /* 0x040fe20008010010 */
[----:B------:R-:W-:Y:S01]  /*44d0*/  I2FP.F32.S32 R150, R150 ;  /* 0x0000009600967245 */ /* 0x000fe20000201400 */
[----:B------:R-:W-:Y:S01]  /*44e0*/  FFMA.FTZ R22, R133, -UR16, R22 ;  /* 0x8000001085167c23 */ /* 0x000fe20008010016 */
[----:B------:R-:W-:Y:S01]  /*44f0*/  IABS R148, R148 ;  /* 0x0000009400947213 */ /* 0x000fe20000000000 */
[----:B------:R-:W-:Y:S02]  /*4500*/  VIADD R133, R140, 0xaf ;  /* 0x000000af8c857836 */ /* 0x000fe40000000000 */
[C---:B------:R-:W-:Y:S01]  /*4510*/  FFMA.FTZ R5, R143.reuse, -UR16, R5 ;  /* 0x800000108f057c23 */ /* 0x040fe20008010005 */
[----:B------:R-:W-:Y:S01]  /*4520*/  FFMA.FTZ R24, R150, -UR16, R24 ;  /* 0x8000001096187c23 */ /* 0x000fe20008010018 */
[----:B------:R-:W-:Y:S01]  /*4530*/  I2FP.F32.S32 R148, R148 ;  /* 0x0000009400947245 */ /* 0x000fe20000201400 */
[----:B------:R-:W-:Y:S01]  /*4540*/  FFMA.FTZ R34, R132, -UR16, R34 ;  /* 0x8000001084227c23 */ /* 0x000fe20008010022 */
[----:B------:R-:W-:Y:S01]  /*4550*/  IABS R133, R133 ;  /* 0x0000008500857213 */ /* 0x000fe20000000000 */
[----:B------:R-:W-:Y:S01]  /*4560*/  FFMA.FTZ R30, R150, -UR16, R30 ;  /* 0x80000010961e7c23 */ /* 0x000fe2000801001e */
[----:B------:R-:W-:Y:S02]  /*4570*/  VIADD R151, R140, 0x6f ;  /* 0x0000006f8c977836 */ /* 0x000fe40000000000 */
[C---:B------:R-:W-:Y:S01]  /*4580*/  FFMA.FTZ R13, R148.reuse, -UR16, R13 ;  /* 0x80000010940d7c23 */ /* 0x040fe2000801000d */
[----:B------:R-:W-:Y:S01]  /*4590*/  I2FP.F32.S32 R133, R133 ;  /* 0x0000008500857245 */ /* 0x000fe20000201400 */
[----:B------:R-:W-:Y:S01]  /*45a0*/  FFMA.FTZ R27, R148, -UR16, R27 ;  /* 0x80000010941b7c23 */ /* 0x000fe2000801001b */
[----:B------:R-:W-:Y:S01]  /*45b0*/  IABS R148, R134 ;  /* 0x0000008600947213 */ /* 0x000fe20000000000 */
[C---:B------:R-:W-:Y:S02]  /*45c0*/  VIADD R134, R140.reuse, 0x67 ;  /* 0x000000678c867836 */ /* 0x040fe40000000000 */
[----:B------:R-:W-:Y:S01]  /*45d0*/  FFMA.FTZ R19, R143, -UR16, R19 ;  /* 0x800000108f137c23 */ /* 0x000fe20008010013 */
[----:B------:R-:W-:Y:S01]  /*45e0*/  IABS R143, R151 ;  /* 0x00000097008f7213 */ /* 0x000fe20000000000 */
[-C--:B-1----:R-:W-:Y:S03]  /*45f0*/  HMMA.16816.F32 R36, R168, R136.reuse, R36 ;  /* 0x00000088a824723c */ /* 0x082fe60000001824 */
[----:B------:R-:W-:Y:S01]  /*4600*/  IABS R132, R134 ;  /* 0x0000008600847213 */ /* 0x000fe20000000000 */
[C---:B------:R-:W-:Y:S01]  /*4610*/  FFMA.FTZ R25, R133.reuse, -UR16, R25 ;  /* 0x8000001085197c23 */ /* 0x040fe20008010019 */
[----:B------:R-:W-:Y:S01]  /*4620*/  I2FP.F32.S32 R143, R143 ;  /* 0x0000008f008f7245 */ /* 0x000fe20000201400 */
[----:B------:R-:W-:Y:S01]  /*4630*/  FFMA.FTZ R31, R133, -UR16, R31 ;  /* 0x80000010851f7c23 */ /* 0x000fe2000801001f */
[C---:B------:R-:W-:Y:S01]  /*4640*/  IADD3 R133, PT, PT, R140.reuse, 0x68, RZ ;  /* 0x000000688c857810 */ /* 0x040fe20007ffe0ff */
[C---:B------:R-:W-:Y:S04]  /*4650*/  HMMA.16816.F32 R40, R144.reuse, R136, R40 ;  /* 0x000000889028723c */ /* 0x040fe80000001828 */
[----:B------:R-:W-:Y:S01]  /*4660*/  IABS R133, R133 ;  /* 0x0000008500857213 */ /* 0x000fe20000000000 */
[C---:B------:R-:W-:Y:S01]  /*4670*/  FFMA.FTZ R12, R149.reuse, -UR16, R12 ;  /* 0x80000010950c7c23 */ /* 0x040fe2000801000c */
[----:B------:R-:W-:Y:S01]  /*4680*/  MOV R137, R132 ;  /* 0x0000008400897202 */ /* 0x000fe20000000f00 */
[C---:B------:R-:W-:Y:S01]  /*4690*/  VIADD R151, R140.reuse, 0x5f ;  /* 0x0000005f8c977836 */ /* 0x040fe20000000000 */
[C---:B------:R-:W-:Y:S01]  /*46a0*/  IADD3 R136, PT, PT, R140.reuse, 0x60, RZ ;  /* 0x000000608c887810 */ /* 0x040fe20007ffe0ff */
[----:B------:R-:W-:Y:S01]  /*46b0*/  IMAD.MOV.U32 R150, RZ, RZ, R133 ;  /* 0x000000ffff967224 */ /* 0x000fe200078e0085 */
[----:B------:R-:W-:Y:S01]  /*46c0*/  I2FP.F32.S32 R148, R148 ;  /* 0x0000009400947245 */ /* 0x000fe20000201400 */
[----:B------:R-:W1:Y:S01]  /*46d0*/  LDSM.16.M88.4 R132, [R176+0xd800] ;  /* 0x00d80000b084783b */ /* 0x000e620000000200 */
[----:B------:R-:W-:Y:S01]  /*46e0*/  IABS R136, R136 ;  /* 0x0000008800887213 */ /* 0x000fe20000000000 */
[-C--:B------:R-:W-:Y:S03]  /*46f0*/  HMMA.16816.F32 R44, R144, R138.reuse, R44 ;  /* 0x0000008a902c723c */ /* 0x080fe6000000182c */
[----:B------:R-:W-:Y:S01]  /*4700*/  I2FP.F32.S32 R150, R150 ;  /* 0x0000009600967245 */ /* 0x000fe20000201400 */
[C---:B------:R-:W-:Y:S01]  /*4710*/  VIADD R141, R140.reuse, 0x87 ;  /* 0x000000878c8d7836 */ /* 0x040fe20000000000 */
[----:B------:R-:W-:Y:S01]  /*4720*/  I2FP.F32.S32 R137, R137 ;  /* 0x0000008900897245 */ /* 0x000fe20000201400 */
[----:B------:R-:W-:Y:S01]  /*4730*/  FFMA.FTZ R26, R149, -UR16, R26 ;  /* 0x80000010951a7c23 */ /* 0x000fe2000801001a */
[----:B------:R-:W-:Y:S01]  /*4740*/  IADD3 R149, PT, PT, R140, 0xa8, RZ ;  /* 0x000000a88c957810 */ /* 0x000fe20007ffe0ff */
[C---:B------:R-:W-:Y:S04]  /*4750*/  HMMA.16816.F32 R48, R168.reuse, R138, R48 ;  /* 0x0000008aa830723c */ /* 0x040fe80000001830 */
[----:B------:R-:W-:Y:S01]  /*4760*/  IABS R149, R149 ;  /* 0x0000009500957213 */ /* 0x000fe20000000000 */
[C---:B------:R-:W-:Y:S01]  /*4770*/  FFMA.FTZ R21, R143.reuse, -UR16, R21 ;  /* 0x800000108f157c23 */ /* 0x040fe20008010015 */
[----:B------:R-:W-:Y:S01]  /*4780*/  IABS R151, R151 ;  /* 0x0000009700977213 */ /* 0x000fe20000000000 */
[----:B------:R-:W-:Y:S01]  /*4790*/  FFMA.FTZ R35, R143, -UR16, R35 ;  /* 0x800000108f237c23 */ /* 0x000fe20008010023 */
[----:B------:R-:W-:Y:S01]  /*47a0*/  I2FP.F32.S32 R149, R149 ;  /* 0x0000009500957245 */ /* 0x000fe20000201400 */
        /* <DEDUP_REMOVED lines=10> */
[C---:B------:R-:W-:Y:S01]  /*4850*/  FFMA.FTZ R29, R148.reuse, -UR16, R29 ;  /* 0x80000010941d7c23 */ /* 0x040fe2000801001d */
[----:B------:R-:W-:Y:S01]  /*4860*/  IABS R150, R150 ;  /* 0x0000009600967213 */ /* 0x000fe20000000000 */
[----:B------:R-:W-:Y:S01]  /*4870*/  FFMA.FTZ R43, R148, -UR16, R43 ;  /* 0x80000010942b7c23 */ /* 0x000fe2000801002b */
[----:B------:R-:W-:Y:S01]  /*4880*/  I2FP.F32.S32 R136, R136 ;  /* 0x0000008800887245 */ /* 0x000fe20000201400 */
[----:B------:R-:W-:Y:S01]  /*4890*/  VIADD R139, R140, 0x57 ;  /* 0x000000578c8b7836 */ /* 0x000fe20000000000 */
[----:B------:R-:W-:Y:S01]  /*48a0*/  IABS R149, R149 ;  /* 0x0000009500957213 */ /* 0x000fe20000000000 */
[C---:B------:R-:W-:Y:S01]  /*48b0*/  FFMA.FTZ R33, R137.reuse, -UR16, R33 ;  /* 0x8000001089217c23 */ /* 0x040fe20008010021 */
[----:B------:R-:W-:Y:S01]  /*48c0*/  MOV R148, R150 ;  /* 0x0000009600947202 */ /* 0x000fe20000000f00 */
[C---:B------:R-:W-:Y:S01]  /*48d0*/  FFMA.FTZ R40, R136.reuse, -UR16, R40 ;  /* 0x8000001088287c23 */ /* 0x040fe20008010028 */
[----:B------:R-:W-:Y:S01]  /*48e0*/  IABS R139, R139 ;  /* 0x0000008b008b7213 */ /* 0x000fe20000000000 */
[----:B------:R-:W-:Y:S01]  /*48f0*/  FFMA.FTZ R46, R136, -UR16, R46 ;  /* 0x80000010882e7c23 */ /* 0x000fe2000801002e */
[----:B------:R-:W-:Y:S01]  /*4900*/  I2FP.F32.S32 R148, R148 ;  /* 0x0000009400947245 */ /* 0x000fe20000201400 */
[-C--:B-1----:R-:W-:Y:S03]  /*4910*/  HMMA.16816.F32 R52, R168, R132.reuse, R52 ;  /* 0x00000084a834723c */ /* 0x082fe60000001834 */
[----:B------:R-:W-:Y:S01]  /*4920*/  I2FP.F32.S32 R141, R141 ;  /* 0x0000008d008d7245 */ /* 0x000fe20000201400 */
[----:B------:R-:W-:Y:S01]  /*4930*/  IMAD.MOV.U32 R136, RZ, RZ, R149 ;  /* 0x000000ffff887224 */ /* 0x000fe200078e0095 */
[----:B------:R-:W-:Y:S01]  /*4940*/  IADD3 R149, PT, PT, R140, 0x58, RZ ;  /* 0x000000588c957810 */ /* 0x000fe20007ffe0ff */
[----:B------:R-:W-:Y:S01]  /*4950*/  FFMA.FTZ R39, R137, -UR16, R39 ;  /* 0x8000001089277c23 */ /* 0x000fe20008010027 */
[----:B------:R-:W-:Y:S01]  /*4960*/  I2FP.F32.S32 R137, R151 ;  /* 0x0000009700897245 */ /* 0x000fe20000201400 */
[C---:B------:R-:W-:Y:S04]  /*4970*/  HMMA.16816.F32 R56, R144.reuse, R132, R56 ;  /* 0x000000849038723c */ /* 0x040fe80000001838 */
[----:B------:R-:W-:Y:S01]  /*4980*/  IABS R149, R149 ;  /* 0x0000009500957213 */ /* 0x000fe20000000000 */
[----:B------:R-:W-:Y:S01]  /*4990*/  FFMA.FTZ R41, R148, -UR16, R41 ;  /* 0x8000001094297c23 */ /* 0x000fe20008010029 */
[----:B------:R-:W-:Y:S01]  /*49a0*/  IADD3 R132, PT, PT, R140, 0x4f, RZ ;  /* 0x0000004f8c847810 */ /* 0x000fe20007ffe0ff */
[----:B------:R-:W-:Y:S01]  /*49b0*/  FFMA.FTZ R47, R148, -UR16, R47 ;  /* 0x80000010942f7c23 */ /* 0x000fe2000801002f */
[----:B------:R-:W-:Y:S01]  /*49c0*/  MOV R148, R139 ;  /* 0x0000008b00947202 */ /* 0x000fe20000000f00 */
[-C--:B------:R-:W-:Y:S03]  /*49d0*/  HMMA.16816.F32 R60, R144, R134.reuse, R60 ;  /* 0x00000086903c723c */ /* 0x080fe6000000183c */
[----:B------:R-:W-:Y:S01]  /*49e0*/  I2FP.F32.S32 R139, R149 ;  /* 0x00000095008b7245 */ /* 0x000fe20000201400 */
[C---:B------:R-:W-:Y:S01]  /*49f0*/  FFMA.FTZ R37, R137.reuse, -UR16, R37 ;  /* 0x8000001089257c23 */ /* 0x040fe20008010025 */
[----:B------:R-:W-:Y:S01]  /*4a00*/  IABS R132, R132 ;  /* 0x0000008400847213 */ /* 0x000fe20000000000 */
[----:B------:R-:W-:Y:S01]  /*4a10*/  FFMA.FTZ R51, R137, -UR16, R51 ;  /* 0x8000001089337c23 */ /* 0x000fe20008010033 */
[----:B------:R-:W-:Y:S01]  /*4a20*/  I2FP.F32.S32 R137, R148 ;  /* 0x0000009400897245 */ /* 0x000fe20000201400 */
[----:B------:R-:W-:Y:S04]  /*4a30*/  HMMA.16816.F32 R64, R168, R134, R64 ;  /* 0x00000086a840723c */ /* 0x000fe80000001840 */
[----:B------:R-:W-:Y:S01]  /*4a40*/  I2FP.F32.S32 R136, R136 ;  /* 0x0000008800887245 */ /* 0x000fe20000201400 */
[C---:B------:R-:W-:Y:S01]  /*4a50*/  FFMA.FTZ R36, R143.reuse, -UR16, R36 ;  /* 0x800000108f247c23 */ /* 0x040fe20008010024 */
[----:B------:R-:W-:Y:S01]  /*4a60*/  I2FP.F32.S32 R132, R132 ;  /* 0x0000008400847245 */ /* 0x000fe20000201400 */
[----:B------:R-:W-:Y:S01]  /*4a70*/  FFMA.FTZ R50, R143, -UR16, R50 ;  /* 0x800000108f327c23 */ /* 0x000fe20008010032 */
[C---:B------:R-:W-:Y:S01]  /*4a80*/  IADD3 R143, PT, PT, R140.reuse, 0x8f, RZ ;  /* 0x0000008f8c8f7810 */ /* 0x040fe20007ffe0ff */
[C---:B------:R-:W-:Y:S01]  /*4a90*/  FFMA.FTZ R48, R139.reuse, -UR16, R48 ;  /* 0x800000108b307c23 */ /* 0x040fe20008010030 */
[----:B------:R-:W-:Y:S01]  /*4aa0*/  FFMA.FTZ R54, R139, -UR16, R54 ;  /* 0x800000108b367c23 */ /* 0x000fe20008010036 */
[C---:B------:R-:W-:Y:S02]  /*4ab0*/  VIADD R150, R140.reuse, 0x98 ;  /* 0x000000988c967836 */ /* 0x040fe40000000000 */
[C---:B------:R-:W-:Y:S01]  /*4ac0*/  FFMA.FTZ R49, R137.reuse, -UR16, R49 ;  /* 0x8000001089317c23 */ /* 0x040fe20008010031 */
[C---:B------:R-:W-:Y:S02]  /*4ad0*/  VIADD R133, R140.reuse, 0x50 ;  /* 0x000000508c857836 */ /* 0x040fe40000000000 */
[----:B------:R-:W-:Y:S01]  /*4ae0*/  FFMA.FTZ R55, R137, -UR16, R55 ;  /* 0x8000001089377c23 */ /* 0x000fe20008010037 */
[----:B------:R-:W-:Y:S01]  /*4af0*/  IABS R137, R143 ;  /* 0x0000008f00897213 */ /* 0x000fe20000000000 */
[C---:B------:R-:W-:Y:S01]  /*4b00*/  VIADD R139, R140.reuse, 0x90 ;  /* 0x000000908c8b7836 */ /* 0x040fe20000000000 */
[----:B------:R-:W-:Y:S01]  /*4b10*/  IABS R150, R150 ;  /* 0x0000009600967213 */ /* 0x000fe20000000000 */
[C---:B------:R-:W-:Y:S01]  /*4b20*/  VIADD R134, R140.reuse, 0x48 ;  /* 0x000000488c867836 */ /* 0x040fe20000000000 */
[----:B------:R-:W-:Y:S01]  /*4b30*/  IADD3 R140, PT, PT, R140, 0x47, RZ ;  /* 0x000000478c8c7810 */ /* 0x000fe20007ffe0ff */
[----:B------:R-:W-:Y:S01]  /*4b40*/  FFMA.FTZ R6, R142, -UR16, R6 ;  /* 0x800000108e067c23 */ /* 0x000fe20008010006 */
[----:B------:R-:W-:Y:S01]  /*4b50*/  IABS R133, R133 ;  /* 0x0000008500857213 */ /* 0x000fe20000000000 */
[C---:B------:R-:W-:Y:S01]  /*4b60*/  FFMA.FTZ R7, R141.reuse, -UR16, R7 ;  /* 0x800000108d077c23 */ /* 0x040fe20008010007 */
[----:B------:R-:W-:Y:S01]  /*4b70*/  IABS R139, R139 ;  /* 0x0000008b008b7213 */ /* 0x000fe20000000000 */
[----:B------:R-:W-:Y:S01]  /*4b80*/  FFMA.FTZ R45, R136, -UR16, R45 ;  /* 0x80000010882d7c23 */ /* 0x000fe2000801002d */
[----:B------:R-:W-:Y:S01]  /*4b90*/  IABS R134, R134 ;  /* 0x0000008600867213 */ /* 0x000fe20000000000 */
[----:B------:R-:W-:Y:S01]  /*4ba0*/  FFMA.FTZ R53, R132, -UR16, R53 ;  /* 0x8000001084357c23 */ /* 0x000fe20008010035 */
[----:B------:R-:W-:Y:S01]  /*4bb0*/  IABS R140, R140 ;  /* 0x0000008c008c7213 */ /* 0x000fe20000000000 */
[----:B------:R-:W-:Y:S01]  /*4bc0*/  FFMA.FTZ R59, R136, -UR16, R59 ;  /* 0x80000010883b7c23 */ /* 0x000fe2000801003b */
[----:B------:R-:W-:Y:S01]  /*4bd0*/  I2FP.F32.S32 R138, R150 ;  /* 0x00000096008a7245 */ /* 0x000fe20000201400 */
[----:B------:R-:W-:Y:S01]  /*4be0*/  FFMA.FTZ R60, R142, -UR16, R60 ;  /* 0x800000108e3c7c23 */ /* 0x000fe2000801003c */
[----:B------:R-:W-:Y:S01]  /*4bf0*/  I2FP.F32.S32 R133, R133 ;  /* 0x0000008500857245 */ /* 0x000fe20000201400 */
[----:B------:R-:W-:Y:S01]  /*4c00*/  FFMA.FTZ R61, R141, -UR16, R61 ;  /* 0x800000108d3d7c23 */ /* 0x000fe2000801003d */
[----:B------:R-:W-:Y:S01]  /*4c10*/  I2FP.F32.S32 R139, R139 ;  /* 0x0000008b008b7245 */ /* 0x000fe20000201400 */
[C---:B------:R-:W-:Y:S01]  /*4c20*/  FFMA.FTZ R44, R138.reuse, -UR16, R44 ;  /* 0x800000108a2c7c23 */ /* 0x040fe2000801002c */
[----:B------:R-:W-:Y:S01]  /*4c30*/  I2FP.F32.S32 R137, R137 ;  /* 0x0000008900897245 */ /* 0x000fe20000201400 */
[----:B------:R-:W-:Y:S01]  /*4c40*/  FFMA.FTZ R52, R133, -UR16, R52 ;  /* 0x8000001085347c23 */ /* 0x000fe20008010034 */
[----:B------:R-:W-:Y:S01]  /*4c50*/  I2FP.F32.S32 R134, R134 ;  /* 0x0000008600867245 */ /* 0x000fe20000201400 */
[----:B------:R-:W-:Y:S01]  /*4c60*/  FFMA.FTZ R58, R138, -UR16, R58 ;  /* 0x800000108a3a7c23 */ /* 0x000fe2000801003a */
[----:B------:R-:W-:Y:S01]  /*4c70*/  I2FP.F32.S32 R140, R140 ;  /* 0x0000008c008c7245 */ /* 0x000fe20000201400 */
[----:B------:R-:W-:Y:S01]  /*4c80*/  FFMA.FTZ R56, R139, -UR16, R56 ;  /* 0x800000108b387c23 */ /* 0x000fe20008010038 */
[----:B------:R-:W-:Y:S01]  /*4c90*/  FFMA.FTZ R57, R137, -UR16, R57 ;  /* 0x8000001089397c23 */ /* 0x000fe20008010039 */
[----:B------:R-:W-:Y:S01]  /*4ca0*/  FFMA.FTZ R62, R139, -UR16, R62 ;  /* 0x800000108b3e7c23 */ /* 0x000fe2000801003e */
[----:B------:R-:W-:Y:S01]  /*4cb0*/  FFMA.FTZ R63, R137, -UR16, R63 ;  /* 0x80000010893f7c23 */ /* 0x000fe2000801003f */
[----:B------:R-:W-:Y:S01]  /*4cc0*/  FFMA.FTZ R66, R133, -UR16, R66 ;  /* 0x8000001085427c23 */ /* 0x000fe20008010042 */
[----:B------:R-:W-:Y:S01]  /*4cd0*/  FFMA.FTZ R67, R132, -UR16, R67 ;  /* 0x8000001084437c23 */ /* 0x000fe20008010043 */
[----:B------:R-:W-:Y:S01]  /*4ce0*/  FFMA.FTZ R64, R134, -UR16, R64 ;  /* 0x8000001086407c23 */ /* 0x000fe20008010040 */
[----:B------:R-:W-:Y:S01]  /*4cf0*/  FFMA.FTZ R65, R140, -UR16, R65 ;  /* 0x800000108c417c23 */ /* 0x000fe20008010041 */
[----:B------:R-:W-:Y:S06]  /*4d00*/  BRA.U !UP0, `(.L_x_883) ;  /* 0x0000000108347547 */ /* 0x000fec000b800000 */
        /* <DEDUP_REMOVED lines=13> */
.L_x_883:
[----:B------:R-:W1:Y:S01]  /*4de0*/  S2R R135, SR_TID.X ;  /* 0x0000000000877919 */ /* 0x000e620000002100 */
[----:B------:R-:W-:Y:S01]  /*4df0*/  UIADD3 UR15, UPT, UPT, UR36, -UR11, -UR38 ;  /* 0x8000000b240f7290 */ /* 0x000fe2000fffe826 */
[----:B------:R-:W-:Y:S01]  /*4e00*/  IMAD.U32 R134, RZ, RZ, UR40 ;  /* 0x00000028ff867e24 */ /* 0x000fe2000f8e00ff */
[----:B------:R-:W-:Y:S01]  /*4e10*/  UIADD3 UR12, UPT, UPT, UR36, UR10, -UR38 ;  /* 0x0000000a240c7290 */ /* 0x000fe2000fffe826 */
[----:B------:R-:W-:Y:S02]  /*4e20*/  IMAD.MOV.U32 R149, RZ, RZ, 0x1 ;  /* 0x00000001ff957424 */ /* 0x000fe400078e00ff */
[----:B------:R-:W-:Y:S02]  /*4e30*/  IMAD.MOV.U32 R133, RZ, RZ, 0x9 ;  /* 0x00000009ff857424 */ /* 0x000fe400078e00ff */
[C---:B------:R-:W-:Y:S02]  /*4e40*/  VIADD R150, R3.reuse, UR15 ;  /* 0x0000000f03967c36 */ /* 0x040fe40008000000 */
[----:B------:R-:W-:Y:S02]  /*4e50*/  VIADD R137, R3, UR12 ;  /* 0x0000000c03897c36 */ /* 0x000fe40008000000 */
[----:B------:R-:W-:Y:S01]  /*4e60*/  IMAD.MOV.U32 R136, RZ, RZ, 0x49 ;  /* 0x00000049ff887424 */ /* 0x000fe200078e00ff */
[----:B------:R-:W-:Y:S02]  /*4e70*/  VIMNMX R153, PT, PT, RZ, R150, !PT ;  /* 0x00000096ff997248 */ /* 0x000fe40007fe0100 */
[C---:B------:R-:W-:Y:S02]  /*4e80*/  VIADDMNMX R152, R150.reuse, 0x8, RZ, !PT ;  /* 0x0000000896987846 */ /* 0x040fe400078001ff */
[C---:B------:R-:W-:Y:S02]  /*4e90*/  VIADDMNMX R151, R150.reuse, 0x40, RZ, !PT ;  /* 0x0000004096977846 */ /* 0x040fe400078001ff */
[----:B------:R-:W-:Y:S02]  /*4ea0*/  VIADDMNMX R150, R150, 0x48, RZ, !PT ;  /* 0x0000004896967846 */ /* 0x000fe400078001ff */
[C---:B------:R-:W-:Y:S02]  /*4eb0*/  VIADDMNMX R149, R137.reuse, R149, UR36, PT ;  /* 0x0000002489957e46 */ /* 0x040fe4000b800195 */
[C---:B------:R-:W-:Y:S02]  /*4ec0*/  VIADDMNMX R133, R137.reuse, R133, UR36, PT ;  /* 0x0000002489857e46 */ /* 0x040fe4000b800185 */
[----:B------:R-:W-:Y:S01]  /*4ed0*/  VIADDMNMX R3, R137, R136, UR36, PT ;  /* 0x0000002489037e46 */ /* 0x000fe2000b800188 */
[----:B-1----:R-:W-:Y:S01]  /*4ee0*/  IMAD.SHL.U32 R132, R135, 0x2, RZ ;  /* 0x0000000287847824 */ /* 0x002fe200078e00ff */
[----:B------:R-:W-:Y:S04]  /*4ef0*/  SHF.R.U32.HI R135, RZ, 0x1, R135 ;  /* 0x00000001ff877819 */ /* 0x000fe80000011687 */
[----:B------:R-:W-:Y:S04]  /*4f00*/  LOP3.LUT R132, R132, 0x6, RZ, 0xc0, !PT ;  /* 0x0000000684847812 */ /* 0x000fe800078ec0ff */
[----:B------:R-:W-:Y:S01]  /*4f10*/  LOP3.LUT R135, R132, 0x1c0, R135, 0xf8, !PT ;  /* 0x000001c084877812 */ /* 0x000fe200078ef887 */
[----:B------:R-:W-:Y:S04]  /*4f20*/  IMAD.MOV.U32 R132, RZ, RZ, 0x41 ;  /* 0x00000041ff847424 */ /* 0x000fe800078e00ff */
[----:B------:R-:W-:Y:S01]  /*4f30*/  IMAD R134, R134, 0x80, R135 ;  /* 0x0000008086867824 */ /* 0x000fe200078e0287 */
[----:B------:R-:W-:Y:S03]  /*4f40*/  VIADDMNMX R132, R137, R132, UR36, PT ;  /* 0x0000002489847e46 */ /* 0x000fe6000b800184 */
[C---:B------:R-:W-:Y:S01]  /*4f50*/  VIADD R148, R134.reuse, 0x1 ;  /* 0x0000000186947836 */ /* 0x040fe20000000000 */
[C---:B------:R-:W-:Y:S01]  /*4f60*/  ISETP.GE.AND P2, PT, R134.reuse, R152, PT ;  /* 0x000000988600720c */ /* 0x040fe20003f46270 */
[C---:B------:R-:W-:Y:S01]  /*4f70*/  VIADD R147, R134.reuse, 0x8 ;  /* 0x0000000886937836 */ /* 0x040fe20000000000 */
[C---:B------:R-:W-:Y:S01]  /*4f80*/  ISETP.GE.AND P1, PT, R134.reuse, R151, PT ;  /* 0x000000978600720c */ /* 0x040fe20003f26270 */
[C---:B------:R-:W-:Y:S01]  /*4f90*/  VIADD R146, R134.reuse, 0x9 ;  /* 0x0000000986927836 */ /* 0x040fe20000000000 */
[C---:B------:R-:W-:Y:S01]  /*4fa0*/  ISETP.GE.AND P0, PT, R134.reuse, R150, PT ;  /* 0x000000968600720c */ /* 0x040fe20003f06270 */
[----:B------:R-:W-:Y:S01]  /*4fb0*/  VIADD R145, R134, 0x10 ;  /* 0x0000001086917836 */ /* 0x000fe20000000000 */
[----:B------:R-:W-:Y:S01]  /*4fc0*/  FSEL R6, R6, -INF , P2 ;  /* 0xff80000006067808 */ /* 0x000fe20001000000 */
[----:B------:R-:W-:Y:S01]  /*4fd0*/  VIADD R144, R134, 0x11 ;  /* 0x0000001186907836 */ /* 0x000fe20000000000 */
[----:B------:R-:W-:Y:S01]  /*4fe0*/  FSEL R8, R8, -INF , P1 ;  /* 0xff80000008087808 */ /* 0x000fe20000800000 */
[----:B------:R-:W-:Y:S01]  /*4ff0*/  VIADD R143, R134, 0x18 ;  /* 0x00000018868f7836 */ /* 0x000fe20000000000 */
[----:B------:R-:W-:Y:S01]  /*5000*/  FSEL R10, R10, -INF , P0 ;  /* 0xff8000000a0a7808 */ /* 0x000fe20000000000 */
[----:B------:R-:W-:Y:S01]  /*5010*/  VIADD R142, R134, 0x19 ;  /* 0x00000019868e7836 */ /* 0x000fe20000000000 */
[-C--:B------:R-:W-:Y:S01]  /*5020*/  ISETP.GE.AND P2, PT, R148, R153.reuse, PT ;  /* 0x000000999400720c */ /* 0x080fe20003f46270 */
[C---:B------:R-:W-:Y:S01]  /*5030*/  VIADD R141, R134.reuse, 0x20 ;  /* 0x00000020868d7836 */ /* 0x040fe20000000000 */
[-C--:B------:R-:W-:Y:S01]  /*5040*/  ISETP.GE.AND P1, PT, R147, R153.reuse, PT ;  /* 0x000000999300720c */ /* 0x080fe20003f26270 */
[----:B------:R-:W-:Y:S01]  /*5050*/  VIADD R140, R134, 0x21 ;  /* 0x00000021868c7836 */ /* 0x000fe20000000000 */
[-C--:B------:R-:W-:Y:S01]  /*5060*/  ISETP.GE.AND P0, PT, R146, R153.reuse, PT ;  /* 0x000000999200720c */ /* 0x080fe20003f06270 */
[C---:B------:R-:W-:Y:S01]  /*5070*/  VIADD R139, R134.reuse, 0x28 ;  /* 0x00000028868b7836 */ /* 0x040fe20000000000 */
[----:B------:R-:W-:Y:S01]  /*5080*/  FSEL R5, R5, -INF , P2 ;  /* 0xff80000005057808 */ /* 0x000fe20001000000 */
[----:B------:R-:W-:Y:S01]  /*5090*/  VIADD R138, R134, 0x29 ;  /* 0x00000029868a7836 */ /* 0x000fe20000000000 */
[----:B------:R-:W-:Y:S01]  /*50a0*/  FSEL R16, R16, -INF , P1 ;  /* 0xff80000010107808 */ /* 0x000fe20000800000 */
[C---:B------:R-:W-:Y:S01]  /*50b0*/  VIADD R137, R134.reuse, 0x30 ;  /* 0x0000003086897836 */ /* 0x040fe20000000000 */
[----:B------:R-:W-:Y:S01]  /*50c0*/  FSEL R17, R17, -INF , P0 ;  /* 0xff80000011117808 */ /* 0x000fe20000000000 */
[C---:B------:R-:W-:Y:S01]  /*50d0*/  VIADD R136, R134.reuse, 0x31 ;  /* 0x0000003186887836 */ /* 0x040fe20000000000 */
[-C--:B------:R-:W-:Y:S01]  /*50e0*/  ISETP.GE.AND P2, PT, R145, R153.reuse, PT ;  /* 0x000000999100720c */ /* 0x080fe20003f46270 */
[----:B------:R-:W-:Y:S01]  /*50f0*/  VIADD R135, R134, 0x38 ;  /* 0x0000003886877836 */ /* 0x000fe20000000000 */
[-C--:B------:R-:W-:Y:S02]  /*5100*/  ISETP.GE.AND P1, PT, R144, R153.reuse, PT ;  /* 0x000000999000720c */ /* 0x080fe40003f26270 */
[-C--:B------:R-:W-:Y:S02]  /*5110*/  ISETP.GE.AND P0, PT, R143, R153.reuse, PT ;  /* 0x000000998f00720c */ /* 0x080fe40003f06270 */
[-C--:B------:R-:W-:Y:S02]  /*5120*/  ISETP.GE.AND P3, PT, R134, R153.reuse, PT ;  /* 0x000000998600720c */ /* 0x080fe40003f66270 */
[----:B------:R-:W-:Y:S02]  /*5130*/  FSEL R20, R20, -INF , P2 ;  /* 0xff80000014147808 */ /* 0x000fe40001000000 */
[----:B------:R-:W-:Y:S02]  /*5140*/  FSEL R21, R21, -INF , P1 ;  /* 0xff80000015157808 */ /* 0x000fe40000800000 */
[----:B------:R-:W-:Y:S02]  /*5150*/  FSEL R32, R32, -INF , P0 ;  /* 0xff80000020207808 */ /* 0x000fe40000000000 */
[-C--:B------:R-:W-:Y:S02]  /*5160*/  ISETP.GE.AND P2, PT, R142, R153.reuse, PT ;  /* 0x000000998e00720c */ /* 0x080fe40003f46270 */
[-C--:B------:R-:W-:Y:S02]  /*5170*/  ISETP.GE.AND P1, PT, R141, R153.reuse, PT ;  /* 0x000000998d00720c */ /* 0x080fe40003f26270 */
[----:B------:R-:W-:Y:S02]  /*5180*/  ISETP.GE.AND P0, PT, R140, R153, PT ;  /* 0x000000998c00720c */ /* 0x000fe40003f06270 */
[----:B------:R-:W-:Y:S02]  /*5190*/  FSEL R4, R4, -INF , P3 ;  /* 0xff80000004047808 */ /* 0x000fe40001800000 */
[C---:B------:R-:W-:Y:S02]  /*51a0*/  ISETP.GE.AND P6, PT, R134.reuse, R149, PT ;  /* 0x000000958600720c */ /* 0x040fe40003fc6270 */
[C---:B------:R-:W-:Y:S02]  /*51b0*/  ISETP.GE.AND P5, PT, R134.reuse, R133, PT ;  /* 0x000000858600720c */ /* 0x040fe40003fa6270 */
[C---:B------:R-:W-:Y:S02]  /*51c0*/  ISETP.GE.AND P4, PT, R134.reuse, R132, PT ;  /* 0x000000848600720c */ /* 0x040fe40003f86270 */
[C---:B------:R-:W-:Y:S01]  /*51d0*/  ISETP.GE.AND P3, PT, R134.reuse, R3, PT ;  /* 0x000000038600720c */ /* 0x040fe20003f66270 */
[----:B------:R-:W-:Y:S01]  /*51e0*/  VIADD R134, R134, 0x39 ;  /* 0x0000003986867836 */ /* 0x000fe20000000000 */
[----:B------:R-:W-:Y:S02]  /*51f0*/  FSEL R33, R33, -INF , P2 ;  /* 0xff80000021217808 */ /* 0x000fe40001000000 */
[----:B------:R-:W-:Y:S02]  /*5200*/  FSEL R36, R36, -INF , P1 ;  /* 0xff80000024247808 */ /* 0x000fe40000800000 */
[----:B------:R-:W-:Y:S02]  /*5210*/  FSEL R37, R37, -INF , P0 ;  /* 0xff80000025257808 */ /* 0x000fe40000000000 */
        /* <DEDUP_REMOVED lines=102> */
[----:B------:R-:W-:Y:S02]  /*5880*/  FSEL R4, R4, -INF , !P6 ;  /* 0xff80000004047808 */ /* 0x000fe40007000000 */
        /* <DEDUP_REMOVED lines=123> */
.L_x_884:
        /* <DEDUP_REMOVED lines=39> */
[----:B------:R-:W-:Y:S01]  /*62b0*/  SHF.L.U32 R4, R154, 0x6, RZ ;  /* 0x000000069a047819 */ /* 0x000fe200000006ff */
        /* <DEDUP_REMOVED lines=38> */
[----:B------:R-:W-:Y:S01]  /*6520*/  FFMA.FTZ R240, R16, UR14, -R132 ;  /* 0x0000000e10f07c23 */ /* 0x000fe20008010884 */
        /* <DEDUP_REMOVED lines=9> */
[----:B------:R-:W-:Y:S01]  /*65c0*/  FFMA.FTZ R235, R21, UR14, -R132 ;  /* 0x0000000e15eb7c23 */ /* 0x000fe20008010884 */
        /* <DEDUP_REMOVED lines=56> */
[----:B------:R-:W-:Y:S02]  /*6950*/  IADD3 R158, PT, PT, R159, R157, RZ ;  /* 0x0000009d9f9e7210 */ /* 0x000fe40007ffe0ff */
[----:B--2---:R-:W-:Y:S07]  /*6960*/  F2FP.F16.F32.PACK_AB R9, R235, R236 ;  /* 0x000000eceb09723e */ /* 0x004fee00000000ff */
[----:B------:R-:W-:Y:S01]  /*6970*/  MUFU.EX2 R223, R223 ;  /* 0x000000df00df7308 */ /* 0x000fe20000000800 */
[----:B------:R-:W-:Y:S09]  /*6980*/  IADD3 R164, PT, PT, R157, R152, RZ ;  /* 0x000000989da47210 */ /* 0x000ff20007ffe0ff */
        /* <DEDUP_REMOVED lines=24> */
[C---:B------:R-:W-:Y:S02]  /*6b10*/  IADD3 R156, PT, PT, R3.reuse, R152, RZ ;  /* 0x00000098039c7210 */ /* 0x040fe40007ffe0ff */
[----:B------:R-:W-:Y:S07]  /*6b20*/  IADD3 R176, PT, PT, R3, R164, RZ ;  /* 0x000000a403b07210 */ /* 0x000fee0007ffe0ff */
        /* <DEDUP_REMOVED lines=92> */
[-C--:B---3--:R-:W-:Y:S08]  /*70f0*/  HMMA.16816.F32 R20, R64, R32.reuse, RZ ;  /* 0x000000204014723c */ /* 0x088ff000000018ff */
        /* <DEDUP_REMOVED lines=21> */
[----:B------:R-:W-:Y:S07]  /*7250*/  LDSM.16.M88.4 R132, [R158+0x8000] ;  /* 0x008000009e84783b */ /* 0x000fee0000000200 */
[-C--:B------:R-:W-:Y:S08]  /*7260*/  HMMA.16816.F32 R36, R136, R148.reuse, R36 ;  /* 0x000000948824723c */ /* 0x080ff00000001824 */
        /* <DEDUP_REMOVED lines=10> */
[----:B------:R-:W3:Y:S01]  /*7310*/  LDSM.16.M88.4 R140, [R164+0x11000] ;  /* 0x01100000a48c783b */ /* 0x000ee20000000200 */
[-C--:B-1----:R-:W-:Y:S08]  /*7320*/  HMMA.16816.F32 R4, R132, R144.reuse, R4 ;  /* 0x000000908404723c */ /* 0x082ff00000001804 */
[C---:B------:R-:W-:Y:S08]  /*7330*/  HMMA.16816.F32 R8, R148.reuse, R144, R8 ;  /* 0x000000909408723c */ /* 0x040ff00000001808 */
[-C--:B------:R-:W-:Y:S08]  /*7340*/  HMMA.16816.F32 R12, R148, R146.reuse, R12 ;  /* 0x00000092940c723c */ /* 0x080ff0000000180c */
[C---:B------:R-:W-:Y:S01]  /*7350*/  HMMA.16816.F32 R16, R132.reuse, R146, R16 ;  /* 0x000000928410723c */ /* 0x040fe20000001810 */
[----:B------:R-:W1:Y:S07]  /*7360*/  LDSM.16.M88.4 R144, [R164+0x11800] ;  /* 0x01180000a490783b */ /* 0x000e6e0000000200 */
[-C--:B--2---:R-:W-:Y:S08]  /*7370*/  HMMA.16816.F32 R20, R132, R136.reuse, R20 ;  /* 0x000000888414723c */ /* 0x084ff00000001814 */
[C---:B------:R-:W-:Y:S08]  /*7380*/  HMMA.16816.F32 R24, R148.reuse, R136, R24 ;  /* 0x000000889418723c */ /* 0x040ff00000001818 */
[-C--:B------:R-:W-:Y:S08]  /*7390*/  HMMA.16816.F32 R28, R148, R138.reuse, R28 ;  /* 0x0000008a941c723c */ /* 0x080ff0000000181c */
[C---:B------:R-:W-:Y:S08]  /*73a0*/  HMMA.16816.F32 R32, R132.reuse, R138, R32 ;  /* 0x0000008a8420723c */ /* 0x040ff00000001820 */
[-C--:B---3--:R-:W-:Y:S08]  /*73b0*/  HMMA.16816.F32 R36, R132, R140.reuse, R36 ;  /* 0x0000008c8424723c */ /* 0x088ff00000001824 */
[C---:B------:R-:W-:Y:S08]  /*73c0*/  HMMA.16816.F32 R40, R148.reuse, R140, R40 ;  /* 0x0000008c9428723c */ /* 0x040ff00000001828 */
[-C--:B------:R-:W-:Y:S08]  /*73d0*/  HMMA.16816.F32 R44, R148, R142.reuse, R44 ;  /* 0x0000008e942c723c */ /* 0x080ff0000000182c */
[C---:B------:R-:W-:Y:S01]  /*73e0*/  HMMA.16816.F32 R48, R132.reuse, R142, R48 ;  /* 0x0000008e8430723c */ /* 0x040fe20000001830 */
[----:B------:R-:W-:Y:S07]  /*73f0*/  LDSM.16.M88.4 R140, [R176+0x10000] ;  /* 0x01000000b08c783b */ /* 0x000fee0000000200 */
[-C--:B-1----:R-:W-:Y:S08]  /*7400*/  HMMA.16816.F32 R52, R132, R144.reuse, R52 ;  /* 0x000000908434723c */ /* 0x082ff00000001834 */
[C---:B------:R-:W-:Y:S04]  /*7410*/  HMMA.16816.F32 R56, R148.reuse, R144, R56 ;  /* 0x000000909438723c */ /* 0x040fe80000001838 */
[----:B------:R-:W-:Y:S04]  /*7420*/  IADD3 R144, PT, PT, R3, R158, RZ ;  /* 0x0000009e03907210 */ /* 0x000fe80007ffe0ff */
[-C--:B------:R-:W-:Y:S01]  /*7430*/  HMMA.16816.F32 R60, R148, R146.reuse, R60 ;  /* 0x00000092943c723c */ /* 0x080fe2000000183c */
[----:B------:R-:W1:Y:S02]  /*7440*/  LDSM.16.M88.4 R136, [R144+0x8000] ;  /* 0x008000009088783b */ /* 0x000e640000000200 */
[----:B------:R-:W-:Y:S02]  /*7450*/  SHF.L.U32 R149, R154, 0x6, RZ ;  /* 0x000000069a957819 */ /* 0x000fe400000006ff */
[--C-:B------:R-:W-:Y:S02]  /*7460*/  SHF.R.U32.HI R148, RZ, 0x4, R154.reuse ;  /* 0x00000004ff947819 */ /* 0x100fe4000001169a */
[----:B------:R-:W-:Y:S01]  /*7470*/  LOP3.LUT R150, R149, 0x1c0, RZ, 0xc0, !PT ;  /* 0x000001c095967812 */ /* 0x000fe200078ec0ff */
[----:B------:R-:W-:Y:S01]  /*7480*/  HMMA.16816.F32 R64, R132, R146, R64 ;  /* 0x000000928440723c */ /* 0x000fe20000001840 */
[----:B------:R-:W2:Y:S03]  /*7490*/  LDSM.16.M88.4 R132, [R144+0xa000] ;  /* 0x00a000009084783b */ /* 0x000ea60000000200 */
[----:B------:R-:W-:Y:S02]  /*74a0*/  LOP3.LUT R148, R148, 0x8, RZ, 0xc0, !PT ;  /* 0x0000000894947812 */ /* 0x000fe400078ec0ff */
[----:B------:R-:W-:Y:S03]  /*74b0*/  LOP3.LUT R150, R150, 0x38, R153, 0xf8, !PT ;  /* 0x0000003896967812 */ /* 0x000fe600078ef899 */
[----:B------:R-:W3:Y:S01]  /*74c0*/  LDSM.16.M88.4 R144, [R176+0x10800] ;  /* 0x01080000b090783b */ /* 0x000ee20000000200 */
[-C--:B-1----:R-:W-:Y:S08]  /*74d0*/  HMMA.16816.F32 R4, R136, R140.reuse, R4 ;  /* 0x0000008c8804723c */ /* 0x082ff00000001804 */
[C---:B--2---:R-:W-:Y:S04]  /*74e0*/  HMMA.16816.F32 R8, R132.reuse, R140, R8 ;  /* 0x0000008c8408723c */ /* 0x044fe80000001808 */
[--C-:B------:R-:W-:Y:S02]  /*74f0*/  SHF.R.U32.HI R140, RZ, 0x1, R154.reuse ;  /* 0x00000001ff8c7819 */ /* 0x100fe4000001169a */
[----:B------:R-:W-:Y:S02]  /*7500*/  LOP3.LUT R141, R148, 0x10, R154, 0xf8, !PT ;  /* 0x00000010948d7812 */ /* 0x000fe400078ef89a */
[-C--:B------:R-:W-:Y:S03]  /*7510*/  HMMA.16816.F32 R12, R132, R142.reuse, R12 ;  /* 0x0000008e840c723c */ /* 0x080fe6000000180c */
[----:B-----5:R-:W-:Y:S01]  /*7520*/  FADD.FTZ R5, -R181, R5 ;  /* 0x00000005b5057221 */ /* 0x020fe20000010100 */
[C---:B------:R-:W-:Y:S01]  /*7530*/  FADD.FTZ R6, -R195.reuse, R6 ;  /* 0x00000006c3067221 */ /* 0x040fe20000010100 */
[----:B------:R-:W-:Y:S01]  /*7540*/  FADD.FTZ R7, -R195, R7 ;  /* 0x00000007c3077221 */ /* 0x000fe20000010100 */
[----:B------:R-:W-:Y:S01]  /*7550*/  FADD.FTZ R4, -R181, R4 ;  /* 0x00000004b5047221 */ /* 0x000fe20000010100 */
[----:B------:R-:W-:Y:S01]  /*7560*/  LOP3.LUT R140, R140, 0x30, RZ, 0xc0, !PT ;  /* 0x000000308c8c7812 */ /* 0x000fe200078ec0ff */
[----:B------:R-:W-:Y:S01]  /*7570*/  FMUL.FTZ R5, R251, R5 ;  /* 0x00000005fb057220 */ /* 0x000fe20000410000 */
[----:B------:R-:W-:Y:S01]  /*7580*/  LOP3.LUT R141, R141, R150, RZ, 0x3c, !PT ;  /* 0x000000968d8d7212 */ /* 0x000fe200078e3cff */
[----:B------:R-:W-:Y:S01]  /*7590*/  FMUL.FTZ R6, R250, R6 ;  /* 0x00000006fa067220 */ /* 0x000fe20000410000 */
[----:B------:R-:W-:Y:S01]  /*75a0*/  FMUL.FTZ R7, R249, R7 ;  /* 0x00000007f9077220 */ /* 0x000fe20000410000 */
[----:B------:R-:W-:Y:S01]  /*75b0*/  FMUL.FTZ R150, R252, R4 ;  /* 0x00000004fc967220 */ /* 0x000fe20000410000 */
[----:B------:R-:W-:Y:S01]  /*75c0*/  LOP3.LUT R4, R140, 0x8, R154, 0xf8, !PT ;  /* 0x000000088c047812 */ /* 0x000fe200078ef89a */
[C---:B------:R-:W-:Y:S04]  /*75d0*/  HMMA.16816.F32 R16, R136.reuse, R142, R16 ;  /* 0x0000008e8810723c */ /* 0x040fe80000001810 */
[--C-:B------:R-:W-:Y:S01]  /*75e0*/  LOP3.LUT R141, R141, 0x200, R149.reuse, 0xf8, !PT ;  /* 0x000002008d8d7812 */ /* 0x100fe200078ef895 */
[----:B------:R-:W-:Y:S01]  /*75f0*/  FADD.FTZ R8, -R194, R8 ;  /* 0x00000008c2087221 */ /* 0x000fe20000010100 */
[----:B------:R-:W-:Y:S01]  /*7600*/  LOP3.LUT R149, R4, 0x1c0, R149, 0xf8, !PT ;  /* 0x000001c004957812 */ /* 0x000fe200078ef895 */
[----:B------:R-:W-:Y:S01]  /*7610*/  FADD.FTZ R4, -R191, R15 ;  /* 0x0000000fbf047221 */ /* 0x000fe20000010100 */
[----:B------:R-:W-:Y:S01]  /*7620*/  F2FP.F16.F32.PACK_AB R150, R5, R150 ;  /* 0x000000960596723e */ /* 0x000fe200000000ff */
[----:B------:R-:W-:Y:S01]  /*7630*/  FMUL.FTZ R248, R248, R8 ;  /* 0x00000008f8f87220 */ /* 0x000fe20000410000 */
[----:B------:R-:W-:Y:S01]  /*7640*/  F2FP.F16.F32.PACK_AB R143, R7, R6 ;  /* 0x00000006078f723e */ /* 0x000fe200000000ff */
[----:B------:R-:W-:Y:S01]  /*7650*/  FMUL.FTZ R241, R241, R4 ;  /* 0x00000004f1f17220 */ /* 0x000fe20000410000 */
[-C--:B---3--:R-:W-:Y:S01]  /*7660*/  HMMA.16816.F32 R20, R136, R144.reuse, R20 ;  /* 0x000000908814723c */ /* 0x088fe20000001814 */
[----:B------:R-:W1:Y:S02]  /*7670*/  LDSM.16.M88.4 R4, [R176+0x11000] ;  /* 0x01100000b004783b */ /* 0x000e640000000200 */
[C---:B------:R-:W-:Y:S01]  /*7680*/  FADD.FTZ R10, -R191.reuse, R10 ;  /* 0x0000000abf0a7221 */ /* 0x040fe20000010100 */
[----:B------:R-:W-:Y:S01]  /*7690*/  FADD.FTZ R11, -R191, R11 ;  /* 0x0000000bbf0b7221 */ /* 0x000fe20000010100 */
[C---:B------:R-:W-:Y:S01]  /*76a0*/  FADD.FTZ R12, -R194.reuse, R12 ;  /* 0x0000000cc20c7221 */ /* 0x040fe20000010100 */
[----:B------:R-:W-:Y:S01]  /*76b0*/  FADD.FTZ R9, -R194, R9 ;  /* 0x00000009c2097221 */ /* 0x000fe20000010100 */
[----:B------:R-:W-:Y:S01]  /*76c0*/  FMUL.FTZ R10, R246, R10 ;  /* 0x0000000af60a7220 */ /* 0x000fe20000410000 */
[C---:B------:R-:W-:Y:S04]  /*76d0*/  HMMA.16816.F32 R24, R132.reuse, R144, R24 ;  /* 0x000000908418723c */ /* 0x040fe80000001818 */
[----:B------:R-:W-:Y:S01]  /*76e0*/  FMUL.FTZ R11, R245, R11 ;  /* 0x0000000bf50b7220 */ /* 0x000fe20000410000 */
[----:B------:R-:W-:Y:S01]  /*76f0*/  FADD.FTZ R8, -R181, R17 ;  /* 0x00000011b5087221 */ /* 0x000fe20000010100 */
[----:B------:R-:W-:Y:S01]  /*7700*/  FMUL.FTZ R9, R247, R9 ;  /* 0x00000009f7097220 */ /* 0x000fe20000410000 */
[----:B------:R-:W-:Y:S01]  /*7710*/  FMUL.FTZ R15, R244, R12 ;  /* 0x0000000cf40f7220 */ /* 0x000fe20000410000 */
[----:B------:R-:W-:Y:S01]  /*7720*/  FADD.FTZ R13, -R194, R13 ;  /* 0x0000000dc20d7221 */ /* 0x000fe20000010100 */
[----:B------:R-:W-:Y:S01]  /*7730*/  F2FP.F16.F32.PACK_AB R12, R11, R10 ;  /* 0x0000000a0b0c723e */ /* 0x000fe200000000ff */
[----:B------:R-:W-:Y:S01]  /*7740*/  FMUL.FTZ R239, R239, R8 ;  /* 0x00000008efef7220 */ /* 0x000fe20000410000 */
[----:B------:R-:W-:Y:S01]  /*7750*/  FADD.FTZ R22, -R195, R22 ;  /* 0x00000016c3167221 */ /* 0x000fe20000010100 */
[----:B------:R-:W-:Y:S01]  /*7760*/  FMUL.FTZ R243, R243, R13 ;  /* 0x0000000df3f37220 */ /* 0x000fe20000410000 */
[-C--:B------:R-:W-:Y:S03]  /*7770*/  HMMA.16816.F32 R28, R132, R146.reuse, R28 ;  /* 0x00000092841c723c */ /* 0x080fe6000000181c */
[----:B------:R-:W-:Y:S01]  /*7780*/  F2FP.F16.F32.PACK_AB R13, R9, R248 ;  /* 0x000000f8090d723e */ /* 0x000fe200000000ff */
[----:B------:R-:W-:Y:S01]  /*7790*/  FADD.FTZ R9, -R181, R16 ;  /* 0x00000010b5097221 */ /* 0x000fe20000010100 */
[----:B------:R-:W-:Y:S01]  /*77a0*/  FADD.FTZ R23, -R195, R23 ;  /* 0x00000017c3177221 */ /* 0x000fe20000010100 */
[----:B------:R-:W-:Y:S01]  /*77b0*/  F2FP.F16.F32.PACK_AB R15, R243, R15 ;  /* 0x0000000ff30f723e */ /* 0x000fe200000000ff */
[C---:B------:R-:W-:Y:S01]  /*77c0*/  FADD.FTZ R16, -R195.reuse, R18 ;  /* 0x00000012c3107221 */ /* 0x040fe20000010100 */
        /* <DEDUP_REMOVED lines=9> */
[-C--:B-1----:R-:W-:Y:S03]  /*7860*/  HMMA.16816.F32 R36, R136, R4.reuse, R36 ;  /* 0x000000048824723c */ /* 0x082fe60000001824 */
[C---:B------:R-:W-:Y:S01]  /*7870*/  FADD.FTZ R24, -R194.reuse, R24 ;  /* 0x00000018c2187221 */ /* 0x040fe20000010100 */
[C---:B------:R-:W-:Y:S01]  /*7880*/  FADD.FTZ R25, -R194.reuse, R25 ;  /* 0x00000019c2197221 */ /* 0x040fe20000010100 */
[C---:B------:R-:W-:Y:S01]  /*7890*/  FADD.FTZ R26, -R191.reuse, R26 ;  /* 0x0000001abf1a7221 */ /* 0x040fe20000010100 */
[C---:B------:R-:W-:Y:S01]  /*78a0*/  FADD.FTZ R27, -R191.reuse, R27 ;  /* 0x0000001bbf1b7221 */ /* 0x040fe20000010100 */
[C---:B------:R-:W-:Y:S01]  /*78b0*/  FADD.FTZ R28, -R194.reuse, R28 ;  /* 0x0000001cc21c7221 */ /* 0x040fe20000010100 */
[C---:B------:R-:W-:Y:S04]  /*78c0*/  HMMA.16816.F32 R40, R132.reuse, R4, R40 ;  /* 0x000000048428723c */ /* 0x040fe80000001828 */
[C---:B------:R-:W-:Y:S01]  /*78d0*/  FADD.FTZ R29, -R194.reuse, R29 ;  /* 0x0000001dc21d7221 */ /* 0x040fe20000010100 */
[C---:B------:R-:W-:Y:S01]  /*78e0*/  FADD.FTZ R30, -R191.reuse, R30 ;  /* 0x0000001ebf1e7221 */ /* 0x040fe20000010100 */
[----:B------:R-:W-:Y:S01]  /*78f0*/  FADD.FTZ R31, -R191, R31 ;  /* 0x0000001fbf1f7221 */ /* 0x000fe20000010100 */
[C---:B------:R-:W-:Y:S01]  /*7900*/  FADD.FTZ R23, -R181.reuse, R32 ;  /* 0x00000020b5177221 */ /* 0x040fe20000010100 */
[-C--:B------:R-:W-:Y:S03]  /*7910*/  HMMA.16816.F32 R44, R132, R6.reuse, R44 ;  /* 0x00000006842c723c */ /* 0x080fe6000000182c */
[----:B------:R-:W-:Y:S01]  /*7920*/  FADD.FTZ R33, -R181, R33 ;  /* 0x00000021b5217221 */ /* 0x000fe20000010100 */
[C---:B------:R-:W-:Y:S01]  /*7930*/  FADD.FTZ R22, -R195.reuse, R34 ;  /* 0x00000022c3167221 */ /* 0x040fe20000010100 */
[----:B------:R-:W-:Y:S01]  /*7940*/  FADD.FTZ R35, -R195, R35 ;  /* 0x00000023c3237221 */ /* 0x000fe20000010100 */
[C---:B------:R-:W-:Y:S01]  /*7950*/  FADD.FTZ R36, -R181.reuse, R36 ;  /* 0x00000024b5247221 */ /* 0x040fe20000010100 */
[----:B------:R-:W-:Y:S01]  /*7960*/  FADD.FTZ R37, -R181, R37 ;  /* 0x00000025b5257221 */ /* 0x000fe20000010100 */
[C---:B------:R-:W-:Y:S04]  /*7970*/  HMMA.16816.F32 R48, R136.reuse, R6, R48 ;  /* 0x000000068830723c */ /* 0x040fe80000001830 */
[C---:B------:R-:W-:Y:S01]  /*7980*/  FADD.FTZ R38, -R195.reuse, R38 ;  /* 0x00000026c3267221 */ /* 0x040fe20000010100 */
[----:B------:R-:W-:Y:S01]  /*7990*/  FADD.FTZ R39, -R195, R39 ;  /* 0x00000027c3277221 */ /* 0x000fe20000010100 */
[C---:B------:R-:W-:Y:S01]  /*79a0*/  FADD.FTZ R40, -R194.reuse, R40 ;  /* 0x00000028c2287221 */ /* 0x040fe20000010100 */
[C---:B------:R-:W-:Y:S01]  /*79b0*/  FADD.FTZ R41, -R194.reuse, R41 ;  /* 0x00000029c2297221 */ /* 0x040fe20000010100 */
[-C--:B--2---:R-:W-:Y:S03]  /*79c0*/  HMMA.16816.F32 R52, R136, R8.reuse, R52 ;  /* 0x000000088834723c */ /* 0x084fe60000001834 */
[C---:B------:R-:W-:Y:S01]  /*79d0*/  FADD.FTZ R42, -R191.reuse, R42 ;  /* 0x0000002abf2a7221 */ /* 0x040fe20000010100 */
[C---:B------:R-:W-:Y:S01]  /*79e0*/  FADD.FTZ R43, -R191.reuse, R43 ;  /* 0x0000002bbf2b7221 */ /* 0x040fe20000010100 */
[C---:B------:R-:W-:Y:S01]  /*79f0*/  FADD.FTZ R44, -R194.reuse, R44 ;  /* 0x0000002cc22c7221 */ /* 0x040fe20000010100 */
[C---:B------:R-:W-:Y:S01]  /*7a00*/  FADD.FTZ R45, -R194.reuse, R45 ;  /* 0x0000002dc22d7221 */ /* 0x040fe20000010100 */
[C---:B------:R-:W-:Y:S01]  /*7a10*/  FADD.FTZ R46, -R191.reuse, R46 ;  /* 0x0000002ebf2e7221 */ /* 0x040fe20000010100 */
[C---:B------:R-:W-:Y:S04]  /*7a20*/  HMMA.16816.F32 R56, R132.reuse, R8, R56 ;  /* 0x000000088438723c */ /* 0x040fe80000001838 */
[----:B------:R-:W-:Y:S01]  /*7a30*/  FADD.FTZ R47, -R191, R47 ;  /* 0x0000002fbf2f7221 */ /* 0x000fe20000010100 */
        /* <DEDUP_REMOVED lines=22> */
[----:B------:R-:W-:Y:S01]  /*7ba0*/  LOP3.LUT R142, R153, 0x38, RZ, 0xc0, !PT ;  /* 0x00000038998e7812 */ /* 0x000fe200078ec0ff */
[----:B------:R-:W-:Y:S01]  /*7bb0*/  FMUL.FTZ R21, R235, R21 ;  /* 0x00000015eb157220 */ /* 0x000fe20000410000 */
[----:B------:R-:W-:Y:S01]  /*7bc0*/  FMUL.FTZ R14, R242, R14 ;  /* 0x0000000ef20e7220 */ /* 0x000fe20000410000 */
[C---:B------:R-:W-:Y:S01]  /*7bd0*/  FADD.FTZ R64, -R181.reuse, R64 ;  /* 0x00000040b5407221 */ /* 0x040fe20000010100 */
[----:B------:R-:W-:Y:S01]  /*7be0*/  FADD.FTZ R65, -R181, R65 ;  /* 0x00000041b5417221 */ /* 0x000fe20000010100 */
[----:B------:R-:W-:Y:S01]  /*7bf0*/  FADD.FTZ R66, -R195, R66 ;  /* 0x00000042c3427221 */ /* 0x000fe20000010100 */
[----:B------:R-:W-:Y:S01]  /*7c00*/  F2FP.F16.F32.PACK_AB R19, R21, R19 ;  /* 0x000000131513723e */ /* 0x000fe200000000ff */
[----:B------:R-:W-:Y:S01]  /*7c10*/  FADD.FTZ R67, -R195, R67 ;  /* 0x00000043c3437221 */ /* 0x000fe20000010100 */
[----:B------:R-:W-:Y:S01]  /*7c20*/  F2FP.F16.F32.PACK_AB R14, R241, R14 ;  /* 0x0000000ef10e723e */ /* 0x000fe200000000ff */
        /* <DEDUP_REMOVED lines=84> */
[----:B------:R-:W-:Y:S02]  /*8170*/  LEA.HI.X.SX32 R179, R8, R179, 0x1, P3 ;  /* 0x000000b308b37211 */ /* 0x000fe400018f0eff */
        /* <DEDUP_REMOVED lines=32> */
.L_x_885:
        /* <DEDUP_REMOVED lines=188> */
.L_x_886:
        /* <DEDUP_REMOVED lines=172> */
[C---:B------:R-:W-:Y:S01]  /*9a00*/  LEA R36, P0, R144.reuse, R138, 0x5 ;  /* 0x0000008a90247211 */ /* 0x040fe200078028ff */
        /* <DEDUP_REMOVED lines=139> */
[----:B------:R-:W-:Y:S01]  /*a2c0*/  IMAD.SHL.U32 R2, R154, 0x2, RZ ;  /* 0x000000029a027824 */ /* 0x000fe200078e00ff */
        /* <DEDUP_REMOVED lines=123> */
[----:B------:R-:W-:-:S03]  /*aa80*/  UIMAD UR9, UR25, UR9, UR13 ;  /* 0x00000009190972a4 */ /* 0x000fc6000f8e020d */
[----:B------:R-:W-:-:S03]  /*aa90*/  UMOV UR38, UR12 ;  /* 0x0000000c00267c82 */ /* 0x000fc60008000000 */
[----:B-1----:R-:W-:Y:S01]  /*aaa0*/  MOV R0, UR9 ;  /* 0x0000000900007c02 */ /* 0x002fe20008000f00 */
[----:B------:R-:W-:Y:S05]  /*aab0*/  BRA `(.L_x_889) ;  /* 0x00000000001c7947 */ /* 0x000fea0003800000 */
.L_x_888:
[----:B------:R-:W2:Y:S01]  /*aac0*/  LDCU.64 UR10, c[0x0][0x5c0] ;  /* 0x0000b800ff0a77ac */ /* 0x000ea20008000a00 */
[----:B------:R-:W-:-:S04]  /*aad0*/  UIADD3 UR5, UPT, UPT, UR37, UR39, URZ ;  /* 0x0000002725057290 */ /* 0x000fc8000fffe0ff */
[----:B--2---:R-:W-:Y:S02]  /*aae0*/  UIMAD.WIDE.U32 UR8, UR5, UR10, URZ ;  /* 0x0000000a050872a5 */ /* 0x004fe4000f8e00ff */
[----:B------:R-:W-:-:S04]  /*aaf0*/  UIMAD UR5, UR5, UR11, URZ ;  /* 0x0000000b050572a4 */ /* 0x000fc8000f8e02ff */
[----:B------:R-:W-:Y:S01]  /*ab00*/  UIADD3 UR5, UPT, UPT, UR9, UR5, URZ ;  /* 0x0000000509057290 */ /* 0x000fe2000fffe0ff */
[----:B------:R-:W-:-:S05]  /*ab10*/  UMOV UR38, UR8 ;  /* 0x0000000800267c82 */ /* 0x000fca0008000000 */
[----:B-1----:R-:W-:Y:S02]  /*ab20*/  MOV R0, UR5 ;  /* 0x0000000500007c02 */ /* 0x002fe40008000f00 */
.L_x_889:
        /* <DEDUP_REMOVED lines=12> */
.L_x_890:
[----:B------:R-:W1:Y:S01]  /*abf0*/  LDCU.64 UR8, c[0x0][0x5c8] ;  /* 0x0000b900ff0877ac */ /* 0x000e620008000a00 */
[----:B------:R-:W-:-:S04]  /*ac00*/  UIADD3 UR5, UPT, UPT, UR37, UR39, URZ ;  /* 0x0000002725057290 */ /* 0x000fc8000fffe0ff */
[----:B-1----:R-:W-:Y:S02]  /*ac10*/  UIMAD.WIDE.U32 UR16, UR5, UR8, URZ ;  /* 0x00000008051072a5 */ /* 0x002fe4000f8e00ff */
[----:B------:R-:W-:-:S04]  /*ac20*/  UIMAD UR5, UR5, UR9, URZ ;  /* 0x00000009050572a4 */ /* 0x000fc8000f8e02ff */
[----:B------:R-:W-:-:S06]  /*ac30*/  UIADD3 UR5, UPT, UPT, UR17, UR5, URZ ;  /* 0x0000000511057290 */ /* 0x000fcc000fffe0ff */
[----:B------:R-:W-:-:S07]  /*ac40*/  MOV R12, UR5 ;  /* 0x00000005000c7c02 */ /* 0x000fce0008000f00 */
.L_x_891:
        /* <DEDUP_REMOVED lines=43> */
.L_x_893:
[----:B------:R-:W-:Y:S05]  /*af00*/  BSYNC.RECONVERGENT B0 ;  /* 0x0000000000007941 */ /* 0x000fea0003800200 */
.L_x_892:
        /* <DEDUP_REMOVED lines=12> */
.L_x_895:
[----:B------:R-:W-:Y:S05]  /*afd0*/  BSYNC.RECONVERGENT B0 ;  /* 0x0000000000007941 */ /* 0x000fea0003800200 */
.L_x_894:
        /* <DEDUP_REMOVED lines=14> */
.L_x_897:
[----:B------:R-:W-:Y:S05]  /*b0c0*/  BSYNC.RECONVERGENT B0 ;  /* 0x0000000000007941 */ /* 0x000fea0003800200 */
.L_x_896:
        /* <DEDUP_REMOVED lines=14> */
.L_x_899:
[----:B------:R-:W-:Y:S05]  /*b1b0*/  BSYNC.RECONVERGENT B0 ;  /* 0x0000000000007941 */ /* 0x000fea0003800200 */
.L_x_898:
        /* <DEDUP_REMOVED lines=32> */
.L_x_901:
[----:B------:R-:W-:Y:S05]  /*b3c0*/  BSYNC.RECONVERGENT B0 ;  /* 0x0000000000007941 */ /* 0x000fea0003800200 */
.L_x_900:
        /* <DEDUP_REMOVED lines=12> */
.L_x_903:
[----:B------:R-:W-:Y:S05]  /*b490*/  BSYNC.RECONVERGENT B0 ;  /* 0x0000000000007941 */ /* 0x000fea0003800200 */
.L_x_902:
        /* <DEDUP_REMOVED lines=11> */
.L_x_842:
[----:B------:R-:W-:Y:S05]  /*b550*/  BSYNC.RECONVERGENT B1 ;  /* 0x0000000000017941 */ /* 0x000fea0003800200 */
.L_x_816:
        /* <DEDUP_REMOVED lines=11> */
.L_x_905:
        /* <DEDUP_REMOVED lines=15> */
.L_x_2766:


//--------------------- .text._ZN5flash27flash_bwd_convert_dq_kernelI23Flash_bwd_kernel_traitsILi64ELi64ELi128ELi8ELi2ELi4ELi4ELb1ELb0EN7cutlass6half_tE19Flash_kernel_traitsILi64ELi64ELi128ELi8ES3_EEEEvNS_16Flash_bwd_paramsEi --------------------------
	.section	.text._ZN5flash27flash_bwd_convert_dq_kernelI23Flash_bwd_kernel_traitsILi64ELi64ELi128ELi8ELi2ELi4ELi4ELb1ELb0EN7cutlass6half_tE19Flash_kernel_traitsILi64ELi64ELi128ELi8ES3_EEEEvNS_16Flash_bwd_paramsEi,"ax",@progbits
	.align	128
        .global         _ZN5flash27flash_bwd_convert_dq_kernelI23Flash_bwd_kernel_traitsILi64ELi64ELi128ELi8ELi2ELi4ELi4ELb1ELb0EN7cutlass6half_tE19Flash_kernel_traitsILi64ELi64ELi128ELi8ES3_EEEEvNS_16Flash_bwd_paramsEi
        .type           _ZN5flash27flash_bwd_convert_dq_kernelI23Flash_bwd_kernel_traitsILi64ELi64ELi128ELi8ELi2ELi4ELi4ELb1ELb0EN7cutlass6half_tE19Flash_kernel_traitsILi64ELi64ELi128ELi8ES3_EEEEvNS_16Flash_bwd_paramsEi,@function
        .size           _ZN5flash27flash_bwd_convert_dq_kernelI23Flash_bwd_kernel_traitsILi64ELi64ELi128ELi8ELi2ELi4ELi4ELb1ELb0EN7cutlass6half_tE19Flash_kernel_traitsILi64ELi64ELi128ELi8ES3_EEEEvNS_16Flash_bwd_paramsEi,(.L_x_2767 - _ZN5flash27flash_bwd_convert_dq_kernelI23Flash_bwd_kernel_traitsILi64ELi64ELi128ELi8ELi2ELi4ELi4ELb1ELb0EN7cutlass6half_tE19Flash_kernel_traitsILi64ELi64ELi128ELi8ES3_EEEEvNS_16Flash_bwd_paramsEi)
        .other          _ZN5flash27flash_bwd_convert_dq_kernelI23Flash_bwd_kernel_traitsILi64ELi64ELi128ELi8ELi2ELi4ELi4ELb1ELb0EN7cutlass6half_tE19Flash_kernel_traitsILi64ELi64ELi128ELi8ES3_EEEEvNS_16Flash_bwd_paramsEi,@"STO_CUDA_ENTRY STV_DEFAULT"
_ZN5flash27flash_bwd_convert_dq_kernelI23Flash_bwd_kernel_traitsILi64ELi64ELi128ELi8ELi2ELi4ELi4ELb1ELb0EN7cutlass6half_tE19Flash_kernel_traitsILi64ELi64ELi128ELi8ES3_EEEEvNS_16Flash_bwd_paramsEi:
.text._ZN5flash27flash_bwd_convert_dq_kernelI23Flash_bwd_kernel_traitsILi64ELi64ELi128ELi8ELi2ELi4ELi4ELb1ELb0EN7cutlass6half_tE19Flash_kernel_traitsILi64ELi64ELi128ELi8ES3_EEEEvNS_16Flash_bwd_paramsEi:
[----:B------:R-:W-:Y:S01]  /*0000*/  LDC R1, c[0x0][0x37c] ;  /* 0x0000df00ff017b82 */ /* 0x000fe20000000800 */
[----:B------:R-:W0:Y:S07]  /*0010*/  LDCU.64 UR6, c[0x0][0x460] ;  /* 0x00008c00ff0677ac */ /* 0x000e2e0008000a00 */
[----:B------:R-:W1:Y:S01]  /*0020*/  S2UR UR10, SR_CTAID.Y ;  /* 0x00000000000a79c3 */ /* 0x000e620000002600 */
[----:B------:R-:W1:Y:S01]  /*0030*/  LDCU.64 UR4, c[0x0][0x460] ;  /* 0x00008c00ff0477ac */ /* 0x000e620008000a00 */
[----:B------:R-:W2:Y:S01]  /*0040*/  LDCU.64 UR14, c[0x0][0x358] ;  /* 0x00006b00ff0e77ac */ /* 0x000ea20008000a00 */
[----:B0-----:R-:W-:-:S02]  /*0050*/  UISETP.NE.U32.AND UP0, UPT, UR6, URZ, UPT ;  /* 0x000000ff0600728c */ /* 0x001fc4000bf05070 */
[----:B------:R-:W-:Y:S02]  /*0060*/  UISETP.NE.U32.AND UP1, UPT, UR6, URZ, UPT ;  /* 0x000000ff0600728c */ /* 0x000fe4000bf25070 */
[----:B------:R-:W-:Y:S02]  /*0070*/  UISETP.NE.AND.EX UP0, UPT, UR7, URZ, UPT, UP0 ;  /* 0x000000ff0700728c */ /* 0x000fe4000bf05300 */
[----:B------:R-:W-:Y:S02]  /*0080*/  UISETP.NE.AND.EX UP1, UPT, UR7, URZ, UPT, UP1 ;  /* 0x000000ff0700728c */ /* 0x000fe4000bf25310 */
[----:B-1----:R-:W-:Y:S02]  /*0090*/  UIMAD.WIDE.U32 UR4, UR10, 0x4, UR4 ;  /* 0x000000040a0478a5 */ /* 0x002fe4000f8e0004 */
[----:B------:R-:W-:Y:S02]  /*00a0*/  PLOP3.LUT P0, PT, PT, PT, UP0, 0x80, 0x8 ;  /* 0x000000000008781c */ /* 0x000fe40003f0f008 */
[----:B------:R-:W-:-:S02]  /*00b0*/  PLOP3.LUT P1, PT, PT, PT, UP1, 0x80, 0x8 ;  /* 0x000000000008781c */ /* 0x000fc40003f2f018 */
[----:B------:R-:W-:Y:S02]  /*00c0*/  MOV R2, UR4 ;  /* 0x0000000400027c02 */ /* 0x000fe40008000f00 */
[----:B------:R-:W-:-:S07]  /*00d0*/  MOV R3, UR5 ;  /* 0x0000000500037c02 */ /* 0x000fce0008000f00 */
[----:B--2---:R-:W2:Y:S04]  /*00e0*/  @P0 LDG.E R4, desc[UR14][R2.64] ;  /* 0x0000000e02040981 */ /* 0x004ea8000c1e1900 */
[----:B------:R-:W3:Y:S01]  /*00f0*/  @P1 LDG.E R0, desc[UR14][R2.64+0x4] ;  /* 0x0000040e02001981 */ /* 0x000ee2000c1e1900 */
[----:B------:R-:W0:Y:S01]  /*0100*/  S2UR UR9, SR_CTAID.X ;  /* 0x00000000000979c3 */ /* 0x000e220000002500 */
[----:B------:R-:W1:Y:S01]  /*0110*/  @!UP1 LDCU UR8, c[0x0][0x434] ;  /* 0x00008680ff0897ac */ /* 0x000e620008000800 */
[----:B------:R-:W-:Y:S01]  /*0120*/  UMOV UR16, 0xffffffff ;  /* 0xffffffff00107882 */ /* 0x000fe20000000000 */
[----:B0-----:R-:W-:Y:S01]  /*0130*/  USHF.L.U32 UR9, UR9, 0x6, URZ ;  /* 0x0000000609097899 */ /* 0x001fe200080006ff */
[----:B--2---:R-:W-:Y:S02]  /*0140*/  @P0 R2UR UR16, R4 ;  /* 0x00000000041002ca */ /* 0x004fe400000e0000 */
[----:B---3--:R-:W-:-:S13]  /*0150*/  @P1 R2UR UR4, R0 ;  /* 0x00000000000412ca */ /* 0x008fda00000e0000 */
[----:B-1----:R-:W-:-:S04]  /*0160*/  @UP1 UIADD3 UR8, UPT, UPT, UR4, -UR16, URZ ;  /* 0x8000001004081290 */ /* 0x002fc8000fffe0ff */
[----:B------:R-:W-:-:S06]  /*0170*/  UISETP.GT.AND UP1, UPT, UR8, UR9, UPT ;  /* 0x000000090800728c */ /* 0x000fcc000bf24270 */
[----:B------:R-:W-:-:S13]  /*0180*/  PLOP3.LUT P0, PT, PT, PT, UP1, 0x80, 0x8 ;  /* 0x000000000008781c */ /* 0x000fda0003f0f018 */
[----:B------:R-:W-:Y:S05]  /*0190*/  @!P0 EXIT ;  /* 0x000000000000894d */ /* 0x000fea0003800000 */
[----:B------:R-:W-:Y:S01]  /*01a0*/  UISETP.NE.AND UP1, UPT, UR16, -0x1, UPT ;  /* 0xffffffff1000788c */ /* 0x000fe2000bf25270 */
[----:B------:R-:W0:Y:S01]  /*01b0*/  LDC R22, c[0x0][0x44c] ;  /* 0x00011300ff167b82 */ /* 0x000e220000000800 */
[----:B------:R-:W0:Y:S07]  /*01c0*/  LDCU UR18, c[0x0][0x3e0] ;  /* 0x00007c00ff1277ac */ /* 0x000e2e0008000800 */
[----:B------:R-:W1:Y:S02]  /*01d0*/  S2UR UR17, SR_CTAID.Z ;  /* 0x00000000001179c3 */ /* 0x000e640000002700 */
[----:B------:R-:W2:Y:S01]  /*01e0*/  @!UP1 LDCU.64 UR6, c[0x0][0x5a0] ;  /* 0x0000b400ff0697ac */ /* 0x000ea20008000a00 */
[----:B------:R-:W3:Y:S01]  /*01f0*/  @UP1 LDCU.64 UR12, c[0x0][0x5b8] ;  /* 0x0000b700ff0c17ac */ /* 0x000ee20008000a00 */
[----:B0-----:R-:W-:Y:S01]  /*0200*/  IMAD.WIDE R8, R22, UR18, RZ ;  /* 0x0000001216087c25 */ /* 0x001fe2000f8e02ff */
[----:B--2---:R-:W-:-:S04]  /*0210*/  @!UP1 UIMAD.WIDE.U32 UR4, UR10, UR6, URZ ;  /* 0x000000060a0492a5 */ /* 0x004fc8000f8e00ff */
[----:B------:R-:W-:Y:S02]  /*0220*/  @!UP1 UIMAD UR11, UR10, UR7, UR5 ;  /* 0x000000070a0b92a4 */ /* 0x000fe4000f8e0205 */
[----:B---3--:R-:W-:-:S04]  /*0230*/  @UP1 UIMAD.WIDE.U32 UR6, UR16, UR12, URZ ;  /* 0x0000000c100612a5 */ /* 0x008fc8000f8e00ff */
[----:B------:R-:W-:-:S03]  /*0240*/  @UP1 UIMAD UR11, UR16, UR13, UR7 ;  /* 0x0000000d100b12a4 */ /* 0x000fc6000f8e0207 */
[----:B------:R-:W-:Y:S01]  /*0250*/  @!UP1 UMOV UR7, UR4 ;  /* 0x0000000400079c82 */ /* 0x000fe20008000000 */
[----:B------:R-:W-:Y:S01]  /*0260*/  @UP1 UMOV UR7, UR6 ;  /* 0x0000000600071c82 */ /* 0x000fe20008000000 */
[----:B-1----:R-:W-:Y:S07]  /*0270*/  BRA.U UP1, `(.L_x_906) ;  /* 0x0000000101447547 */ /* 0x002fee000b800000 */
[----:B------:R-:W0:Y:S01]  /*0280*/  LDCU UR4, c[0x0][0x444] ;  /* 0x00008880ff0477ac */ /* 0x000e220008000800 */
[----:B------:R-:W-:Y:S01]  /*0290*/  SHF.R.S32.HI R0, RZ, 0x1f, R22 ;  /* 0x0000001fff007819 */ /* 0x000fe20000011416 */
[----:B0-----:R-:W-:Y:S02]  /*02a0*/  USHF.R.S32.HI UR6, URZ, 0x1f, UR4 ;  /* 0x0000001fff067899 */ /* 0x001fe40008011404 */
[----:B------:R-:W-:Y:S02]  /*02b0*/  UIMAD.WIDE.U32 UR4, UR10, UR4, URZ ;  /* 0x000000040a0472a5 */ /* 0x000fe4000f8e00ff */
[----:B------:R-:W-:Y:S02]  /*02c0*/  UIMAD UR6, UR6, UR10, URZ ;  /* 0x0000000a060672a4 */ /* 0x000fe4000f8e02ff */
[----:B------:R-:W-:Y:S02]  /*02d0*/  UIMAD.WIDE.U32 UR12, UR4, UR18, URZ ;  /* 0x00000012040c72a5 */ /* 0x000fe4000f8e00ff */
[----:B------:R-:W-:-:S02]  /*02e0*/  UIADD3 UR6, UPT, UPT, UR5, UR6, URZ ;  /* 0x0000000605067290 */ /* 0x000fc4000fffe0ff */
[----:B------:R-:W-:Y:S02]  /*02f0*/  USHF.R.S32.HI UR5, URZ, 0x1f, UR18 ;  /* 0x0000001fff057899 */ /* 0x000fe40008011412 */
[----:B------:R-:W-:Y:S01]  /*0300*/  UIMAD UR6, UR6, UR18, URZ ;  /* 0x00000012060672a4 */ /* 0x000fe2000f8e02ff */
[----:B------:R-:W-:-:S03]  /*0310*/  IMAD.WIDE.U32 R2, R22, UR12, RZ ;  /* 0x0000000c16027c25 */ /* 0x000fc6000f8e00ff */
[----:B------:R-:W-:Y:S01]  /*0320*/  UIMAD UR4, UR5, UR4, UR6 ;  /* 0x00000004050472a4 */ /* 0x000fe2000f8e0206 */
[----:B------:R-:W-:-:S03]  /*0330*/  MOV R15, R2 ;  /* 0x00000002000f7202 */ /* 0x000fc60000000f00 */
[----:B------:R-:W-:-:S06]  /*0340*/  UIADD3 UR4, UPT, UPT, UR13, UR4, URZ ;  /* 0x000000040d047290 */ /* 0x000fcc000fffe0ff */
[----:B------:R-:W-:-:S04]  /*0350*/  IMAD R5, R22, UR4, RZ ;  /* 0x0000000416057c24 */ /* 0x000fc8000f8e02ff */
[----:B------:R-:W-:-:S05]  /*0360*/  IMAD R5, R0, UR12, R5 ;  /* 0x0000000c00057c24 */ /* 0x000fca000f8e0205 */
[----:B------:R-:W-:Y:S01]  /*0370*/  IADD3 R14, PT, PT, R3, R5, RZ ;  /* 0x00000005030e7210 */ /* 0x000fe20007ffe0ff */
[----:B------:R-:W-:Y:S06]  /*0380*/  BRA `(.L_x_907) ;  /* 0x0000000000107947 */ /* 0x000fec0003800000 */
.L_x_906:
[----:B------:R-:W-:Y:S02]  /*0390*/  IMAD R5, R9, UR16, RZ ;  /* 0x0000001009057c24 */ /* 0x000fe4000f8e02ff */
[----:B------:R-:W-:-:S05]  /*03a0*/  IMAD.WIDE.U32 R2, R8, UR16, RZ ;  /* 0x0000001008027c25 */ /* 0x000fca000f8e00ff */
[----:B------:R-:W-:Y:S02]  /*03b0*/  IADD3 R14, PT, PT, R3, R5, RZ ;  /* 0x00000005030e7210 */ /* 0x000fe40007ffe0ff */
[----:B------:R-:W-:-:S07]  /*03c0*/  MOV R15, R2 ;  /* 0x00000002000f7202 */ /* 0x000fce0000000f00 */
.L_x_907:
[----:B------:R-:W0:Y:S01]  /*03d0*/  S2R R24, SR_TID.X ;  /* 0x0000000000187919 */ /* 0x000e220000002100 */
[----:B------:R-:W1:Y:S01]  /*03e0*/  LDCU UR5, c[0x0][0x600] ;  /* 0x0000c000ff0577ac */ /* 0x000e620008000800 */
[----:B------:R-:W-:Y:S01]  /*03f0*/  IMAD R0, R22, UR18, RZ ;  /* 0x0000001216007c24 */ /* 0x000fe2000f8e02ff */
[----:B------:R-:W-:Y:S02]  /*0400*/  CS2R R10, SRZ ;  /* 0x00000000000a7805 */ /* 0x000fe4000001ff00 */
[----:B------:R-:W-:Y:S01]  /*0410*/  CS2R R6, SRZ ;  /* 0x0000000000067805 */ /* 0x000fe2000001ff00 */
[----:B------:R-:W-:Y:S01]  /*0420*/  USHF.L.U32 UR4, UR10, 0x7, URZ ;  /* 0x000000070a047899 */ /* 0x000fe200080006ff */
[----:B------:R-:W-:Y:S02]  /*0430*/  CS2R R2, SRZ ;  /* 0x0000000000027805 */ /* 0x000fe4000001ff00 */
[----:B------:R-:W-:Y:S02]  /*0440*/  CS2R R4, SRZ ;  /* 0x0000000000047805 */ /* 0x000fe4000001ff00 */
[----:B------:R-:W-:Y:S01]  /*0450*/  CS2R R12, SRZ ;  /* 0x00000000000c7805 */ /* 0x000fe2000001ff00 */
[----:B------:R-:W-:Y:S01]  /*0460*/  USEL UR4, UR4, URZ, UP0 ;  /* 0x000000ff04047287 */ /* 0x000fe20008000000 */
[----:B------:R-:W-:-:S02]  /*0470*/  CS2R R16, SRZ ;  /* 0x0000000000107805 */ /* 0x000fc4000001ff00 */
[----:B------:R-:W-:Y:S02]  /*0480*/  CS2R R18, SRZ ;  /* 0x0000000000127805 */ /* 0x000fe4000001ff00 */
[----:B------:R-:W-:Y:S01]  /*0490*/  CS2R R20, SRZ ;  /* 0x0000000000147805 */ /* 0x000fe2000001ff00 */
[----:B------:R-:W-:-:S04]  /*04a0*/  UIADD3 UR4, UP0, UPT, UR9, UR4, URZ ;  /* 0x0000000409047290 */ /* 0x000fc8000ff1e0ff */
[----:B------:R-:W-:Y:S02]  /*04b0*/  UIADD3.X UR6, UPT, UPT, URZ, URZ, URZ, UP0, !UPT ;  /* 0x000000ffff067290 */ /* 0x000fe400087fe4ff */
[----:B-1----:R-:W-:-:S04]  /*04c0*/  UISETP.GE.AND UP0, UPT, UR5, 0x1, UPT ;  /* 0x000000010500788c */ /* 0x002fc8000bf06270 */
[----:B------:R-:W-:-:S04]  /*04d0*/  IMAD R23, R8, UR6, RZ ;  /* 0x0000000608177c24 */ /* 0x000fc8000f8e02ff */
[----:B------:R-:W-:Y:S02]  /*04e0*/  IMAD R23, R9, UR4, R23 ;  /* 0x0000000409177c24 */ /* 0x000fe4000f8e0217 */
[----:B------:R-:W-:Y:S01]  /*04f0*/  IMAD.WIDE.U32 R8, R8, UR4, RZ ;  /* 0x0000000408087c25 */ /* 0x000fe2000f8e00ff */
[----:B0-----:R-:W-:Y:S01]  /*0500*/  SHF.R.U32.HI R25, RZ, 0x5, R24 ;  /* 0x00000005ff197819 */ /* 0x001fe20000011618 */
[----:B------:R-:W-:Y:S06]  /*0510*/  BRA.U !UP0, `(.L_x_908) ;  /* 0x0000000908e87547 */ /* 0x000fec000b800000 */
[----:B------:R-:W0:Y:S01]  /*0520*/  LDCU.64 UR12, c[0x0][0x570] ;  /* 0x0000ae00ff0c77ac */ /* 0x000e220008000a00 */
[----:B------:R-:W-:Y:S01]  /*0530*/  LOP3.LUT R24, R24, 0x1f, RZ, 0xc0, !PT ;  /* 0x0000001f18187812 */ /* 0x000fe200078ec0ff */
[----:B------:R-:W-:Y:S01]  /*0540*/  IMAD R22, R22, UR17, RZ ;  /* 0x0000001116167c24 */ /* 0x000fe2000f8e02ff */
[----:B------:R-:W-:Y:S01]  /*0550*/  IADD3 R27, PT, PT, R9, R23, RZ ;  /* 0x00000017091b7210 */ /* 0x000fe20007ffe0ff */
[----:B------:R-:W-:Y:S02]  /*0560*/  UISETP.NE.AND UP0, UPT, UR5, 0x1, UPT ;  /* 0x000000010500788c */ /* 0x000fe4000bf05270 */
[----:B------:R-:W-:Y:S01]  /*0570*/  IMAD R24, R0, R25, R24 ;  /* 0x0000001900187224 */ /* 0x000fe200078e0218 */
[--C-:B------:R-:W-:Y:S02]  /*0580*/  IADD3 R25, P0, P1, R8, R15, R22.reuse ;  /* 0x0000000f08197210 */ /* 0x100fe4000791e016 */
[----:B------:R-:W-:Y:S02]  /*0590*/  SHF.R.S32.HI R26, RZ, 0x1f, R22 ;  /* 0x0000001fff1a7819 */ /* 0x000fe40000011416 */
[----:B------:R-:W-:-:S02]  /*05a0*/  IADD3 R28, P2, PT, R24, R25, RZ ;  /* 0x00000019181c7210 */ /* 0x000fc40007f5e0ff */
[----:B------:R-:W-:Y:S02]  /*05b0*/  SHF.R.S32.HI R23, RZ, 0x1f, R24 ;  /* 0x0000001fff177819 */ /* 0x000fe40000011418 */
[----:B------:R-:W-:Y:S02]  /*05c0*/  IADD3.X R10, PT, PT, R27, R14, R26, P0, P1 ;  /* 0x0000000e1b0a7210 */ /* 0x000fe400007e241a */
[----:B0-----:R-:W-:Y:S02]  /*05d0*/  LEA R25, P0, R28, UR12, 0x2 ;  /* 0x0000000c1c197c11 */ /* 0x001fe4000f8010ff */
[----:B------:R-:W-:Y:S01]  /*05e0*/  IADD3.X R29, PT, PT, R23, R10, RZ, P2, !PT ;  /* 0x0000000a171d7210 */ /* 0x000fe200017fe4ff */
[----:B------:R-:W-:-:S03]  /*05f0*/  HFMA2 R10, -RZ, RZ, 0, 0 ;  /* 0x00000000ff0a7431 */ /* 0x000fc600000001ff */
[----:B------:R-:W-:Y:S01]  /*0600*/  LEA.HI.X R28, R28, UR13, R29, 0x2, P0 ;  /* 0x0000000d1c1c7c11 */ /* 0x000fe200080f141d */
[----:B------:R-:W-:Y:S06]  /*0610*/  BRA.U !UP0, `(.L_x_909) ;  /* 0x0000000508d47547 */ /* 0x000fec000b800000 */
[----:B------:R-:W-:Y:S01]  /*0620*/  IADD3 R9, P0, P1, R22, R15, R8 ;  /* 0x0000000f16097210 */ /* 0x000fe2000791e008 */
[----:B------:R-:W-:Y:S01]  /*0630*/  ULOP3.LUT UR4, UR5, 0x7ffffffe, URZ, 0xc0, !UPT ;  /* 0x7ffffffe05047892 */ /* 0x000fe2000f8ec0ff */
[----:B------:R-:W-:Y:S02]  /*0640*/  CS2R R10, SRZ ;  /* 0x00000000000a7805 */ /* 0x000fe4000001ff00 */
[----:B------:R-:W-:Y:S02]  /*0650*/  CS2R R6, SRZ ;  /* 0x0000000000067805 */ /* 0x000fe4000001ff00 */
[----:B------:R-:W-:Y:S02]  /*0660*/  IADD3.X R14, PT, PT, R26, R14, R27, P0, P1 ;  /* 0x0000000e1a0e7210 */ /* 0x000fe400007e241b */
[----:B------:R-:W-:Y:S02]  /*0670*/  CS2R R2, SRZ ;  /* 0x0000000000027805 */ /* 0x000fe4000001ff00 */
[----:B------:R-:W-:-:S02]  /*0680*/  IADD3 R24, P0, PT, R24, R9, RZ ;  /* 0x0000000918187210 */ /* 0x000fc40007f1e0ff */
[----:B------:R-:W-:Y:S02]  /*0690*/  CS2R R4, SRZ ;  /* 0x0000000000047805 */ /* 0x000fe4000001ff00 */
[----:B------:R-:W-:Y:S02]  /*06a0*/  CS2R R12, SRZ ;  /* 0x00000000000c7805 */ /* 0x000fe4000001ff00 */
[----:B------:R-:W-:Y:S02]  /*06b0*/  CS2R R16, SRZ ;  /* 0x0000000000107805 */ /* 0x000fe4000001ff00 */
[----:B------:R-:W-:Y:S02]  /*06c0*/  IADD3.X R23, PT, PT, R23, R14, RZ, P0, !PT ;  /* 0x0000000e17177210 */ /* 0x000fe400007fe4ff */
[----:B------:R-:W-:Y:S02]  /*06d0*/  CS2R R18, SRZ ;  /* 0x0000000000127805 */ /* 0x000fe4000001ff00 */
[----:B------:R-:W-:-:S02]  /*06e0*/  LEA R22, P0, R24, UR12, 0x2 ;  /* 0x0000000c18167c11 */ /* 0x000fc4000f8010ff */
[----:B------:R-:W-:Y:S01]  /*06f0*/  CS2R R20, SRZ ;  /* 0x0000000000147805 */ /* 0x000fe2000001ff00 */
[----:B------:R-:W-:Y:S01]  /*0700*/  UIADD3 UR4, UPT, UPT, -UR4, URZ, URZ ;  /* 0x000000ff04047290 */ /* 0x000fe2000fffe1ff */
[----:B------:R-:W-:Y:S01]  /*0710*/  LEA.HI.X R23, R24, UR13, R23, 0x2, P0 ;  /* 0x0000000d18177c11 */ /* 0x000fe200080f1417 */
[----:B------:R-:W0:Y:S01]  /*0720*/  LDCU.64 UR12, c[0x0][0x5f8] ;  /* 0x0000bf00ff0c77ac */ /* 0x000e220008000a00 */
[----:B------:R-:W-:-:S09]  /*0730*/  NOP ;  /* 0x0000000000007918 */ /* 0x000fd20000000000 */
.L_x_910:
[----:B------:R-:W-:-:S05]  /*0740*/  SHF.L.U32 R15, R0, 0x3, RZ ;  /* 0x00000003000f7819 */ /* 0x000fca00000006ff */
[----:B------:R-:W-:-:S05]  /*0750*/  IMAD.WIDE R14, R15, 0x4, R22 ;  /* 0x000000040f0e7825 */ /* 0x000fca00078e0216 */
[----:B------:R-:W2:Y:S01]  /*0760*/  LDG.E R9, desc[UR14][R14.64+0x80] ;  /* 0x0000800e0e097981 */ /* 0x000ea2000c1e1900 */
[----:B------:R-:W-:-:S03]  /*0770*/  IMAD.WIDE R28, R0, 0x20, R14 ;  /* 0x00000020001c7825 */ /* 0x000fc600078e020e */
[----:B------:R-:W3:Y:S04]  /*0780*/  LDG.E R24, desc[UR14][R14.64] ;  /* 0x0000000e0e187981 */ /* 0x000ee8000c1e1900 */
[----:B------:R-:W4:Y:S04]  /*0790*/  LDG.E R25, desc[UR14][R28.64] ;  /* 0x0000000e1c197981 */ /* 0x000f28000c1e1900 */
[----:B------:R1:W5:Y:S02]  /*07a0*/  LDG.E R8, desc[UR14][R28.64+0x80] ;  /* 0x0000800e1c087981 */ /* 0x000364000c1e1900 */
[----:B-1----:R-:W-:-:S05]  /*07b0*/  IMAD.WIDE R28, R0, 0x20, R28 ;  /* 0x00000020001c7825 */ /* 0x002fca00078e021c */
[----:B------:R-:W5:Y:S01]  /*07c0*/  LDG.E R27, desc[UR14][R28.64+0x80] ;  /* 0x0000800e1c1b7981 */ /* 0x000f62000c1e1900 */
[----:B------:R-:W-:-:S04]  /*07d0*/  IMAD.WIDE R14, R0, 0x20, R28 ;  /* 0x00000020000e7825 */ /* 0x000fc800078e021c */
[----:B--2---:R-:W-:Y:S02]  /*07e0*/  FADD.FTZ R12, R9, R12 ;  /* 0x0000000c090c7221 */ /* 0x004fe40000010000 */
[----:B------:R-:W2:Y:S01]  /*07f0*/  LDG.E R9, desc[UR14][R14.64] ;  /* 0x0000000e0e097981 */ /* 0x000ea2000c1e1900 */
[----:B---3--:R-:W-:-:S03]  /*0800*/  FADD.FTZ R21, R24, R21 ;  /* 0x0000001518157221 */ /* 0x008fc60000010000 */
[----:B------:R-:W3:Y:S01]  /*0810*/  LDG.E R24, desc[UR14][R28.64] ;  /* 0x0000000e1c187981 */ /* 0x000ee2000c1e1900 */
[----:B----4-:R-:W-:-:S03]  /*0820*/  FADD.FTZ R20, R25, R20 ;  /* 0x0000001419147221 */ /* 0x010fc60000010000 */
[----:B------:R-:W4:Y:S01]  /*0830*/  LDG.E R25, desc[UR14][R14.64+0x80] ;  /* 0x0000800e0e197981 */ /* 0x000f22000c1e1900 */
[----:B-----5:R-:W-:Y:S01]  /*0840*/  FADD.FTZ R4, R27, R4 ;  /* 0x000000041b047221 */ /* 0x020fe20000010000 */
[----:B0-----:R-:W-:Y:S01]  /*0850*/  MOV R27, UR12 ;  /* 0x0000000c001b7c02 */ /* 0x001fe20008000f00 */
[----:B--2---:R-:W-:-:S03]  /*0860*/  FADD.FTZ R18, R9, R18 ;  /* 0x0000001209127221 */ /* 0x004fc60000010000 */
[----:B------:R-:W-:Y:S01]  /*0870*/  LEA R9, P0, R27, R22, 0x3 ;  /* 0x000000161b097211 */ /* 0x000fe200078018ff */
[----:B------:R-:W-:-:S05]  /*0880*/  IMAD.WIDE R26, R0, 0x20, R14 ;  /* 0x00000020001a7825 */ /* 0x000fca00078e020e */
[----:B------:R-:W2:Y:S04]  /*0890*/  LDG.E R14, desc[UR14][R26.64+0x80] ;  /* 0x0000800e1a0e7981 */ /* 0x000ea8000c1e1900 */
[----:B------:R-:W5:Y:S01]  /*08a0*/  LDG.E R28, desc[UR14][R26.64] ;  /* 0x0000000e1a1c7981 */ /* 0x000f62000c1e1900 */
[----:B---3--:R-:W-:Y:S01]  /*08b0*/  FADD.FTZ R19, R24, R19 ;  /* 0x0000001318137221 */ /* 0x008fe20000010000 */
[----:B----4-:R-:W-:Y:S01]  /*08c0*/  FADD.FTZ R6, R25, R6 ;  /* 0x0000000619067221 */ /* 0x010fe20000010000 */
[----:B------:R-:W-:-:S05]  /*08d0*/  IMAD.WIDE R24, R0, 0x20, R26 ;  /* 0x0000002000187825 */ /* 0x000fca00078e021a */
[----:B------:R-:W3:Y:S01]  /*08e0*/  LDG.E R15, desc[UR14][R24.64] ;  /* 0x0000000e180f7981 */ /* 0x000ee2000c1e1900 */
[----:B------:R-:W-:Y:S01]  /*08f0*/  FADD.FTZ R11, R8, R11 ;  /* 0x0000000b080b7221 */ /* 0x000fe20000010000 */
[----:B------:R-:W-:Y:S02]  /*0900*/  MOV R29, UR13 ;  /* 0x0000000d001d7c02 */ /* 0x000fe40008000f00 */
[----:B------:R-:W-:-:S04]  /*0910*/  MOV R8, UR12 ;  /* 0x0000000c00087c02 */ /* 0x000fc80008000f00 */
[----:B------:R-:W-:Y:S02]  /*0920*/  LEA.HI.X R8, R8, R23, R29, 0x3, P0 ;  /* 0x0000001708087211 */ /* 0x000fe400000f1c1d */
[----:B------:R-:W4:Y:S01]  /*0930*/  LDG.E R29, desc[UR14][R22.64] ;  /* 0x0000000e161d7981 */ /* 0x000f22000c1e1900 */
[----:B--2---:R-:W-:-:S03]  /*0940*/  FADD.FTZ R3, R14, R3 ;  /* 0x000000030e037221 */ /* 0x004fc60000010000 */
[----:B------:R0:W2:Y:S02]  /*0950*/  LDG.E R14, desc[UR14][R24.64+0x80] ;  /* 0x0000800e180e7981 */ /* 0x0000a4000c1e1900 */
[----:B0-----:R-:W-:-:S04]  /*0960*/  IMAD.WIDE R24, R0, 0x20, R24 ;  /* 0x0000002000187825 */ /* 0x001fc800078e0218 */
[----:B-----5:R-:W-:Y:S02]  /*0970*/  FADD.FTZ R17, R28, R17 ;  /* 0x000000111c117221 */ /* 0x020fe40000010000 */
[----:B------:R0:W5:Y:S04]  /*0980*/  LDG.E R28, desc[UR14][R22.64+0x80] ;  /* 0x0000800e161c7981 */ /* 0x000168000c1e1900 */
[----:B------:R-:W5:Y:S04]  /*0990*/  LDG.E R26, desc[UR14][R24.64] ;  /* 0x0000000e181a7981 */ /* 0x000f68000c1e1900 */
[----:B------:R-:W5:Y:S01]  /*09a0*/  LDG.E R27, desc[UR14][R24.64+0x80] ;  /* 0x0000800e181b7981 */ /* 0x000f62000c1e1900 */
[----:B------:R-:W-:-:S02]  /*09b0*/  USHF.L.U32 UR5, UR12, 0x2, URZ ;  /* 0x000000020c057899 */ /* 0x000fc400080006ff */
[----:B------:R-:W-:Y:S01]  /*09c0*/  USHF.L.U64.HI UR6, UR12, 0x2, UR13 ;  /* 0x000000020c067899 */ /* 0x000fe2000801020d */
[----:B---3--:R-:W-:Y:S01]  /*09d0*/  FADD.FTZ R16, R15, R16 ;  /* 0x000000100f107221 */ /* 0x008fe20000010000 */
[----:B----4-:R-:W-:Y:S01]  /*09e0*/  FADD.FTZ R2, R29, R2 ;  /* 0x000000021d027221 */ /* 0x010fe20000010000 */
[----:B--2---:R-:W-:Y:S01]  /*09f0*/  FADD.FTZ R7, R14, R7 ;  /* 0x000000070e077221 */ /* 0x004fe20000010000 */
[----:B------:R-:W-:-:S04]  /*0a00*/  IADD3 R14, P0, PT, R22, UR5, RZ ;  /* 0x00000005160e7c10 */ /* 0x000fc8000ff1e0ff */
[----:B------:R-:W-:Y:S01]  /*0a10*/  IADD3.X R15, PT, PT, R23, UR6, RZ, P0, !PT ;  /* 0x00000006170f7c10 */ /* 0x000fe200087fe4ff */
[----:B0-----:R-:W-:-:S03]  /*0a20*/  IMAD.WIDE R22, R0, 0xc0, RZ ;  /* 0x000000c000167825 */ /* 0x001fc600078e02ff */
[----:B------:R-:W-:-:S04]  /*0a30*/  IADD3 R22, P0, P1, R24, UR5, -R22 ;  /* 0x0000000518167c10 */ /* 0x000fc8000f91e816 */
[----:B------:R-:W-:Y:S01]  /*0a40*/  IADD3.X R23, PT, PT, R25, UR6, ~R23, P0, P1 ;  /* 0x0000000619177c10 */ /* 0x000fe200087e2c17 */
[----:B-----5:R-:W-:-:S04]  /*0a50*/  FADD.FTZ R13, R26, R13 ;  /* 0x0000000d1a0d7221 */ /* 0x020fc80000010000 */
[----:B------:R-:W2:Y:S01]  /*0a60*/  LDG.E R26, desc[UR14][R22.64] ;  /* 0x0000000e161a7981 */ /* 0x000ea2000c1e1900 */
[----:B------:R-:W-:Y:S01]  /*0a70*/  FADD.FTZ R10, R27, R10 ;  /* 0x0000000a1b0a7221 */ /* 0x000fe20000010000 */
[----:B------:R-:W-:Y:S02]  /*0a80*/  IMAD.WIDE R24, R0, 0x20, R22 ;  /* 0x0000002000187825 */ /* 0x000fe400078e0216 */
[----:B------:R-:W3:Y:S02]  /*0a90*/  LDG.E R27, desc[UR14][R22.64+0x80] ;  /* 0x0000800e161b7981 */ /* 0x000ee4000c1e1900 */
[----:B------:R-:W-:Y:S02]  /*0aa0*/  FADD.FTZ R5, R28, R5 ;  /* 0x000000051c057221 */ /* 0x000fe40000010000 */
[----:B------:R-:W4:Y:S04]  /*0ab0*/  LDG.E R28, desc[UR14][R24.64+0x80] ;  /* 0x0000800e181c7981 */ /* 0x000f28000c1e1900 */
[----:B------:R-:W5:Y:S01]  /*0ac0*/  LDG.E R29, desc[UR14][R24.64] ;  /* 0x0000000e181d7981 */ /* 0x000f62000c1e1900 */
[----:B--2---:R-:W-:Y:S01]  /*0ad0*/  FADD.FTZ R21, R21, R26 ;  /* 0x0000001a15157221 */ /* 0x004fe20000010000 */
[----:B---3--:R-:W-:Y:S01]  /*0ae0*/  FADD.FTZ R12, R12, R27 ;  /* 0x0000001b0c0c7221 */ /* 0x008fe20000010000 */
[----:B------:R-:W-:-:S04]  /*0af0*/  IMAD.WIDE R26, R0, 0x20, R24 ;  /* 0x00000020001a7825 */ /* 0x000fc800078e0218 */
[----:B----4-:R-:W-:Y:S01]  /*0b00*/  FADD.FTZ R11, R11, R28 ;  /* 0x0000001c0b0b7221 */ /* 0x010fe20000010000 */
[----:B------:R-:W2:Y:S04]  /*0b10*/  LDG.E R22, desc[UR14][R26.64] ;  /* 0x0000000e1a167981 */ /* 0x000ea8000c1e1900 */
[----:B------:R0:W3:Y:S01]  /*0b20*/  LDG.E R28, desc[UR14][R26.64+0x80] ;  /* 0x0000800e1a1c7981 */ /* 0x0000e2000c1e1900 */
[----:B-----5:R-:W-:Y:S01]  /*0b30*/  FADD.FTZ R20, R20, R29 ;  /* 0x0000001d14147221 */ /* 0x020fe20000010000 */
[----:B0-----:R-:W-:-:S05]  /*0b40*/  IMAD.WIDE R26, R0, 0x20, R26 ;  /* 0x00000020001a7825 */ /* 0x001fca00078e021a */
[----:B------:R-:W4:Y:S04]  /*0b50*/  LDG.E R29, desc[UR14][R26.64] ;  /* 0x0000000e1a1d7981 */ /* 0x000f28000c1e1900 */
[----:B------:R-:W5:Y:S01]  /*0b60*/  LDG.E R23, desc[UR14][R26.64+0x80] ;  /* 0x0000800e1a177981 */ /* 0x000f62000c1e1900 */
[----:B------:R-:W-:-:S04]  /*0b70*/  IMAD.WIDE R24, R0, 0x20, R26 ;  /* 0x0000002000187825 */ /* 0x000fc800078e021a */
[----:B--2---:R-:W-:Y:S01]  /*0b80*/  FADD.FTZ R19, R19, R22 ;  /* 0x0000001613137221 */ /* 0x004fe20000010000 */
[----:B---3--:R-:W-:Y:S02]  /*0b90*/  FADD.FTZ R4, R4, R28 ;  /* 0x0000001c04047221 */ /* 0x008fe40000010000 */
[----:B------:R-:W2:Y:S01]  /*0ba0*/  LDG.E R28, desc[UR14][R24.64+0x80] ;  /* 0x0000800e181c7981 */ /* 0x000ea2000c1e1900 */
[----:B----4-:R-:W-:-:S03]  /*0bb0*/  FADD.FTZ R18, R18, R29 ;  /* 0x0000001d12127221 */ /* 0x010fc60000010000 */
[----:B------:R-:W3:Y:S01]  /*0bc0*/  LDG.E R29, desc[UR14][R24.64] ;  /* 0x0000000e181d7981 */ /* 0x000ee2000c1e1900 */
[----:B-----5:R-:W-:Y:S01]  /*0bd0*/  FADD.FTZ R6, R6, R23 ;  /* 0x0000001706067221 */ /* 0x020fe20000010000 */
[----:B------:R-:W-:-:S05]  /*0be0*/  IMAD.WIDE R22, R0, 0x20, R24 ;  /* 0x0000002000167825 */ /* 0x000fca00078e0218 */
[----:B------:R0:W4:Y:S04]  /*0bf0*/  LDG.E R26, desc[UR14][R22.64+0x80] ;  /* 0x0000800e161a7981 */ /* 0x000128000c1e1900 */
[----:B------:R-:W5:Y:S04]  /*0c00*/  LDG.E R25, desc[UR14][R22.64] ;  /* 0x0000000e16197981 */ /* 0x000f68000c1e1900 */
[----:B------:R-:W4:Y:S01]  /*0c10*/  LDG.E R24, desc[UR14][R14.64+0x80] ;  /* 0x0000800e0e187981 */ /* 0x000f22000c1e1900 */
[----:B--2---:R-:W-:Y:S01]  /*0c20*/  FADD.FTZ R3, R3, R28 ;  /* 0x0000001c03037221 */ /* 0x004fe20000010000 */
[----:B---3--:R-:W-:Y:S01]  /*0c30*/  FADD.FTZ R17, R17, R29 ;  /* 0x0000001d11117221 */ /* 0x008fe20000010000 */
[----:B------:R-:W-:-:S05]  /*0c40*/  IMAD.WIDE R28, R0, 0x20, R22 ;  /* 0x00000020001c7825 */ /* 0x000fca00078e0216 */
[----:B------:R-:W2:Y:S01]  /*0c50*/  LDG.E R27, desc[UR14][R28.64] ;  /* 0x0000000e1c1b7981 */ /* 0x000ea2000c1e1900 */
[----:B-----5:R-:W-:-:S03]  /*0c60*/  FADD.FTZ R16, R16, R25 ;  /* 0x0000001910107221 */ /* 0x020fc60000010000 */
[----:B------:R-:W3:Y:S04]  /*0c70*/  LDG.E R25, desc[UR14][R14.64] ;  /* 0x0000000e0e197981 */ /* 0x000ee8000c1e1900 */
[----:B------:R-:W5:Y:S01]  /*0c80*/  LDG.E R29, desc[UR14][R28.64+0x80] ;  /* 0x0000800e1c1d7981 */ /* 0x000f62000c1e1900 */
[----:B------:R-:W-:Y:S02]  /*0c90*/  UIADD3 UR4, UPT, UPT, UR4, 0x2, URZ ;  /* 0x0000000204047890 */ /* 0x000fe4000fffe0ff */
[----:B------:R-:W-:Y:S02]  /*0ca0*/  USHF.L.U32 UR6, UR12, 0x2, URZ ;  /* 0x000000020c067899 */ /* 0x000fe400080006ff */
[----:B------:R-:W-:Y:S02]  /*0cb0*/  UISETP.NE.AND UP0, UPT, UR4, URZ, UPT ;  /* 0x000000ff0400728c */ /* 0x000fe4000bf05270 */
[----:B------:R-:W-:-:S02]  /*0cc0*/  USHF.L.U64.HI UR5, UR12, 0x2, UR13 ;  /* 0x000000020c057899 */ /* 0x000fc4000801020d */
[----:B0-----:R-:W-:Y:S01]  /*0cd0*/  IADD3 R22, P0, PT, R14, UR6, RZ ;  /* 0x000000060e167c10 */ /* 0x001fe2000ff1e0ff */
[----:B----4-:R-:W-:Y:S01]  /*0ce0*/  FADD.FTZ R7, R7, R26 ;  /* 0x0000001a07077221 */ /* 0x010fe20000010000 */
[----:B------:R-:W-:Y:S02]  /*0cf0*/  FADD.FTZ R5, R5, R24 ;  /* 0x0000001805057221 */ /* 0x000fe40000010000 */
[----:B------:R-:W-:Y:S01]  /*0d00*/  IADD3.X R23, PT, PT, R15, UR5, RZ, P0, !PT ;  /* 0x000000050f177c10 */ /* 0x000fe200087fe4ff */
[----:B--2---:R-:W-:Y:S01]  /*0d10*/  FADD.FTZ R13, R13, R27 ;  /* 0x0000001b0d0d7221 */ /* 0x004fe20000010000 */
[----:B---3--:R-:W-:Y:S01]  /*0d20*/  FADD.FTZ R2, R2, R25 ;  /* 0x0000001902027221 */ /* 0x008fe20000010000 */
[----:B-----5:R-:W-:Y:S01]  /*0d30*/  FADD.FTZ R10, R10, R29 ;  /* 0x0000001d0a0a7221 */ /* 0x020fe20000010000 */
[----:B------:R-:W-:Y:S06]  /*0d40*/  BRA.U UP0, `(.L_x_910) ;  /* 0xfffffff9007c7547 */ /* 0x000fec000b83ffff */
[----:B------:R-:W-:Y:S02]  /*0d50*/  MOV R25, R9 ;  /* 0x0000000900197202 */ /* 0x000fe40000000f00 */
[----:B------:R-:W-:-:S07]  /*0d60*/  MOV R28, R8 ;  /* 0x00000008001c7202 */ /* 0x000fce0000000f00 */
.L_x_909:
[----:B------:R-:W0:Y:S01]  /*0d70*/  LDCU UR4, c[0x0][0x600] ;  /* 0x0000c000ff0477ac */ /* 0x000e220008000800 */
[----:B------:R-:W-:Y:S02]  /*0d80*/  MOV R8, R25 ;  /* 0x0000001900087202 */ /* 0x000fe40000000f00 */
[----:B------:R-:W-:Y:S01]  /*0d90*/  MOV R9, R28 ;  /* 0x0000001c00097202 */ /* 0x000fe20000000f00 */
[----:B0-----:R-:W-:-:S04]  /*0da0*/  ULOP3.LUT UR4, UR4, 0x1, URZ, 0xc0, !UPT ;  /* 0x0000000104047892 */ /* 0x001fc8000f8ec0ff */
[----:B------:R-:W-:-:S09]  /*0db0*/  UISETP.NE.U32.AND UP0, UPT, UR4, 0x1, UPT ;  /* 0x000000010400788c */ /* 0x000fd2000bf05070 */
[----:B------:R-:W-:Y:S05]  /*0dc0*/  BRA.U UP0, `(.L_x_908) ;  /* 0x0000000100bc7547 */ /* 0x000fea000b800000 */
[----:B------:R-:W2:Y:S01]  /*0dd0*/  LDG.E R15, desc[UR14][R8.64] ;  /* 0x0000000e080f7981 */ /* 0x000ea2000c1e1900 */
[----:B------:R-:W-:-:S03]  /*0de0*/  SHF.L.U32 R29, R0, 0x3, RZ ;  /* 0x00000003001d7819 */ /* 0x000fc600000006ff */
[----:B------:R-:W3:Y:S02]  /*0df0*/  LDG.E R24, desc[UR14][R8.64+0x80] ;  /* 0x0000800e08187981 */ /* 0x000ee4000c1e1900 */
[----:B------:R-:W-:-:S05]  /*0e00*/  IMAD.WIDE R28, R29, 0x4, R8 ;  /* 0x000000041d1c7825 */ /* 0x000fca00078e0208 */
[----:B------:R0:W4:Y:S02]  /*0e10*/  LDG.E R22, desc[UR14][R28.64] ;  /* 0x0000000e1c167981 */ /* 0x000124000c1e1900 */
[----:B0-----:R-:W-:-:S05]  /*0e20*/  IMAD.WIDE R28, R0, 0x20, R28 ;  /* 0x00000020001c7825 */ /* 0x001fca00078e021c */
[----:B------:R0:W5:Y:S02]  /*0e30*/  LDG.E R23, desc[UR14][R28.64] ;  /* 0x0000000e1c177981 */ /* 0x000164000c1e1900 */
[----:B0-----:R-:W-:-:S05]  /*0e40*/  IMAD.WIDE R28, R0, 0x20, R28 ;  /* 0x00000020001c7825 */ /* 0x001fca00078e021c */
[----:B------:R-:W5:Y:S01]  /*0e50*/  LDG.E R14, desc[UR14][R28.64] ;  /* 0x0000000e1c0e7981 */ /* 0x000f62000c1e1900 */
[----:B------:R-:W-:-:S05]  /*0e60*/  IMAD.WIDE R26, R0, 0x20, R28 ;  /* 0x00000020001a7825 */ /* 0x000fca00078e021c */
[----:B------:R0:W5:Y:S02]  /*0e70*/  LDG.E R9, desc[UR14][R26.64] ;  /* 0x0000000e1a097981 */ /* 0x000164000c1e1900 */
[----:B0-----:R-:W-:-:S05]  /*0e80*/  IMAD.WIDE R26, R0, 0x20, R26 ;  /* 0x00000020001a7825 */ /* 0x001fca00078e021a */
[----:B------:R0:W5:Y:S02]  /*0e90*/  LDG.E R8, desc[UR14][R26.64] ;  /* 0x0000000e1a087981 */ /* 0x000164000c1e1900 */
[----:B0-----:R-:W-:-:S04]  /*0ea0*/  IMAD.WIDE R26, R0, 0x20, R26 ;  /* 0x00000020001a7825 */ /* 0x001fc800078e021a */
[----:B--2---:R-:W-:Y:S02]  /*0eb0*/  FADD.FTZ R2, R2, R15 ;  /* 0x0000000f02027221 */ /* 0x004fe40000010000 */
[----:B------:R-:W2:Y:S01]  /*0ec0*/  LDG.E R15, desc[UR14][R26.64] ;  /* 0x0000000e1a0f7981 */ /* 0x000ea2000c1e1900 */
[----:B------:R-:W-:-:S04]  /*0ed0*/  IMAD.WIDE R28, R0, 0x20, R26 ;  /* 0x00000020001c7825 */ /* 0x000fc800078e021a */
[----:B---3--:R-:W-:Y:S02]  /*0ee0*/  FADD.FTZ R5, R5, R24 ;  /* 0x0000001805057221 */ /* 0x008fe40000010000 */
[----:B------:R0:W3:Y:S01]  /*0ef0*/  LDG.E R24, desc[UR14][R28.64] ;  /* 0x0000000e1c187981 */ /* 0x0000e2000c1e1900 */
[----:B----4-:R-:W-:Y:S01]  /*0f00*/  FADD.FTZ R21, R21, R22 ;  /* 0x0000001615157221 */ /* 0x010fe20000010000 */
[----:B0-----:R-:W-:-:S05]  /*0f10*/  IMAD.WIDE R28, R0, -0xc0, R28 ;  /* 0xffffff40001c7825 */ /* 0x001fca00078e021c */
[----:B------:R0:W4:Y:S01]  /*0f20*/  LDG.E R25, desc[UR14][R28.64+0x80] ;  /* 0x0000800e1c197981 */ /* 0x000122000c1e1900 */
[----:B-----5:R-:W-:Y:S01]  /*0f30*/  FADD.FTZ R20, R20, R23 ;  /* 0x0000001714147221 */ /* 0x020fe20000010000 */
[----:B0-----:R-:W-:-:S05]  /*0f40*/  IMAD.WIDE R28, R0, 0x20, R28 ;  /* 0x00000020001c7825 */ /* 0x001fca00078e021c */
[----:B------:R-:W5:Y:S01]  /*0f50*/  LDG.E R26, desc[UR14][R28.64+0x80] ;  /* 0x0000800e1c1a7981 */ /* 0x000f62000c1e1900 */
[----:B------:R-:W-:-:S04]  /*0f60*/  IMAD.WIDE R22, R0, 0x20, R28 ;  /* 0x0000002000167825 */ /* 0x000fc800078e021c */
[----:B------:R-:W-:Y:S01]  /*0f70*/  FADD.FTZ R19, R19, R14 ;  /* 0x0000000e13137221 */ /* 0x000fe20000010000 */
[----:B------:R0:W5:Y:S01]  /*0f80*/  LDG.E R27, desc[UR14][R22.64+0x80] ;  /* 0x0000800e161b7981 */ /* 0x000162000c1e1900 */
[----:B------:R-:W-:Y:S01]  /*0f90*/  FADD.FTZ R18, R18, R9 ;  /* 0x0000000912127221 */ /* 0x000fe20000010000 */
[----:B0-----:R-:W-:-:S05]  /*0fa0*/  IMAD.WIDE R22, R0, 0x20, R22 ;  /* 0x0000002000167825 */ /* 0x001fca00078e0216 */
[----:B------:R0:W5:Y:S01]  /*0fb0*/  LDG.E R29, desc[UR14][R22.64+0x80] ;  /* 0x0000800e161d7981 */ /* 0x000162000c1e1900 */
[----:B------:R-:W-:Y:S01]  /*0fc0*/  FADD.FTZ R17, R17, R8 ;  /* 0x0000000811117221 */ /* 0x000fe20000010000 */
[----:B0-----:R-:W-:-:S05]  /*0fd0*/  IMAD.WIDE R22, R0, 0x20, R22 ;  /* 0x0000002000167825 */ /* 0x001fca00078e0216 */
[----:B------:R-:W5:Y:S01]  /*0fe0*/  LDG.E R28, desc[UR14][R22.64+0x80] ;  /* 0x0000800e161c7981 */ /* 0x000f62000c1e1900 */
[----:B------:R-:W-:-:S04]  /*0ff0*/  IMAD.WIDE R8, R0, 0x20, R22 ;  /* 0x0000002000087825 */ /* 0x000fc800078e0216 */
[----:B--2---:R-:W-:Y:S01]  /*1000*/  FADD.FTZ R16, R16, R15 ;  /* 0x0000000f10107221 */ /* 0x004fe20000010000 */
[----:B------:R-:W-:Y:S02]  /*1010*/  IMAD.WIDE R14, R0, 0x20, R8 ;  /* 0x00000020000e7825 */ /* 0x000fe400078e0208 */
[----:B------:R-:W2:Y:S04]  /*1020*/  LDG.E R8, desc[UR14][R8.64+0x80] ;  /* 0x0000800e08087981 */ /* 0x000ea8000c1e1900 */
[----:B------:R-:W2:Y:S01]  /*1030*/  LDG.E R15, desc[UR14][R14.64+0x80] ;  /* 0x0000800e0e0f7981 */ /* 0x000ea2000c1e1900 */
[----:B---3--:R-:W-:Y:S01]  /*1040*/  FADD.FTZ R13, R13, R24 ;  /* 0x000000180d0d7221 */ /* 0x008fe20000010000 */
[----:B----4-:R-:W-:Y:S01]  /*1050*/  FADD.FTZ R12, R12, R25 ;  /* 0x000000190c0c7221 */ /* 0x010fe20000010000 */
[----:B-----5:R-:W-:Y:S01]  /*1060*/  FADD.FTZ R11, R11, R26 ;  /* 0x0000001a0b0b7221 */ /* 0x020fe20000010000 */
[----:B------:R-:W-:Y:S01]  /*1070*/  FADD.FTZ R4, R4, R27 ;  /* 0x0000001b04047221 */ /* 0x000fe20000010000 */
[----:B------:R-:W-:Y:S01]  /*1080*/  FADD.FTZ R6, R6, R29 ;  /* 0x0000001d06067221 */ /* 0x000fe20000010000 */
[----:B------:R-:W-:Y:S01]  /*1090*/  FADD.FTZ R3, R3, R28 ;  /* 0x0000001c03037221 */ /* 0x000fe20000010000 */
[----:B--2---:R-:W-:Y:S01]  /*10a0*/  FADD.FTZ R7, R7, R8 ;  /* 0x0000000807077221 */ /* 0x004fe20000010000 */
[----:B------:R-:W-:-:S07]  /*10b0*/  FADD.FTZ R10, R10, R15 ;  /* 0x0000000f0a0a7221 */ /* 0x000fce0000010000 */
.L_x_908:
[----:B------:R-:W0:Y:S01]  /*10c0*/  S2R R0, SR_TID.X ;  /* 0x0000000000007919 */ /* 0x000e220000002100 */
[----:B------:R-:W1:Y:S01]  /*10d0*/  LDCU UR6, c[0x0][0x500] ;  /* 0x0000a000ff0677ac */ /* 0x000e620008000800 */
[----:B------:R-:W2:Y:S01]  /*10e0*/  S2UR UR5, SR_CgaCtaId ;  /* 0x00000000000579c3 */ /* 0x000ea20000008800 */
[----:B------:R-:W-:Y:S01]  /*10f0*/  BSSY.RECONVERGENT B0, `(.L_x_911) ;  /* 0x0000057000007945 */ /* 0x000fe20003800200 */
[----:B------:R-:W-:Y:S01]  /*1100*/  UMOV UR4, 0x400 ;  /* 0x0000040000047882 */ /* 0x000fe20000000000 */
[----:B------:R-:W-:-:S05]  /*1110*/  UIADD3 UR8, UPT, UPT, -UR9, UR8, URZ ;  /* 0x0000000809087290 */ /* 0x000fca000fffe1ff */
[----:B------:R-:W3:Y:S01]  /*1120*/  LDC.64 R24, c[0x0][0x5d0] ;  /* 0x00017400ff187b82 */ /* 0x000ee20000000a00 */
[----:B-1----:R-:W-:Y:S01]  /*1130*/  FMUL.FTZ R8, R18, UR6 ;  /* 0x0000000612087c20 */ /* 0x002fe20008410000 */
[----:B------:R-:W-:Y:S01]  /*1140*/  FMUL.FTZ R17, R17, UR6 ;  /* 0x0000000611117c20 */ /* 0x000fe20008410000 */
[----:B------:R-:W-:Y:S01]  /*1150*/  FMUL.FTZ R14, R2, UR6 ;  /* 0x00000006020e7c20 */ /* 0x000fe20008410000 */
[----:B------:R-:W-:Y:S01]  /*1160*/  FMUL.FTZ R9, R20, UR6 ;  /* 0x0000000614097c20 */ /* 0x000fe20008410000 */
[----:B------:R-:W-:Y:S01]  /*1170*/  FMUL.FTZ R2, R19, UR6 ;  /* 0x0000000613027c20 */ /* 0x000fe20008410000 */
[----:B------:R-:W-:Y:S01]  /*1180*/  FMUL.FTZ R15, R13, UR6 ;  /* 0x000000060d0f7c20 */ /* 0x000fe20008410000 */
[----:B------:R-:W-:Y:S01]  /*1190*/  F2FP.F16.F32.PACK_AB R8, R17, R8 ;  /* 0x000000081108723e */ /* 0x000fe200000000ff */
[----:B------:R-:W-:Y:S01]  /*11a0*/  FMUL.FTZ R17, R5, UR6 ;  /* 0x0000000605117c20 */ /* 0x000fe20008410000 */
[----:B------:R-:W-:Y:S01]  /*11b0*/  FMUL.FTZ R18, R12, UR6 ;  /* 0x000000060c127c20 */ /* 0x000fe20008410000 */
[----:B------:R-:W-:Y:S01]  /*11c0*/  F2FP.F16.F32.PACK_AB R9, R2, R9 ;  /* 0x000000090209723e */ /* 0x000fe200000000ff */
[----:B------:R-:W-:Y:S01]  /*11d0*/  FMUL.FTZ R16, R16, UR6 ;  /* 0x0000000610107c20 */ /* 0x000fe20008410000 */
[----:B------:R-:W-:Y:S01]  /*11e0*/  FMUL.FTZ R19, R11, UR6 ;  /* 0x000000060b137c20 */ /* 0x000fe20008410000 */
[----:B------:R-:W-:Y:S01]  /*11f0*/  FMUL.FTZ R4, R4, UR6 ;  /* 0x0000000604047c20 */ /* 0x000fe20008410000 */
[C---:B0-----:R-:W-:Y:S01]  /*1200*/  SHF.L.U32 R5, R0.reuse, 0x4, RZ ;  /* 0x0000000400057819 */ /* 0x041fe200000006ff */
[----:B--2---:R-:W-:Y:S01]  /*1210*/  ULEA UR4, UR5, UR4, 0x18 ;  /* 0x0000000405047291 */ /* 0x004fe2000f8ec0ff */
[--C-:B------:R-:W-:Y:S01]  /*1220*/  SHF.R.U32.HI R13, RZ, 0x5, R0.reuse ;  /* 0x00000005ff0d7819 */ /* 0x100fe20000011600 */
[----:B------:R-:W-:Y:S01]  /*1230*/  FMUL.FTZ R7, R7, UR6 ;  /* 0x0000000607077c20 */ /* 0x000fe20008410000 */
[----:B------:R-:W-:Y:S01]  /*1240*/  SHF.L.U32 R2, R0, 0x1, RZ ;  /* 0x0000000100027819 */ /* 0x000fe200000006ff */
[----:B------:R-:W-:Y:S01]  /*1250*/  FMUL.FTZ R21, R21, UR6 ;  /* 0x0000000615157c20 */ /* 0x000fe20008410000 */
[----:B------:R-:W-:Y:S01]  /*1260*/  LOP3.LUT R5, R5, 0x1c0, RZ, 0xc0, !PT ;  /* 0x000001c005057812 */ /* 0x000fe200078ec0ff */
[----:B------:R-:W-:Y:S01]  /*1270*/  FMUL.FTZ R6, R6, UR6 ;  /* 0x0000000606067c20 */ /* 0x000fe20008410000 */
[----:B------:R-:W-:Y:S01]  /*1280*/  SHF.L.U32 R13, R13, 0xa, RZ ;  /* 0x0000000a0d0d7819 */ /* 0x000fe200000006ff */
[----:B------:R-:W-:Y:S01]  /*1290*/  FMUL.FTZ R3, R3, UR6 ;  /* 0x0000000603037c20 */ /* 0x000fe20008410000 */
[----:B------:R-:W-:-:S02]  /*12a0*/  SHF.R.U32.HI R12, RZ, 0x4, R0 ;  /* 0x00000004ff0c7819 */ /* 0x000fc40000011600 */
[----:B------:R-:W-:Y:S02]  /*12b0*/  LOP3.LUT R5, R5, 0x38, R2, 0xf8, !PT ;  /* 0x0000003805057812 */ /* 0x000fe400078ef802 */
[----:B------:R-:W-:Y:S02]  /*12c0*/  LOP3.LUT R13, R13, 0xc00, RZ, 0xc0, !PT ;  /* 0x00000c000d0d7812 */ /* 0x000fe400078ec0ff */
[----:B------:R-:W-:Y:S02]  /*12d0*/  LOP3.LUT R5, R5, 0x8, R12, 0x78, !PT ;  /* 0x0000000805057812 */ /* 0x000fe400078e780c */
[----:B------:R-:W-:Y:S02]  /*12e0*/  LOP3.LUT R2, R13, 0x6, R2, 0xf8, !PT ;  /* 0x000000060d027812 */ /* 0x000fe400078ef802 */
[----:B------:R-:W-:Y:S02]  /*12f0*/  R2P PR, R0, 0x18 ;  /* 0x0000001800007804 */ /* 0x000fe40000000000 */
[----:B------:R-:W-:Y:S01]  /*1300*/  F2FP.F16.F32.PACK_AB R11, R15, R16 ;  /* 0x000000100f0b723e */ /* 0x000fe200000000ff */
[----:B------:R-:W-:Y:S01]  /*1310*/  FMUL.FTZ R16, R10, UR6 ;  /* 0x000000060a107c20 */ /* 0x000fe20008410000 */
[----:B------:R-:W-:Y:S01]  /*1320*/  LOP3.LUT R2, R2, R5, RZ, 0xfc, !PT ;  /* 0x0000000502027212 */ /* 0x000fe200078efcff */
[----:B------:R-:W-:Y:S01]  /*1330*/  HFMA2 R5, -RZ, RZ, 0, 1.9073486328125e-06 ;  /* 0x00000020ff057431 */ /* 0x000fe200000001ff */
[----:B------:R-:W-:-:S02]  /*1340*/  F2FP.F16.F32.PACK_AB R13, R4, R19 ;  /* 0x00000013040d723e */ /* 0x000fc400000000ff */
[----:B------:R-:W-:Y:S02]  /*1350*/  LEA R4, R2, UR4, 0x1 ;  /* 0x0000000402047c11 */ /* 0x000fe4000f8e08ff */
[----:B------:R-:W-:Y:S02]  /*1360*/  F2FP.F16.F32.PACK_AB R16, R16, R7 ;  /* 0x000000071010723e */ /* 0x000fe400000000ff */
[----:B------:R-:W-:Y:S01]  /*1370*/  SEL R7, R5, 0xffffffe0, !P3 ;  /* 0xffffffe005077807 */ /* 0x000fe20005800000 */
[----:B------:R-:W-:Y:S01]  /*1380*/  STS [R4+0x400], R9 ;  /* 0x0004000904007388 */ /* 0x000fe20000000800 */
[C---:B------:R-:W-:Y:S02]  /*1390*/  IADD3 R22, PT, PT, R4.reuse, 0x40, RZ ;  /* 0x0000004004167810 */ /* 0x040fe40007ffe0ff */
[----:B------:R-:W-:Y:S02]  /*13a0*/  @P4 IADD3 R22, PT, PT, R4, -0x40, RZ ;  /* 0xffffffc004164810 */ /* 0x000fe40007ffe0ff */
[----:B------:R-:W-:-:S02]  /*13b0*/  F2FP.F16.F32.PACK_AB R14, R21, R14 ;  /* 0x0000000e150e723e */ /* 0x000fc400000000ff */
[----:B------:R-:W-:Y:S02]  /*13c0*/  F2FP.F16.F32.PACK_AB R12, R18, R17 ;  /* 0x00000011120c723e */ /* 0x000fe400000000ff */
[----:B------:R-:W-:Y:S01]  /*13d0*/  IADD3 R18, PT, PT, R4, R7, RZ ;  /* 0x0000000704127210 */ /* 0x000fe20007ffe0ff */
[----:B------:R0:W-:Y:S01]  /*13e0*/  STS [R4], R14 ;  /* 0x0000000e04007388 */ /* 0x0001e20000000800 */
[----:B------:R-:W-:Y:S02]  /*13f0*/  F2FP.F16.F32.PACK_AB R17, R3, R6 ;  /* 0x000000060311723e */ /* 0x000fe400000000ff */
[----:B------:R-:W-:Y:S01]  /*1400*/  IADD3 R19, PT, PT, R7, R22, RZ ;  /* 0x0000001607137210 */ /* 0x000fe20007ffe0ff */
[----:B------:R1:W-:Y:S01]  /*1410*/  STS [R18], R8 ;  /* 0x0000000812007388 */ /* 0x0003e20000000800 */
[----:B------:R-:W-:Y:S02]  /*1420*/  SHF.L.U32 R10, R0, 0x3, RZ ;  /* 0x00000003000a7819 */ /* 0x000fe400000006ff */
[----:B------:R-:W-:Y:S01]  /*1430*/  MOV R15, RZ ;  /* 0x000000ff000f7202 */ /* 0x000fe20000000f00 */
[----:B------:R-:W-:Y:S01]  /*1440*/  STS [R18+0x400], R11 ;  /* 0x0004000b12007388 */ /* 0x000fe20000000800 */
[----:B------:R-:W-:-:S02]  /*1450*/  LOP3.LUT R3, R10, 0x1f8, RZ, 0xc0, !PT ;  /* 0x000001f80a037812 */ /* 0x000fc400078ec0ff */
[----:B0-----:R-:W-:Y:S01]  /*1460*/  LOP3.LUT R14, R10, 0x38, RZ, 0xc0, !PT ;  /* 0x000000380a0e7812 */ /* 0x001fe200078ec0ff */
[----:B------:R0:W-:Y:S01]  /*1470*/  STS [R22], R12 ;  /* 0x0000000c16007388 */ /* 0x0001e20000000800 */
[----:B------:R-:W-:Y:S02]  /*1480*/  LOP3.LUT R5, R3, 0x38, R0, 0x78, !PT ;  /* 0x0000003803057812 */ /* 0x000fe400078e7800 */
[----:B------:R-:W1:Y:S01]  /*1490*/  LDC.64 R2, c[0x0][0x5b8] ;  /* 0x00016e00ff027b82 */ /* 0x000e620000000a00 */
[----:B------:R2:W-:Y:S01]  /*14a0*/  STS [R22+0x400], R13 ;  /* 0x0004000d16007388 */ /* 0x0005e20000000800 */
[----:B------:R-:W-:Y:S02]  /*14b0*/  LOP3.LUT R5, R5, 0x1e00, R10, 0xf8, !PT ;  /* 0x00001e0005057812 */ /* 0x000fe400078ef80a */
[----:B------:R-:W-:Y:S01]  /*14c0*/  SHF.R.U32.HI R21, RZ, 0x3, R0 ;  /* 0x00000003ff157819 */ /* 0x000fe20000011600 */
[----:B------:R4:W-:Y:S01]  /*14d0*/  STS [R19], R17 ;  /* 0x0000001113007388 */ /* 0x0009e20000000800 */
[----:B------:R-:W-:Y:S01]  /*14e0*/  LEA R20, R5, UR4, 0x1 ;  /* 0x0000000405147c11 */ /* 0x000fe2000f8e08ff */
[----:B------:R-:W5:Y:S01]  /*14f0*/  LDCU UR4, c[0x0][0x440] ;  /* 0x00008800ff0477ac */ /* 0x000f620008000800 */
[----:B------:R-:W-:Y:S01]  /*1500*/  IADD3 R0, PT, PT, R21, 0x20, RZ ;  /* 0x0000002015007810 */ /* 0x000fe20007ffe0ff */
[----:B------:R4:W-:Y:S01]  /*1510*/  STS [R19+0x400], R16 ;  /* 0x0004001013007388 */ /* 0x0009e20000000800 */
[----:B------:R-:W-:Y:S01]  /*1520*/  BAR.SYNC.DEFER_BLOCKING 0x0 ;  /* 0x0000000000007b1d */ /* 0x000fe20000010000 */
[----:B-1----:R-:W-:Y:S01]  /*1530*/  IMAD.WIDE.U32 R8, R2, UR9, R14 ;  /* 0x0000000902087c25 */ /* 0x002fe2000f8e000e */
[----:B-----5:R-:W-:-:S03]  /*1540*/  ISETP.GE.AND P0, PT, R14, UR4, PT ;  /* 0x000000040e007c0c */ /* 0x020fc6000bf06270 */
[----:B------:R-:W-:Y:S01]  /*1550*/  IMAD R9, R3, UR9, R9 ;  /* 0x0000000903097c24 */ /* 0x000fe2000f8e0209 */
[----:B0-----:R-:W-:-:S04]  /*1560*/  IADD3 R12, P1, PT, R8, UR7, RZ ;  /* 0x00000007080c7c10 */ /* 0x001fc8000ff3e0ff */
[----:B--2---:R-:W-:Y:S02]  /*1570*/  IADD3.X R13, PT, PT, R9, UR11, RZ, P1, !PT ;  /* 0x0000000b090d7c10 */ /* 0x004fe40008ffe4ff */
[----:B------:R-:W-:Y:S01]  /*1580*/  ISETP.GE.OR P1, PT, R21, UR8, P0 ;  /* 0x0000000815007c0c */ /* 0x000fe20008726670 */
[----:B------:R4:W0:Y:S01]  /*1590*/  LDS.128 R4, [R20+0x1000] ;  /* 0x0010000014047984 */ /* 0x0008220000000c00 */
[----:B---3--:R-:W-:Y:S01]  /*15a0*/  IMAD.WIDE.U32 R12, R24, UR17, R12 ;  /* 0x00000011180c7c25 */ /* 0x008fe2000f8e000c */
[----:B------:R-:W-:-:S03]  /*15b0*/  ISETP.GE.OR P0, PT, R0, UR8, P0 ;  /* 0x0000000800007c0c */ /* 0x000fc60008706670 */
[----:B------:R-:W-:-:S07]  /*15c0*/  IMAD R15, R25, UR17, R13 ;  /* 0x00000011190f7c24 */ /* 0x000fce000f8e020d */
[----:B----4-:R-:W-:Y:S05]  /*15d0*/  @P1 BRA `(.L_x_912) ;  /* 0x0000000000201947 */ /* 0x010fea0003800000 */
[----:B------:R-:W1:Y:S01]  /*15e0*/  LDS.128 R8, [R20] ;  /* 0x0000000014087984 */ /* 0x000e620000000c00 */
[----:B------:R-:W2:Y:S01]  /*15f0*/  LDCU.64 UR4, c[0x0][0x558] ;  /* 0x0000ab00ff0477ac */ /* 0x000ea20008000a00 */
[----:B------:R-:W-:-:S05]  /*1600*/  MOV R14, R12 ;  /* 0x0000000c000e7202 */ /* 0x000fca0000000f00 */
[----:B------:R-:W-:-:S04]  /*1610*/  IMAD.WIDE.U32 R16, R21, R2, R14 ;  /* 0x0000000215107225 */ /* 0x000fc800078e000e */
[----:B------:R-:W-:Y:S01]  /*1620*/  IMAD R17, R21, R3, R17 ;  /* 0x0000000315117224 */ /* 0x000fe200078e0211 */
[----:B--2---:R-:W-:-:S04]  /*1630*/  LEA R18, P1, R16, UR4, 0x1 ;  /* 0x0000000410127c11 */ /* 0x004fc8000f8208ff */
[----:B------:R-:W-:-:S05]  /*1640*/  LEA.HI.X R19, R16, UR5, R17, 0x1, P1 ;  /* 0x0000000510137c11 */ /* 0x000fca00088f0c11 */
[----:B-1----:R1:W-:Y:S04]  /*1650*/  STG.E.128 desc[UR14][R18.64], R8 ;  /* 0x0000000812007986 */ /* 0x0023e8000c101d0e */
.L_x_912:
[----:B------:R-:W-:Y:S05]  /*1660*/  BSYNC.RECONVERGENT B0 ;  /* 0x0000000000007941 */ /* 0x000fea0003800200 */
.L_x_911:
[----:B------:R-:W-:Y:S05]  /*1670*/  @P0 EXIT ;  /* 0x000000000000094d */ /* 0x000fea0003800000 */
[----:B-1----:R-:W-:Y:S01]  /*1680*/  IADD3 R11, P0, PT, R21, 0x20, RZ ;  /* 0x00000020150b7810 */ /* 0x002fe20007f1e0ff */
[----:B------:R-:W1:Y:S01]  /*1690*/  LDCU.64 UR4, c[0x0][0x558] ;  /* 0x0000ab00ff0477ac */ /* 0x000e620008000a00 */
[----:B------:R-:W-:Y:S02]  /*16a0*/  MOV R8, R12 ;  /* 0x0000000c00087202 */ /* 0x000fe40000000f00 */
[----:B------:R-:W-:-:S05]  /*16b0*/  IADD3.X R9, PT, PT, RZ, RZ, RZ, P0, !PT ;  /* 0x000000ffff097210 */ /* 0x000fca00007fe4ff */
[----:B------:R-:W-:Y:S01]  /*16c0*/  IMAD R0, R9, R2, RZ ;  /* 0x0000000209007224 */ /* 0x000fe200078e02ff */
[----:B------:R-:W-:-:S03]  /*16d0*/  MOV R9, R15 ;  /* 0x0000000f00097202 */ /* 0x000fc60000000f00 */
[C---:B------:R-:W-:Y:S02]  /*16e0*/  IMAD R3, R11.reuse, R3, R0 ;  /* 0x000000030b037224 */ /* 0x040fe400078e0200 */
[----:B------:R-:W-:-:S03]  /*16f0*/  IMAD.WIDE.U32 R8, R11, R2, R8 ;  /* 0x000000020b087225 */ /* 0x000fc600078e0008 */
[----:B-1----:R-:W-:Y:S02]  /*1700*/  LEA R2, P0, R8, UR4, 0x1 ;  /* 0x0000000408027c11 */ /* 0x002fe4000f8008ff */
[----:B------:R-:W-:-:S04]  /*1710*/  IADD3 R3, PT, PT, R9, R3, RZ ;  /* 0x0000000309037210 */ /* 0x000fc80007ffe0ff */
[----:B------:R-:W-:-:S05]  /*1720*/  LEA.HI.X R3, R8, UR5, R3, 0x1, P0 ;  /* 0x0000000508037c11 */ /* 0x000fca00080f0c03 */
[----:B0-----:R-:W-:Y:S01]  /*1730*/  STG.E.128 desc[UR14][R2.64], R4 ;  /* 0x0000000402007986 */ /* 0x001fe2000c101d0e */
[----:B------:R-:W-:Y:S05]  /*1740*/  EXIT ;  /* 0x000000000000794d */ /* 0x000fea0003800000 */
.L_x_913:
        /* <DEDUP_REMOVED lines=11> */
.L_x_2767:


//--------------------- .text._ZN5flash44flash_bwd_dq_dk_dv_loop_seqk_parallel_kernelI23Flash_bwd_kernel_traitsILi64ELi64ELi128ELi8ELi2ELi4ELi4ELb1ELb0EN7cutlass6half_tE19Flash_kernel_traitsILi64ELi64ELi128ELi8ES3_EELb1ELb0ELb0ELb0ELb0ELb1ELb0EEEvNS_16Flash_bwd_paramsE --------------------------
	.section	.text._ZN5flash44flash_bwd_dq_dk_dv_loop_seqk_parallel_kernelI23Flash_bwd_kernel_traitsILi64ELi64ELi128ELi8ELi2ELi4ELi4ELb1ELb0EN7cutlass6half_tE19Flash_kernel_traitsILi64ELi64ELi128ELi8ES3_EELb1ELb0ELb0ELb0ELb0ELb1ELb0EEEvNS_16Flash_bwd_paramsE,"ax",@progbits
	.align	128
        .global         _ZN5flash44flash_bwd_dq_dk_dv_loop_seqk_parallel_kernelI23Flash_bwd_kernel_traitsILi64ELi64ELi128ELi8ELi2ELi4ELi4ELb1ELb0EN7cutlass6half_tE19Flash_kernel_traitsILi64ELi64ELi128ELi8ES3_EELb1ELb0ELb0ELb0ELb0ELb1ELb0EEEvNS_16Flash_bwd_paramsE
        .type           _ZN5flash44flash_bwd_dq_dk_dv_loop_seqk_parallel_kernelI23Flash_bwd_kernel_traitsILi64ELi64ELi128ELi8ELi2ELi4ELi4ELb1ELb0EN7cutlass6half_tE19Flash_kernel_traitsILi64ELi64ELi128ELi8ES3_EELb1ELb0ELb0ELb0ELb0ELb1ELb0EEEvNS_16Flash_bwd_paramsE,@function
        .size           _ZN5flash44flash_bwd_dq_dk_dv_loop_seqk_parallel_kernelI23Flash_bwd_kernel_traitsILi64ELi64ELi128ELi8ELi2ELi4ELi4ELb1ELb0EN7cutlass6half_tE19Flash_kernel_traitsILi64ELi64ELi128ELi8ES3_EELb1ELb0ELb0ELb0ELb0ELb1ELb0EEEvNS_16Flash_bwd_paramsE,(.L_x_2768 - _ZN5flash44flash_bwd_dq_dk_dv_loop_seqk_parallel_kernelI23Flash_bwd_kernel_traitsILi64ELi64ELi128ELi8ELi2ELi4ELi4ELb1ELb0EN7cutlass6half_tE19Flash_kernel_traitsILi64ELi64ELi128ELi8ES3_EELb1ELb0ELb0ELb0ELb0ELb1ELb0EEEvNS_16Flash_bwd_paramsE)
        .other          _ZN5flash44flash_bwd_dq_dk_dv_loop_seqk_parallel_kernelI23Flash_bwd_kernel_traitsILi64ELi64ELi128ELi8ELi2ELi4ELi4ELb1ELb0EN7cutlass6half_tE19Flash_kernel_traitsILi64ELi64ELi128ELi8ES3_EELb1ELb0ELb0ELb0ELb0ELb1ELb0EEEvNS_16Flash_bwd_paramsE,@"STO_CUDA_ENTRY STV_DEFAULT"
_ZN5flash44flash_bwd_dq_dk_dv_loop_seqk_parallel_kernelI23Flash_bwd_kernel_traitsILi64ELi64ELi128ELi8ELi2ELi4ELi4ELb1ELb0EN7cutlass6half_tE19Flash_kernel_traitsILi64ELi64ELi128ELi8ES3_EELb1ELb0ELb0ELb0ELb0ELb1ELb0EEEvNS_16Flash_bwd_paramsE:
.text._ZN5flash44flash_bwd_dq_dk_dv_loop_seqk_parallel_kernelI23Flash_bwd_kernel_traitsILi64ELi64ELi128ELi8ELi2ELi4ELi4ELb1ELb0EN7cutlass6half_tE19Flash_kernel_traitsILi64ELi64ELi128ELi8ES3_EELb1ELb0ELb0ELb0ELb0ELb1ELb0EEEvNS_16Flash_bwd_paramsE:
        /* <DEDUP_REMOVED lines=108> */
.L_x_961:
        /* <DEDUP_REMOVED lines=20> */
[----:B------:R3:W2:Y:S04]  /*0800*/  @P4 LDG.E R226, desc[UR20][R10.64] ;  /* 0x000000140ae24981 */ /* 0x0006a8000c1e1900 */
        /* <DEDUP_REMOVED lines=12> */
[----:B---3--:R-:W3:Y:S01]  /*08d0*/  @!P3 LDC R10, c[0x0][0x434] ;  /* 0x00010d00ff0abb82 */ /* 0x008ee20000000800 */
        /* <DEDUP_REMOVED lines=11> */
.L_x_914:
        /* <DEDUP_REMOVED lines=9> */
[----:B------:R-:W1:Y:S01]  /*0a20*/  @!P3 LDC.64 R6, c[0x0][0x398] ;  /* 0x0000e600ff06bb82 */ /* 0x000e620000000a00 */
[----:B------:R-:W-:-:S04]  /*0a30*/  SHF.R.S32.HI R219, RZ, 0x6, R8 ;  /* 0x00000006ffdb7819 */ /* 0x000fc80000011408 */
[----:B------:R-:W-:-:S03]  /*0a40*/  LEA R18, R219, 0xffffffc0, 0x6 ;  /* 0xffffffc0db127811 */ /* 0x000fc600078e30ff */
[----:B------:R-:W2:Y:S01]  /*0a50*/  @P3 LDC.64 R4, c[0x0][0x3b0] ;  /* 0x0000ec00ff043b82 */ /* 0x000ea20000000a00 */
[----:B------:R-:W-:Y:S01]  /*0a60*/  SHF.R.S32.HI R20, RZ, 0x1f, R18 ;  /* 0x0000001fff147819 */ /* 0x000fe20000011412 */
[----:B-1----:R-:W-:-:S04]  /*0a70*/  @!P3 IMAD.WIDE.U32 R14, R183, R6, RZ ;  /* 0x00000006b70eb225 */ /* 0x002fc800078e00ff */
[----:B------:R-:W-:Y:S02]  /*0a80*/  @!P3 IMAD R17, R183, R7, R15 ;  /* 0x00000007b711b224 */ /* 0x000fe400078e020f */
[----:B------:R-:W-:Y:S02]  /*0a90*/  @!P3 IMAD.MOV.U32 R19, RZ, RZ, R14 ;  /* 0x000000ffff13b224 */ /* 0x000fe400078e000e */
[----:B--2---:R-:W-:-:S04]  /*0aa0*/  @P3 IMAD.WIDE.U32 R6, R12, R4, RZ ;  /* 0x000000040c063225 */ /* 0x004fc800078e00ff */
[----:B------:R-:W-:Y:S02]  /*0ab0*/  @P3 IMAD R17, R12, R5, R7 ;  /* 0x000000050c113224 */ /* 0x000fe400078e0207 */
[----:B------:R-:W-:Y:S01]  /*0ac0*/  @P3 IMAD.MOV.U32 R19, RZ, RZ, R6 ;  /* 0x000000ffff133224 */ /* 0x000fe200078e0006 */
        /* <DEDUP_REMOVED lines=13> */
.L_x_916:
[----:B------:R-:W1:Y:S01]  /*0ba0*/  LDCU.64 UR16, c[0x0][0x3b8] ;  /* 0x00007700ff1077ac */ /* 0x000e620008000a00 */
[----:B------:R-:W-:-:S05]  /*0bb0*/  IADD3 R4, PT, PT, R227, R228, RZ ;  /* 0x000000e4e3047210 */ /* 0x000fca0007ffe0ff */
[C---:B-1----:R-:W-:Y:S02]  /*0bc0*/  IMAD R14, R4.reuse, UR17, RZ ;  /* 0x00000011040e7c24 */ /* 0x042fe4000f8e02ff */
[----:B------:R-:W-:-:S05]  /*0bd0*/  IMAD.WIDE.U32 R4, R4, UR16, RZ ;  /* 0x0000001004047c25 */ /* 0x000fca000f8e00ff */
[----:B------:R-:W-:Y:S02]  /*0be0*/  IADD3 R14, PT, PT, R5, R14, RZ ;  /* 0x0000000e050e7210 */ /* 0x000fe40007ffe0ff */
[----:B------:R-:W-:-:S07]  /*0bf0*/  MOV R15, R4 ;  /* 0x00000004000f7202 */ /* 0x000fce0000000f00 */
.L_x_917:
[----:B------:R-:W1:Y:S01]  /*0c00*/  LDC R4, c[0x0][0x3e8] ;  /* 0x0000fa00ff047b82 */ /* 0x000e620000000800 */
[----:B------:R-:W-:Y:S01]  /*0c10*/  USHF.R.S32.HI UR27, URZ, 0x1f, UR22 ;  /* 0x0000001fff1b7899 */ /* 0x000fe20008011416 */
        /* <DEDUP_REMOVED lines=38> */
.L_x_918:
[----:B------:R-:W1:Y:S01]  /*0e80*/  LDCU.64 UR14, c[0x0][0x3c0] ;  /* 0x00007800ff0e77ac */ /* 0x000e620008000a00 */
[----:B------:R-:W-:-:S05]  /*0e90*/  IADD3 R4, PT, PT, R227, R228, RZ ;  /* 0x000000e4e3047210 */ /* 0x000fca0007ffe0ff */
[C---:B-1----:R-:W-:Y:S02]  /*0ea0*/  IMAD R8, R4.reuse, UR15, RZ ;  /* 0x0000000f04087c24 */ /* 0x042fe4000f8e02ff */
[----:B------:R-:W-:-:S05]  /*0eb0*/  IMAD.WIDE.U32 R4, R4, UR14, RZ ;  /* 0x0000000e04047c25 */ /* 0x000fca000f8e00ff */
[----:B------:R-:W-:Y:S02]  /*0ec0*/  IADD3 R8, PT, PT, R5, R8, RZ ;  /* 0x0000000805087210 */ /* 0x000fe40007ffe0ff */
[----:B------:R-:W-:-:S07]  /*0ed0*/  MOV R9, R4 ;  /* 0x0000000400097202 */ /* 0x000fce0000000f00 */
.L_x_919:
[----:B------:R-:W1:Y:S01]  /*0ee0*/  @!P3 LDC.64 R6, c[0x0][0x588] ;  /* 0x00016200ff06bb82 */ /* 0x000e620000000a00 */
[----:B------:R-:W2:Y:S01]  /*0ef0*/  LDCU UR23, c[0x0][0x3e0] ;  /* 0x00007c00ff1777ac */ /* 0x000ea20008000800 */
[----:B------:R-:W2:Y:S06]  /*0f00*/  LDCU UR26, c[0x0][0x44c] ;  /* 0x00008980ff1a77ac */ /* 0x000eac0008000800 */
[----:B------:R-:W3:Y:S01]  /*0f10*/  @P3 LDC.64 R4, c[0x0][0x590] ;  /* 0x00016400ff043b82 */ /* 0x000ee20000000a00 */
[----:B--2---:R-:W-:Y:S01]  /*0f20*/  UIMAD.WIDE UR6, UR23, UR26, URZ ;  /* 0x0000001a170672a5 */ /* 0x004fe2000f8e02ff */
[----:B-1----:R-:W-:-:S04]  /*0f30*/  @!P3 IMAD.WIDE.U32 R28, R183, R6, RZ ;  /* 0x00000006b71cb225 */ /* 0x002fc800078e00ff */
[----:B------:R-:W-:Y:S02]  /*0f40*/  @!P3 IMAD R24, R183, R7, R29 ;  /* 0x00000007b718b224 */ /* 0x000fe400078e021d */
[----:B---3--:R-:W-:-:S04]  /*0f50*/  @P3 IMAD.WIDE.U32 R22, R12, R4, RZ ;  /* 0x000000040c163225 */ /* 0x008fc800078e00ff */
[----:B------:R-:W-:Y:S01]  /*0f60*/  @P3 IMAD R24, R12, R5, R23 ;  /* 0x000000050c183224 */ /* 0x000fe200078e0217 */
[----:B------:R-:W-:Y:S01]  /*0f70*/  @P3 MOV R28, R22 ;  /* 0x00000016001c3202 */ /* 0x000fe20000000f00 */
        /* <DEDUP_REMOVED lines=9> */
[----:B------:R-:W-:Y:S01]  /*1010*/  IMAD R4, R22, UR4, R4 ;  /* 0x0000000416047c24 */ /* 0x000fe2000f8e0204 */
[----:B------:R-:W-:-:S04]  /*1020*/  USHF.R.S32.HI UR4, URZ, 0x1f, UR26 ;  /* 0x0000001fff047899 */ /* 0x000fc8000801141a */
[----:B------:R-:W-:-:S05]  /*1030*/  IADD3 R4, PT, PT, R7, R4, RZ ;  /* 0x0000000407047210 */ /* 0x000fca0007ffe0ff */
[----:B------:R-:W-:Y:S02]  /*1040*/  IMAD R23, R4, UR26, RZ ;  /* 0x0000001a04177c24 */ /* 0x000fe4000f8e02ff */
[----:B------:R-:W-:-:S04]  /*1050*/  IMAD.WIDE.U32 R4, R6, UR26, RZ ;  /* 0x0000001a06047c25 */ /* 0x000fc8000f8e00ff */
[----:B------:R-:W-:Y:S01]  /*1060*/  IMAD R23, R6, UR4, R23 ;  /* 0x0000000406177c24 */ /* 0x000fe2000f8e0217 */
[----:B------:R-:W-:-:S04]  /*1070*/  MOV R27, R4 ;  /* 0x00000004001b7202 */ /* 0x000fc80000000f00 */
[----:B------:R-:W-:Y:S01]  /*1080*/  IADD3 R23, PT, PT, R5, R23, RZ ;  /* 0x0000001705177210 */ /* 0x000fe20007ffe0ff */
[----:B------:R-:W-:Y:S06]  /*1090*/  BRA `(.L_x_921) ;  /* 0x0000000000107947 */ /* 0x000fec0003800000 */
.L_x_920:
[C---:B------:R-:W-:Y:S02]  /*10a0*/  IMAD R23, R12.reuse, UR7, RZ ;  /* 0x000000070c177c24 */ /* 0x040fe4000f8e02ff */
[----:B------:R-:W-:-:S05]  /*10b0*/  IMAD.WIDE.U32 R4, R12, UR6, RZ ;  /* 0x000000060c047c25 */ /* 0x000fca000f8e00ff */
[----:B------:R-:W-:Y:S02]  /*10c0*/  IADD3 R23, PT, PT, R5, R23, RZ ;  /* 0x0000001705177210 */ /* 0x000fe40007ffe0ff */
[----:B------:R-:W-:Y:S02]  /*10d0*/  MOV R27, R4 ;  /* 0x00000004001b7202 */ /* 0x000fe40000000f00 */
.L_x_921:
[----:B------:R-:W1:Y:S01]  /*10e0*/  LDCU.U8 UR4, c[0x0][0x548] ;  /* 0x0000a900ff0477ac */ /* 0x000e620008000000 */
[----:B------:R-:W-:Y:S01]  /*10f0*/  SHF.L.U32 R7, R183, 0x7, RZ ;  /* 0x00000007b7077819 */ /* 0x000fe200000006ff */
[----:B------:R-:W-:Y:S01]  /*1100*/  IMAD R26, R182, UR26, RZ ;  /* 0x0000001ab61a7c24 */ /* 0x000fe2000f8e02ff */
[----:B------:R-:W2:Y:S02]  /*1110*/  LDCU.U8 UR8, c[0x0][0x5f0] ;  /* 0x0000be00ff0877ac */ /* 0x000ea40008000000 */
[----:B------:R-:W-:-:S04]  /*1120*/  SEL R32, R7, RZ, P0 ;  /* 0x000000ff07207207 */ /* 0x000fc80000000000 */
[----:B------:R-:W-:-:S04]  /*1130*/  IADD3 R32, P0, PT, R18, R32, RZ ;  /* 0x0000002012207210 */ /* 0x000fc80007f1e0ff */
[----:B------:R-:W-:Y:S01]  /*1140*/  IADD3.X R21, PT, PT, RZ, R20, RZ, P0, !PT ;  /* 0x00000014ff157210 */ /* 0x000fe200007fe4ff */
[----:B-1----:R-:W-:-:S04]  /*1150*/  UISETP.NE.AND UP0, UPT, UR4, URZ, UPT ;  /* 0x000000ff0400728c */ /* 0x002fc8000bf05270 */
[----:B------:R-:W-:-:S04]  /*1160*/  IMAD R21, R21, UR6, RZ ;  /* 0x0000000615157c24 */ /* 0x000fc8000f8e02ff */
[C---:B------:R-:W-:Y:S02]  /*1170*/  IMAD R21, R32.reuse, UR7, R21 ;  /* 0x0000000720157c24 */ /* 0x040fe4000f8e0215 */
[----:B------:R-:W-:-:S05]  /*1180*/  IMAD.WIDE.U32 R32, R32, UR6, RZ ;  /* 0x0000000620207c25 */ /* 0x000fca000f8e00ff */
        /* <DEDUP_REMOVED lines=9> */
.L_x_922:
[----:B------:R-:W1:Y:S01]  /*1220*/  LDC R16, c[0x0][0x434] ;  /* 0x00010d00ff107b82 */ /* 0x000e620000000800 */
[----:B------:R-:W-:-:S04]  /*1230*/  IMAD R4, R183, UR23, R182 ;  /* 0x00000017b7047c24 */ /* 0x000fc8000f8e02b6 */
[----:B-1----:R-:W-:-:S03]  /*1240*/  IMAD R16, R4, R16, RZ ;  /* 0x0000001004107224 */ /* 0x002fc600078e02ff */
.L_x_923:
        /* <DEDUP_REMOVED lines=12> */
.L_x_924:
[----:B------:R-:W1:Y:S01]  /*1310*/  LDC R25, c[0x0][0x444] ;  /* 0x00011100ff197b82 */ /* 0x000e620000000800 */
[----:B------:R-:W-:-:S04]  /*1320*/  IMAD R4, R183, UR23, R182 ;  /* 0x00000017b7047c24 */ /* 0x000fc8000f8e02b6 */
[----:B-1----:R-:W-:-:S07]  /*1330*/  IMAD R25, R4, R25, RZ ;  /* 0x0000001904197224 */ /* 0x002fce00078e02ff */
.L_x_925:
[----:B------:R-:W1:Y:S01]  /*1340*/  LDC.64 R4, c[0x0][0x3b0] ;  /* 0x0000ec00ff047b82 */ /* 0x000e620000000a00 */
[----:B------:R-:W2:Y:S01]  /*1350*/  LDCU.128 UR4, c[0x0][0x590] ;  /* 0x0000b200ff0477ac */ /* 0x000ea20008000c00 */
[----:B------:R-:W3:Y:S01]  /*1360*/  S2R R12, SR_TID.X ;  /* 0x00000000000c7919 */ /* 0x000ee20000002100 */
[----:B------:R-:W-:Y:S01]  /*1370*/  IADD3 R28, P0, PT, R197, R28, RZ ;  /* 0x0000001cc51c7210 */ /* 0x000fe20007f1e0ff */
[----:B------:R-:W-:Y:S01]  /*1380*/  IMAD.MOV.U32 R34, RZ, RZ, R197 ;  /* 0x000000ffff227224 */ /* 0x000fe200078e00c5 */
[----:B------:R-:W-:Y:S01]  /*1390*/  UIMAD UR26, UR23, UR26, URZ ;  /* 0x0000001a171a72a4 */ /* 0x000fe2000f8e02ff */
[----:B------:R-:W-:Y:S01]  /*13a0*/  IMAD.MOV.U32 R35, RZ, RZ, RZ ;  /* 0x000000ffff237224 */ /* 0x000fe200078e00ff */
[----:B------:R-:W4:Y:S01]  /*13b0*/  LDCU.64 UR12, c[0x0][0x3c8] ;  /* 0x00007900ff0c77ac */ /* 0x000f220008000a00 */
[----:B------:R-:W5:Y:S01]  /*13c0*/  LDC.64 R6, c[0x0][0x5f8] ;  /* 0x00017e00ff067b82 */ /* 0x000f620000000a00 */
[----:B------:R-:W-:Y:S01]  /*13d0*/  IMAD.X R29, RZ, RZ, R24, P0 ;  /* 0x000000ffff1d7224 */ /* 0x000fe200000e0618 */
[--C-:B------:R-:W-:Y:S01]  /*13e0*/  IADD3 R24, P1, P0, R32, R27, R26.reuse ;  /* 0x0000001b20187210 */ /* 0x100fe2000783e01a */
[----:B------:R-:W-:Y:S01]  /*13f0*/  USHF.L.U32 UR28, UR26, 0x6, URZ ;  /* 0x000000061a1c7899 */ /* 0x000fe200080006ff */
[----:B------:R-:W-:Y:S01]  /*1400*/  SHF.R.S32.HI R26, RZ, 0x1f, R26 ;  /* 0x0000001fff1a7819 */ /* 0x000fe2000001141a */
[----:B------:R-:W4:Y:S01]  /*1410*/  LDCU.64 UR10, c[0x0][0x380] ;  /* 0x00007000ff0a77ac */ /* 0x000f220008000a00 */
[----:B------:R-:W-:Y:S01]  /*1420*/  ISETP.GT.AND P4, PT, R10, RZ, PT ;  /* 0x000000ff0a00720c */ /* 0x000fe20003f84270 */
[C---:B------:R-:W-:Y:S01]  /*1430*/  IMAD R25, R22.reuse, 0x40, R25 ;  /* 0x0000004016197824 */ /* 0x040fe200078e0219 */
[----:B------:R-:W-:Y:S01]  /*1440*/  IADD3.X R21, PT, PT, R21, R23, R26, P1, P0 ;  /* 0x0000001715157210 */ /* 0x000fe20000fe041a */
[----:B------:R-:W-:Y:S01]  /*1450*/  IMAD R236, R22, 0x40, R16 ;  /* 0x0000004016ec7824 */ /* 0x000fe200078e0210 */
[----:B------:R-:W-:Y:S01]  /*1460*/  ISETP.NE.AND P1, PT, RZ, UR8, PT ;  /* 0x00000008ff007c0c */ /* 0x000fe2000bf25270 */
[----:B--2---:R-:W-:Y:S01]  /*1470*/  IMAD R30, R20, UR4, RZ ;  /* 0x00000004141e7c24 */ /* 0x004fe2000f8e02ff */
[----:B------:R-:W2:Y:S01]  /*1480*/  LDCU.64 UR8, c[0x0][0x550] ;  /* 0x0000aa00ff0877ac */ /* 0x000ea20008000a00 */
[----:B------:R-:W-:Y:S01]  /*1490*/  IMAD.WIDE.U32 R28, R18, UR4, R28 ;  /* 0x00000004121c7c25 */ /* 0x000fe2000f8e001c */
[----:B------:R-:W-:Y:S01]  /*14a0*/  BSSY.RECONVERGENT B1, `(.L_x_915) ;  /* 0x0000654000017945 */ /* 0x000fe20003800200 */
[----:B-1----:R-:W-:-:S02]  /*14b0*/  SHF.L.U64.HI R23, R4, 0x5, R5 ;  /* 0x0000000504177819 */ /* 0x002fc40000010205 */
[----:B------:R-:W-:Y:S02]  /*14c0*/  IMAD R27, R18, UR5, R30 ;  /* 0x00000005121b7c24 */ /* 0x000fe4000f8e021e */
[-C--:B------:R-:W-:Y:S02]  /*14d0*/  IMAD R20, R20, R4.reuse, RZ ;  /* 0x0000000414147224 */ /* 0x080fe400078e02ff */
[C---:B------:R-:W-:Y:S01]  /*14e0*/  IMAD.WIDE.U32 R30, R18.reuse, R4, R34 ;  /* 0x00000004121e7225 */ /* 0x040fe200078e0022 */
[----:B------:R-:W-:Y:S02]  /*14f0*/  IADD3 R29, PT, PT, R29, R27, RZ ;  /* 0x0000001b1d1d7210 */ /* 0x000fe40007ffe0ff */
[----:B------:R-:W1:Y:S01]  /*1500*/  LDC.64 R26, c[0x0][0x5e8] ;  /* 0x00017a00ff1a7b82 */ /* 0x000e620000000a00 */
[----:B------:R-:W-:Y:S01]  /*1510*/  IMAD R20, R18, R5, R20 ;  /* 0x0000000512147224 */ /* 0x000fe200078e0214 */
[----:B------:R-:W-:Y:S01]  /*1520*/  IADD3 R18, P2, PT, R19, R30, RZ ;  /* 0x0000001e13127210 */ /* 0x000fe20007f5e0ff */
[----:B------:R-:W-:Y:S01]  /*1530*/  IMAD.WIDE.U32 R28, R182, UR6, R28 ;  /* 0x00000006b61c7c25 */ /* 0x000fe2000f8e001c */
[----:B---3--:R-:W-:-:S02]  /*1540*/  LOP3.LUT R232, R12, 0x1f, RZ, 0xc0, !PT ;  /* 0x0000001f0ce87812 */ /* 0x008fc400078ec0ff */
[----:B------:R-:W-:Y:S01]  /*1550*/  IADD3.X R19, PT, PT, R17, R31, R20, P2, !PT ;  /* 0x0000001f11137210 */ /* 0x000fe200017fe414 */
[----:B-----5:R-:W-:-:S04]  /*1560*/  IMAD.WIDE.U32 R30, R6, UR18, RZ ;  /* 0x00000012061e7c25 */ /* 0x020fc8000f8e00ff */
[----:B------:R-:W-:Y:S01]  /*1570*/  IMAD R17, R187, UR26, R232 ;  /* 0x0000001abb117c24 */ /* 0x000fe2000f8e02e8 */
[----:B------:R-:W-:Y:S01]  /*1580*/  SEL R6, R30, RZ, P1 ;  /* 0x000000ff1e067207 */ /* 0x000fe20000800000 */
[----:B------:R-:W-:Y:S02]  /*1590*/  IMAD R7, R7, UR18, R31 ;  /* 0x0000001207077c24 */ /* 0x000fe4000f8e021f */
[C---:B------:R-:W-:Y:S01]  /*15a0*/  IMAD R29, R182.reuse, UR7, R29 ;  /* 0x00000007b61d7c24 */ /* 0x040fe2000f8e021d */
[----:B------:R-:W-:Y:S01]  /*15b0*/  IADD3 R6, P2, P0, R17, R24, R6 ;  /* 0x0000001811067210 */ /* 0x000fe2000785e006 */
[----:B------:R-:W3:Y:S01]  /*15c0*/  LDCU.64 UR6, c[0x0][0x570] ;  /* 0x0000ae00ff0677ac */ /* 0x000ee20008000a00 */
[----:B------:R-:W-:Y:S01]  /*15d0*/  SHF.R.S32.HI R17, RZ, 0x1f, R17 ;  /* 0x0000001fff117819 */ /* 0x000fe20000011411 */
[----:B----4-:R-:W-:Y:S01]  /*15e0*/  IMAD.WIDE.U32 R30, R182, UR12, R18 ;  /* 0x0000000cb61e7c25 */ /* 0x010fe2000f8e0012 */
[----:B------:R-:W-:Y:S01]  /*15f0*/  SEL R7, R7, RZ, P1 ;  /* 0x000000ff07077207 */ /* 0x000fe20000800000 */
[----:B------:R-:W-:Y:S01]  /*1600*/  USHF.L.U64.HI UR12, UR4, 0x5, UR5 ;  /* 0x00000005040c7899 */ /* 0x000fe20008010205 */
[----:B------:R-:W-:Y:S01]  /*1610*/  SHF.L.U32 R24, R4, 0x5, RZ ;  /* 0x0000000504187819 */ /* 0x000fe200000006ff */
[----:B------:R-:W-:Y:S01]  /*1620*/  IMAD.U32 R18, RZ, RZ, UR28 ;  /* 0x0000001cff127e24 */ /* 0x000fe2000f8e00ff */
[----:B------:R-:W-:Y:S01]  /*1630*/  IADD3.X R21, PT, PT, R17, R21, R7, P2, P0 ;  /* 0x0000001511157210 */ /* 0x000fe200017e0407 */
[----:B------:R-:W-:Y:S01]  /*1640*/  IMAD R31, R182, UR13, R31 ;  /* 0x0000000db61f7c24 */ /* 0x000fe2000f8e021f */
[----:B------:R-:W-:Y:S01]  /*1650*/  IADD3 R17, P0, PT, R6, UR28, RZ ;  /* 0x0000001c06117c10 */ /* 0x000fe2000ff1e0ff */
[C---:B------:R-:W-:Y:S01]  /*1660*/  IMAD.WIDE.U32 R28, R189.reuse, UR4, R28 ;  /* 0x00000004bd1c7c25 */ /* 0x040fe2000f8e001c */
[----:B------:R-:W4:Y:S02]  /*1670*/  LDC.64 R6, c[0x0][0x420] ;  /* 0x00010800ff067b82 */ /* 0x000f240000000a00 */
[----:B------:R-:W-:Y:S01]  /*1680*/  LEA.HI.X.SX32 R18, R18, R21, 0x1, P0 ;  /* 0x0000001512127211 */ /* 0x000fe200000f0eff */
[----:B------:R-:W-:Y:S01]  /*1690*/  IMAD.WIDE.U32 R20, R189, R4, R30 ;  /* 0x00000004bd147225 */ /* 0x000fe200078e001e */
[----:B--2---:R-:W-:-:S03]  /*16a0*/  LEA R209, P2, R28, UR8, 0x1 ;  /* 0x000000081cd17c11 */ /* 0x004fc6000f8408ff */
[C---:B------:R-:W-:Y:S01]  /*16b0*/  IMAD R206, R189.reuse, R5, R21 ;  /* 0x00000005bdce7224 */ /* 0x040fe200078e0215 */
[C---:B------:R-:W-:Y:S01]  /*16c0*/  LEA R207, P3, R20.reuse, UR10, 0x1 ;  /* 0x0000000a14cf7c11 */ /* 0x040fe2000f8608ff */
[----:B------:R-:W-:Y:S01]  /*16d0*/  IMAD R208, R189, UR5, R29 ;  /* 0x00000005bdd07c24 */ /* 0x000fe2000f8e021d */
[----:B---3--:R-:W-:Y:S01]  /*16e0*/  LEA R234, P0, R17, UR6, 0x2 ;  /* 0x0000000611ea7c11 */ /* 0x008fe2000f8010ff */
[----:B-1----:R-:W-:Y:S01]  /*16f0*/  IMAD.WIDE R26, R25, 0x4, R26 ;  /* 0x00000004191a7825 */ /* 0x002fe200078e021a */
[----:B------:R-:W-:Y:S01]  /*1700*/  LEA.HI.X R206, R20, UR11, R206, 0x1, P3 ;  /* 0x0000000b14ce7c11 */ /* 0x000fe200098f0cce */
[----:B------:R-:W-:Y:S01]  /*1710*/  USHF.L.U32 UR6, UR4, 0x5, URZ ;  /* 0x0000000504067899 */ /* 0x000fe200080006ff */
[----:B------:R-:W-:Y:S01]  /*1720*/  LEA.HI.X R208, R28, UR9, R208, 0x1, P2 ;  /* 0x000000091cd07c11 */ /* 0x000fe200090f0cd0 */
[----:B------:R-:W-:Y:S01]  /*1730*/  IMAD.MOV.U32 R203, RZ, RZ, R27 ;  /* 0x000000ffffcb7224 */ /* 0x000fe200078e001b */
[----:B------:R-:W-:Y:S02]  /*1740*/  LEA.HI.X R235, R17, UR7, R18, 0x2, P0 ;  /* 0x0000000711eb7c11 */ /* 0x000fe400080f1412 */
[----:B------:R-:W-:-:S02]  /*1750*/  IADD3 R16, P3, PT, R189, 0x60, RZ ;  /* 0x00000060bd107810 */ /* 0x000fc40007f7e0ff */
[C---:B------:R-:W-:Y:S02]  /*1760*/  IADD3 R17, P2, PT, R189.reuse, 0x40, RZ ;  /* 0x00000040bd117810 */ /* 0x040fe40007f5e0ff */
[----:B------:R-:W-:Y:S01]  /*1770*/  IADD3 R18, P0, PT, R189, 0x20, RZ ;  /* 0x00000020bd127810 */ /* 0x000fe20007f1e0ff */
[----:B------:R-:W-:Y:S01]  /*1780*/  IMAD.X R19, RZ, RZ, RZ, P3 ;  /* 0x000000ffff137224 */ /* 0x000fe200018e06ff */
[----:B------:R-:W-:Y:S01]  /*1790*/  MOV R204, R26 ;  /* 0x0000001a00cc7202 */ /* 0x000fe20000000f00 */
[----:B----4-:R-:W-:Y:S01]  /*17a0*/  IMAD.WIDE R236, R236, 0x4, R6 ;  /* 0x00000004ecec7825 */ /* 0x010fe200078e0206 */
[----:B------:R-:W-:-:S03]  /*17b0*/  IADD3.X R21, PT, PT, RZ, RZ, RZ, P0, !PT ;  /* 0x000000ffff157210 */ /* 0x000fc600007fe4ff */
[----:B------:R-:W-:Y:S01]  /*17c0*/  IMAD.X R20, RZ, RZ, RZ, P2 ;  /* 0x000000ffff147224 */ /* 0x000fe200010e06ff */
[----:B------:R-:W-:Y:S06]  /*17d0*/  @P4 BRA `(.L_x_926) ;  /* 0x0000000800484947 */ /* 0x000fec0003800000 */
        /* <DEDUP_REMOVED lines=12> */
.L_x_927:
[----:B------:R-:W1:Y:S01]  /*18a0*/  LDCU.64 UR8, c[0x0][0x5c0] ;  /* 0x0000b800ff0877ac */ /* 0x000e620008000a00 */
[----:B------:R-:W-:-:S05]  /*18b0*/  IADD3 R4, PT, PT, R227, R228, RZ ;  /* 0x000000e4e3047210 */ /* 0x000fca0007ffe0ff */
[C---:B-1----:R-:W-:Y:S02]  /*18c0*/  IMAD R6, R4.reuse, UR9, RZ ;  /* 0x0000000904067c24 */ /* 0x042fe4000f8e02ff */
[----:B------:R-:W-:-:S05]  /*18d0*/  IMAD.WIDE.U32 R4, R4, UR8, RZ ;  /* 0x0000000804047c25 */ /* 0x000fca000f8e00ff */
[----:B------:R-:W-:Y:S02]  /*18e0*/  IADD3 R6, PT, PT, R5, R6, RZ ;  /* 0x0000000605067210 */ /* 0x000fe40007ffe0ff */
.L_x_928:
        /* <DEDUP_REMOVED lines=11> */
.L_x_929:
[----:B------:R-:W1:Y:S01]  /*19a0*/  LDCU.64 UR6, c[0x0][0x5c8] ;  /* 0x0000b900ff0677ac */ /* 0x000e620008000a00 */
[----:B------:R-:W-:-:S05]  /*19b0*/  IADD3 R227, PT, PT, R227, R228, RZ ;  /* 0x000000e4e3e37210 */ /* 0x000fca0007ffe0ff */
[C---:B-1----:R-:W-:Y:S02]  /*19c0*/  IMAD R7, R227.reuse, UR7, RZ ;  /* 0x00000007e3077c24 */ /* 0x042fe4000f8e02ff */
[----:B------:R-:W-:-:S05]  /*19d0*/  IMAD.WIDE.U32 R8, R227, UR6, RZ ;  /* 0x00000006e3087c25 */ /* 0x000fca000f8e00ff */
[----:B------:R-:W-:Y:S02]  /*19e0*/  IADD3 R7, PT, PT, R9, R7, RZ ;  /* 0x0000000709077210 */ /* 0x000fe40007ffe0ff */
.L_x_930:
[----:B------:R-:W-:Y:S01]  /*19f0*/  VIADD R226, R226, -UR22 ;  /* 0x80000016e2e27c36 */ /* 0x000fe20008000000 */
[----:B------:R-:W1:Y:S01]  /*1a00*/  LDCU.64 UR4, c[0x0][0x5d8] ;  /* 0x0000bb00ff0477ac */ /* 0x000e620008000a00 */
[----:B------:R-:W-:Y:S01]  /*1a10*/  IMAD.U32 R5, RZ, RZ, UR8 ;  /* 0x00000008ff057e24 */ /* 0x000fe2000f8e00ff */
[----:B------:R-:W-:Y:S02]  /*1a20*/  BSSY.RECONVERGENT B0, `(.L_x_931) ;  /* 0x000001f000007945 */ /* 0x000fe40003800200 */
[-C--:B------:R-:W-:Y:S01]  /*1a30*/  ISETP.GE.AND P4, PT, R189, R226.reuse, PT ;  /* 0x000000e2bd00720c */ /* 0x080fe20003f86270 */
[----:B------:R-:W-:Y:S01]  /*1a40*/  UIMAD UR10, UR27, UR8, URZ ;  /* 0x000000081b0a72a4 */ /* 0x000fe2000f8e02ff */
[----:B------:R-:W-:Y:S01]  /*1a50*/  IMAD.WIDE.U32 R10, R5, UR22, R34 ;  /* 0x00000016050a7c25 */ /* 0x000fe2000f8e0022 */
[-C--:B------:R-:W-:Y:S02]  /*1a60*/  ISETP.GE.AND P3, PT, R194, R226.reuse, PT ;  /* 0x000000e2c200720c */ /* 0x080fe40003f66270 */
[----:B------:R-:W-:Y:S01]  /*1a70*/  UIMAD UR10, UR22, UR9, UR10 ;  /* 0x00000009160a72a4 */ /* 0x000fe2000f8e020a */
[----:B------:R-:W-:-:S02]  /*1a80*/  ISETP.GE.AND P2, PT, R193, R226, PT ;  /* 0x000000e2c100720c */ /* 0x000fc40003f46270 */
[----:B------:R-:W-:Y:S02]  /*1a90*/  IADD3 R10, P0, PT, R4, R10, RZ ;  /* 0x0000000a040a7210 */ /* 0x000fe40007f1e0ff */
[----:B------:R-:W-:Y:S02]  /*1aa0*/  ISETP.GE.AND P1, PT, R192, R226, PT ;  /* 0x000000e2c000720c */ /* 0x000fe40003f26270 */
[----:B------:R-:W-:Y:S01]  /*1ab0*/  IADD3.X R11, PT, PT, R6, UR10, R11, P0, !PT ;  /* 0x0000000a060b7c10 */ /* 0x000fe200087fe40b */
[----:B------:R-:W2:Y:S02]  /*1ac0*/  @!P4 LDC.64 R4, c[0x0][0x560] ;  /* 0x00015800ff04cb82 */ /* 0x000ea40000000a00 */
[----:B-1----:R-:W-:-:S04]  /*1ad0*/  IMAD.WIDE.U32 R10, R182, UR4, R10 ;  /* 0x00000004b60a7c25 */ /* 0x002fc8000f8e000a */
[----:B------:R-:W-:Y:S01]  /*1ae0*/  IMAD R13, R182, UR5, R11 ;  /* 0x00000005b60d7c24 */ /* 0x000fe2000f8e020b */
[----:B------:R-:W-:-:S05]  /*1af0*/  @!P4 MOV R12, R10 ;  /* 0x0000000a000cc202 */ /* 0x000fca0000000f00 */
[----:B------:R-:W-:-:S04]  /*1b00*/  @!P4 IMAD.WIDE.U32 R22, R189, UR8, R12 ;  /* 0x00000008bd16cc25 */ /* 0x000fc8000f8e000c */
[----:B------:R-:W-:Y:S01]  /*1b10*/  @!P4 IMAD R6, R189, UR9, R23 ;  /* 0x00000009bd06cc24 */ /* 0x000fe2000f8e0217 */
[----:B--2---:R-:W-:Y:S01]  /*1b20*/  @!P4 LEA R14, P0, R22, R4, 0x1 ;  /* 0x00000004160ec211 */ /* 0x004fe200078008ff */
[----:B------:R-:W-:-:S03]  /*1b30*/  IMAD.U32 R4, RZ, RZ, UR6 ;  /* 0x00000006ff047e24 */ /* 0x000fc6000f8e00ff */
        /* <DEDUP_REMOVED lines=13> */
.L_x_932:
[----:B------:R-:W-:Y:S05]  /*1c10*/  BSYNC.RECONVERGENT B0 ;  /* 0x0000000000007941 */ /* 0x000fea0003800200 */
.L_x_931:
        /* <DEDUP_REMOVED lines=12> */
.L_x_934:
[----:B------:R-:W-:Y:S05]  /*1ce0*/  BSYNC.RECONVERGENT B0 ;  /* 0x0000000000007941 */ /* 0x000fea0003800200 */
.L_x_933:
[----:B------:R-:W-:Y:S04]  /*1cf0*/  BSSY.RECONVERGENT B0, `(.L_x_935) ;  /* 0x000000b000007945 */ /* 0x000fe80003800200 */
[----:B------:R-:W-:Y:S05]  /*1d00*/  @P1 BRA `(.L_x_936) ;  /* 0x0000000000241947 */ /* 0x000fea0003800000 */
[----:B------:R-:W4:Y:S01]  /*1d10*/  LDCU.64 UR4, c[0x0][0x560] ;  /* 0x0000ac00ff0477ac */ /* 0x000f220008000a00 */
[----:B------:R-:W-:Y:S01]  /*1d20*/  MOV R11, R13 ;  /* 0x0000000d000b7202 */ /* 0x000fe20000000f00 */
[----:B------:R-:W-:Y:S02]  /*1d30*/  IMAD R5, R19, UR8, RZ ;  /* 0x0000000813057c24 */ /* 0x000fe4000f8e02ff */
[----:B------:R-:W-:-:S04]  /*1d40*/  IMAD.WIDE.U32 R10, R16, UR8, R10 ;  /* 0x00000008100a7c25 */ /* 0x000fc8000f8e000a */
[----:B------:R-:W-:-:S05]  /*1d50*/  IMAD R5, R16, UR9, R5 ;  /* 0x0000000910057c24 */ /* 0x000fca000f8e0205 */
[----:B------:R-:W-:Y:S02]  /*1d60*/  IADD3 R5, PT, PT, R11, R5, RZ ;  /* 0x000000050b057210 */ /* 0x000fe40007ffe0ff */
[----:B----4-:R-:W-:-:S04]  /*1d70*/  LEA R12, P0, R10, UR4, 0x1 ;  /* 0x000000040a0c7c11 */ /* 0x010fc8000f8008ff */
[----:B------:R-:W-:-:S05]  /*1d80*/  LEA.HI.X R13, R10, UR5, R5, 0x1, P0 ;  /* 0x000000050a0d7c11 */ /* 0x000fca00080f0c05 */
[----:B------:R4:W-:Y:S04]  /*1d90*/  STG.E.128 desc[UR20][R12.64], RZ ;  /* 0x000000ff0c007986 */ /* 0x0009e8000c101d14 */
.L_x_936:
[----:B------:R-:W-:Y:S05]  /*1da0*/  BSYNC.RECONVERGENT B0 ;  /* 0x0000000000007941 */ /* 0x000fea0003800200 */
.L_x_935:
[----:B------:R-:W5:Y:S01]  /*1db0*/  LDCU.64 UR4, c[0x0][0x5e0] ;  /* 0x0000bc00ff0477ac */ /* 0x000f620008000a00 */
[----:B------:R-:W-:Y:S01]  /*1dc0*/  IMAD.WIDE.U32 R10, R4, UR22, R34 ;  /* 0x00000016040a7c25 */ /* 0x000fe2000f8e0022 */
[----:B------:R-:W-:Y:S01]  /*1dd0*/  BSSY.RECONVERGENT B0, `(.L_x_937) ;  /* 0x0000019000007945 */ /* 0x000fe20003800200 */
[----:B------:R-:W1:Y:S01]  /*1de0*/  @!P4 LDC.64 R4, c[0x0][0x568] ;  /* 0x00015a00ff04cb82 */ /* 0x000e620000000a00 */
[----:B------:R-:W-:Y:S01]  /*1df0*/  UIMAD UR27, UR27, UR6, URZ ;  /* 0x000000061b1b72a4 */ /* 0x000fe2000f8e02ff */
[----:B------:R-:W-:-:S03]  /*1e00*/  IADD3 R8, P0, PT, R8, R10, RZ ;  /* 0x0000000a08087210 */ /* 0x000fc60007f1e0ff */
[----:B------:R-:W-:-:S06]  /*1e10*/  UIMAD UR27, UR22, UR7, UR27 ;  /* 0x00000007161b72a4 */ /* 0x000fcc000f8e021b */
[----:B------:R-:W-:-:S03]  /*1e20*/  IADD3.X R9, PT, PT, R7, UR27, R11, P0, !PT ;  /* 0x0000001b07097c10 */ /* 0x000fc600087fe40b */
        /* <DEDUP_REMOVED lines=19> */
.L_x_938:
[----:B------:R-:W-:Y:S05]  /*1f60*/  BSYNC.RECONVERGENT B0 ;  /* 0x0000000000007941 */ /* 0x000fea0003800200 */
.L_x_937:
        /* <DEDUP_REMOVED lines=12> */
.L_x_940:
[----:B------:R-:W-:Y:S05]  /*2030*/  BSYNC.RECONVERGENT B0 ;  /* 0x0000000000007941 */ /* 0x000fea0003800200 */
.L_x_939:
        /* <DEDUP_REMOVED lines=12> */
.L_x_926:
[----:B------:R-:W-:Y:S01]  /*2100*/  VIADD R200, R226, -UR22 ;  /* 0x80000016e2c87c36 */ /* 0x000fe20008000000 */
[----:B------:R-:W1:Y:S01]  /*2110*/  LDCU.64 UR4, c[0x0][0x3d8] ;  /* 0x00007b00ff0477ac */ /* 0x000e620008000a00 */
[----:B------:R-:W-:Y:S02]  /*2120*/  IMAD.U32 R4, RZ, RZ, UR14 ;  /* 0x0000000eff047e24 */ /* 0x000fe4000f8e00ff */
[----:B------:R-:W-:Y:S01]  /*2130*/  IMAD.U32 R30, RZ, RZ, UR16 ;  /* 0x00000010ff1e7e24 */ /* 0x000fe2000f8e00ff */
[-C--:B------:R-:W-:Y:S01]  /*2140*/  ISETP.GE.AND P6, PT, R189, R200.reuse, PT ;  /* 0x000000c8bd00720c */ /* 0x080fe20003fc6270 */
[----:B------:R-:W-:Y:S01]  /*2150*/  UIMAD UR7, UR27, UR14, URZ ;  /* 0x0000000e1b0772a4 */ /* 0x000fe2000f8e02ff */
[----:B------:R-:W-:Y:S01]  /*2160*/  IMAD.WIDE.U32 R6, R4, UR22, R34 ;  /* 0x0000001604067c25 */ /* 0x000fe2000f8e0022 */
[----:B------:R-:W-:-:S03]  /*2170*/  ISETP.GE.AND P5, PT, R194, R200, PT ;  /* 0x000000c8c200720c */ /* 0x000fc60003fa6270 */
[----:B------:R-:W-:Y:S01]  /*2180*/  IMAD.MOV.U32 R223, RZ, RZ, 0x7f800000 ;  /* 0x7f800000ffdf7424 */ /* 0x000fe200078e00ff */
[----:B------:R-:W-:Y:S01]  /*2190*/  UIMAD UR7, UR22, UR15, UR7 ;  /* 0x0000000f160772a4 */ /* 0x000fe2000f8e0207 */
[----:B------:R-:W-:Y:S01]  /*21a0*/  IADD3 R28, P0, PT, R9, R6, RZ ;  /* 0x00000006091c7210 */ /* 0x000fe20007f1e0ff */
[----:B------:R-:W-:Y:S01]  /*21b0*/  IMAD.WIDE.U32 R30, R30, UR22, R34 ;  /* 0x000000161e1e7c25 */ /* 0x000fe2000f8e0022 */
[----:B------:R-:W-:-:S03]  /*21c0*/  ISETP.GE.AND P4, PT, R193, R200, PT ;  /* 0x000000c8c100720c */ /* 0x000fc60003f86270 */
[----:B------:R-:W-:Y:S01]  /*21d0*/  IMAD.MOV.U32 R222, RZ, RZ, 0x7f800000 ;  /* 0x7f800000ffde7424 */ /* 0x000fe200078e00ff */
[----:B------:R-:W2:Y:S01]  /*21e0*/  @!P6 LDC.64 R4, c[0x0][0x390] ;  /* 0x0000e400ff04eb82 */ /* 0x000ea20000000a00 */
[----:B------:R-:W-:Y:S01]  /*21f0*/  IADD3.X R29, PT, PT, R8, UR7, R7, P0, !PT ;  /* 0x00000007081d7c10 */ /* 0x000fe200087fe407 */
[----:B-1----:R-:W-:Y:S01]  /*2200*/  IMAD R26, R11, UR4, RZ ;  /* 0x000000040b1a7c24 */ /* 0x002fe2000f8e02ff */
[----:B------:R-:W-:Y:S01]  /*2210*/  ISETP.GE.AND P3, PT, R192, R200, PT ;  /* 0x000000c8c000720c */ /* 0x000fe20003f66270 */
[----:B------:R-:W-:Y:S01]  /*2220*/  UIMAD UR7, UR27, UR16, URZ ;  /* 0x000000101b0772a4 */ /* 0x000fe2000f8e02ff */
[----:B------:R-:W-:Y:S01]  /*2230*/  IMAD.MOV.U32 R221, RZ, RZ, 0x7f800000 ;  /* 0x7f800000ffdd7424 */ /* 0x000fe200078e00ff */
[----:B------:R-:W1:Y:S01]  /*2240*/  LDCU UR8, c[0x0][0x590] ;  /* 0x0000b200ff0877ac */ /* 0x000e620008000800 */
[C---:B------:R-:W-:Y:S01]  /*2250*/  IMAD R26, R13.reuse, UR5, R26 ;  /* 0x000000050d1a7c24 */ /* 0x040fe2000f8e021a */
[----:B------:R-:W3:Y:S01]  /*2260*/  @!P5 LDC.64 R8, c[0x0][0x390] ;  /* 0x0000e400ff08db82 */ /* 0x000ee20000000a00 */
[----:B------:R-:W-:Y:S01]  /*2270*/  IMAD.WIDE.U32 R28, R13, UR4, R28 ;  /* 0x000000040d1c7c25 */ /* 0x000fe2000f8e001c */
[----:B------:R-:W4:Y:S03]  /*2280*/  LDCU.64 UR4, c[0x0][0x3d0] ;  /* 0x00007a00ff0477ac */ /* 0x000f260008000a00 */
[----:B------:R-:W-:Y:S01]  /*2290*/  IMAD.IADD R27, R29, 0x1, R26 ;  /* 0x000000011d1b7824 */ /* 0x000fe200078e021a */
[----:B------:R-:W-:Y:S01]  /*22a0*/  UIMAD UR7, UR22, UR17, UR7 ;  /* 0x00000011160772a4 */ /* 0x000fe2000f8e0207 */
[--C-:B------:R-:W-:Y:S01]  /*22b0*/  @!P6 IMAD.MOV.U32 R26, RZ, RZ, R28.reuse ;  /* 0x000000ffff1ae224 */ /* 0x100fe200078e001c */
[----:B------:R-:W1:Y:S01]  /*22c0*/  @!P4 LDC.64 R6, c[0x0][0x390] ;  /* 0x0000e400ff06cb82 */ /* 0x000e620000000a00 */
[----:B------:R-:W-:-:S02]  /*22d0*/  @!P5 IMAD.MOV.U32 R34, RZ, RZ, R28 ;  /* 0x000000ffff22d224 */ /* 0x000fc400078e001c */
[----:B------:R-:W-:-:S04]  /*22e0*/  @!P6 IMAD.WIDE.U32 R36, R189, UR14, R26 ;  /* 0x0000000ebd24ec25 */ /* 0x000fc8000f8e001a */
[----:B------:R-:W-:Y:S01]  /*22f0*/  @!P6 IMAD R25, R189, UR15, R37 ;  /* 0x0000000fbd19ec24 */ /* 0x000fe2000f8e0225 */
[C---:B--2---:R-:W-:Y:S01]  /*2300*/  @!P6 LEA R32, P0, R36.reuse, R4, 0x1 ;  /* 0x000000042420e211 */ /* 0x044fe200078008ff */
[----:B------:R-:W-:Y:S02]  /*2310*/  @!P5 IMAD R26, R21, UR14, RZ ;  /* 0x0000000e151adc24 */ /* 0x000fe4000f8e02ff */
[----:B------:R-:W-:Y:S01]  /*2320*/  IMAD.MOV.U32 R220, RZ, RZ, 0x7f800000 ;  /* 0x7f800000ffdc7424 */ /* 0x000fe200078e00ff */
[----:B------:R-:W-:Y:S01]  /*2330*/  @!P6 LEA.HI.X R33, R36, R5, R25, 0x1, P0 ;  /* 0x000000052421e211 */ /* 0x000fe200000f0c19 */
[----:B------:R-:W-:Y:S01]  /*2340*/  @!P5 IMAD.MOV.U32 R35, RZ, RZ, R27 ;  /* 0x000000ffff23d224 */ /* 0x000fe200078e001b */
[----:B------:R-:W2:Y:S01]  /*2350*/  @!P3 LDC.64 R4, c[0x0][0x390] ;  /* 0x0000e400ff04bb82 */ /* 0x000ea20000000a00 */
[C---:B------:R-:W-:Y:S01]  /*2360*/  @!P5 IMAD R26, R18.reuse, UR15, R26 ;  /* 0x0000000f121adc24 */ /* 0x040fe2000f8e021a */
[----:B------:R-:W-:Y:S01]  /*2370*/  IADD3 R30, P0, PT, R15, R30, RZ ;  /* 0x0000001e0f1e7210 */ /* 0x000fe20007f1e0ff */
[----:B------:R-:W-:-:S05]  /*2380*/  @!P5 IMAD.WIDE.U32 R34, R18, UR14, R34 ;  /* 0x0000000e1222dc25 */ /* 0x000fca000f8e0022 */
[----:B------:R-:W-:Y:S01]  /*2390*/  @P1 BAR.SYNC.DEFER_BLOCKING 0x0 ;  /* 0x0000000000001b1d */ /* 0x000fe20000010000 */
[----:B------:R-:W-:Y:S01]  /*23a0*/  IADD3.X R31, PT, PT, R14, UR7, R31, P0, !PT ;  /* 0x000000070e1f7c10 */ /* 0x000fe200087fe41f */
[----:B------:R-:W-:Y:S01]  /*23b0*/  @!P5 IMAD.IADD R26, R35, 0x1, R26 ;  /* 0x00000001231ad824 */ /* 0x000fe200078e021a */
[----:B---3--:R-:W-:Y:S01]  /*23c0*/  @!P5 LEA R38, P2, R34, R8, 0x1 ;  /* 0x000000082226d211 */ /* 0x008fe200078408ff */
[----:B------:R-:W-:-:S04]  /*23d0*/  @!P4 IMAD R25, R20, UR14, RZ ;  /* 0x0000000e1419cc24 */ /* 0x000fc8000f8e02ff */
[----:B------:R-:W3:Y:S01]  /*23e0*/  LDC R198, c[0x0][0x44c] ;  /* 0x00011300ffc67b82 */ /* 0x000ee20000000800 */
[----:B------:R-:W-:Y:S01]  /*23f0*/  @!P4 IMAD.MOV.U32 R36, RZ, RZ, R28 ;  /* 0x000000ffff24c224 */ /* 0x000fe200078e001c */
[----:B------:R-:W-:Y:S01]  /*2400*/  @!P5 LEA.HI.X R39, R34, R9, R26, 0x1, P2 ;  /* 0x000000092227d211 */ /* 0x000fe200010f0c1a */
[----:B------:R-:W-:Y:S01]  /*2410*/  @!P4 IMAD.MOV.U32 R37, RZ, RZ, R27 ;  /* 0x000000ffff25c224 */ /* 0x000fe200078e001b */
[----:B------:R-:W3:Y:S01]  /*2420*/  S2R R199, SR_TID.X ;  /* 0x0000000000c77919 */ /* 0x000ee20000002100 */
[----:B------:R-:W-:Y:S02]  /*2430*/  @!P4 IMAD R25, R17, UR15, R25 ;  /* 0x0000000f1119cc24 */ /* 0x000fe4000f8e0219 */
[----:B------:R-:W-:Y:S01]  /*2440*/  IMAD R210, R183, UR23, R182 ;  /* 0x00000017b7d27c24 */ /* 0x000fe2000f8e02b6 */
[----:B------:R-:W-:Y:S01]  /*2450*/  UIADD3 UR9, UPT, UPT, UR22, 0x80, URZ ;  /* 0x0000008016097890 */ /* 0x000fe2000fffe0ff */
[----:B------:R-:W-:Y:S01]  /*2460*/  @!P4 IMAD.WIDE.U32 R36, R17, UR14, R36 ;  /* 0x0000000e1124cc25 */ /* 0x000fe2000f8e0024 */
[----:B------:R-:W-:-:S02]  /*2470*/  SHF.R.U32.HI R201, RZ, 0x1, R12 ;  /* 0x00000001ffc97819 */ /* 0x000fc4000001160c */
[----:B------:R-:W-:Y:S02]  /*2480*/  CS2R R94, SRZ ;  /* 0x00000000005e7805 */ /* 0x000fe4000001ff00 */
[----:B------:R-:W-:Y:S01]  /*2490*/  CS2R R92, SRZ ;  /* 0x00000000005c7805 */ /* 0x000fe2000001ff00 */
[----:B------:R-:W-:Y:S01]  /*24a0*/  @!P3 IMAD R8, R19, UR14, RZ ;  /* 0x0000000e1308bc24 */ /* 0x000fe2000f8e02ff */
[----:B-1----:R-:W-:Y:S01]  /*24b0*/  @!P4 LEA R6, P0, R36, R6, 0x1 ;  /* 0x000000062406c211 */ /* 0x002fe200078008ff */
[----:B------:R-:W-:Y:S01]  /*24c0*/  @!P3 IMAD.MOV.U32 R26, RZ, RZ, R28 ;  /* 0x000000ffff1ab224 */ /* 0x000fe200078e001c */
[----:B------:R-:W-:Y:S01]  /*24d0*/  CS2R R98, SRZ ;  /* 0x0000000000627805 */ /* 0x000fe2000001ff00 */
[----:B------:R-:W-:Y:S01]  /*24e0*/  IMAD R15, R22, -0x40, R10 ;  /* 0xffffffc0160f7824 */ /* 0x000fe200078e020a */
[----:B------:R-:W-:Y:S01]  /*24f0*/  LOP3.LUT R10, R225, 0x80000001, RZ, 0xc0, !PT ;  /* 0x80000001e10a7812 */ /* 0x000fe200078ec0ff */
[----:B------:R-:W-:Y:S01]  /*2500*/  @!P4 IMAD.IADD R25, R37, 0x1, R25 ;  /* 0x000000012519c824 */ /* 0x000fe200078e0219 */
[----:B------:R-:W-:Y:S01]  /*2510*/  @!PT LDS RZ, [RZ] ;  /* 0x00000000fffff984 */ /* 0x000fe20000000800 */
[----:B------:R-:W-:Y:S01]  /*2520*/  @!PT LDS RZ, [RZ] ;  /* 0x00000000fffff984 */ /* 0x000fe20000000800 */
[----:B------:R-:W-:Y:S01]  /*2530*/  @!PT LDS RZ, [RZ] ;  /* 0x00000000fffff984 */ /* 0x000fe20000000800 */
[----:B------:R-:W-:Y:S01]  /*2540*/  @!P6 LDGSTS.E.BYPASS.LTC128B.128 [R196+0xa000], desc[UR20][R32.64] ;  /* 0x0a00000020c4efae */ /* 0x000fe2000b981a14 */
[----:B------:R-:W-:Y:S01]  /*2550*/  @!P3 IMAD R8, R16, UR15, R8 ;  /* 0x0000000f1008bc24 */ /* 0x000fe2000f8e0208 */
[----:B------:R-:W-:Y:S01]  /*2560*/  ISETP.GE.AND P2, PT, R194, R15, PT ;  /* 0x0000000fc200720c */ /* 0x000fe20003f46270 */
[----:B------:R-:W-:Y:S01]  /*2570*/  @!P3 IMAD.WIDE.U32 R26, R16, UR14, R26 ;  /* 0x0000000e101abc25 */ /* 0x000fe2000f8e001a */
[----:B------:R-:W-:Y:S01]  /*2580*/  @!P4 LEA.HI.X R7, R36, R7, R25, 0x1, P0 ;  /* 0x000000072407c211 */ /* 0x000fe200000f0c19 */
[----:B------:R1:W-:Y:S01]  /*2590*/  @P6 STS.128 [R196+0xa000], RZ ;  /* 0x00a000ffc4006388 */ /* 0x0003e20000000c00 */
[----:B------:R-:W-:Y:S01]  /*25a0*/  CS2R R96, SRZ ;  /* 0x0000000000607805 */ /* 0x000fe2000001ff00 */
[----:B------:R-:W-:Y:S01]  /*25b0*/  @!P3 IMAD.IADD R8, R27, 0x1, R8 ;  /* 0x000000011b08b824 */ /* 0x000fe200078e0208 */
[C---:B--2---:R-:W-:Y:S01]  /*25c0*/  @!P3 LEA R4, P0, R26.reuse, R4, 0x1 ;  /* 0x000000041a04b211 */ /* 0x044fe200078008ff */
[----:B----4-:R-:W-:Y:S01]  /*25d0*/  IMAD R25, R11, UR4, RZ ;  /* 0x000000040b197c24 */ /* 0x010fe2000f8e02ff */
[----:B------:R1:W-:Y:S01]  /*25e0*/  @P5 STS.128 [R196+0xb000], RZ ;  /* 0x00b000ffc4005388 */ /* 0x0003e20000000c00 */
[----:B------:R-:W-:Y:S01]  /*25f0*/  IMAD.WIDE.U32 R30, R13, UR4, R30 ;  /* 0x000000040d1e7c25 */ /* 0x000fe2000f8e001e */
[----:B------:R-:W-:-:S02]  /*2600*/  @!P3 LEA.HI.X R5, R26, R5, R8, 0x1, P0 ;  /* 0x000000051a05b211 */ /* 0x000fc400000f0c08 */
[----:B------:R-:W-:Y:S01]  /*2610*/  CS2R R90, SRZ ;  /* 0x00000000005a7805 */ /* 0x000fe2000001ff00 */
[----:B------:R-:W-:Y:S01]  /*2620*/  @!PT LDS RZ, [RZ] ;  /* 0x00000000fffff984 */ /* 0x000fe20000000800 */
[----:B------:R-:W-:Y:S01]  /*2630*/  @!PT LDS RZ, [RZ] ;  /* 0x00000000fffff984 */ /* 0x000fe20000000800 */
[----:B------:R-:W-:Y:S01]  /*2640*/  @!PT LDS RZ, [RZ] ;  /* 0x00000000fffff984 */ /* 0x000fe20000000800 */
[----:B------:R-:W-:Y:S01]  /*2650*/  @!P5 LDGSTS.E.BYPASS.LTC128B.128 [R196+0xb000], desc[UR20][R38.64] ;  /* 0x0b00000026c4dfae */ /* 0x000fe2000b981a14 */
[----:B------:R-:W-:Y:S01]  /*2660*/  IMAD.U32 R26, RZ, RZ, UR6 ;  /* 0x00000006ff1a7e24 */ /* 0x000fe2000f8e00ff */
[----:B------:R-:W-:Y:S01]  /*2670*/  @!P2 LEA R22, P0, R24, R207, 0x1 ;  /* 0x000000cf1816a211 */ /* 0x000fe200078008ff */
[----:B------:R-:W-:Y:S01]  /*2680*/  IMAD R25, R13, UR5, R25 ;  /* 0x000000050d197c24 */ /* 0x000fe2000f8e0219 */
[----:B------:R1:W-:Y:S01]  /*2690*/  @P4 STS.128 [R196+0xc000], RZ ;  /* 0x00c000ffc4004388 */ /* 0x0003e20000000c00 */
[----:B------:R-:W-:Y:S01]  /*26a0*/  IMAD.U32 R9, RZ, RZ, UR6 ;  /* 0x00000006ff097e24 */ /* 0x000fe2000f8e00ff */
[----:B------:R-:W-:Y:S01]  /*26b0*/  @!P2 LEA R26, P1, R26, R209, 0x1 ;  /* 0x000000d11a1aa211 */ /* 0x000fe200078208ff */
[----:B------:R-:W-:Y:S01]  /*26c0*/  IMAD.U32 R8, RZ, RZ, UR12 ;  /* 0x0000000cff087e24 */ /* 0x000fe2000f8e00ff */
[----:B------:R-:W-:Y:S01]  /*26d0*/  @!P2 LEA.HI.X R23, R24, R206, R23, 0x1, P0 ;  /* 0x000000ce1817a211 */ /* 0x000fe200000f0c17 */
[----:B------:R-:W-:Y:S01]  /*26e0*/  IMAD.IADD R25, R31, 0x1, R25 ;  /* 0x000000011f197824 */ /* 0x000fe200078e0219 */
[----:B------:R-:W-:Y:S01]  /*26f0*/  ISETP.GE.AND P0, PT, R189, R15, PT ;  /* 0x0000000fbd00720c */ /* 0x000fe20003f06270 */
[----:B------:R-:W-:Y:S01]  /*2700*/  @!P5 IMAD R13, R21, UR16, RZ ;  /* 0x00000010150ddc24 */ /* 0x000fe2000f8e02ff */
[----:B------:R-:W-:Y:S01]  /*2710*/  @!P2 LEA.HI.X R27, R9, R208, R8, 0x1, P1 ;  /* 0x000000d0091ba211 */ /* 0x000fe200008f0c08 */
[----:B------:R-:W-:Y:S01]  /*2720*/  @!P5 IMAD.MOV.U32 R8, RZ, RZ, R30 ;  /* 0x000000ffff08d224 */ /* 0x000fe200078e001e */
[----:B------:R-:W-:Y:S01]  /*2730*/  ISETP.NE.AND P1, PT, R10, 0x1, PT ;  /* 0x000000010a00780c */ /* 0x000fe20003f25270 */
[----:B------:R-:W-:Y:S01]  /*2740*/  @!P5 IMAD.MOV.U32 R9, RZ, RZ, R25 ;  /* 0x000000ffff09d224 */ /* 0x000fe200078e0019 */
[----:B------:R-:W2:Y:S01]  /*2750*/  @!P6 LDC.64 R10, c[0x0][0x388] ;  /* 0x0000e200ff0aeb82 */ /* 0x000ea20000000a00 */
[----:B------:R-:W-:Y:S01]  /*2760*/  @!P4 IMAD R14, R20, UR16, RZ ;  /* 0x00000010140ecc24 */ /* 0x000fe2000f8e02ff */
[----:B------:R-:W-:Y:S01]  /*2770*/  @!PT LDS RZ, [RZ] ;  /* 0x00000000fffff984 */ /* 0x000fe20000000800 */
[----:B------:R-:W-:Y:S01]  /*2780*/  @!PT LDS RZ, [RZ] ;  /* 0x00000000fffff984 */ /* 0x000fe20000000800 */
[----:B------:R-:W-:Y:S01]  /*2790*/  @!PT LDS RZ, [RZ] ;  /* 0x00000000fffff984 */ /* 0x000fe20000000800 */
[----:B------:R4:W-:Y:S01]  /*27a0*/  @!P4 LDGSTS.E.BYPASS.LTC128B.128 [R196+0xc000], desc[UR20][R6.64] ;  /* 0x0c00000006c4cfae */ /* 0x0009e2000b981a14 */
[----:B------:R-:W-:Y:S01]  /*27b0*/  @!P5 IMAD.WIDE.U32 R20, R18, UR16, R8 ;  /* 0x000000101214dc25 */ /* 0x000fe2000f8e0008 */
[----:B------:R-:W-:-:S02]  /*27c0*/  @!P6 MOV R24, R30 ;  /* 0x0000001e0018e202 */ /* 0x000fc40000000f00 */
[----:B------:R-:W-:Y:S01]  /*27d0*/  CS2R R88, SRZ ;  /* 0x0000000000587805 */ /* 0x000fe2000001ff00 */
[----:B------:R1:W-:Y:S01]  /*27e0*/  @P3 STS.128 [R196+0xd000], RZ ;  /* 0x00d000ffc4003388 */ /* 0x0003e20000000c00 */
[----:B------:R-:W-:Y:S01]  /*27f0*/  @!P4 IMAD.MOV.U32 R28, RZ, RZ, R30 ;  /* 0x000000ffff1cc224 */ /* 0x000fe200078e001e */
[----:B------:R-:W1:Y:S01]  /*2800*/  @!P5 LDC.64 R8, c[0x0][0x388] ;  /* 0x0000e200ff08db82 */ /* 0x000e620000000a00 */
[--C-:B------:R-:W-:Y:S01]  /*2810*/  @!P4 IMAD.MOV.U32 R29, RZ, RZ, R25.reuse ;  /* 0x000000ffff1dc224 */ /* 0x100fe200078e0019 */
[----:B------:R-:W-:Y:S01]  /*2820*/  @!PT LDS RZ, [RZ] ;  /* 0x00000000fffff984 */ /* 0x000fe20000000800 */
[----:B------:R-:W-:Y:S01]  /*2830*/  @!PT LDS RZ, [RZ] ;  /* 0x00000000fffff984 */ /* 0x000fe20000000800 */
[----:B------:R-:W-:Y:S01]  /*2840*/  @!PT LDS RZ, [RZ] ;  /* 0x00000000fffff984 */ /* 0x000fe20000000800 */
[----:B------:R3:W-:Y:S01]  /*2850*/  @!P3 LDGSTS.E.BYPASS.LTC128B.128 [R196+0xd000], desc[UR20][R4.64] ;  /* 0x0d00000004c4bfae */ /* 0x0007e2000b981a14 */
[----:B------:R-:W-:Y:S01]  /*2860*/  @!P3 IMAD R19, R19, UR16, RZ ;  /* 0x000000101313bc24 */ /* 0x000fe2000f8e02ff */
[----:B------:R-:W-:Y:S01]  /*2870*/  SEL R165, RZ, 0x2000, P1 ;  /* 0x00002000ffa57807 */ /* 0x000fe20000800000 */
[----:B------:R-:W-:Y:S01]  /*2880*/  @!P3 IMAD.MOV.U32 R31, RZ, RZ, R25 ;  /* 0x000000ffff1fb224 */ /* 0x000fe200078e0019 */
[----:B------:R-:W0:Y:S01]  /*2890*/  LDGDEPBAR ;  /* 0x00000000000079af */ /* 0x000e220000000000 */
[C---:B------:R-:W-:Y:S01]  /*28a0*/  @!P4 IMAD R14, R17.reuse, UR17, R14 ;  /* 0x00000011110ecc24 */ /* 0x040fe2000f8e020e */
[----:B------:R-:W-:Y:S01]  /*28b0*/  CS2R R86, SRZ ;  /* 0x0000000000567805 */ /* 0x000fe2000001ff00 */
[----:B------:R-:W-:Y:S01]  /*28c0*/  @!P4 IMAD.WIDE.U32 R28, R17, UR16, R28 ;  /* 0x00000010111ccc25 */ /* 0x000fe2000f8e001c */
[----:B------:R-:W-:-:S02]  /*28d0*/  CS2R R84, SRZ ;  /* 0x0000000000547805 */ /* 0x000fc4000001ff00 */
[----:B------:R-:W-:Y:S02]  /*28e0*/  CS2R R78, SRZ ;  /* 0x00000000004e7805 */ /* 0x000fe4000001ff00 */
[----:B------:R-:W-:Y:S01]  /*28f0*/  CS2R R76, SRZ ;  /* 0x00000000004c7805 */ /* 0x000fe2000001ff00 */
[----:B------:R-:W-:Y:S01]  /*2900*/  @!P5 IMAD R13, R18, UR17, R13 ;  /* 0x00000011120ddc24 */ /* 0x000fe2000f8e020d */
[----:B------:R-:W-:Y:S01]  /*2910*/  @!P4 IADD3 R14, PT, PT, R29, R14, RZ ;  /* 0x0000000e1d0ec210 */ /* 0x000fe20007ffe0ff */
[C---:B------:R-:W-:Y:S01]  /*2920*/  @!P3 IMAD R17, R16.reuse, UR17, R19 ;  /* 0x000000111011bc24 */ /* 0x040fe2000f8e0213 */
[----:B------:R-:W-:Y:S01]  /*2930*/  CS2R R82, SRZ ;  /* 0x0000000000527805 */ /* 0x000fe2000001ff00 */
[----:B------:R-:W-:Y:S01]  /*2940*/  @!P3 IMAD.WIDE.U32 R18, R16, UR16, R30 ;  /* 0x000000101012bc25 */ /* 0x000fe2000f8e001e */
[----:B------:R-:W-:Y:S02]  /*2950*/  CS2R R80, SRZ ;  /* 0x0000000000507805 */ /* 0x000fe4000001ff00 */
[----:B------:R-:W-:-:S02]  /*2960*/  CS2R R74, SRZ ;  /* 0x00000000004a7805 */ /* 0x000fc4000001ff00 */
[----:B------:R-:W-:Y:S01]  /*2970*/  CS2R R72, SRZ ;  /* 0x0000000000487805 */ /* 0x000fe2000001ff00 */
[----:B----4-:R-:W4:Y:S01]  /*2980*/  @!P4 LDC.64 R6, c[0x0][0x388] ;  /* 0x0000e200ff06cb82 */ /* 0x010f220000000a00 */
[----:B------:R-:W-:Y:S01]  /*2990*/  @!P0 IMAD.MOV.U32 R30, RZ, RZ, R209 ;  /* 0x000000ffff1e8224 */ /* 0x000fe200078e00d1 */
[----:B------:R-:W-:Y:S01]  /*29a0*/  CS2R R70, SRZ ;  /* 0x0000000000467805 */ /* 0x000fe2000001ff00 */
[----:B------:R-:W-:Y:S01]  /*29b0*/  @!P0 IMAD.MOV.U32 R31, RZ, RZ, R208 ;  /* 0x000000ffff1f8224 */ /* 0x000fe200078e00d0 */
[----:B------:R-:W-:Y:S01]  /*29c0*/  CS2R R68, SRZ ;  /* 0x0000000000447805 */ /* 0x000fe2000001ff00 */
[----:B------:R-:W-:Y:S01]  /*29d0*/  IMAD.IADD R224, R196, 0x1, R165 ;  /* 0x00000001c4e07824 */ /* 0x000fe200078e02a5 */
[----:B------:R-:W-:Y:S01]  /*29e0*/  CS2R R62, SRZ ;  /* 0x00000000003e7805 */ /* 0x000fe2000001ff00 */
[C---:B------:R-:W-:Y:S01]  /*29f0*/  @!P6 IMAD.WIDE.U32 R24, R189.reuse, UR16, R24 ;  /* 0x00000010bd18ec25 */ /* 0x040fe2000f8e0018 */
[----:B---3--:R-:W3:Y:S01]  /*2a00*/  @!P3 LDC.64 R4, c[0x0][0x388] ;  /* 0x0000e200ff04bb82 */ /* 0x008ee20000000a00 */
[----:B------:R-:W-:Y:S01]  /*2a10*/  @!P0 LDGSTS.E.BYPASS.LTC128B.128 [R196+0x4000], desc[UR20][R30.64] ;  /* 0x040000001ec48fae */ /* 0x000fe2000b981a14 */
[----:B------:R-:W-:Y:S01]  /*2a20*/  CS2R R60, SRZ ;  /* 0x00000000003c7805 */ /* 0x000fe2000001ff00 */
[----:B------:R-:W-:Y:S01]  /*2a30*/  @!P6 IMAD R16, R189, UR17, R25 ;  /* 0x00000011bd10ec24 */ /* 0x000fe2000f8e0219 */
[----:B--2---:R-:W-:Y:S01]  /*2a40*/  @!P6 LEA R10, P1, R24, R10, 0x1 ;  /* 0x0000000a180ae211 */ /* 0x004fe200078208ff */
[----:B------:R2:W-:Y:S01]  /*2a50*/  @P0 STS.128 [R196+0x4000], RZ ;  /* 0x004000ffc4000388 */ /* 0x0005e20000000c00 */
[----:B------:R-:W-:Y:S01]  /*2a60*/  @!P5 IMAD.IADD R13, R21, 0x1, R13 ;  /* 0x00000001150dd824 */ /* 0x000fe200078e020d */
[----:B------:R-:W-:-:S02]  /*2a70*/  CS2R R66, SRZ ;  /* 0x0000000000427805 */ /* 0x000fc4000001ff00 */
[----:B------:R-:W-:Y:S01]  /*2a80*/  @!P6 LEA.HI.X R11, R24, R11, R16, 0x1, P1 ;  /* 0x0000000b180be211 */ /* 0x000fe200008f0c10 */
[----:B------:R2:W-:Y:S01]  /*2a90*/  @P2 STS.128 [R196+0x5000], RZ ;  /* 0x005000ffc4002388 */ /* 0x0005e20000000c00 */
[----:B------:R-:W-:Y:S01]  /*2aa0*/  @!P3 IMAD.IADD R17, R19, 0x1, R17 ;  /* 0x000000011311b824 */ /* 0x000fe200078e0211 */
[----:B------:R-:W-:Y:S01]  /*2ab0*/  CS2R R64, SRZ ;  /* 0x0000000000407805 */ /* 0x000fe2000001ff00 */
[----:B------:R-:W-:Y:S01]  /*2ac0*/  IMAD.SHL.U32 R210, R210, 0x20, RZ ;  /* 0x00000020d2d27824 */ /* 0x000fe200078e00ff */
[----:B------:R-:W-:Y:S01]  /*2ad0*/  @!PT LDS RZ, [RZ] ;  /* 0x00000000fffff984 */ /* 0x000fe20000000800 */
[----:B------:R-:W-:Y:S01]  /*2ae0*/  @!PT LDS RZ, [RZ] ;  /* 0x00000000fffff984 */ /* 0x000fe20000000800 */
[----:B------:R-:W-:Y:S01]  /*2af0*/  @!PT LDS RZ, [RZ] ;  /* 0x00000000fffff984 */ /* 0x000fe20000000800 */
[----:B------:R1:W-:Y:S01]  /*2b00*/  @!P2 LDGSTS.E.BYPASS.LTC128B.128 [R196+0x5000], desc[UR20][R26.64] ;  /* 0x050000001ac4afae */ /* 0x0003e2000b981a14 */
[----:B------:R-:W-:Y:S02]  /*2b10*/  CS2R R58, SRZ ;  /* 0x00000000003a7805 */ /* 0x000fe4000001ff00 */
[----:B------:R-:W-:Y:S02]  /*2b20*/  CS2R R56, SRZ ;  /* 0x0000000000387805 */ /* 0x000fe4000001ff00 */
[----:B----4-:R-:W-:-:S02]  /*2b30*/  @!P4 LEA R6, P1, R28, R6, 0x1 ;  /* 0x000000061c06c211 */ /* 0x010fc400078208ff */
[----:B------:R-:W-:Y:S02]  /*2b40*/  CS2R R54, SRZ ;  /* 0x0000000000367805 */ /* 0x000fe4000001ff00 */
[----:B------:R-:W-:Y:S02]  /*2b50*/  CS2R R52, SRZ ;  /* 0x0000000000347805 */ /* 0x000fe4000001ff00 */
[----:B------:R-:W-:Y:S02]  /*2b60*/  CS2R R46, SRZ ;  /* 0x00000000002e7805 */ /* 0x000fe4000001ff00 */
[----:B------:R-:W-:Y:S02]  /*2b70*/  @!P4 LEA.HI.X R7, R28, R7, R14, 0x1, P1 ;  /* 0x000000071c07c211 */ /* 0x000fe400008f0c0e */
[----:B------:R-:W-:Y:S02]  /*2b80*/  CS2R R44, SRZ ;  /* 0x00000000002c7805 */ /* 0x000fe4000001ff00 */
[----:B------:R-:W-:-:S02]  /*2b90*/  CS2R R50, SRZ ;  /* 0x0000000000327805 */ /* 0x000fc4000001ff00 */
[----:B------:R-:W-:Y:S02]  /*2ba0*/  CS2R R48, SRZ ;  /* 0x0000000000307805 */ /* 0x000fe4000001ff00 */
[----:B------:R-:W-:Y:S02]  /*2bb0*/  CS2R R42, SRZ ;  /* 0x00000000002a7805 */ /* 0x000fe4000001ff00 */
[----:B------:R-:W-:Y:S02]  /*2bc0*/  CS2R R40, SRZ ;  /* 0x0000000000287805 */ /* 0x000fe4000001ff00 */
[----:B------:R-:W-:Y:S02]  /*2bd0*/  CS2R R38, SRZ ;  /* 0x0000000000267805 */ /* 0x000fe4000001ff00 */
[----:B------:R-:W-:Y:S02]  /*2be0*/  CS2R R36, SRZ ;  /* 0x0000000000247805 */ /* 0x000fe4000001ff00 */
[----:B------:R-:W-:Y:S01]  /*2bf0*/  SHF.R.U32.HI R211, RZ, 0x6, R199 ;  /* 0x00000006ffd37819 */ /* 0x000fe200000116c7 */
[----:B------:R-:W-:Y:S01]  /*2c00*/  USHF.L.U32 UR26, UR26, 0x3, URZ ;  /* 0x000000031a1a7899 */ /* 0x000fe200080006ff */
[----:B------:R-:W4:Y:S01]  /*2c10*/  LDCU UR4, c[0x0][0x3e0] ;  /* 0x00007c00ff0477ac */ /* 0x000f220008000800 */
[----:B------:R-:W2:Y:S01]  /*2c20*/  LDCU UR7, c[0x0][0x45c] ;  /* 0x00008b80ff0777ac */ /* 0x000ea20008000800 */
[----:B------:R-:W2:Y:S01]  /*2c30*/  LDCU.U8 UR5, c[0x0][0x4f8] ;  /* 0x00009f00ff0577ac */ /* 0x000ea20008000000 */
[----:B-1----:R-:W-:-:S02]  /*2c40*/  @!P0 IMAD.MOV.U32 R26, RZ, RZ, R207 ;  /* 0x000000ffff1a8224 */ /* 0x002fc400078e00cf */
[----:B------:R-:W-:-:S05]  /*2c50*/  @!P0 IMAD.MOV.U32 R27, RZ, RZ, R206 ;  /* 0x000000ffff1b8224 */ /* 0x000fca00078e00ce */
[----:B------:R-:W-:Y:S04]  /*2c60*/  @!P0 LDGSTS.E.BYPASS.LTC128B.128 [R224], desc[UR20][R26.64] ;  /* 0x000000001ae08fae */ /* 0x000fe8000b981a14 */
[----:B------:R1:W-:Y:S01]  /*2c70*/  @P0 STS.128 [R224], RZ ;  /* 0x000000ffe0000388 */ /* 0x0003e20000000c00 */
[----:B------:R-:W-:-:S03]  /*2c80*/  @!P5 LEA R8, P0, R20, R8, 0x1 ;  /* 0x000000081408d211 */ /* 0x000fc600078008ff */
[----:B------:R1:W-:Y:S01]  /*2c90*/  @P2 STS.128 [R224+0x1000], RZ ;  /* 0x001000ffe0002388 */ /* 0x0003e20000000c00 */
[----:B------:R-:W-:Y:S02]  /*2ca0*/  @!P5 LEA.HI.X R9, R20, R9, R13, 0x1, P0 ;  /* 0x000000091409d211 */ /* 0x000fe400000f0c0d */
[C---:B---3--:R-:W-:Y:S01]  /*2cb0*/  @!P3 LEA R4, P0, R18.reuse, R4, 0x1 ;  /* 0x000000041204b211 */ /* 0x048fe200078008ff */
[----:B------:R-:W-:Y:S01]  /*2cc0*/  @!PT LDS RZ, [RZ] ;  /* 0x00000000fffff984 */ /* 0x000fe20000000800 */
[----:B------:R-:W-:Y:S01]  /*2cd0*/  @!PT LDS RZ, [RZ] ;  /* 0x00000000fffff984 */ /* 0x000fe20000000800 */
[----:B------:R-:W-:Y:S01]  /*2ce0*/  @!PT LDS RZ, [RZ] ;  /* 0x00000000fffff984 */ /* 0x000fe20000000800 */
[----:B------:R-:W-:Y:S03]  /*2cf0*/  @!P2 LDGSTS.E.BYPASS.LTC128B.128 [R224+0x1000], desc[UR20][R22.64] ;  /* 0x0100000016e0afae */ /* 0x000fe6000b981a14 */
[----:B------:R-:W-:Y:S01]  /*2d00*/  @!P3 LEA.HI.X R5, R18, R5, R17, 0x1, P0 ;  /* 0x000000051205b211 */ /* 0x000fe200000f0c11 */
[----:B------:R-:W-:Y:S04]  /*2d10*/  @!P6 LDGSTS.E.BYPASS.LTC128B.128 [R196+0x6000], desc[UR20][R10.64] ;  /* 0x060000000ac4efae */ /* 0x000fe8000b981a14 */
        /* <DEDUP_REMOVED lines=15> */
[----:B------:R2:W-:Y:S01]  /*2e10*/  @!P3 LDGSTS.E.BYPASS.LTC128B.128 [R196+0x9000], desc[UR20][R4.64] ;  /* 0x0900000004c4bfae */ /* 0x0005e2000b981a14 */
[----:B------:R-:W-:-:S03]  /*2e20*/  ISETP.GE.AND P3, PT, R186, R15, PT ;  /* 0x0000000fba00720c */ /* 0x000fc60003f66270 */
[----:B------:R-:W0:Y:S01]  /*2e30*/  LDGDEPBAR ;  /* 0x00000000000079af */ /* 0x000e220000000000 */
[----:B---3--:R-:W-:-:S05]  /*2e40*/  VIADD R8, R186, 0x8 ;  /* 0x00000008ba087836 */ /* 0x008fca0000000000 */
[----:B------:R-:W-:Y:S01]  /*2e50*/  ISETP.GE.AND P2, PT, R8, R15, PT ;  /* 0x0000000f0800720c */ /* 0x000fe20003f46270 */
[C---:B----4-:R-:W-:Y:S01]  /*2e60*/  VIADD R6, R186.reuse, 0x28 ;  /* 0x00000028ba067836 */ /* 0x050fe20000000000 */
[----:B------:R-:W-:-:S04]  /*2e70*/  LOP3.LUT R7, R186, 0x20, RZ, 0xfc, !PT ;  /* 0x00000020ba077812 */ /* 0x000fc800078efcff */
[-C--:B------:R-:W-:Y:S02]  /*2e80*/  ISETP.GE.AND P1, PT, R7, R15.reuse, PT ;  /* 0x0000000f0700720c */ /* 0x080fe40003f26270 */
[----:B------:R-:W-:Y:S01]  /*2e90*/  ISETP.GE.AND P0, PT, R6, R15, PT ;  /* 0x0000000f0600720c */ /* 0x000fe20003f06270 */
[----:B------:R-:W-:Y:S01]  /*2ea0*/  IMAD.WIDE.U32 R6, R186, 0x4, R236 ;  /* 0x00000004ba067825 */ /* 0x000fe200078e00ec */
[----:B------:R-:W-:-:S04]  /*2eb0*/  DEPBAR.LE SB0, 0x1 ;  /* 0x000080400000791a */ /* 0x000fc80000000000 */
[----:B------:R-:W5:Y:S01]  /*2ec0*/  @!P3 LDG.E R223, desc[UR20][R6.64] ;  /* 0x0000001406dfb981 */ /* 0x000f62000c1e1900 */
[----:B--2---:R-:W2:Y:S03]  /*2ed0*/  LDC.64 R4, c[0x0][0x528] ;  /* 0x00014a00ff047b82 */ /* 0x004ea60000000a00 */
[----:B------:R-:W5:Y:S04]  /*2ee0*/  @!P2 LDG.E R222, desc[UR20][R6.64+0x20] ;  /* 0x0000201406dea981 */ /* 0x000f68000c1e1900 */
[----:B------:R-:W5:Y:S04]  /*2ef0*/  @!P1 LDG.E R221, desc[UR20][R6.64+0x80] ;  /* 0x0000801406dd9981 */ /* 0x000f68000c1e1900 */
[----:B------:R3:W5:Y:S01]  /*2f00*/  @!P0 LDG.E R220, desc[UR20][R6.64+0xa0] ;  /* 0x0000a01406dc8981 */ /* 0x000762000c1e1900 */
[----:B------:R-:W-:Y:S06]  /*2f10*/  BAR.SYNC.DEFER_BLOCKING 0x0 ;  /* 0x0000000000007b1d */ /* 0x000fec0000010000 */
[----:B--2---:R-:W2:Y:S04]  /*2f20*/  LDG.E.64 R8, desc[UR20][R4.64+0x8] ;  /* 0x0000081404087981 */ /* 0x004ea8000c1e1b00 */
[----:B------:R1:W4:Y:S04]  /*2f30*/  LDSM.16.M88.4 R132, [R176] ;  /* 0x00000000b084783b */ /* 0x0003280000000200 */
[----:B------:R1:W1:Y:S04]  /*2f40*/  LDSM.16.M88.4 R136, [R176+0x800] ;  /* 0x00080000b088783b */ /* 0x0002680000000200 */
[----:B------:R1:W1:Y:S04]  /*2f50*/  LDSM.16.M88.4 R140, [R174] ;  /* 0x00000000ae8c783b */ /* 0x0002680000000200 */
[----:B------:R1:W1:Y:S04]  /*2f60*/  LDSM.16.M88.4 R144, [R174+0x800] ;  /* 0x00080000ae90783b */ /* 0x0002680000000200 */
[----:B------:R1:W1:Y:S04]  /*2f70*/  LDSM.16.M88.4 R148, [R172] ;  /* 0x00000000ac94783b */ /* 0x0002680000000200 */
[----:B------:R1:W1:Y:S04]  /*2f80*/  LDSM.16.M88.4 R152, [R172+0x800] ;  /* 0x00080000ac98783b */ /* 0x0002680000000200 */
[----:B------:R-:W4:Y:S04]  /*2f90*/  LDG.E.64 R4, desc[UR20][R4.64] ;  /* 0x0000001404047981 */ /* 0x000f28000c1e1b00 */
[----:B------:R1:W1:Y:S04]  /*2fa0*/  LDSM.16.M88.4 R156, [R171] ;  /* 0x00000000ab9c783b */ /* 0x0002680000000200 */
[----:B------:R1:W1:Y:S01]  /*2fb0*/  LDSM.16.M88.4 R160, [R171+0x800] ;  /* 0x00080000aba0783b */ /* 0x0002620000000200 */
[----:B---3--:R-:W-:Y:S01]  /*2fc0*/  IMAD.SHL.U32 R6, R12, 0x2, RZ ;  /* 0x000000020c067824 */ /* 0x008fe200078e00ff */
[----:B------:R-:W-:-:S04]  /*2fd0*/  LOP3.LUT R7, R187, 0x1, RZ, 0xc0, !PT ;  /* 0x00000001bb077812 */ /* 0x000fc800078ec0ff */
[----:B------:R-:W-:-:S04]  /*2fe0*/  LOP3.LUT R6, R6, 0x6, RZ, 0xc0, !PT ;  /* 0x0000000606067812 */ /* 0x000fc800078ec0ff */
[----:B------:R-:W-:Y:S01]  /*2ff0*/  LOP3.LUT R201, R6, 0x1e0, R201, 0xf8, !PT ;  /* 0x000001e006c97812 */ /* 0x000fe200078ef8c9 */
[----:B------:R-:W-:-:S03]  /*3000*/  IMAD R219, R219, 0x4, R7 ;  /* 0x00000004dbdb7824 */ /* 0x000fc600078e0207 */
[----:B------:R-:W-:Y:S01]  /*3010*/  IADD3 R201, PT, PT, R201, UR22, RZ ;  /* 0x00000016c9c97c10 */ /* 0x000fe2000fffe0ff */
[--C-:B------:R-:W-:Y:S02]  /*3020*/  IMAD.IADD R166, R179, 0x1, R165.reuse ;  /* 0x00000001b3a67824 */ /* 0x100fe400078e02a5 */
[----:B------:R-:W-:Y:S02]  /*3030*/  VIADD R219, R219, 0xfffffffc ;  /* 0xfffffffcdbdb7836 */ /* 0x000fe40000000000 */
[----:B------:R-:W-:Y:S01]  /*3040*/  IMAD.IADD R165, R178, 0x1, R165 ;  /* 0x00000001b2a57824 */ /* 0x000fe200078e02a5 */
[----:B------:R-:W-:Y:S01]  /*3050*/  USHF.L.U32 UR8, UR8, 0x6, URZ ;  /* 0x0000000608087899 */ /* 0x000fe200080006ff */
[----:B--2---:R-:W-:Y:S02]  /*3060*/  IADD3 R232, P1, P0, R210, R8, R232 ;  /* 0x00000008d2e87210 */ /* 0x004fe4000783e0e8 */
[----:B------:R-:W-:-:S04]  /*3070*/  SHF.R.S32.HI R210, RZ, 0x1f, R210 ;  /* 0x0000001fffd27819 */ /* 0x000fc800000114d2 */
[----:B------:R-:W-:Y:S02]  /*3080*/  IADD3.X R210, PT, PT, R210, R9, RZ, P1, P0 ;  /* 0x00000009d2d27210 */ /* 0x000fe40000fe04ff */
[----:B------:R-:W-:Y:S01]  /*3090*/  ISETP.LE.AND P0, PT, R226, UR9, PT ;  /* 0x00000009e2007c0c */ /* 0x000fe2000bf03270 */
[----:B------:R-:W-:Y:S01]  /*30a0*/  IMAD.WIDE.U32 R232, R232, -0x2daee0ad, RZ ;  /* 0xd2511f53e8e87825 */ /* 0x000fe200078e00ff */
[----:B----4-:R-:W-:Y:S02]  /*30b0*/  R2UR UR15, R5 ;  /* 0x00000000050f72ca */ /* 0x010fe400000e0000 */
[----:B------:R-:W-:-:S09]  /*30c0*/  R2UR UR16, R4 ;  /* 0x00000000041072ca */ /* 0x000fd200000e0000 */
[C---:B------:R-:W-:Y:S02]  /*30d0*/  @P0 VIADD R218, R201.reuse, 0x19 ;  /* 0x00000019c9da0836 */ /* 0x040fe40000000000 */
[C---:B------:R-:W-:Y:S02]  /*30e0*/  @P0 VIADD R217, R201.reuse, 0x18 ;  /* 0x00000018c9d90836 */ /* 0x040fe40000000000 */
[C---:B------:R-:W-:Y:S02]  /*30f0*/  @P0 VIADD R216, R201.reuse, 0x11 ;  /* 0x00000011c9d80836 */ /* 0x040fe40000000000 */
[C---:B------:R-:W-:Y:S02]  /*3100*/  @P0 VIADD R215, R201.reuse, 0x10 ;  /* 0x00000010c9d70836 */ /* 0x040fe40000000000 */
[C---:B------:R-:W-:Y:S02]  /*3110*/  @P0 VIADD R214, R201.reuse, 0x9 ;  /* 0x00000009c9d60836 */ /* 0x040fe40000000000 */
[----:B------:R-:W-:-:S02]  /*3120*/  @P0 VIADD R213, R201, 0x8 ;  /* 0x00000008c9d50836 */ /* 0x000fc40000000000 */
[----:B------:R-:W-:Y:S01]  /*3130*/  @P0 VIADD R212, R201, 0x1 ;  /* 0x00000001c9d40836 */ /* 0x000fe20000000000 */
[----:B------:R-:W-:Y:S02]  /*3140*/  UIADD3 UR14, UPT, UPT, UR16, -0x61c88647, URZ ;  /* 0x9e3779b9100e7890 */ /* 0x000fe4000fffe0ff */
[----:B------:R-:W-:Y:S02]  /*3150*/  UIADD3 UR13, UPT, UPT, UR15, -0x4498517b, URZ ;  /* 0xbb67ae850f0d7890 */ /* 0x000fe4000fffe0ff */
[----:B------:R-:W-:Y:S02]  /*3160*/  UIADD3 UR11, UPT, UPT, UR16, 0x3c6ef372, URZ ;  /* 0x3c6ef372100b7890 */ /* 0x000fe4000fffe0ff */
[----:B------:R-:W-:Y:S02]  /*3170*/  UIADD3 UR10, UPT, UPT, UR15, 0x76cf5d0a, URZ ;  /* 0x76cf5d0a0f0a7890 */ /* 0x000fe4000fffe0ff */
[----:B------:R-:W-:Y:S02]  /*3180*/  UIADD3 UR9, UPT, UPT, UR16, -0x255992d5, URZ ;  /* 0xdaa66d2b10097890 */ /* 0x000fe4000fffe0ff */
[----:B------:R-:W-:-:S02]  /*3190*/  UIADD3 UR30, UPT, UPT, UR15, 0x32370b8f, URZ ;  /* 0x32370b8f0f1e7890 */ /* 0x000fc4000fffe0ff */
[----:B------:R-:W-:Y:S02]  /*31a0*/  UIADD3 UR29, UPT, UPT, UR16, 0x78dde6e4, URZ ;  /* 0x78dde6e4101d7890 */ /* 0x000fe4000fffe0ff */
[----:B------:R-:W-:Y:S02]  /*31b0*/  UIADD3 UR28, UPT, UPT, UR15, -0x126145ec, URZ ;  /* 0xed9eba140f1c7890 */ /* 0x000fe4000fffe0ff */
[----:B------:R-:W-:Y:S02]  /*31c0*/  UIADD3 UR27, UPT, UPT, UR16, 0x1715609d, URZ ;  /* 0x1715609d101b7890 */ /* 0x000fe4000fffe0ff */
[----:B------:R-:W-:Y:S02]  /*31d0*/  UIADD3 UR23, UPT, UPT, UR15, -0x56f99767, URZ ;  /* 0xa90668990f177890 */ /* 0x000fe4000fffe0ff */
[----:B------:R-:W-:Y:S02]  /*31e0*/  UIADD3 UR22, UPT, UPT, UR16, -0x4ab325aa, URZ ;  /* 0xb54cda5610167890 */ /* 0x000fe4000fffe0ff */
[----:B-1----:R-:W-:-:S12]  /*31f0*/  UIADD3 UR17, UPT, UPT, UR15, 0x646e171e, URZ ;  /* 0x646e171e0f117890 */ /* 0x002fd8000fffe0ff */
.L_x_944:
[----:B------:R-:W0:Y:S01]  /*3200*/  LDGDEPBAR ;  /* 0x00000000000079af */ /* 0x000e220000000000 */
[--C-:B------:R-:W-:Y:S01]  /*3210*/  IMAD.IADD R112, R175, 0x1, R166.reuse ;  /* 0x00000001af707824 */ /* 0x100fe200078e02a6 */
[----:B-----5:R-:W-:Y:S01]  /*3220*/  FSETP.NEU.FTZ.AND P4, PT, R222, -INF , PT ;  /* 0xff800000de00780b */ /* 0x020fe20003f9d000 */
[----:B------:R-:W-:Y:S02]  /*3230*/  IMAD.IADD R180, R173, 0x1, R166 ;  /* 0x00000001adb47824 */ /* 0x000fe400078e02a6 */
[----:B------:R-:W-:Y:S01]  /*3240*/  IMAD.MOV.U32 R205, RZ, RZ, R203 ;  /* 0x000000ffffcd7224 */ /* 0x000fe200078e00cb */
        /* <DEDUP_REMOVED lines=13> */
[----:B------:R-:W-:Y:S01]  /*3320*/  LDSM.16.M88.4 R120, [R180] ;  /* 0x00000000b478783b */ /* 0x000fe20000000200 */
[C---:B------:R-:W-:Y:S07]  /*3330*/  HMMA.16816.F32 R16, R32.reuse, R18, RZ ;  /* 0x000000122010723c */ /* 0x040fee00000018ff */
[----:B------:R-:W2:Y:S01]  /*3340*/  LDSM.16.M88.4 R124, [R172+-0x4000] ;  /* 0xffc00000ac7c783b */ /* 0x000ea20000000200 */
[-C--:B---3--:R-:W-:Y:S07]  /*3350*/  HMMA.16816.F32 R20, R32, R100.reuse, RZ ;  /* 0x000000642014723c */ /* 0x088fee00000018ff */
[----:B------:R-:W3:Y:S01]  /*3360*/  LDSM.16.M88.4 R128, [R180+0x1000] ;  /* 0x00100000b480783b */ /* 0x000ee20000000200 */
[C---:B------:R-:W-:Y:S08]  /*3370*/  HMMA.16816.F32 R24, R28.reuse, R100, RZ ;  /* 0x000000641c18723c */ /* 0x040ff000000018ff */
[-C--:B------:R-:W-:Y:S08]  /*3380*/  HMMA.16816.F32 R28, R28, R102.reuse, RZ ;  /* 0x000000661c1c723c */ /* 0x080ff000000018ff */
[----:B------:R-:W-:Y:S01]  /*3390*/  HMMA.16816.F32 R32, R32, R102, RZ ;  /* 0x000000662020723c */ /* 0x000fe200000018ff */
[----:B------:R-:W3:Y:S07]  /*33a0*/  LDSM.16.M88.4 R100, [R172+-0x3800] ;  /* 0xffc80000ac64783b */ /* 0x000eee0000000200 */
[-C--:B----4-:R-:W-:Y:S08]  /*33b0*/  HMMA.16816.F32 R4, R104, R108.reuse, R4 ;  /* 0x0000006c6804723c */ /* 0x090ff00000001804 */
[C---:B-1----:R-:W-:Y:S04]  /*33c0*/  HMMA.16816.F32 R8, R112.reuse, R108, R8 ;  /* 0x0000006c7008723c */ /* 0x042fe80000001808 */
[----:B------:R-:W-:Y:S04]  /*33d0*/  VIADD R108, R219, 0x2 ;  /* 0x00000002db6c7836 */ /* 0x000fe80000000000 */
[-C--:B------:R-:W-:Y:S03]  /*33e0*/  HMMA.16816.F32 R12, R112, R110.reuse, R12 ;  /* 0x0000006e700c723c */ /* 0x080fe6000000180c */
[----:B------:R-:W-:Y:S05]  /*33f0*/  IMAD.WIDE.U32 R108, R108, -0x326172a9, RZ ;  /* 0xcd9e8d576c6c7825 */ /* 0x000fea00078e00ff */
[C---:B------:R-:W-:Y:S04]  /*3400*/  HMMA.16816.F32 R16, R104.reuse, R110, R16 ;  /* 0x0000006e6810723c */ /* 0x040fe80000001810 */
[----:B------:R-:W-:Y:S04]  /*3410*/  LOP3.LUT R240, R210, UR16, R109, 0x96, !PT ;  /* 0x00000010d2f07c12 */ /* 0x000fe8000f8e966d */
[-C--:B--2---:R-:W-:Y:S03]  /*3420*/  HMMA.16816.F32 R20, R104, R116.reuse, R20 ;  /* 0x000000746814723c */ /* 0x084fe60000001814 */
[----:B------:R-:W-:Y:S05]  /*3430*/  IMAD.WIDE.U32 R240, R240, -0x2daee0ad, RZ ;  /* 0xd2511f53f0f07825 */ /* 0x000fea00078e00ff */
[C---:B------:R-:W-:Y:S08]  /*3440*/  HMMA.16816.F32 R24, R112.reuse, R116, R24 ;  /* 0x000000747018723c */ /* 0x040ff00000001818 */
[-C--:B------:R-:W-:Y:S03]  /*3450*/  HMMA.16816.F32 R28, R112, R118.reuse, R28 ;  /* 0x00000076701c723c */ /* 0x080fe6000000181c */
[----:B------:R-:W-:Y:S01]  /*3460*/  IMAD.IADD R112, R175, 0x1, R180 ;  /* 0x00000001af707824 */ /* 0x000fe200078e02b4 */
[----:B------:R-:W-:Y:S04]  /*3470*/  LOP3.LUT R114, R232, UR13, R241, 0x96, !PT ;  /* 0x0000000de8727c12 */ /* 0x000fe8000f8e96f1 */
[----:B------:R-:W-:Y:S01]  /*3480*/  HMMA.16816.F32 R32, R104, R118, R32 ;  /* 0x000000766820723c */ /* 0x000fe20000001820 */
[----:B------:R-:W-:Y:S03]  /*3490*/  IMAD.U32 R106, RZ, RZ, UR19 ;  /* 0x00000013ff6a7e24 */ /* 0x000fe6000f8e00ff */
[----:B------:R-:W-:Y:S04]  /*34a0*/  IMAD.WIDE.U32 R104, R219, -0x326172a9, RZ ;  /* 0xcd9e8d57db687825 */ /* 0x000fe800078e00ff */
[-C--:B------:R-:W-:Y:S05]  /*34b0*/  HMMA.16816.F32 R4, R120, R124.reuse, R4 ;  /* 0x0000007c7804723c */ /* 0x080fea0000001804 */
[----:B------:R-:W-:Y:S01]  /*34c0*/  LOP3.LUT R107, R210, UR16, R105, 0x96, !PT ;  /* 0x00000010d26b7c12 */ /* 0x000fe2000f8e9669 */
[----:B------:R-:W-:Y:S02]  /*34d0*/  IMAD R118, R106, 0x4, R211 ;  /* 0x000000046a767824 */ /* 0x000fe400078e02d3 */
[C---:B---3--:R-:W-:Y:S04]  /*34e0*/  HMMA.16816.F32 R8, R128.reuse, R124, R8 ;  /* 0x0000007c8008723c */ /* 0x048fe80000001808 */
[----:B------:R-:W-:Y:S01]  /*34f0*/  LOP3.LUT R118, R118, UR15, R233, 0x96, !PT ;  /* 0x0000000f76767c12 */ /* 0x000fe2000f8e96e9 */
[----:B------:R-:W-:Y:S03]  /*3500*/  IMAD.WIDE.U32 R106, R107, -0x2daee0ad, RZ ;  /* 0xd2511f536b6a7825 */ /* 0x000fe600078e00ff */
[-C--:B------:R-:W-:Y:S03]  /*3510*/  HMMA.16816.F32 R12, R128, R126.reuse, R12 ;  /* 0x0000007e800c723c */ /* 0x080fe6000000180c */
[----:B------:R-:W-:Y:S01]  /*3520*/  LOP3.LUT R242, R232, UR13, R107, 0x96, !PT ;  /* 0x0000000de8f27c12 */ /* 0x000fe2000f8e966b */
[----:B------:R-:W-:Y:S04]  /*3530*/  IMAD.WIDE.U32 R118, R118, -0x326172a9, RZ ;  /* 0xcd9e8d5776767825 */ /* 0x000fe800078e00ff */
[----:B------:R-:W-:Y:S01]  /*3540*/  IMAD.WIDE.U32 R242, R242, -0x326172a9, RZ ;  /* 0xcd9e8d57f2f27825 */ /* 0x000fe200078e00ff */
[--C-:B------:R-:W-:Y:S01]  /*3550*/  LOP3.LUT R105, R104, UR14, R119.reuse, 0x96, !PT ;  /* 0x0000000e68697c12 */ /* 0x100fe2000f8e9677 */
[C---:B------:R-:W-:Y:S04]  /*3560*/  HMMA.16816.F32 R16, R120.reuse, R126, R16 ;  /* 0x0000007e7810723c */ /* 0x040fe80000001810 */
[----:B------:R-:W-:Y:S01]  /*3570*/  LOP3.LUT R104, R108, UR14, R119, 0x96, !PT ;  /* 0x0000000e6c687c12 */ /* 0x000fe2000f8e9677 */
[----:B------:R-:W-:Y:S01]  /*3580*/  IMAD.WIDE.U32 R114, R114, -0x326172a9, RZ ;  /* 0xcd9e8d5772727825 */ /* 0x000fe200078e00ff */
[C---:B------:R-:W-:Y:S01]  /*3590*/  LOP3.LUT R238, R118.reuse, UR11, R243, 0x96, !PT ;  /* 0x0000000b76ee7c12 */ /* 0x040fe2000f8e96f3 */
[----:B------:R-:W-:Y:S01]  /*35a0*/  LDSM.16.M88.4 R108, [R171+-0x4000] ;  /* 0xffc00000ab6c783b */ /* 0x000fe20000000200 */
[-C--:B------:R-:W-:Y:S03]  /*35b0*/  HMMA.16816.F32 R20, R120, R100.reuse, R20 ;  /* 0x000000647814723c */ /* 0x080fe60000001814 */
[----:B------:R-:W-:Y:S01]  /*35c0*/  LOP3.LUT R118, R118, UR11, R115, 0x96, !PT ;  /* 0x0000000b76767c12 */ /* 0x000fe2000f8e9673 */
[----:B------:R-:W-:Y:S04]  /*35d0*/  IMAD.WIDE.U32 R124, R105, -0x2daee0ad, RZ ;  /* 0xd2511f53697c7825 */ /* 0x000fe800078e00ff */
[----:B------:R-:W-:Y:S01]  /*35e0*/  IMAD.WIDE.U32 R104, R104, -0x2daee0ad, RZ ;  /* 0xd2511f5368687825 */ /* 0x000fe200078e00ff */
[----:B------:R-:W-:Y:S01]  /*35f0*/  LOP3.LUT R244, R106, UR10, R125, 0x96, !PT ;  /* 0x0000000a6af47c12 */ /* 0x000fe2000f8e967d */
[C---:B------:R-:W-:Y:S04]  /*3600*/  HMMA.16816.F32 R24, R128.reuse, R100, R24 ;  /* 0x000000648018723c */ /* 0x040fe80000001818 */
[----:B------:R-:W-:Y:S01]  /*3610*/  LOP3.LUT R240, R240, UR10, R105, 0x96, !PT ;  /* 0x0000000af0f07c12 */ /* 0x000fe2000f8e9669 */
[----:B------:R-:W-:Y:S03]  /*3620*/  IMAD.WIDE.U32 R118, R118, -0x2daee0ad, RZ ;  /* 0xd2511f5376767825 */ /* 0x000fe600078e00ff */
[-C--:B------:R-:W-:Y:S03]  /*3630*/  HMMA.16816.F32 R28, R128, R102.reuse, R28 ;  /* 0x00000066801c723c */ /* 0x080fe6000000181c */
[----:B------:R-:W-:Y:S01]  /*3640*/  LOP3.LUT R116, R104, UR30, R119, 0x96, !PT ;  /* 0x0000001e68747c12 */ /* 0x000fe2000f8e9677 */
[----:B------:R-:W-:Y:S01]  /*3650*/  IMAD.WIDE.U32 R238, R238, -0x2daee0ad, RZ ;  /* 0xd2511f53eeee7825 */ /* 0x000fe200078e00ff */
[----:B------:R-:W1:Y:S03]  /*3660*/  LDSM.16.M88.4 R104, [R112] ;  /* 0x000000007068783b */ /* 0x000e660000000200 */
[----:B------:R-:W-:Y:S01]  /*3670*/  IMAD.WIDE.U32 R244, R244, -0x326172a9, RZ ;  /* 0xcd9e8d57f4f47825 */ /* 0x000fe200078e00ff */
[----:B------:R-:W-:Y:S01]  /*3680*/  LOP3.LUT R124, R124, UR30, R239, 0x96, !PT ;  /* 0x0000001e7c7c7c12 */ /* 0x000fe2000f8e96ef */
[----:B------:R-:W-:Y:S04]  /*3690*/  HMMA.16816.F32 R32, R120, R102, R32 ;  /* 0x000000667820723c */ /* 0x000fe80000001820 */
[----:B------:R-:W-:Y:S01]  /*36a0*/  LOP3.LUT R126, R242, UR9, R245, 0x96, !PT ;  /* 0x00000009f27e7c12 */ /* 0x000fe2000f8e96f5 */
[----:B------:R-:W-:Y:S01]  /*36b0*/  IMAD.WIDE.U32 R240, R240, -0x326172a9, RZ ;  /* 0xcd9e8d57f0f07825 */ /* 0x000fe200078e00ff */
[----:B------:R-:W-:Y:S03]  /*36c0*/  LEA R242, P1, R186, R204, 0x2 ;  /* 0x000000ccbaf27211 */ /* 0x000fe600078210ff */
[----:B------:R-:W-:Y:S01]  /*36d0*/  IMAD.WIDE.U32 R124, R124, -0x326172a9, RZ ;  /* 0xcd9e8d577c7c7825 */ /* 0x000fe200078e00ff */
[----:B------:R-:W-:Y:S02]  /*36e0*/  LOP3.LUT R117, R114, UR9, R241, 0x96, !PT ;  /* 0x0000000972757c12 */ /* 0x000fe4000f8e96f1 */
[----:B------:R-:W-:Y:S01]  /*36f0*/  LEA.HI.X R243, R186, R205, RZ, 0x2, P1 ;  /* 0x000000cdbaf37211 */ /* 0x000fe200008f14ff */
[----:B------:R-:W2:Y:S01]  /*3700*/  LDSM.16.M88.4 R112, [R112+0x1000] ;  /* 0x001000007070783b */ /* 0x000ea20000000200 */
[----:B------:R-:W-:Y:S01]  /*3710*/  FSETP.NEU.FTZ.AND P1, PT, R223, -INF , PT ;  /* 0xff800000df00780b */ /* 0x000fe20003f3d000 */
[----:B------:R-:W-:Y:S01]  /*3720*/  IMAD.WIDE.U32 R246, R126, -0x2daee0ad, RZ ;  /* 0xd2511f537ef67825 */ /* 0x000fe200078e00ff */
[----:B------:R-:W-:Y:S03]  /*3730*/  LOP3.LUT R119, R244, UR29, R125, 0x96, !PT ;  /* 0x0000001df4777c12 */ /* 0x000fe6000f8e967d */
[----:B------:R-:W-:Y:S01]  /*3740*/  IMAD.WIDE.U32 R126, R117, -0x2daee0ad, RZ ;  /* 0xd2511f53757e7825 */ /* 0x000fe200078e00ff */
[----:B------:R-:W-:Y:S01]  /*3750*/  LOP3.LUT R125, R238, UR28, R247, 0x96, !PT ;  /* 0x0000001cee7d7c12 */ /* 0x000fe2000f8e96f7 */
[----:B------:R-:W5:Y:S02]  /*3760*/  LDG.E R117, desc[UR20][R242.64+0x80] ;  /* 0x00008014f2757981 */ /* 0x000f64000c1e1900 */
[----:B------:R-:W-:Y:S01]  /*3770*/  IMAD.WIDE.U32 R244, R116, -0x326172a9, RZ ;  /* 0xcd9e8d5774f47825 */ /* 0x000fe200078e00ff */
[----:B------:R-:W-:Y:S02]  /*3780*/  LOP3.LUT R116, R118, UR28, R127, 0x96, !PT ;  /* 0x0000001c76747c12 */ /* 0x000fe4000f8e967f */
[----:B------:R-:W3:Y:S01]  /*3790*/  LDG.E R118, desc[UR20][R242.64+0x20] ;  /* 0x00002014f2767981 */ /* 0x000ee2000c1e1900 */
[----:B------:R-:W-:Y:S01]  /*37a0*/  IMAD.WIDE.U32 R100, R119, -0x2daee0ad, RZ ;  /* 0xd2511f5377647825 */ /* 0x000fe200078e00ff */
[----:B------:R-:W-:Y:S02]  /*37b0*/  LOP3.LUT R240, R240, UR29, R245, 0x96, !PT ;  /* 0x0000001df0f07c12 */ /* 0x000fe4000f8e96f5 */
[----:B------:R-:W4:Y:S01]  /*37c0*/  LDG.E R119, desc[UR20][R242.64] ;  /* 0x00000014f2777981 */ /* 0x000f22000c1e1900 */
[----:B------:R-:W-:Y:S01]  /*37d0*/  IMAD.WIDE.U32 R128, R116, -0x326172a9, RZ ;  /* 0xcd9e8d5774807825 */ /* 0x000fe200078e00ff */
[----:B------:R-:W-:Y:S02]  /*37e0*/  LOP3.LUT R101, R246, UR23, R101, 0x96, !PT ;  /* 0x00000017f6657c12 */ /* 0x000fe4000f8e9665 */
[----:B------:R2:W5:Y:S01]  /*37f0*/  LDG.E R116, desc[UR20][R242.64+0xa0] ;  /* 0x0000a014f2747981 */ /* 0x000562000c1e1900 */
[----:B------:R-:W-:Y:S01]  /*3800*/  IMAD.WIDE.U32 R238, R125, -0x326172a9, RZ ;  /* 0xcd9e8d577dee7825 */ /* 0x000fe200078e00ff */
[-C--:B-1----:R-:W-:Y:S05]  /*3810*/  HMMA.16816.F32 R4, R104, R108.reuse, R4 ;  /* 0x0000006c6804723c */ /* 0x082fea0000001804 */
[----:B------:R-:W-:Y:S01]  /*3820*/  LOP3.LUT R130, R124, UR27, R239, 0x96, !PT ;  /* 0x0000001b7c827c12 */ /* 0x000fe2000f8e96ef */
[----:B------:R-:W-:Y:S04]  /*3830*/  IMAD.WIDE.U32 R240, R240, -0x2daee0ad, RZ ;  /* 0xd2511f53f0f07825 */ /* 0x000fe800078e00ff */
[----:B------:R-:W-:Y:S01]  /*3840*/  FMUL.FTZ R239, R223, 1.4426950216293334961 ;  /* 0x3fb8aa3bdfef7820 */ /* 0x000fe20000410000 */
[----:B------:R-:W-:Y:S01]  /*3850*/  IMAD.WIDE.U32 R246, R101, -0x326172a9, RZ ;  /* 0xcd9e8d5765f67825 */ /* 0x000fe200078e00ff */
[----:B------:R-:W-:Y:S03]  /*3860*/  LOP3.LUT R126, R126, UR23, R241, 0x96, !PT ;  /* 0x000000177e7e7c12 */ /* 0x000fe6000f8e96f1 */
[----:B------:R-:W-:Y:S01]  /*3870*/  FSEL R239, R239, RZ, P1 ;  /* 0x000000ffefef7208 */ /* 0x000fe20000800000 */
[----:B------:R-:W-:Y:S01]  /*3880*/  IMAD.WIDE.U32 R130, R130, -0x2daee0ad, RZ ;  /* 0xd2511f5382827825 */ /* 0x000fe200078e00ff */
[----:B------:R-:W-:Y:S02]  /*3890*/  LOP3.LUT R238, R238, UR22, R247, 0x96, !PT ;  /* 0x00000016eeee7c12 */ /* 0x000fe4000f8e96f7 */
[C---:B------:R-:W-:Y:S01]  /*38a0*/  FSETP.NEU.FTZ.AND P1, PT, R221.reuse, -INF , PT ;  /* 0xff800000dd00780b */ /* 0x040fe20003f3d000 */
[----:B------:R-:W-:Y:S01]  /*38b0*/  IMAD.WIDE.U32 R102, R126, -0x326172a9, RZ ;  /* 0xcd9e8d577e667825 */ /* 0x000fe200078e00ff */
[----:B------:R-:W-:Y:S01]  /*38c0*/  LOP3.LUT R131, R100, UR17, R131, 0x96, !PT ;  /* 0x0000001164837c12 */ /* 0x000fe2000f8e9683 */
[C---:B--2---:R-:W-:Y:S04]  /*38d0*/  HMMA.16816.F32 R8, R112.reuse, R108, R8 ;  /* 0x0000006c7008723c */ /* 0x044fe80000001808 */
[----:B------:R-:W-:Y:S01]  /*38e0*/  PRMT R100, R238, 0x7632, R100 ;  /* 0x00007632ee647816 */ /* 0x000fe20000000064 */
[----:B------:R-:W-:Y:S01]  /*38f0*/  FMUL.FTZ R241, R221, 1.4426950216293334961 ;  /* 0x3fb8aa3bddf17820 */ /* 0x000fe20000410000 */
[----:B------:R-:W-:Y:S02]  /*3900*/  LOP3.LUT R121, R128, UR22, R103, 0x96, !PT ;  /* 0x0000001680797c12 */ /* 0x000fe4000f8e9667 */
[----:B------:R-:W-:Y:S01]  /*3910*/  LOP3.LUT R242, R244, UR27, R129, 0x96, !PT ;  /* 0x0000001bf4f27c12 */ /* 0x000fe2000f8e9681 */
[-C--:B------:R-:W-:Y:S03]  /*3920*/  HMMA.16816.F32 R12, R112, R110.reuse, R12 ;  /* 0x0000006e700c723c */ /* 0x080fe6000000180c */
[----:B------:R-:W-:Y:S01]  /*3930*/  PRMT R231, R102, 0x7770, RZ ;  /* 0x0000777066e77816 */ /* 0x000fe200000000ff */
[----:B------:R-:W-:Y:S01]  /*3940*/  IMAD.WIDE.U32 R242, R242, -0x2daee0ad, RZ ;  /* 0xd2511f53f2f27825 */ /* 0x000fe200078e00ff */
[C---:B------:R-:W-:Y:S02]  /*3950*/  PRMT R180, R102.reuse, 0x7771, RZ ;  /* 0x0000777166b47816 */ /* 0x040fe400000000ff */
[C---:B------:R-:W-:Y:S01]  /*3960*/  PRMT R129, R102.reuse, 0x7772, RZ ;  /* 0x0000777266817816 */ /* 0x040fe200000000ff */
[C---:B------:R-:W-:Y:S04]  /*3970*/  HMMA.16816.F32 R16, R104.reuse, R110, R16 ;  /* 0x0000006e6810723c */ /* 0x040fe80000001810 */
[----:B------:R-:W-:Y:S01]  /*3980*/  PRMT R128, R102, 0x7773, RZ ;  /* 0x0000777366807816 */ /* 0x000fe200000000ff */
[----:B------:R-:W-:Y:S01]  /*3990*/  FMUL.FTZ R244, R220, 1.4426950216293334961 ;  /* 0x3fb8aa3bdcf47820 */ /* 0x000fe20000410000 */
[----:B------:R-:W-:Y:S02]  /*39a0*/  LOP3.LUT R103, R100, 0xff, RZ, 0xc0, !PT ;  /* 0x000000ff64677812 */ /* 0x000fe400078ec0ff */
[----:B------:R-:W-:Y:S02]  /*39b0*/  LOP3.LUT R102, R238, 0xff, RZ, 0xc0, !PT ;  /* 0x000000ffee667812 */ /* 0x000fe400078ec0ff */
[----:B------:R-:W-:Y:S02]  /*39c0*/  SHF.R.U32.HI R101, RZ, 0x18, R238 ;  /* 0x00000018ff657819 */ /* 0x000fe400000116ee */
[----:B------:R-:W-:Y:S02]  /*39d0*/  LOP3.LUT R100, R121, 0xff, RZ, 0xc0, !PT ;  /* 0x000000ff79647812 */ /* 0x000fe400078ec0ff */
[----:B------:R-:W-:Y:S02]  /*39e0*/  ISETP.LE.U32.AND P3, PT, R102, UR5, PT ;  /* 0x0000000566007c0c */ /* 0x000fe4000bf63070 */
[----:B------:R-:W-:Y:S02]  /*39f0*/  ISETP.LE.U32.AND P5, PT, R101, UR5, PT ;  /* 0x0000000565007c0c */ /* 0x000fe4000bfa3070 */
[----:B------:R-:W-:Y:S02]  /*3a00*/  ISETP.LE.U32.AND P6, PT, R103, UR5, PT ;  /* 0x0000000567007c0c */ /* 0x000fe4000bfc3070 */
[----:B------:R-:W-:Y:S02]  /*3a10*/  ISETP.LE.U32.AND P2, PT, R100, UR5, PT ;  /* 0x0000000564007c0c */ /* 0x000fe4000bf43070 */
[----:B------:R-:W-:Y:S01]  /*3a20*/  LOP3.LUT R205, R240, UR17, R243, 0x96, !PT ;  /* 0x00000011f0cd7c12 */ /* 0x000fe2000f8e96f3 */
[----:B------:R-:W1:Y:S01]  /*3a30*/  LDSM.16.M88.4 R100, [R171+-0x3800] ;  /* 0xffc80000ab64783b */ /* 0x000e620000000200 */
[----:B------:R-:W-:Y:S01]  /*3a40*/  FSEL R241, R241, RZ, P1 ;  /* 0x000000fff1f17208 */ /* 0x000fe20000800000 */
[----:B------:R-:W-:Y:S01]  /*3a50*/  FMUL.FTZ R243, R222, 1.4426950216293334961 ;  /* 0x3fb8aa3bdef37820 */ /* 0x000fe20000410000 */
[-C--:B------:R-:W-:Y:S02]  /*3a60*/  @P0 ISETP.GE.AND P1, PT, R201, R226.reuse, PT ;  /* 0x000000e2c900020c */ /* 0x080fe40003f26270 */
[----:B------:R-:W-:Y:S02]  /*3a70*/  SHF.R.U32.HI R108, RZ, 0x18, R121 ;  /* 0x00000018ff6c7819 */ /* 0x000fe40000011679 */
[----:B------:R-:W-:Y:S02]  /*3a80*/  FSEL R243, R243, RZ, P4 ;  /* 0x000000fff3f37208 */ /* 0x000fe40002000000 */
[----:B------:R-:W-:Y:S02]  /*3a90*/  FSETP.NEU.FTZ.AND P4, PT, R220, -INF , PT ;  /* 0xff800000dc00780b */ /* 0x000fe40003f9d000 */
[----:B------:R-:W-:Y:S02]  /*3aa0*/  @P0 FSEL R4, R4, -INF , !P1 ;  /* 0xff80000004040808 */ /* 0x000fe40004800000 */
[----:B------:R-:W-:Y:S02]  /*3ab0*/  FSEL R244, R244, RZ, P4 ;  /* 0x000000fff4f47208 */ /* 0x000fe40002000000 */
[-C--:B------:R-:W-:Y:S01]  /*3ac0*/  @P0 ISETP.GE.AND P4, PT, R212, R226.reuse, PT ;  /* 0x000000e2d400020c */ /* 0x080fe20003f86270 */
[----:B------:R-:W-:Y:S01]  /*3ad0*/  FFMA.FTZ R4, R4, UR7, -R239 ;  /* 0x0000000704047c23 */ /* 0x000fe200080108ef */
[----:B------:R-:W-:Y:S02]  /*3ae0*/  @P0 FSEL R6, R6, -INF , !P1 ;  /* 0xff80000006060808 */ /* 0x000fe40004800000 */
[----:B------:R-:W-:Y:S02]  /*3af0*/  @P0 FSEL R5, R5, -INF , !P4 ;  /* 0xff80000005050808 */ /* 0x000fe40006000000 */
[----:B------:R-:W-:Y:S01]  /*3b00*/  @P0 FSEL R8, R8, -INF , !P1 ;  /* 0xff80000008080808 */ /* 0x000fe20004800000 */
[----:B------:R-:W-:Y:S01]  /*3b10*/  FFMA.FTZ R6, R6, UR7, -R243 ;  /* 0x0000000706067c23 */ /* 0x000fe200080108f3 */
[----:B------:R-:W-:Y:S01]  /*3b20*/  @P0 FSEL R10, R10, -INF , !P1 ;  /* 0xff8000000a0a0808 */ /* 0x000fe20004800000 */
[----:B------:R-:W-:Y:S01]  /*3b30*/  FFMA.FTZ R110, R5, UR7, -R239 ;  /* 0x00000007056e7c23 */ /* 0x000fe200080108ef */
[----:B------:R-:W-:Y:S01]  /*3b40*/  LOP3.LUT R238, R238, 0xffff, RZ, 0xc0, !PT ;  /* 0x0000ffffeeee7812 */ /* 0x000fe200078ec0ff */
[----:B------:R-:W-:Y:S01]  /*3b50*/  FFMA.FTZ R8, R8, UR7, -R241 ;  /* 0x0000000708087c23 */ /* 0x000fe200080108f1 */
[----:B------:R-:W-:Y:S01]  /*3b60*/  ISETP.LE.U32.AND P1, PT, R108, UR5, PT ;  /* 0x000000056c007c0c */ /* 0x000fe2000bf23070 */
[----:B------:R-:W-:Y:S01]  /*3b70*/  FFMA.FTZ R10, R10, UR7, -R244 ;  /* 0x000000070a0a7c23 */ /* 0x000fe200080108f4 */
[----:B------:R-:W-:Y:S01]  /*3b80*/  @P0 FSEL R7, R7, -INF , !P4 ;  /* 0xff80000007070808 */ /* 0x000fe20006000000 */
[----:B------:R-:W2:Y:S01]  /*3b90*/  MUFU.EX2 R108, R4 ;  /* 0x00000004006c7308 */ /* 0x000ea20000000800 */
[----:B------:R-:W-:Y:S02]  /*3ba0*/  @P0 FSEL R9, R9, -INF , !P4 ;  /* 0xff80000009090808 */ /* 0x000fe40006000000 */
[----:B------:R-:W-:Y:S07]  /*3bb0*/  @P0 FSEL R11, R11, -INF , !P4 ;  /* 0xff8000000b0b0808 */ /* 0x000fee0006000000 */
[----:B------:R-:W-:Y:S01]  /*3bc0*/  MUFU.EX2 R110, R110 ;  /* 0x0000006e006e7308 */ /* 0x000fe20000000800 */
[-C--:B------:R-:W-:Y:S01]  /*3bd0*/  @P0 ISETP.GE.AND P4, PT, R213, R226.reuse, PT ;  /* 0x000000e2d500020c */ /* 0x080fe20003f86270 */
[----:B------:R-:W-:Y:S01]  /*3be0*/  FFMA.FTZ R7, R7, UR7, -R243 ;  /* 0x0000000707077c23 */ /* 0x000fe200080108f3 */
[----:B------:R-:W-:Y:S01]  /*3bf0*/  SHF.R.U32.HI R5, RZ, 0x8, R238 ;  /* 0x00000008ff057819 */ /* 0x000fe200000116ee */
[--C-:B------:R-:W-:Y:S01]  /*3c00*/  FFMA.FTZ R9, R9, UR7, -R241.reuse ;  /* 0x0000000709097c23 */ /* 0x100fe200080108f1 */
[----:B------:R-:W-:Y:S01]  /*3c10*/  @P0 FSEL R12, R12, -INF , !P4 ;  /* 0xff8000000c0c0808 */ /* 0x000fe20006000000 */
[-C--:B-1----:R-:W-:Y:S04]  /*3c20*/  HMMA.16816.F32 R20, R104, R100.reuse, R20 ;  /* 0x000000646814723c */ /* 0x082fe80000001814 */
[----:B------:R-:W1:Y:S01]  /*3c30*/  MUFU.EX2 R111, R7 ;  /* 0x00000007006f7308 */ /* 0x000e620000000800 */
[----:B------:R-:W-:Y:S01]  /*3c40*/  @P0 FSEL R14, R14, -INF , !P4 ;  /* 0xff8000000e0e0808 */ /* 0x000fe20006000000 */
[----:B--2---:R-:W-:Y:S01]  /*3c50*/  @!P3 FADD.FTZ R108, -R108, -RZ ;  /* 0x800000ff6c6cb221 */ /* 0x004fe20000010100 */
[----:B------:R-:W-:Y:S01]  /*3c60*/  @P0 FSEL R16, R16, -INF , !P4 ;  /* 0xff80000010100808 */ /* 0x000fe20006000000 */
[--C-:B------:R-:W-:Y:S01]  /*3c70*/  FFMA.FTZ R11, R11, UR7, -R244.reuse ;  /* 0x000000070b0b7c23 */ /* 0x100fe200080108f4 */
[----:B------:R-:W-:Y:S01]  /*3c80*/  @P0 FSEL R18, R18, -INF , !P4 ;  /* 0xff80000012120808 */ /* 0x000fe20006000000 */
[C---:B------:R-:W-:Y:S04]  /*3c90*/  HMMA.16816.F32 R24, R112.reuse, R100, R24 ;  /* 0x000000647018723c */ /* 0x040fe80000001818 */
[----:B------:R-:W-:Y:S01]  /*3ca0*/  MUFU.EX2 R122, R10 ;  /* 0x0000000a007a7308 */ /* 0x000fe20000000800 */
[-C--:B------:R-:W-:Y:S09]  /*3cb0*/  @P0 ISETP.GE.AND P4, PT, R214, R226.reuse, PT ;  /* 0x000000e2d600020c */ /* 0x080ff20003f86270 */
[----:B------:R-:W2:Y:S01]  /*3cc0*/  MUFU.EX2 R120, R8 ;  /* 0x0000000800787308 */ /* 0x000ea20000000800 */
[----:B------:R-:W-:Y:S01]  /*3cd0*/  LOP3.LUT R5, R5, 0xffff, RZ, 0xc0, !PT ;  /* 0x0000ffff05057812 */ /* 0x000fe200078ec0ff */
[--C-:B------:R-:W-:Y:S01]  /*3ce0*/  FFMA.FTZ R12, R12, UR7, -R241.reuse ;  /* 0x000000070c0c7c23 */ /* 0x100fe200080108f1 */
[-C--:B------:R-:W-:Y:S07]  /*3cf0*/  HMMA.16816.F32 R28, R112, R102.reuse, R28 ;  /* 0x00000066701c723c */ /* 0x080fee000000181c */
[----:B------:R-:W2:Y:S01]  /*3d00*/  MUFU.EX2 R123, R11 ;  /* 0x0000000b007b7308 */ /* 0x000ea20000000800 */
[----:B------:R-:W-:Y:S01]  /*3d10*/  @P0 FSEL R13, R13, -INF , !P4 ;  /* 0xff8000000d0d0808 */ /* 0x000fe20006000000 */
[----:B-1----:R-:W-:Y:S01]  /*3d20*/  @!P5 FADD.FTZ R111, -R111, -RZ ;  /* 0x800000ff6f6fd221 */ /* 0x002fe20000010100 */
[----:B------:R-:W-:Y:S07]  /*3d30*/  @P0 FSEL R15, R15, -INF , !P4 ;  /* 0xff8000000f0f0808 */ /* 0x000fee0006000000 */
[----:B------:R-:W1:Y:S01]  /*3d40*/  MUFU.EX2 R109, R6 ;  /* 0x00000006006d7308 */ /* 0x000e620000000800 */
[----:B------:R-:W-:Y:S01]  /*3d50*/  @P0 FSEL R17, R17, -INF , !P4 ;  /* 0xff80000011110808 */ /* 0x000fe20006000000 */
[----:B------:R-:W-:Y:S04]  /*3d60*/  HMMA.16816.F32 R32, R104, R102, R32 ;  /* 0x000000666820723c */ /* 0x000fe80000001820 */
[----:B------:R-:W-:Y:S01]  /*3d70*/  @P0 FSEL R19, R19, -INF , !P4 ;  /* 0xff80000013130808 */ /* 0x000fe20006000000 */
[----:B------:R-:W-:Y:S01]  /*3d80*/  FFMA.FTZ R13, R13, UR7, -R241 ;  /* 0x000000070d0d7c23 */ /* 0x000fe200080108f1 */
[----:B------:R-:W-:Y:S01]  /*3d90*/  ISETP.LE.U32.AND P4, PT, R5, UR5, PT ;  /* 0x0000000505007c0c */ /* 0x000fe2000bf83070 */
[----:B--2---:R-:W-:Y:S01]  /*3da0*/  @!P2 FADD.FTZ R120, -R120, -RZ ;  /* 0x800000ff7878a221 */ /* 0x004fe20000010100 */
[----:B------:R-:W-:Y:S01]  /*3db0*/  LOP3.LUT R4, R121, 0xffff, RZ, 0xc0, !PT ;  /* 0x0000ffff79047812 */ /* 0x000fe200078ec0ff */
[----:B------:R-:W-:Y:S01]  /*3dc0*/  @!P1 FADD.FTZ R123, -R123, -RZ ;  /* 0x800000ff7b7b9221 */ /* 0x000fe20000010100 */
[----:B------:R-:W-:Y:S01]  /*3dd0*/  PRMT R5, R121, 0x7632, R5 ;  /* 0x0000763279057816 */ /* 0x000fe20000000005 */
[----:B------:R-:W-:Y:S01]  /*3de0*/  FFMA.FTZ R14, R14, UR7, -R244 ;  /* 0x000000070e0e7c23 */ /* 0x000fe200080108f4 */
[----:B------:R-:W-:Y:S01]  /*3df0*/  SHF.R.U32.HI R4, RZ, 0x8, R4 ;  /* 0x00000008ff047819 */ /* 0x000fe20000011604 */
[----:B------:R-:W2:Y:S01]  /*3e00*/  MUFU.EX2 R121, R9 ;  /* 0x0000000900797308 */ /* 0x000ea20000000800 */
[----:B------:R-:W-:Y:S01]  /*3e10*/  LOP3.LUT R5, R5, 0xff, RZ, 0xc0, !PT ;  /* 0x000000ff05057812 */ /* 0x000fe200078ec0ff */
[----:B------:R-:W-:Y:S01]  /*3e20*/  FFMA.FTZ R16, R16, UR7, -R239 ;  /* 0x0000000710107c23 */ /* 0x000fe200080108ef */
[----:B------:R-:W-:Y:S01]  /*3e30*/  LOP3.LUT R4, R4, 0xffff, RZ, 0xc0, !PT ;  /* 0x0000ffff04047812 */ /* 0x000fe200078ec0ff */
[----:B-1----:R-:W-:Y:S01]  /*3e40*/  @!P6 FADD.FTZ R109, -R109, -RZ ;  /* 0x800000ff6d6de221 */ /* 0x002fe20000010100 */
[----:B------:R-:W-:Y:S01]  /*3e50*/  PRMT R125, R246, 0x7771, RZ ;  /* 0x00007771f67d7816 */ /* 0x000fe200000000ff */
[----:B------:R-:W-:Y:S01]  /*3e60*/  @!P4 FADD.FTZ R110, -R110, -RZ ;  /* 0x800000ff6e6ec221 */ /* 0x000fe20000010100 */
[----:B------:R-:W-:Y:S01]  /*3e70*/  ISETP.LE.U32.AND P4, PT, R5, UR5, PT ;  /* 0x0000000505007c0c */ /* 0x000fe2000bf83070 */
[--C-:B------:R-:W-:Y:S01]  /*3e80*/  FFMA.FTZ R15, R15, UR7, -R244.reuse ;  /* 0x000000070f0f7c23 */ /* 0x100fe200080108f4 */
[----:B------:R-:W-:Y:S01]  /*3e90*/  ISETP.LE.U32.AND P3, PT, R4, UR5, PT ;  /* 0x0000000504007c0c */ /* 0x000fe2000bf63070 */
[--C-:B------:R-:W-:Y:S01]  /*3ea0*/  FFMA.FTZ R18, R18, UR7, -R243.reuse ;  /* 0x0000000712127c23 */ /* 0x100fe200080108f3 */
[----:B------:R-:W-:Y:S01]  /*3eb0*/  PRMT R124, R246, 0x7772, RZ ;  /* 0x00007772f67c7816 */ /* 0x000fe200000000ff */
[----:B------:R-:W-:Y:S01]  /*3ec0*/  FFMA.FTZ R19, R19, UR7, -R243 ;  /* 0x0000000713137c23 */ /* 0x000fe200080108f3 */
[----:B------:R-:W-:Y:S01]  /*3ed0*/  ISETP.GT.U32.AND P5, PT, R125, UR5, PT ;  /* 0x000000057d007c0c */ /* 0x000fe2000bfa4070 */
[----:B------:R-:W1:Y:S01]  /*3ee0*/  MUFU.EX2 R113, R18 ;  /* 0x0000001200717308 */ /* 0x000e620000000800 */
[----:B------:R-:W-:Y:S01]  /*3ef0*/  ISETP.GT.U32.AND P2, PT, R124, UR5, PT ;  /* 0x000000057c007c0c */ /* 0x000fe2000bf44070 */
[--C-:B------:R-:W-:Y:S01]  /*3f00*/  FFMA.FTZ R17, R17, UR7, -R239.reuse ;  /* 0x0000000711117c23 */ /* 0x100fe200080108ef */
[-C--:B------:R-:W-:Y:S07]  /*3f10*/  @P0 ISETP.GE.AND P1, PT, R216, R226.reuse, PT ;  /* 0x000000e2d800020c */ /* 0x080fee0003f26270 */
[----:B------:R-:W1:Y:S01]  /*3f20*/  MUFU.EX2 R125, R12 ;  /* 0x0000000c007d7308 */ /* 0x000e620000000800 */
[----:B------:R-:W-:Y:S01]  /*3f30*/  PRMT R126, R246, 0x7773, RZ ;  /* 0x00007773f67e7816 */ /* 0x000fe200000000ff */
[----:B------:R-:W-:Y:S01]  /*3f40*/  @!P4 FADD.FTZ R122, -R122, -RZ ;  /* 0x800000ff7a7ac221 */ /* 0x000fe20000010100 */
[-C--:B------:R-:W-:Y:S01]  /*3f50*/  @P0 ISETP.GE.AND P4, PT, R215, R226.reuse, PT ;  /* 0x000000e2d700020c */ /* 0x080fe20003f86270 */
[----:B--2---:R-:W-:Y:S01]  /*3f60*/  @!P3 FADD.FTZ R121, -R121, -RZ ;  /* 0x800000ff7979b221 */ /* 0x004fe20000010100 */
[----:B------:R-:W-:Y:S05]  /*3f70*/  ISETP.LE.U32.AND P3, PT, R231, UR5, PT ;  /* 0x00000005e7007c0c */ /* 0x000fea000bf63070 */
[----:B------:R-:W2:Y:S01]  /*3f80*/  MUFU.EX2 R124, R13 ;  /* 0x0000000d007c7308 */ /* 0x000ea20000000800 */
[----:B------:R-:W-:Y:S02]  /*3f90*/  @P0 FSEL R20, R20, -INF , !P4 ;  /* 0xff80000014140808 */ /* 0x000fe40006000000 */
[----:B------:R-:W-:Y:S07]  /*3fa0*/  @P0 FSEL R22, R22, -INF , !P4 ;  /* 0xff80000016160808 */ /* 0x000fee0006000000 */
[----:B------:R-:W2:Y:S01]  /*3fb0*/  MUFU.EX2 R112, R19 ;  /* 0x0000001300707308 */ /* 0x000ea20000000800 */
[----:B------:R-:W-:Y:S01]  /*3fc0*/  @P0 FSEL R24, R24, -INF , !P4 ;  /* 0xff80000018180808 */ /* 0x000fe20006000000 */
[----:B-1----:R-:W-:Y:S01]  /*3fd0*/  @P2 FADD.FTZ R113, -R113, -RZ ;  /* 0x800000ff71712221 */ /* 0x002fe20000010100 */
[----:B------:R-:W-:Y:S01]  /*3fe0*/  @P0 FSEL R26, R26, -INF , !P4 ;  /* 0xff8000001a1a0808 */ /* 0x000fe20006000000 */
[----:B------:R-:W-:Y:S01]  /*3ff0*/  FFMA.FTZ R20, R20, UR7, -R239 ;  /* 0x0000000714147c23 */ /* 0x000fe200080108ef */
[----:B------:R-:W-:Y:S01]  /*4000*/  ISETP.GT.U32.AND P4, PT, R180, UR5, PT ;  /* 0x00000005b4007c0c */ /* 0x000fe2000bf84070 */
[----:B------:R-:W-:Y:S01]  /*4010*/  FFMA.FTZ R24, R24, UR7, -R241 ;  /* 0x0000000718187c23 */ /* 0x000fe200080108f1 */
[----:B------:R-:W-:Y:S01]  /*4020*/  @P0 FSEL R21, R21, -INF , !P1 ;  /* 0xff80000015150808 */ /* 0x000fe20004800000 */
[----:B------:R-:W-:Y:S01]  /*4030*/  @!P3 FADD.FTZ R125, -R125, -RZ ;  /* 0x800000ff7d7db221 */ /* 0x000fe20000010100 */
[----:B------:R-:W-:Y:S01]  /*4040*/  @P0 FSEL R23, R23, -INF , !P1 ;  /* 0xff80000017170808 */ /* 0x000fe20004800000 */
[----:B------:R-:W-:Y:S01]  /*4050*/  MUFU.EX2 R180, R24 ;  /* 0x0000001800b47308 */ /* 0x000fe20000000800 */
[----:B------:R-:W-:Y:S01]  /*4060*/  @P0 FSEL R25, R25, -INF , !P1 ;  /* 0xff80000019190808 */ /* 0x000fe20004800000 */
[--C-:B------:R-:W-:Y:S01]  /*4070*/  FFMA.FTZ R22, R22, UR7, -R243.reuse ;  /* 0x0000000716167c23 */ /* 0x100fe200080108f3 */
[----:B------:R-:W-:Y:S07]  /*4080*/  @P0 FSEL R27, R27, -INF , !P1 ;  /* 0xff8000001b1b0808 */ /* 0x000fee0004800000 */
[----:B------:R-:W-:Y:S01]  /*4090*/  MUFU.EX2 R114, R20 ;  /* 0x0000001400727308 */ /* 0x000fe20000000800 */
[----:B------:R-:W-:Y:S01]  /*40a0*/  ISETP.GT.U32.AND P1, PT, R126, UR5, PT ;  /* 0x000000057e007c0c */ /* 0x000fe2000bf24070 */
[----:B------:R-:W-:Y:S01]  /*40b0*/  FFMA.FTZ R23, R23, UR7, -R243 ;  /* 0x0000000717177c23 */ /* 0x000fe200080108f3 */
[----:B------:R-:W-:Y:S07]  /*40c0*/  ISETP.GT.U32.AND P3, PT, R129, UR5, PT ;  /* 0x0000000581007c0c */ /* 0x000fee000bf64070 */
[----:B------:R-:W1:Y:S01]  /*40d0*/  MUFU.EX2 R126, R14 ;  /* 0x0000000e007e7308 */ /* 0x000e620000000800 */
[----:B------:R-:W-:Y:S01]  /*40e0*/  PRMT R127, R246, 0x7770, RZ ;  /* 0x00007770f67f7816 */ /* 0x000fe200000000ff */
[----:B--2---:R-:W-:Y:S01]  /*40f0*/  @P4 FADD.FTZ R124, -R124, -RZ ;  /* 0x800000ff7c7c4221 */ /* 0x004fe20000010100 */
[----:B------:R-:W-:Y:S07]  /*4100*/  ISETP.GT.U32.AND P4, PT, R128, UR5, PT ;  /* 0x0000000580007c0c */ /* 0x000fee000bf84070 */
[----:B------:R-:W2:Y:S01]  /*4110*/  MUFU.EX2 R129, R17 ;  /* 0x0000001100817308 */ /* 0x000ea20000000800 */
[----:B------:R-:W-:Y:S01]  /*4120*/  ISETP.LE.U32.AND P6, PT, R127, UR5, PT ;  /* 0x000000057f007c0c */ /* 0x000fe2000bfc3070 */
[----:B------:R-:W-:Y:S01]  /*4130*/  FFMA.FTZ R25, R25, UR7, -R241 ;  /* 0x0000000719197c23 */ /* 0x000fe200080108f1 */
[----:B------:R-:W-:Y:S07]  /*4140*/  PRMT R7, R130, 0x7770, RZ ;  /* 0x0000777082077816 */ /* 0x000fee00000000ff */
[----:B------:R-:W2:Y:S01]  /*4150*/  MUFU.EX2 R128, R16 ;  /* 0x0000001000807308 */ /* 0x000ea20000000800 */
[----:B------:R-:W-:Y:S01]  /*4160*/  LOP3.LUT R8, R131, 0xff, RZ, 0xc0, !PT ;  /* 0x000000ff83087812 */ /* 0x000fe200078ec0ff */
[----:B------:R-:W-:Y:S01]  /*4170*/  @P1 FADD.FTZ R112, -R112, -RZ ;  /* 0x800000ff70701221 */ /* 0x000fe20000010100 */
[-C--:B------:R-:W-:Y:S07]  /*4180*/  @P0 ISETP.GE.AND P1, PT, R217, R226.reuse, PT ;  /* 0x000000e2d900020c */ /* 0x080fee0003f26270 */
[----:B------:R-:W3:Y:S01]  /*4190*/  MUFU.EX2 R127, R15 ;  /* 0x0000000f007f7308 */ /* 0x000ee20000000800 */
[----:B------:R-:W-:Y:S01]  /*41a0*/  PRMT R4, R130, 0x7772, RZ ;  /* 0x0000777282047816 */ /* 0x000fe200000000ff */
[----:B-1----:R-:W-:Y:S01]  /*41b0*/  @P3 FADD.FTZ R126, -R126, -RZ ;  /* 0x800000ff7e7e3221 */ /* 0x002fe20000010100 */
[----:B------:R-:W-:Y:S07]  /*41c0*/  ISETP.LE.U32.AND P3, PT, R7, UR5, PT ;  /* 0x0000000507007c0c */ /* 0x000fee000bf63070 */
[----:B------:R-:W-:Y:S01]  /*41d0*/  MUFU.EX2 R115, R22 ;  /* 0x0000001600737308 */ /* 0x000fe20000000800 */
[----:B------:R-:W-:Y:S01]  /*41e0*/  SHF.R.U32.HI R7, RZ, 0x18, R131 ;  /* 0x00000018ff077819 */ /* 0x000fe20000011683 */
[----:B--2---:R-:W-:Y:S01]  /*41f0*/  @P5 FADD.FTZ R129, -R129, -RZ ;  /* 0x800000ff81815221 */ /* 0x004fe20000010100 */
[----:B------:R-:W-:Y:S01]  /*4200*/  @P0 FSEL R28, R28, -INF , !P1 ;  /* 0xff8000001c1c0808 */ /* 0x000fe20004800000 */
[----:B------:R-:W-:Y:S01]  /*4210*/  FFMA.FTZ R21, R21, UR7, -R239 ;  /* 0x0000000715157c23 */ /* 0x000fe200080108ef */
[----:B------:R-:W-:Y:S01]  /*4220*/  @P0 FSEL R30, R30, -INF , !P1 ;  /* 0xff8000001e1e0808 */ /* 0x000fe20004800000 */
[----:B------:R-:W-:Y:S01]  /*4230*/  @!P6 FADD.FTZ R128, -R128, -RZ ;  /* 0x800000ff8080e221 */ /* 0x000fe20000010100 */
[----:B------:R-:W-:Y:S01]  /*4240*/  ISETP.LE.U32.AND P6, PT, R7, UR5, PT ;  /* 0x0000000507007c0c */ /* 0x000fe2000bfc3070 */
[--C-:B------:R-:W-:Y:S01]  /*4250*/  FFMA.FTZ R27, R27, UR7, -R244.reuse ;  /* 0x000000071b1b7c23 */ /* 0x100fe200080108f4 */
[----:B------:R-:W-:Y:S01]  /*4260*/  SHF.R.U32.HI R7, RZ, 0x18, R205 ;  /* 0x00000018ff077819 */ /* 0x000fe200000116cd */
[----:B---3--:R-:W-:Y:S01]  /*4270*/  @P4 FADD.FTZ R127, -R127, -RZ ;  /* 0x800000ff7f7f4221 */ /* 0x008fe20000010100 */
[----:B------:R-:W-:Y:S01]  /*4280*/  ISETP.LE.U32.AND P4, PT, R8, UR5, PT ;  /* 0x0000000508007c0c */ /* 0x000fe2000bf83070 */
[----:B------:R-:W1:Y:S01]  /*4290*/  MUFU.EX2 R231, R27 ;  /* 0x0000001b00e77308 */ /* 0x000e620000000800 */
[----:B------:R-:W-:Y:S01]  /*42a0*/  ISETP.LE.U32.AND P2, PT, R7, UR5, PT ;  /* 0x0000000507007c0c */ /* 0x000fe2000bf43070 */
[--C-:B------:R-:W-:Y:S01]  /*42b0*/  FFMA.FTZ R26, R26, UR7, -R244.reuse ;  /* 0x000000071a1a7c23 */ /* 0x100fe200080108f4 */
[----:B------:R-:W-:Y:S01]  /*42c0*/  LOP3.LUT R8, R205, 0xff, RZ, 0xc0, !PT ;  /* 0x000000ffcd087812 */ /* 0x000fe200078ec0ff */
[----:B------:R-:W-:Y:S01]  /*42d0*/  FFMA.FTZ R28, R28, UR7, -R241 ;  /* 0x000000071c1c7c23 */ /* 0x000fe200080108f1 */
[----:B------:R-:W-:Y:S05]  /*42e0*/  LOP3.LUT R7, R131, 0xffff, RZ, 0xc0, !PT ;  /* 0x0000ffff83077812 */ /* 0x000fea00078ec0ff */
[----:B------:R-:W-:Y:S01]  /*42f0*/  MUFU.EX2 R238, R26 ;  /* 0x0000001a00ee7308 */ /* 0x000fe20000000800 */
[----:B------:R-:W-:Y:S01]  /*4300*/  ISETP.LE.U32.AND P5, PT, R8, UR5, PT ;  /* 0x0000000508007c0c */ /* 0x000fe2000bfa3070 */
[--C-:B------:R-:W-:Y:S01]  /*4310*/  FFMA.FTZ R30, R30, UR7, -R244.reuse ;  /* 0x000000071e1e7c23 */ /* 0x100fe200080108f4 */
[----:B------:R-:W-:Y:S02]  /*4320*/  SHF.R.U32.HI R7, RZ, 0x8, R7 ;  /* 0x00000008ff077819 */ /* 0x000fe40000011607 */
[----:B------:R-:W-:Y:S01]  /*4330*/  @P0 FSEL R32, R32, -INF , !P1 ;  /* 0xff80000020200808 */ /* 0x000fe20004800000 */
[----:B------:R-:W-:Y:S01]  /*4340*/  @!P4 FADD.FTZ R114, -R114, -RZ ;  /* 0x800000ff7272c221 */ /* 0x000fe20000010100 */
[----:B------:R-:W-:Y:S01]  /*4350*/  @P0 FSEL R34, R34, -INF , !P1 ;  /* 0xff80000022220808 */ /* 0x000fe20004800000 */
[----:B-1----:R-:W-:Y:S01]  /*4360*/  @!P2 FADD.FTZ R231, -R231, -RZ ;  /* 0x800000ffe7e7a221 */ /* 0x002fe20000010100 */
[----:B------:R-:W-:Y:S01]  /*4370*/  @P0 ISETP.GE.AND P1, PT, R218, R226, PT ;  /* 0x000000e2da00020c */ /* 0x000fe20003f26270 */
[----:B------:R-:W-:Y:S01]  /*4380*/  FFMA.FTZ R32, R32, UR7, -R239 ;  /* 0x0000000720207c23 */ /* 0x000fe200080108ef */
[----:B------:R-:W-:Y:S01]  /*4390*/  LOP3.LUT R7, R7, 0xffff, RZ, 0xc0, !PT ;  /* 0x0000ffff07077812 */ /* 0x000fe200078ec0ff */
[----:B------:R-:W-:Y:S01]  /*43a0*/  FFMA.FTZ R34, R34, UR7, -R243 ;  /* 0x0000000722227c23 */ /* 0x000fe200080108f3 */
[----:B------:R-:W-:Y:S01]  /*43b0*/  PRMT R131, R131, 0x7632, R131 ;  /* 0x0000763283837816 */ /* 0x000fe20000000083 */
[----:B------:R-:W-:Y:S01]  /*43c0*/  @!P5 FADD.FTZ R180, -R180, -RZ ;  /* 0x800000ffb4b4d221 */ /* 0x000fe20000010100 */
[----:B------:R-:W-:Y:S01]  /*43d0*/  @P0 FSEL R33, R33, -INF , !P1 ;  /* 0xff80000021210808 */ /* 0x000fe20004800000 */
[----:B------:R-:W1:Y:S01]  /*43e0*/  MUFU.EX2 R240, R32 ;  /* 0x0000002000f07308 */ /* 0x000e620000000800 */
[----:B------:R-:W-:Y:S02]  /*43f0*/  @P0 FSEL R35, R35, -INF , !P1 ;  /* 0xff80000023230808 */ /* 0x000fe40004800000 */
[----:B------:R-:W-:Y:S01]  /*4400*/  @P0 FSEL R29, R29, -INF , !P1 ;  /* 0xff8000001d1d0808 */ /* 0x000fe20004800000 */
[----:B------:R-:W-:Y:S01]  /*4410*/  FFMA.FTZ R239, R33, UR7, -R239 ;  /* 0x0000000721ef7c23 */ /* 0x000fe200080108ef */
[----:B------:R-:W-:Y:S01]  /*4420*/  @P0 FSEL R31, R31, -INF , !P1 ;  /* 0xff8000001f1f0808 */ /* 0x000fe20004800000 */
[----:B------:R-:W-:Y:S01]  /*4430*/  FFMA.FTZ R243, R35, UR7, -R243 ;  /* 0x0000000723f37c23 */ /* 0x000fe200080108f3 */
[----:B------:R-:W-:Y:S03]  /*4440*/  ISETP.LE.U32.AND P1, PT, R7, UR5, PT ;  /* 0x0000000507007c0c */ /* 0x000fe6000bf23070 */
[----:B------:R-:W-:Y:S01]  /*4450*/  MUFU.EX2 R246, R34 ;  /* 0x0000002200f67308 */ /* 0x000fe20000000800 */
[----:B------:R-:W-:Y:S01]  /*4460*/  LOP3.LUT R7, R131, 0xff, RZ, 0xc0, !PT ;  /* 0x000000ff83077812 */ /* 0x000fe200078ec0ff */
[----:B------:R-:W-:Y:S01]  /*4470*/  FFMA.FTZ R29, R29, UR7, -R241 ;  /* 0x000000071d1d7c23 */ /* 0x000fe200080108f1 */
[----:B------:R-:W-:Y:S07]  /*4480*/  ISETP.GT.U32.AND P5, PT, R4, UR5, PT ;  /* 0x0000000504007c0c */ /* 0x000fee000bfa4070 */
[----:B------:R-:W2:Y:S01]  /*4490*/  MUFU.EX2 R131, R23 ;  /* 0x0000001700837308 */ /* 0x000ea20000000800 */
[----:B------:R-:W-:Y:S01]  /*44a0*/  F2FP.RELU.F16.F32.PACK_AB R4, R111, R109 ;  /* 0x0000006d6f04723e */ /* 0x000fe200000008ff */
[----:B-1----:R-:W-:Y:S01]  /*44b0*/  @!P3 FADD.FTZ R240, -R240, -RZ ;  /* 0x800000fff0f0b221 */ /* 0x002fe20000010100 */
[----:B------:R-:W-:Y:S07]  /*44c0*/  ISETP.LE.U32.AND P4, PT, R7, UR5, PT ;  /* 0x0000000507007c0c */ /* 0x000fee000bf83070 */
[----:B------:R-:W1:Y:S01]  /*44d0*/  MUFU.EX2 R239, R239 ;  /* 0x000000ef00ef7308 */ /* 0x000e620000000800 */
[----:B------:R-:W-:Y:S01]  /*44e0*/  LOP3.LUT R7, R205, 0xffff, RZ, 0xc0, !PT ;  /* 0x0000ffffcd077812 */ /* 0x000fe200078ec0ff */
[----:B------:R3:W-:Y:S01]  /*44f0*/  STS [R195+0x400], R4 ;  /* 0x00040004c3007388 */ /* 0x0007e20000000800 */
[----:B------:R-:W-:Y:S07]  /*4500*/  PRMT R5, R130, 0x7771, RZ ;  /* 0x0000777182057816 */ /* 0x000fee00000000ff */
[----:B------:R-:W-:Y:S01]  /*4510*/  MUFU.EX2 R245, R243 ;  /* 0x000000f300f57308 */ /* 0x000fe20000000800 */
[----:B------:R-:W-:Y:S01]  /*4520*/  SHF.R.U32.HI R7, RZ, 0x8, R7 ;  /* 0x00000008ff077819 */ /* 0x000fe20000011607 */
[----:B------:R-:W-:Y:S01]  /*4530*/  FFMA.FTZ R31, R31, UR7, -R244 ;  /* 0x000000071f1f7c23 */ /* 0x000fe200080108f4 */
[----:B------:R-:W-:Y:S07]  /*4540*/  PRMT R8, R205, 0x7632, R8 ;  /* 0x00007632cd087816 */ /* 0x000fee0000000008 */
[----:B------:R-:W-:Y:S01]  /*4550*/  MUFU.EX2 R241, R28 ;  /* 0x0000001c00f17308 */ /* 0x000fe20000000800 */
[----:B------:R-:W-:Y:S01]  /*4560*/  LOP3.LUT R7, R7, 0xffff, RZ, 0xc0, !PT ;  /* 0x0000ffff07077812 */ /* 0x000fe200078ec0ff */
[----:B--2---:R-:W-:Y:S01]  /*4570*/  @!P6 FADD.FTZ R131, -R131, -RZ ;  /* 0x800000ff8383e221 */ /* 0x004fe20000010100 */
[----:B------:R-:W-:Y:S01]  /*4580*/  ISETP.GT.U32.AND P6, PT, R5, UR5, PT ;  /* 0x0000000505007c0c */ /* 0x000fe2000bfc4070 */
[----:B------:R-:W-:Y:S01]  /*4590*/  @!P4 FADD.FTZ R115, -R115, -RZ ;  /* 0x800000ff7373c221 */ /* 0x000fe20000010100 */
[----:B------:R-:W-:Y:S05]  /*45a0*/  F2FP.RELU.F16.F32.PACK_AB R5, R110, R108 ;  /* 0x0000006c6e05723e */ /* 0x000fea00000008ff */
[----:B------:R-:W2:Y:S01]  /*45b0*/  MUFU.EX2 R205, R25 ;  /* 0x0000001900cd7308 */ /* 0x000ea20000000800 */
[----:B------:R-:W-:Y:S01]  /*45c0*/  ISETP.LE.U32.AND P4, PT, R7, UR5, PT ;  /* 0x0000000507007c0c */ /* 0x000fe2000bf83070 */
[----:B------:R-:W-:Y:S01]  /*45d0*/  @P5 FADD.FTZ R246, -R246, -RZ ;  /* 0x800000fff6f65221 */ /* 0x000fe20000010100 */
[----:B------:R-:W-:Y:S01]  /*45e0*/  PRMT R6, R130, 0x7773, RZ ;  /* 0x0000777382067816 */ /* 0x000fe200000000ff */
[----:B------:R4:W-:Y:S01]  /*45f0*/  STS [R195], R5 ;  /* 0x00000005c3007388 */ /* 0x0009e20000000800 */
[----:B------:R-:W-:Y:S05]  /*4600*/  PRMT R7, R242, 0x7772, RZ ;  /* 0x00007772f2077816 */ /* 0x000fea00000000ff */
[----:B------:R-:W4:Y:S01]  /*4610*/  MUFU.EX2 R130, R21 ;  /* 0x0000001500827308 */ /* 0x000f220000000800 */
[----:B------:R-:W-:Y:S02]  /*4620*/  LOP3.LUT R8, R8, 0xff, RZ, 0xc0, !PT ;  /* 0x000000ff08087812 */ /* 0x000fe400078ec0ff */
[----:B------:R-:W-:Y:S01]  /*4630*/  ISETP.GT.U32.AND P3, PT, R7, UR5, PT ;  /* 0x0000000507007c0c */ /* 0x000fe2000bf64070 */
[----:B-1----:R-:W-:Y:S01]  /*4640*/  @P6 FADD.FTZ R239, -R239, -RZ ;  /* 0x800000ffefef6221 */ /* 0x002fe20000010100 */
[----:B------:R-:W-:Y:S05]  /*4650*/  F2FP.RELU.F16.F32.PACK_AB R7, R121, R120 ;  /* 0x000000787907723e */ /* 0x000fea00000008ff */
[----:B------:R-:W1:Y:S01]  /*4660*/  MUFU.EX2 R244, R30 ;  /* 0x0000001e00f47308 */ /* 0x000e620000000800 */
[----:B---3--:R-:W-:Y:S01]  /*4670*/  F2FP.RELU.F16.F32.PACK_AB R4, R129, R128 ;  /* 0x000000808104723e */ /* 0x008fe200000008ff */
[----:B--2---:R-:W-:Y:S01]  /*4680*/  @!P4 FADD.FTZ R205, -R205, -RZ ;  /* 0x800000ffcdcdc221 */ /* 0x004fe20000010100 */
[----:B------:R-:W-:Y:S07]  /*4690*/  ISETP.GT.U32.AND P4, PT, R6, UR5, PT ;  /* 0x0000000506007c0c */ /* 0x000fee000bf84070 */
[----:B------:R-:W2:Y:S01]  /*46a0*/  MUFU.EX2 R243, R31 ;  /* 0x0000001f00f37308 */ /* 0x000ea20000000800 */
[----:B------:R-:W-:Y:S01]  /*46b0*/  F2FP.RELU.F16.F32.PACK_AB R6, R112, R113 ;  /* 0x000000717006723e */ /* 0x000fe200000008ff */
[----:B------:R3:W-:Y:S01]  /*46c0*/  STS [R230], R4 ;  /* 0x00000004e6007388 */ /* 0x0007e20000000800 */
[----:B------:R-:W-:Y:S01]  /*46d0*/  PRMT R9, R242, 0x7770, RZ ;  /* 0x00007770f2097816 */ /* 0x000fe200000000ff */
[----:B----4-:R-:W-:Y:S01]  /*46e0*/  @!P1 FADD.FTZ R130, -R130, -RZ ;  /* 0x800000ff82829221 */ /* 0x010fe20000010100 */
[----:B------:R-:W-:Y:S01]  /*46f0*/  ISETP.LE.U32.AND P1, PT, R8, UR5, PT ;  /* 0x0000000508007c0c */ /* 0x000fe2000bf23070 */
[----:B------:R4:W-:Y:S01]  /*4700*/  STS [R230+0x400], R6 ;  /* 0x00040006e6007388 */ /* 0x0009e20000000800 */
[C---:B------:R-:W-:Y:S02]  /*4710*/  PRMT R8, R242.reuse, 0x7771, RZ ;  /* 0x00007771f2087816 */ /* 0x040fe400000000ff */
[----:B------:R-:W-:Y:S01]  /*4720*/  PRMT R242, R242, 0x7773, RZ ;  /* 0x00007773f2f27816 */ /* 0x000fe200000000ff */
[----:B------:R4:W-:Y:S01]  /*4730*/  STS [R195+0x1000], R7 ;  /* 0x00100007c3007388 */ /* 0x0009e20000000800 */
[----:B------:R-:W-:Y:S01]  /*4740*/  ISETP.GT.U32.AND P2, PT, R8, UR5, PT ;  /* 0x0000000508007c0c */ /* 0x000fe2000bf44070 */
[----:B------:R-:W-:Y:S01]  /*4750*/  @P4 FADD.FTZ R245, -R245, -RZ ;  /* 0x800000fff5f54221 */ /* 0x000fe20000010100 */
[----:B------:R-:W-:Y:S01]  /*4760*/  F2FP.RELU.F16.F32.PACK_AB R5, R123, R122 ;  /* 0x0000007a7b05723e */ /* 0x000fe200000008ff */
[----:B-1----:R-:W-:Y:S01]  /*4770*/  @P3 FADD.FTZ R244, -R244, -RZ ;  /* 0x800000fff4f43221 */ /* 0x002fe20000010100 */
[----:B------:R-:W-:Y:S02]  /*4780*/  F2FP.RELU.F16.F32.PACK_AB R8, R124, R125 ;  /* 0x0000007d7c08723e */ /* 0x000fe400000008ff */
[----:B------:R-:W-:Y:S01]  /*4790*/  ISETP.GT.U32.AND P6, PT, R242, UR5, PT ;  /* 0x00000005f2007c0c */ /* 0x000fe2000bfc4070 */
[----:B------:R1:W-:Y:S01]  /*47a0*/  STS [R195+0x1400], R5 ;  /* 0x00140005c3007388 */ /* 0x0003e20000000800 */
[----:B------:R-:W4:Y:S01]  /*47b0*/  MUFU.EX2 R242, R29 ;  /* 0x0000001d00f27308 */ /* 0x000f220000000800 */
[----:B------:R-:W-:Y:S01]  /*47c0*/  @!P1 FADD.FTZ R238, -R238, -RZ ;  /* 0x800000ffeeee9221 */ /* 0x000fe20000010100 */
[----:B------:R-:W-:Y:S01]  /*47d0*/  ISETP.LE.U32.AND P1, PT, R9, UR5, PT ;  /* 0x0000000509007c0c */ /* 0x000fe2000bf23070 */
[----:B------:R1:W-:Y:S01]  /*47e0*/  STS [R230+0x1000], R8 ;  /* 0x00100008e6007388 */ /* 0x0003e20000000800 */
[----:B------:R-:W-:Y:S02]  /*47f0*/  FSETP.GE.FTZ.AND P5, PT, R128, RZ, PT ;  /* 0x000000ff8000720b */ /* 0x000fe40003fb6000 */
[----:B------:R-:W-:Y:S02]  /*4800*/  FSETP.GE.FTZ.AND P4, PT, R129, RZ, PT ;  /* 0x000000ff8100720b */ /* 0x000fe40003f96000 */
[----:B---3--:R-:W-:Y:S02]  /*4810*/  F2FP.RELU.F16.F32.PACK_AB R4, R239, R240 ;  /* 0x000000f0ef04723e */ /* 0x008fe400000008ff */
[----:B------:R-:W-:Y:S01]  /*4820*/  FSETP.GE.FTZ.AND P3, PT, R114, RZ, PT ;  /* 0x000000ff7200720b */ /* 0x000fe20003f76000 */
[----:B--2---:R-:W-:Y:S01]  /*4830*/  @P6 FADD.FTZ R243, -R243, -RZ ;  /* 0x800000fff3f36221 */ /* 0x004fe20000010100 */
[----:B----4-:R-:W-:Y:S01]  /*4840*/  F2FP.RELU.F16.F32.PACK_AB R6, R130, R114 ;  /* 0x000000728206723e */ /* 0x010fe200000008ff */
[----:B------:R-:W-:Y:S02]  /*4850*/  @P2 FADD.FTZ R242, -R242, -RZ ;  /* 0x800000fff2f22221 */ /* 0x000fe40000010100 */
[----:B------:R-:W-:Y:S01]  /*4860*/  @!P1 FADD.FTZ R241, -R241, -RZ ;  /* 0x800000fff1f19221 */ /* 0x000fe20000010100 */
[----:B------:R-:W-:Y:S02]  /*4870*/  F2FP.RELU.F16.F32.PACK_AB R7, R127, R126 ;  /* 0x0000007e7f07723e */ /* 0x000fe400000008ff */
[----:B------:R-:W-:Y:S02]  /*4880*/  FSETP.GE.FTZ.AND P1, PT, R108, RZ, PT ;  /* 0x000000ff6c00720b */ /* 0x000fe40003f36000 */
[----:B------:R-:W-:Y:S01]  /*4890*/  FSETP.GE.FTZ.AND P2, PT, R130, RZ, PT ;  /* 0x000000ff8200720b */ /* 0x000fe20003f56000 */
[----:B------:R2:W-:Y:S01]  /*48a0*/  STS [R230+0x1400], R7 ;  /* 0x00140007e6007388 */ /* 0x0005e20000000800 */
[----:B------:R-:W-:Y:S02]  /*48b0*/  FSETP.GE.FTZ.AND P6, PT, R110, RZ, PT ;  /* 0x000000ff6e00720b */ /* 0x000fe40003fd6000 */
[----:B-1----:R-:W-:Y:S01]  /*48c0*/  F2FP.RELU.F16.F32.PACK_AB R5, R131, R115 ;  /* 0x000000738305723e */ /* 0x002fe200000008ff */
[----:B------:R1:W-:Y:S01]  /*48d0*/  STS [R229], R6 ;  /* 0x00000006e5007388 */ /* 0x0003e20000000800 */
[----:B------:R-:W-:Y:S03]  /*48e0*/  F2FP.RELU.F16.F32.PACK_AB R8, R205, R180 ;  /* 0x000000b4cd08723e */ /* 0x000fe600000008ff */
[----:B------:R3:W-:Y:S04]  /*48f0*/  STS [R229+0x400], R5 ;  /* 0x00040005e5007388 */ /* 0x0007e80000000800 */
[----:B------:R4:W-:Y:S01]  /*4900*/  STS [R202], R4 ;  /* 0x00000004ca007388 */ /* 0x0009e20000000800 */
[----:B--2---:R-:W-:Y:S02]  /*4910*/  F2FP.RELU.F16.F32.PACK_AB R7, R231, R238 ;  /* 0x000000eee707723e */ /* 0x004fe400000008ff */
[----:B-1----:R-:W-:Y:S02]  /*4920*/  F2FP.RELU.F16.F32.PACK_AB R6, R245, R246 ;  /* 0x000000f6f506723e */ /* 0x002fe400000008ff */
[----:B---3--:R-:W-:Y:S03]  /*4930*/  F2FP.RELU.F16.F32.PACK_AB R5, R242, R241 ;  /* 0x000000f1f205723e */ /* 0x008fe600000008ff */
[----:B------:R-:W-:Y:S01]  /*4940*/  STS [R202+0x400], R6 ;  /* 0x00040006ca007388 */ /* 0x000fe20000000800 */
[----:B----4-:R-:W-:Y:S03]  /*4950*/  F2FP.RELU.F16.F32.PACK_AB R4, R243, R244 ;  /* 0x000000f4f304723e */ /* 0x010fe600000008ff */
[----:B------:R-:W-:Y:S04]  /*4960*/  STS [R229+0x1000], R8 ;  /* 0x00100008e5007388 */ /* 0x000fe80000000800 */
        /* <DEDUP_REMOVED lines=35> */
[-C--:B-1----:R-:W-:Y:S08]  /*4ba0*/  HMMA.16816.F32 R4, R104, R156.reuse, R4 ;  /* 0x0000009c6804723c */ /* 0x082ff00000001804 */
[C---:B--2---:R-:W-:Y:S08]  /*4bb0*/  HMMA.16816.F32 R8, R100.reuse, R156, R8 ;  /* 0x0000009c6408723c */ /* 0x044ff00000001808 */
[-C--:B------:R-:W-:Y:S03]  /*4bc0*/  HMMA.16816.F32 R12, R100, R158.reuse, R12 ;  /* 0x0000009e640c723c */ /* 0x080fe6000000180c */
[C---:B------:R-:W-:Y:S01]  /*4bd0*/  FADD.FTZ R4, -R119.reuse, R4 ;  /* 0x0000000477047221 */ /* 0x040fe20000010100 */
[----:B------:R-:W-:Y:S01]  /*4be0*/  FADD.FTZ R5, -R119, R5 ;  /* 0x0000000577057221 */ /* 0x000fe20000010100 */
[C---:B------:R-:W-:Y:S01]  /*4bf0*/  FADD.FTZ R6, -R118.reuse, R6 ;  /* 0x0000000676067221 */ /* 0x040fe20000010100 */
[----:B------:R-:W-:Y:S02]  /*4c00*/  FADD.FTZ R7, -R118, R7 ;  /* 0x0000000776077221 */ /* 0x000fe40000010100 */
[C---:B------:R-:W-:Y:S04]  /*4c10*/  HMMA.16816.F32 R16, R104.reuse, R158, R16 ;  /* 0x0000009e6810723c */ /* 0x040fe80000001810 */
[-C--:B------:R-:W-:Y:S02]  /*4c20*/  FSEL R4, R4, R119.reuse, P1 ;  /* 0x0000007704047208 */ /* 0x080fe40000800000 */
[----:B------:R-:W-:Y:S02]  /*4c30*/  FSETP.GE.FTZ.AND P1, PT, R239, RZ, PT ;  /* 0x000000ffef00720b */ /* 0x000fe40003f36000 */
[-C--:B------:R-:W-:Y:S03]  /*4c40*/  HMMA.16816.F32 R20, R104, R160.reuse, R20 ;  /* 0x000000a06814723c */ /* 0x080fe60000001814 */
[----:B------:R-:W-:Y:S01]  /*4c50*/  FSEL R5, R5, R119, P6 ;  /* 0x0000007705057208 */ /* 0x000fe20003000000 */
[----:B------:R-:W-:Y:S04]  /*4c60*/  FMUL.FTZ R4, R108, R4 ;  /* 0x000000046c047220 */ /* 0x000fe80000410000 */
[C---:B------:R-:W-:Y:S04]  /*4c70*/  HMMA.16816.F32 R24, R100.reuse, R160, R24 ;  /* 0x000000a06418723c */ /* 0x040fe80000001818 */
[C---:B------:R-:W-:Y:S01]  /*4c80*/  FADD.FTZ R16, -R119.reuse, R16 ;  /* 0x0000001077107221 */ /* 0x040fe20000010100 */
[C---:B------:R-:W-:Y:S01]  /*4c90*/  FADD.FTZ R17, -R119.reuse, R17 ;  /* 0x0000001177117221 */ /* 0x040fe20000010100 */
[----:B------:R-:W-:Y:S02]  /*4ca0*/  FMUL.FTZ R5, R110, R5 ;  /* 0x000000056e057220 */ /* 0x000fe40000410000 */
[-C--:B------:R-:W-:Y:S03]  /*4cb0*/  HMMA.16816.F32 R28, R100, R162.reuse, R28 ;  /* 0x000000a2641c723c */ /* 0x080fe6000000181c */
[-C--:B------:R-:W-:Y:S01]  /*4cc0*/  FSEL R16, R16, R119.reuse, P5 ;  /* 0x0000007710107208 */ /* 0x080fe20002800000 */
[----:B------:R-:W-:Y:S01]  /*4cd0*/  FADD.FTZ R21, -R119, R21 ;  /* 0x0000001577157221 */ /* 0x000fe20000010100 */
[-C--:B------:R-:W-:Y:S01]  /*4ce0*/  FSEL R17, R17, R119.reuse, P4 ;  /* 0x0000007711117208 */ /* 0x080fe20002000000 */
[----:B------:R-:W-:Y:S01]  /*4cf0*/  FADD.FTZ R20, -R119, R20 ;  /* 0x0000001477147221 */ /* 0x000fe20000010100 */
[----:B------:R-:W-:Y:S01]  /*4d00*/  F2FP.F16.F32.PACK_AB R4, R5, R4 ;  /* 0x000000040504723e */ /* 0x000fe200000000ff */
[----:B------:R-:W-:Y:S04]  /*4d10*/  HMMA.16816.F32 R32, R104, R162, R32 ;  /* 0x000000a26820723c */ /* 0x000fe80000001820 */
[----:B------:R-:W-:Y:S01]  /*4d20*/  FSEL R21, R21, R119, P2 ;  /* 0x0000007715157208 */ /* 0x000fe20001000000 */
[----:B------:R-:W-:Y:S01]  /*4d30*/  FMUL.FTZ R16, R128, R16 ;  /* 0x0000001080107220 */ /* 0x000fe20000410000 */
[----:B------:R-:W-:Y:S01]  /*4d40*/  FSETP.GE.FTZ.AND P2, PT, R240, RZ, PT ;  /* 0x000000fff000720b */ /* 0x000fe20003f56000 */
[----:B------:R-:W-:Y:S01]  /*4d50*/  FMUL.FTZ R17, R129, R17 ;  /* 0x0000001181117220 */ /* 0x000fe20000410000 */
[----:B------:R-:W-:Y:S01]  /*4d60*/  FSEL R20, R20, R119, P3 ;  /* 0x0000007714147208 */ /* 0x000fe20001800000 */
[----:B------:R-:W-:Y:S01]  /*4d70*/  FMUL.FTZ R21, R130, R21 ;  /* 0x0000001582157220 */ /* 0x000fe20000410000 */
[----:B------:R-:W-:Y:S02]  /*4d80*/  FSETP.GE.FTZ.AND P3, PT, R109, RZ, PT ;  /* 0x000000ff6d00720b */ /* 0x000fe40003f76000 */
[----:B------:R-:W-:Y:S01]  /*4d90*/  F2FP.F16.F32.PACK_AB R16, R17, R16 ;  /* 0x000000101110723e */ /* 0x000fe200000000ff */
[----:B------:R-:W-:Y:S05]  /*4da0*/  FMUL.FTZ R20, R114, R20 ;  /* 0x0000001472147220 */ /* 0x000fea0000410000 */
[----:B------:R-:W-:Y:S01]  /*4db0*/  F2FP.F16.F32.PACK_AB R20, R21, R20 ;  /* 0x000000141514723e */ /* 0x000fe200000000ff */
[C---:B------:R-:W-:Y:S05]  /*4dc0*/  FADD.FTZ R32, -R119.reuse, R32 ;  /* 0x0000002077207221 */ /* 0x040fea0000010100 */
[----:B------:R-:W-:Y:S01]  /*4dd0*/  FSEL R32, R32, R119, P2 ;  /* 0x0000007720207208 */ /* 0x000fe20001000000 */
[----:B------:R-:W-:Y:S01]  /*4de0*/  @P1 FADD.FTZ R119, -R119, R33 ;  /* 0x0000002177771221 */ /* 0x000fe20000010100 */
[----:B------:R-:W-:Y:S02]  /*4df0*/  ISETP.NE.AND P1, PT, R225, RZ, PT ;  /* 0x000000ffe100720c */ /* 0x000fe40003f25270 */
[----:B------:R-:W-:Y:S01]  /*4e00*/  FSETP.GE.FTZ.AND P2, PT, R111, RZ, PT ;  /* 0x000000ff6f00720b */ /* 0x000fe20003f56000 */
[----:B------:R-:W-:Y:S01]  /*4e10*/  FMUL.FTZ R240, R240, R32 ;  /* 0x00000020f0f07220 */ /* 0x000fe20000410000 */
[-C--:B------:R-:W-:Y:S01]  /*4e20*/  FSEL R33, R6, R118.reuse, P3 ;  /* 0x0000007606217208 */ /* 0x080fe20001800000 */
[----:B------:R-:W-:Y:S01]  /*4e30*/  FMUL.FTZ R119, R239, R119 ;  /* 0x00000077ef777220 */ /* 0x000fe20000410000 */
[----:B------:R-:W-:Y:S07]  /*4e40*/  FSEL R32, R7, R118, P2 ;  /* 0x0000007607207208 */ /* 0x000fee0001000000 */
[----:B------:R-:W-:Y:S05]  /*4e50*/  @!P1 BRA `(.L_x_942) ;  /* 0x0000000000609947 */ /* 0x000fea0003800000 */
        /* <DEDUP_REMOVED lines=9> */
[C---:B-1----:R-:W-:Y:S04]  /*4ef0*/  IMAD.SHL.U32 R17, R6.reuse, 0x40, RZ ;  /* 0x0000004006117824 */ /* 0x042fe800078e00ff */
        /* <DEDUP_REMOVED lines=14> */
.L_x_942:
[C---:B------:R-:W-:Y:S01]  /*4fe0*/  FADD.FTZ R18, -R118.reuse, R18 ;  /* 0x0000001276127221 */ /* 0x040fe20000010100 */
[----:B------:R-:W-:Y:S01]  /*4ff0*/  FSETP.GE.FTZ.AND P2, PT, R113, RZ, PT ;  /* 0x000000ff7100720b */ /* 0x000fe20003f56000 */
[----:B------:R2:W-:Y:S01]  /*5000*/  STS [R195+-0x4000], R4 ;  /* 0xffc00004c3007388 */ /* 0x0005e20000000800 */
[C---:B------:R-:W-:Y:S01]  /*5010*/  FADD.FTZ R23, -R118.reuse, R23 ;  /* 0x0000001776177221 */ /* 0x040fe20000010100 */
[----:B------:R-:W-:Y:S01]  /*5020*/  FSETP.GE.FTZ.AND P3, PT, R131, RZ, PT ;  /* 0x000000ff8300720b */ /* 0x000fe20003f76000 */
[----:B------:R-:W-:Y:S01]  /*5030*/  FADD.FTZ R19, -R118, R19 ;  /* 0x0000001376137221 */ /* 0x000fe20000010100 */
[-C--:B------:R-:W-:Y:S01]  /*5040*/  FSEL R18, R18, R118.reuse, P2 ;  /* 0x0000007612127208 */ /* 0x080fe20001000000 */
[C---:B------:R-:W-:Y:S01]  /*5050*/  FADD.FTZ R22, -R118.reuse, R22 ;  /* 0x0000001676167221 */ /* 0x040fe20000010100 */
[----:B------:R-:W-:Y:S01]  /*5060*/  FSETP.GE.FTZ.AND P2, PT, R245, RZ, PT ;  /* 0x000000fff500720b */ /* 0x000fe20003f56000 */
[----:B------:R-:W-:Y:S01]  /*5070*/  FADD.FTZ R34, -R118, R34 ;  /* 0x0000002276227221 */ /* 0x000fe20000010100 */
[-C--:B------:R-:W-:Y:S01]  /*5080*/  FSEL R23, R23, R118.reuse, P3 ;  /* 0x0000007617177208 */ /* 0x080fe20001800000 */
[C---:B-----5:R-:W-:Y:S01]  /*5090*/  FADD.FTZ R12, -R117.reuse, R12 ;  /* 0x0000000c750c7221 */ /* 0x060fe20000010100 */
[----:B------:R-:W-:Y:S01]  /*50a0*/  FSETP.GE.FTZ.AND P5, PT, R112, RZ, PT ;  /* 0x000000ff7000720b */ /* 0x000fe20003fb6000 */
[----:B------:R-:W-:Y:S01]  /*50b0*/  FADD.FTZ R9, -R117, R9 ;  /* 0x0000000975097221 */ /* 0x000fe20000010100 */
[----:B------:R-:W-:Y:S01]  /*50c0*/  FSETP.GE.FTZ.AND P4, PT, R115, RZ, PT ;  /* 0x000000ff7300720b */ /* 0x000fe20003f96000 */
[C---:B------:R-:W-:Y:S01]  /*50d0*/  FADD.FTZ R8, -R117.reuse, R8 ;  /* 0x0000000875087221 */ /* 0x040fe20000010100 */
[----:B------:R-:W-:Y:S01]  /*50e0*/  FSETP.GE.FTZ.AND P3, PT, R246, RZ, PT ;  /* 0x000000fff600720b */ /* 0x000fe20003f76000 */
[----:B------:R-:W-:Y:S01]  /*50f0*/  FADD.FTZ R24, -R117, R24 ;  /* 0x0000001875187221 */ /* 0x000fe20000010100 */
[-C--:B------:R-:W-:Y:S01]  /*5100*/  FSEL R19, R19, R118.reuse, P5 ;  /* 0x0000007613137208 */ /* 0x080fe20002800000 */
[C---:B------:R-:W-:Y:S01]  /*5110*/  FADD.FTZ R25, -R117.reuse, R25 ;  /* 0x0000001975197221 */ /* 0x040fe20000010100 */
[-C--:B------:R-:W-:Y:S01]  /*5120*/  FSEL R22, R22, R118.reuse, P4 ;  /* 0x0000007616167208 */ /* 0x080fe20002000000 */
[----:B------:R-:W-:Y:S01]  /*5130*/  FADD.FTZ R28, -R117, R28 ;  /* 0x0000001c751c7221 */ /* 0x000fe20000010100 */
[----:B------:R-:W-:Y:S01]  /*5140*/  FSEL R34, R34, R118, P3 ;  /* 0x0000007622227208 */ /* 0x000fe20001800000 */
[----:B------:R-:W-:Y:S01]  /*5150*/  @P2 FADD.FTZ R118, -R118, R35 ;  /* 0x0000002376762221 */ /* 0x000fe20000010100 */
[----:B------:R-:W-:Y:S01]  /*5160*/  FSETP.GE.FTZ.AND P2, PT, R125, RZ, PT ;  /* 0x000000ff7d00720b */ /* 0x000fe20003f56000 */
[----:B------:R-:W-:Y:S01]  /*5170*/  FADD.FTZ R10, -R116, R10 ;  /* 0x0000000a740a7221 */ /* 0x000fe20000010100 */
[----:B------:R-:W-:Y:S01]  /*5180*/  FSETP.GE.FTZ.AND P3, PT, R121, RZ, PT ;  /* 0x000000ff7900720b */ /* 0x000fe20003f76000 */
[----:B--2---:R-:W-:Y:S01]  /*5190*/  FADD.FTZ R4, -R117, R13 ;  /* 0x0000000d75047221 */ /* 0x004fe20000010100 */
[----:B------:R-:W-:Y:S01]  /*51a0*/  FSEL R12, R12, R117, P2 ;  /* 0x000000750c0c7208 */ /* 0x000fe20001000000 */
[----:B------:R-:W-:Y:S01]  /*51b0*/  FADD.FTZ R11, -R116, R11 ;  /* 0x0000000b740b7221 */ /* 0x000fe20000010100 */
[----:B------:R-:W-:Y:S01]  /*51c0*/  FSETP.GE.FTZ.AND P2, PT, R242, RZ, PT ;  /* 0x000000fff200720b */ /* 0x000fe20003f56000 */
[----:B------:R-:W-:Y:S01]  /*51d0*/  FMUL.FTZ R33, R109, R33 ;  /* 0x000000216d217220 */ /* 0x000fe20000410000 */
[-C--:B------:R-:W-:Y:S01]  /*51e0*/  FSEL R9, R9, R117.reuse, P3 ;  /* 0x0000007509097208 */ /* 0x080fe20001800000 */
[----:B------:R-:W-:Y:S01]  /*51f0*/  FMUL.FTZ R32, R111, R32 ;  /* 0x000000206f207220 */ /* 0x000fe20000410000 */
[----:B------:R-:W-:Y:S01]  /*5200*/  FSETP.GE.FTZ.AND P4, PT, R120, RZ, PT ;  /* 0x000000ff7800720b */ /* 0x000fe20003f96000 */
[----:B------:R-:W-:Y:S01]  /*5210*/  FADD.FTZ R14, -R116, R14 ;  /* 0x0000000e740e7221 */ /* 0x000fe20000010100 */
[----:B------:R-:W-:Y:S01]  /*5220*/  FSETP.GE.FTZ.AND P3, PT, R124, RZ, PT ;  /* 0x000000ff7c00720b */ /* 0x000fe20003f76000 */
[----:B------:R-:W-:Y:S01]  /*5230*/  FADD.FTZ R15, -R116, R15 ;  /* 0x0000000f740f7221 */ /* 0x000fe20000010100 */
[----:B------:R-:W-:Y:S01]  /*5240*/  FSEL R8, R8, R117, P4 ;  /* 0x0000007508087208 */ /* 0x000fe20002000000 */
[----:B------:R-:W-:Y:S01]  /*5250*/  FMUL.FTZ R19, R112, R19 ;  /* 0x0000001370137220 */ /* 0x000fe20000410000 */
[----:B------:R-:W-:Y:S01]  /*5260*/  FSEL R4, R4, R117, P3 ;  /* 0x0000007504047208 */ /* 0x000fe20001800000 */
[----:B------:R-:W-:Y:S01]  /*5270*/  FMUL.FTZ R18, R113, R18 ;  /* 0x0000001271127220 */ /* 0x000fe20000410000 */
[----:B------:R-:W-:Y:S01]  /*5280*/  FSETP.GE.FTZ.AND P5, PT, R180, RZ, PT ;  /* 0x000000ffb400720b */ /* 0x000fe20003fb6000 */
[----:B------:R-:W-:Y:S01]  /*5290*/  FMUL.FTZ R9, R121, R9 ;  /* 0x0000000979097220 */ /* 0x000fe20000410000 */
[----:B------:R-:W-:Y:S01]  /*52a0*/  FSETP.GE.FTZ.AND P4, PT, R205, RZ, PT ;  /* 0x000000ffcd00720b */ /* 0x000fe20003f96000 */
[----:B------:R-:W-:Y:S01]  /*52b0*/  FMUL.FTZ R8, R120, R8 ;  /* 0x0000000878087220 */ /* 0x000fe20000410000 */
[----:B------:R-:W-:Y:S01]  /*52c0*/  FSETP.GE.FTZ.AND P3, PT, R241, RZ, PT ;  /* 0x000000fff100720b */ /* 0x000fe20003f76000 */
[----:B------:R-:W-:Y:S01]  /*52d0*/  FMUL.FTZ R12, R125, R12 ;  /* 0x0000000c7d0c7220 */ /* 0x000fe20000410000 */
[-C--:B------:R-:W-:Y:S01]  /*52e0*/  FSEL R24, R24, R117.reuse, P5 ;  /* 0x0000007518187208 */ /* 0x080fe20002800000 */
[----:B------:R-:W-:Y:S01]  /*52f0*/  FMUL.FTZ R4, R124, R4 ;  /* 0x000000047c047220 */ /* 0x000fe20000410000 */
[-C--:B------:R-:W-:Y:S01]  /*5300*/  FSEL R25, R25, R117.reuse, P4 ;  /* 0x0000007519197208 */ /* 0x080fe20002000000 */
[----:B------:R-:W-:Y:S01]  /*5310*/  FADD.FTZ R26, -R116, R26 ;  /* 0x0000001a741a7221 */ /* 0x000fe20000010100 */
[----:B------:R-:W-:Y:S01]  /*5320*/  FSEL R28, R28, R117, P3 ;  /* 0x000000751c1c7208 */ /* 0x000fe20001800000 */
[----:B------:R-:W-:Y:S01]  /*5330*/  @P2 FADD.FTZ R117, -R117, R29 ;  /* 0x0000001d75752221 */ /* 0x000fe20000010100 */
[----:B------:R-:W-:Y:S01]  /*5340*/  FSETP.GE.FTZ.AND P3, PT, R122, RZ, PT ;  /* 0x000000ff7a00720b */ /* 0x000fe20003f76000 */
[----:B------:R-:W-:Y:S01]  /*5350*/  FADD.FTZ R27, -R116, R27 ;  /* 0x0000001b741b7221 */ /* 0x000fe20000010100 */
[----:B------:R-:W-:Y:S01]  /*5360*/  FSETP.GE.FTZ.AND P2, PT, R123, RZ, PT ;  /* 0x000000ff7b00720b */ /* 0x000fe20003f56000 */
[----:B------:R-:W-:Y:S01]  /*5370*/  FMUL.FTZ R23, R131, R23 ;  /* 0x0000001783177220 */ /* 0x000fe20000410000 */
[----:B------:R-:W-:Y:S01]  /*5380*/  FSEL R10, R10, R116, P3 ;  /* 0x000000740a0a7208 */ /* 0x000fe20001800000 */
[----:B------:R-:W-:Y:S01]  /*5390*/  FMUL.FTZ R22, R115, R22 ;  /* 0x0000001673167220 */ /* 0x000fe20000410000 */
[----:B------:R-:W-:Y:S01]  /*53a0*/  FSEL R11, R11, R116, P2 ;  /* 0x000000740b0b7208 */ /* 0x000fe20001000000 */
[----:B------:R-:W-:Y:S01]  /*53b0*/  FADD.FTZ R30, -R116, R30 ;  /* 0x0000001e741e7221 */ /* 0x000fe20000010100 */
[----:B------:R-:W-:Y:S01]  /*53c0*/  FSETP.GE.FTZ.AND P3, PT, R126, RZ, PT ;  /* 0x000000ff7e00720b */ /* 0x000fe20003f76000 */
[----:B------:R-:W-:Y:S01]  /*53d0*/  FMUL.FTZ R10, R122, R10 ;  /* 0x0000000a7a0a7220 */ /* 0x000fe20000410000 */
[----:B------:R-:W-:Y:S01]  /*53e0*/  FSETP.GE.FTZ.AND P6, PT, R127, RZ, PT ;  /* 0x000000ff7f00720b */ /* 0x000fe20003fd6000 */
[----:B------:R-:W-:Y:S01]  /*53f0*/  FMUL.FTZ R11, R123, R11 ;  /* 0x0000000b7b0b7220 */ /* 0x000fe20000410000 */
[----:B------:R-:W-:Y:S01]  /*5400*/  F2FP.F16.F32.PACK_AB R32, R32, R33 ;  /* 0x000000212020723e */ /* 0x000fe200000000ff */
[----:B------:R-:W-:Y:S01]  /*5410*/  FMUL.FTZ R34, R246, R34 ;  /* 0x00000022f6227220 */ /* 0x000fe20000410000 */
[----:B------:R-:W-:Y:S01]  /*5420*/  FSEL R14, R14, R116, P3 ;  /* 0x000000740e0e7208 */ /* 0x000fe20001800000 */
[----:B------:R-:W-:Y:S01]  /*5430*/  FMUL.FTZ R118, R245, R118 ;  /* 0x00000076f5767220 */ /* 0x000fe20000410000 */
[----:B------:R-:W-:Y:S01]  /*5440*/  FSEL R15, R15, R116, P6 ;  /* 0x000000740f0f7208 */ /* 0x000fe20003000000 */
[----:B------:R-:W-:Y:S01]  /*5450*/  STS [R195+-0x3c00], R32 ;  /* 0xffc40020c3007388 */ /* 0x000fe20000000800 */
[----:B------:R-:W-:Y:S01]  /*5460*/  F2FP.F16.F32.PACK_AB R18, R19, R18 ;  /* 0x000000121312723e */ /* 0x000fe200000000ff */
[----:B------:R-:W-:Y:S01]  /*5470*/  FMUL.FTZ R14, R126, R14 ;  /* 0x0000000e7e0e7220 */ /* 0x000fe20000410000 */
[----:B------:R-:W-:Y:S01]  /*5480*/  FSETP.GE.FTZ.AND P2, PT, R243, RZ, PT ;  /* 0x000000fff300720b */ /* 0x000fe20003f56000 */
[----:B------:R-:W-:Y:S01]  /*5490*/  FMUL.FTZ R15, R127, R15 ;  /* 0x0000000f7f0f7220 */ /* 0x000fe20000410000 */
[----:B------:R-:W-:Y:S01]  /*54a0*/  F2FP.F16.F32.PACK_AB R8, R9, R8 ;  /* 0x000000080908723e */ /* 0x000fe200000000ff */
[----:B------:R-:W-:Y:S01]  /*54b0*/  STS [R230+-0x4000], R16 ;  /* 0xffc00010e6007388 */ /* 0x000fe20000000800 */
[----:B------:R-:W-:Y:S01]  /*54c0*/  F2FP.F16.F32.PACK_AB R10, R11, R10 ;  /* 0x0000000a0b0a723e */ /* 0x000fe200000000ff */
[----:B------:R-:W-:Y:S01]  /*54d0*/  FMUL.FTZ R25, R205, R25 ;  /* 0x00000019cd197220 */ /* 0x000fe20000410000 */
[----:B------:R-:W-:Y:S02]  /*54e0*/  FSETP.GE.FTZ.AND P5, PT, R238, RZ, PT ;  /* 0x000000ffee00720b */ /* 0x000fe40003fb6000 */
[----:B------:R-:W-:Y:S01]  /*54f0*/  STS [R230+-0x3c00], R18 ;  /* 0xffc40012e6007388 */ /* 0x000fe20000000800 */
[----:B------:R-:W-:Y:S01]  /*5500*/  FSETP.GE.FTZ.AND P4, PT, R231, RZ, PT ;  /* 0x000000ffe700720b */ /* 0x000fe20003f96000 */
[----:B------:R-:W-:Y:S01]  /*5510*/  FMUL.FTZ R24, R180, R24 ;  /* 0x00000018b4187220 */ /* 0x000fe20000410000 */
[----:B------:R-:W-:Y:S02]  /*5520*/  F2FP.F16.F32.PACK_AB R4, R4, R12 ;  /* 0x0000000c0404723e */ /* 0x000fe400000000ff */
[----:B------:R-:W-:Y:S01]  /*5530*/  STS [R195+-0x3000], R8 ;  /* 0xffd00008c3007388 */ /* 0x000fe20000000800 */
[----:B------:R-:W-:Y:S01]  /*5540*/  F2FP.F16.F32.PACK_AB R14, R15, R14 ;  /* 0x0000000e0f0e723e */ /* 0x000fe200000000ff */
[----:B------:R-:W-:Y:S01]  /*5550*/  FMUL.FTZ R28, R241, R28 ;  /* 0x0000001cf11c7220 */ /* 0x000fe20000410000 */
[-C--:B------:R-:W-:Y:S02]  /*5560*/  FSEL R26, R26, R116.reuse, P5 ;  /* 0x000000741a1a7208 */ /* 0x080fe40002800000 */
[----:B------:R-:W-:Y:S01]  /*5570*/  STS [R195+-0x2c00], R10 ;  /* 0xffd4000ac3007388 */ /* 0x000fe20000000800 */
[----:B------:R-:W-:Y:S01]  /*5580*/  FSEL R27, R27, R116, P4 ;  /* 0x000000741b1b7208 */ /* 0x000fe20002000000 */
[----:B------:R-:W-:Y:S01]  /*5590*/  FMUL.FTZ R117, R242, R117 ;  /* 0x00000075f2757220 */ /* 0x000fe20000410000 */
[----:B------:R-:W-:Y:S02]  /*55a0*/  FSETP.GE.FTZ.AND P3, PT, R244, RZ, PT ;  /* 0x000000fff400720b */ /* 0x000fe40003f76000 */
[----:B------:R-:W-:Y:S01]  /*55b0*/  STS [R230+-0x3000], R4 ;  /* 0xffd00004e6007388 */ /* 0x000fe20000000800 */
[----:B------:R-:W-:Y:S01]  /*55c0*/  F2FP.F16.F32.PACK_AB R22, R23, R22 ;  /* 0x000000161716723e */ /* 0x000fe200000000ff */
[----:B------:R-:W-:Y:S01]  /*55d0*/  FMUL.FTZ R27, R231, R27 ;  /* 0x0000001be71b7220 */ /* 0x000fe20000410000 */
[----:B------:R-:W-:Y:S02]  /*55e0*/  FSEL R30, R30, R116, P3 ;  /* 0x000000741e1e7208 */ /* 0x000fe40001800000 */
[----:B------:R-:W-:Y:S01]  /*55f0*/  STS [R230+-0x2c00], R14 ;  /* 0xffd4000ee6007388 */ /* 0x000fe20000000800 */
[----:B------:R-:W-:Y:S01]  /*5600*/  @P2 FADD.FTZ R116, -R116, R31 ;  /* 0x0000001f74742221 */ /* 0x000fe20000010100 */
[----:B------:R-:W-:Y:S01]  /*5610*/  FMUL.FTZ R26, R238, R26 ;  /* 0x0000001aee1a7220 */ /* 0x000fe20000410000 */
[----:B------:R-:W-:Y:S02]  /*5620*/  F2FP.F16.F32.PACK_AB R34, R118, R34 ;  /* 0x000000227622723e */ /* 0x000fe400000000ff */
[----:B------:R-:W-:Y:S01]  /*5630*/  STS [R229+-0x4000], R20 ;  /* 0xffc00014e5007388 */ /* 0x000fe20000000800 */
[----:B------:R-:W-:Y:S01]  /*5640*/  F2FP.F16.F32.PACK_AB R119, R119, R240 ;  /* 0x000000f07777723e */ /* 0x000fe200000000ff */
[----:B------:R-:W-:Y:S01]  /*5650*/  FMUL.FTZ R30, R244, R30 ;  /* 0x0000001ef41e7220 */ /* 0x000fe20000410000 */
[----:B------:R-:W-:Y:S02]  /*5660*/  FMUL.FTZ R116, R243, R116 ;  /* 0x00000074f3747220 */ /* 0x000fe40000410000 */
[----:B------:R-:W-:Y:S01]  /*5670*/  STS [R229+-0x3c00], R22 ;  /* 0xffc40016e5007388 */ /* 0x000fe20000000800 */
[----:B------:R-:W-:Y:S02]  /*5680*/  F2FP.F16.F32.PACK_AB R24, R25, R24 ;  /* 0x000000181918723e */ /* 0x000fe400000000ff */
[----:B------:R-:W-:Y:S02]  /*5690*/  F2FP.F16.F32.PACK_AB R26, R27, R26 ;  /* 0x0000001a1b1a723e */ /* 0x000fe400000000ff */
[----:B------:R-:W-:Y:S01]  /*56a0*/  STS [R202+-0x4000], R119 ;  /* 0xffc00077ca007388 */ /* 0x000fe20000000800 */
[----:B------:R-:W-:Y:S02]  /*56b0*/  F2FP.F16.F32.PACK_AB R28, R117, R28 ;  /* 0x0000001c751c723e */ /* 0x000fe400000000ff */
[----:B------:R-:W-:Y:S02]  /*56c0*/  F2FP.F16.F32.PACK_AB R30, R116, R30 ;  /* 0x0000001e741e723e */ /* 0x000fe400000000ff */
[----:B------:R-:W-:Y:S01]  /*56d0*/  STS [R202+-0x3c00], R34 ;  /* 0xffc40022ca007388 */ /* 0x000fe20000000800 */
[----:B------:R-:W-:Y:S04]  /*56e0*/  IMAD R116, R198, UR4, RZ ;  /* 0x00000004c6747c24 */ /* 0x000fe8000f8e02ff */
[----:B------:R-:W-:Y:S05]  /*56f0*/  STS [R229+-0x3000], R24 ;  /* 0xffd00018e5007388 */ /* 0x000fea0000000800 */
[----:B------:R-:W-:Y:S05]  /*5700*/  STS [R229+-0x2c00], R26 ;  /* 0xffd4001ae5007388 */ /* 0x000fea0000000800 */
[----:B------:R-:W-:Y:S05]  /*5710*/  STS [R202+-0x3000], R28 ;  /* 0xffd0001cca007388 */ /* 0x000fea0000000800 */
[----:B------:R-:W-:Y:S01]  /*5720*/  STS [R202+-0x2c00], R30 ;  /* 0xffd4001eca007388 */ /* 0x000fe20000000800 */
[----:B------:R-:W-:Y:S06]  /*5730*/  BAR.SYNC.DEFER_BLOCKING 0x0 ;  /* 0x0000000000007b1d */ /* 0x000fec0000010000 */
[----:B------:R-:W-:Y:S05]  /*5740*/  LDSM.16.MT88.4 R4, [R170] ;  /* 0x00000000aa04783b */ /* 0x000fea0000004200 */
[----:B------:R-:W2:Y:S05]  /*5750*/  LDSM.16.MT88.4 R8, [R178+0x4000] ;  /* 0x00400000b208783b */ /* 0x000eaa0000004200 */
[----:B------:R-:W3:Y:S05]  /*5760*/  LDSM.16.MT88.4 R12, [R170+0x2000] ;  /* 0x00200000aa0c783b */ /* 0x000eea0000004200 */
[----:B------:R-:W4:Y:S05]  /*5770*/  LDSM.16.MT88.4 R16, [R0+0x4000] ;  /* 0x004000000010783b */ /* 0x000f2a0000004200 */
[----:B------:R-:W-:Y:S05]  /*5780*/  LDSM.16.MT88.4 R20, [R170+0x800] ;  /* 0x00080000aa14783b */ /* 0x000fea0000004200 */
[----:B------:R-:W4:Y:S05]  /*5790*/  LDSM.16.MT88.4 R24, [R178+0x4800] ;  /* 0x00480000b218783b */ /* 0x000f2a0000004200 */
[----:B------:R-:W4:Y:S05]  /*57a0*/  LDSM.16.MT88.4 R28, [R170+0x2800] ;  /* 0x00280000aa1c783b */ /* 0x000f2a0000004200 */
[----:B------:R-:W4:Y:S05]  /*57b0*/  LDSM.16.MT88.4 R32, [R0+0x4800] ;  /* 0x004800000020783b */ /* 0x000f2a0000004200 */
[----:B-1----:R-:W-:Y:S01]  /*57c0*/  LDSM.16.MT88.4 R100, [R178+0x5000] ;  /* 0x00500000b264783b */ /* 0x002fe20000004200 */
[-C--:B--2---:R-:W-:Y:S04]  /*57d0*/  HMMA.16816.F32 R36, R4, R8.reuse, R36 ;  /* 0x000000080424723c */ /* 0x084fe80000001824 */
[----:B------:R-:W-:Y:S04]  /*57e0*/  LDSM.16.MT88.4 R104, [R170+0x3000] ;  /* 0x00300000aa68783b */ /* 0x000fe80000004200 */
        /* <DEDUP_REMOVED lines=9> */
[----:B------:R-:W-:Y:S05]  /*5880*/  LDSM.16.MT88.4 R4, [R170+0x1800] ;  /* 0x00180000aa04783b */ /* 0x000fea0000004200 */
[----:B------:R-:W3:Y:S02]  /*5890*/  LDSM.16.MT88.4 R16, [R178+0x5800] ;  /* 0x00580000b210783b */ /* 0x000ee40000004200 */
        /* <DEDUP_REMOVED lines=27> */
[----:B------:R-:W-:Y:S05]  /*5a50*/  IMAD.U32 R4, R116, -0x40, RZ ;  /* 0xffffffc074047824 */ /* 0x000fea00078e00ff */
[C---:B------:R-:W-:Y:S04]  /*5a60*/  LEA R234, P2, R4.reuse, R234, 0x2 ;  /* 0x000000ea04ea7211 */ /* 0x040fe800078410ff */
[----:B------:R-:W-:Y:S01]  /*5a70*/  LEA.HI.X.SX32 R235, R4, R235, 0x2, P2 ;  /* 0x000000eb04eb7211 */ /* 0x000fe200010f16ff */
[----:B------:R-:W-:Y:S08]  /*5a80*/  @!P1 BRA `(.L_x_943) ;  /* 0x0000000000489947 */ /* 0x000ff00003800000 */
[----:B------:R-:W-:Y:S01]  /*5a90*/  IADD3 R5, P2, PT, RZ, -UR25, RZ ;  /* 0x80000019ff057c10 */ /* 0x000fe2000ff5e0ff */
[----:B------:R-:W-:Y:S04]  /*5aa0*/  IMAD.U32 R6, RZ, RZ, UR6 ;  /* 0x00000006ff067e24 */ /* 0x000fe8000f8e00ff */
[----:B------:R-:W-:Y:S05]  /*5ab0*/  IMAD.X R4, RZ, RZ, ~UR8, P2 ;  /* 0x80000008ff047e24 */ /* 0x000fea00090e06ff */
[----:B------:R-:W-:Y:S04]  /*5ac0*/  SHF.R.S64 R5, R5, 0x1f, R4 ;  /* 0x0000001f05057819 */ /* 0x000fe80000001004 */
[----:B------:R-:W-:Y:S01]  /*5ad0*/  IADD3 R209, P2, PT, R5, R209, RZ ;  /* 0x000000d105d17210 */ /* 0x000fe20007f5e0ff */
[----:B------:R-:W-:Y:S03]  /*5ae0*/  IMAD.U32 R5, RZ, RZ, UR6 ;  /* 0x00000006ff057e24 */ /* 0x000fe6000f8e00ff */
[----:B------:R-:W-:Y:S01]  /*5af0*/  LEA.HI.X.SX32 R208, R4, R208, 0x1, P2 ;  /* 0x000000d004d07211 */ /* 0x000fe200010f0eff */
[----:B------:R-:W-:Y:S01]  /*5b00*/  IMAD.U32 R4, RZ, RZ, UR12 ;  /* 0x0000000cff047e24 */ /* 0x000fe2000f8e00ff */
[----:B------:R-:W-:Y:S04]  /*5b10*/  LEA R6, P2, R6, R209, 0x1 ;  /* 0x000000d106067211 */ /* 0x000fe800078408ff */
[----:B------:R-:W-:Y:S01]  /*5b20*/  LEA.HI.X R7, R5, R208, R4, 0x1, P2 ;  /* 0x000000d005077211 */ /* 0x000fe200010f0c04 */
[----:B------:R-:W-:Y:S02]  /*5b30*/  IMAD.MOV.U32 R4, RZ, RZ, R209 ;  /* 0x000000ffff047224 */ /* 0x000fe400078e00d1 */
[----:B------:R-:W-:Y:S05]  /*5b40*/  IMAD.MOV.U32 R5, RZ, RZ, R208 ;  /* 0x000000ffff057224 */ /* 0x000fea00078e00d0 */
[----:B------:R-:W-:Y:S01]  /*5b50*/  @!PT LDS RZ, [RZ] ;  /* 0x00000000fffff984 */ /* 0x000fe20000000800 */
[----:B------:R-:W-:Y:S01]  /*5b60*/  @!PT LDS RZ, [RZ] ;  /* 0x00000000fffff984 */ /* 0x000fe20000000800 */
[----:B------:R-:W-:Y:S01]  /*5b70*/  @!PT LDS RZ, [RZ] ;  /* 0x00000000fffff984 */ /* 0x000fe20000000800 */
[----:B------:R1:W-:Y:S04]  /*5b80*/  LDGSTS.E.BYPASS.LTC128B.128 [R196+0x4000], desc[UR20][R4.64] ;  /* 0x0400000004c47fae */ /* 0x0003e8000b981a14 */
[----:B------:R1:W-:Y:S04]  /*5b90*/  LDGSTS.E.BYPASS.LTC128B.128 [R196+0x5000], desc[UR20][R6.64] ;  /* 0x0500000006c47fae */ /* 0x0003e8000b981a14 */
[----:B------:R-:W0:Y:S02]  /*5ba0*/  LDGDEPBAR ;  /* 0x00000000000079af */ /* 0x000e240000000000 */
.L_x_943:
        /* <DEDUP_REMOVED lines=71> */
[C---:B------:R-:W-:Y:S04]  /*6020*/  LEA R100, P2, R116.reuse, R34, 0x5 ;  /* 0x0000002274647211 */ /* 0x040fe800078428ff */
[C---:B------:R-:W-:Y:S02]  /*6030*/  LEA.HI.X.SX32 R101, R116.reuse, R35, 0x5, P2 ;  /* 0x0000002374657211 */ /* 0x040fe400010f2eff */
[----:B------:R-:W-:Y:S01]  /*6040*/  LEA R24, P2, R116, R100, 0x5 ;  /* 0x0000006474187211 */ /* 0x000fe200078428ff */
[C---:B---3--:R-:W-:Y:S05]  /*6050*/  HMMA.16816.F32 R4, R20.reuse, R28, R4 ;  /* 0x0000001c1404723c */ /* 0x048fea0000001804 */
[----:B------:R-:W-:Y:S01]  /*6060*/  @P1 IMAD.WIDE.U32 R28, R186, 0x4, R236 ;  /* 0x00000004ba1c1825 */ /* 0x000fe200078e00ec */
[C---:B------:R-:W-:Y:S02]  /*6070*/  LEA.HI.X.SX32 R25, R116.reuse, R101, 0x5, P2 ;  /* 0x0000006574197211 */ /* 0x040fe400010f2eff */
[C---:B------:R-:W-:Y:S02]  /*6080*/  HMMA.16816.F32 R8, R20.reuse, R30, R8 ;  /* 0x0000001e1408723c */ /* 0x040fe40000001808 */
[----:B------:R-:W5:Y:S01]  /*6090*/  @P1 LDG.E R223, desc[UR20][R28.64+-0x100] ;  /* 0xffff00141cdf1981 */ /* 0x000f62000c1e1900 */
[C---:B------:R-:W-:Y:S03]  /*60a0*/  LEA R26, P2, R116.reuse, R24, 0x5 ;  /* 0x00000018741a7211 */ /* 0x040fe600078428ff */
[----:B------:R-:W5:Y:S01]  /*60b0*/  @P1 LDG.E R222, desc[UR20][R28.64+-0xe0] ;  /* 0xffff20141cde1981 */ /* 0x000f62000c1e1900 */
[C---:B------:R-:W-:Y:S01]  /*60c0*/  LEA.HI.X.SX32 R27, R116.reuse, R25, 0x5, P2 ;  /* 0x00000019741b7211 */ /* 0x040fe200010f2eff */
[C---:B------:R-:W-:Y:S02]  /*60d0*/  HMMA.16816.F32 R12, R20.reuse, R104, R12 ;  /* 0x00000068140c723c */ /* 0x040fe4000000180c */
[----:B------:R-:W5:Y:S01]  /*60e0*/  @P1 LDG.E R221, desc[UR20][R28.64+-0x80] ;  /* 0xffff80141cdd1981 */ /* 0x000f62000c1e1900 */
[C---:B------:R-:W-:Y:S03]  /*60f0*/  LEA R30, P2, R116.reuse, R26, 0x5 ;  /* 0x0000001a741e7211 */ /* 0x040fe600078428ff */
[----:B------:R1:W5:Y:S01]  /*6100*/  @P1 LDG.E R220, desc[UR20][R28.64+-0x60] ;  /* 0xffffa0141cdc1981 */ /* 0x000362000c1e1900 */
[C---:B------:R-:W-:Y:S01]  /*6110*/  LEA.HI.X.SX32 R31, R116.reuse, R27, 0x5, P2 ;  /* 0x0000001b741f7211 */ /* 0x040fe200010f2eff */
[----:B------:R-:W-:Y:S02]  /*6120*/  HMMA.16816.F32 R16, R20, R106, R16 ;  /* 0x0000006a1410723c */ /* 0x000fe40000001810 */
[----:B------:R2:W-:Y:S01]  /*6130*/  REDG.E.ADD.F32.FTZ.RN.STRONG.GPU desc[UR20][R234.64], R4 ;  /* 0x00000004ea0079a6 */ /* 0x0005e2000c12f314 */
[C---:B------:R-:W-:Y:S03]  /*6140*/  LEA R20, P2, R116.reuse, R30, 0x5 ;  /* 0x0000001e74147211 */ /* 0x040fe600078428ff */
[----:B------:R3:W-:Y:S01]  /*6150*/  REDG.E.ADD.F32.FTZ.RN.STRONG.GPU desc[UR20][R108.64], R5 ;  /* 0x000000056c0079a6 */ /* 0x0007e2000c12f314 */
[C---:B------:R-:W-:Y:S03]  /*6160*/  LEA.HI.X.SX32 R21, R116.reuse, R31, 0x5, P2 ;  /* 0x0000001f74157211 */ /* 0x040fe600010f2eff */
        /* <DEDUP_REMOVED lines=20> */
[----:B------:R-:W4:Y:S04]  /*62b0*/  LDSM.16.MT88.4 R24, [R112] ;  /* 0x000000007018783b */ /* 0x000f280000004200 */
[----:B-1----:R-:W-:Y:S04]  /*62c0*/  LDSM.16.MT88.4 R28, [R170+-0x3800] ;  /* 0xffc80000aa1c783b */ /* 0x002fe80000004200 */
[----:B------:R-:W1:Y:S04]  /*62d0*/  LDSM.16.MT88.4 R12, [R165+0x800] ;  /* 0x00080000a50c783b */ /* 0x000e680000004200 */
[----:B------:R-:W1:Y:S04]  /*62e0*/  LDSM.16.MT88.4 R32, [R170+-0x1800] ;  /* 0xffe80000aa20783b */ /* 0x000e680000004200 */
[----:B------:R-:W1:Y:S04]  /*62f0*/  LDSM.16.MT88.4 R16, [R112+0x800] ;  /* 0x000800007010783b */ /* 0x000e680000004200 */
        /* <DEDUP_REMOVED lines=8> */
[-C--:B----4-:R-:W-:Y:S08]  /*6380*/  HMMA.16816.F32 R84, R4, R24.reuse, R84 ;  /* 0x000000180454723c */ /* 0x090ff00000001854 */
[C---:B------:R-:W-:Y:S08]  /*6390*/  HMMA.16816.F32 R88, R20.reuse, R24, R88 ;  /* 0x000000181458723c */ /* 0x040ff00000001858 */
[-C--:B------:R-:W-:Y:S01]  /*63a0*/  HMMA.16816.F32 R92, R20, R26.reuse, R92 ;  /* 0x0000001a145c723c */ /* 0x080fe2000000185c */
[----:B------:R-:W-:Y:S07]  /*63b0*/  LDSM.16.MT88.4 R20, [R170+-0x800] ;  /* 0xfff80000aa14783b */ /* 0x000fee0000004200 */
[----:B------:R-:W-:Y:S01]  /*63c0*/  HMMA.16816.F32 R96, R4, R26, R96 ;  /* 0x0000001a0460723c */ /* 0x000fe20000001860 */
[----:B------:R-:W-:Y:S04]  /*63d0*/  LDSM.16.MT88.4 R4, [R170+-0x2800] ;  /* 0xffd80000aa04783b */ /* 0x000fe80000004200 */
[----:B------:R-:W-:Y:S03]  /*63e0*/  LDSM.16.MT88.4 R24, [R112+0x1800] ;  /* 0x001800007018783b */ /* 0x000fe60000004200 */
[-C--:B-1----:R-:W-:Y:S08]  /*63f0*/  HMMA.16816.F32 R68, R28, R12.reuse, R68 ;  /* 0x0000000c1c44723c */ /* 0x082ff00000001844 */
        /* <DEDUP_REMOVED lines=37> */
[----:B------:R-:W1:Y:S01]  /*6650*/  LDCU UR4, c[0x0][0x500] ;  /* 0x0000a000ff0477ac */ /* 0x000e620008000800 */
[----:B------:R-:W-:Y:S02]  /*6660*/  LOP3.LUT P0, RZ, R199, 0x8, RZ, 0xc0, !PT ;  /* 0x00000008c7ff7812 */ /* 0x000fe4000780c0ff */
[----:B------:R-:W-:Y:S01]  /*6670*/  MOV R4, 0x20 ;  /* 0x0000002000047802 */ /* 0x000fe20000000f00 */
[----:B------:R-:W2:Y:S03]  /*6680*/  LDCU UR5, c[0x0][0x4fc] ;  /* 0x00009f80ff0577ac */ /* 0x000ea60008000800 */
[----:B------:R-:W-:Y:S02]  /*6690*/  SEL R4, R4, 0xffffffe0, !P0 ;  /* 0xffffffe004047807 */ /* 0x000fe40004000000 */
[----:B------:R-:W-:Y:S02]  /*66a0*/  ISETP.NE.AND P0, PT, R228, -0x1, PT ;  /* 0xffffffffe400780c */ /* 0x000fe40003f05270 */
[----:B------:R-:W-:-:S02]  /*66b0*/  IADD3 R5, PT, PT, R185, R4, RZ ;  /* 0x00000004b9057210 */ /* 0x000fc40007ffe0ff */
[----:B------:R-:W-:Y:S01]  /*66c0*/  IADD3 R4, PT, PT, R184, R4, RZ ;  /* 0x00000004b8047210 */ /* 0x000fe20007ffe0ff */
        /* <DEDUP_REMOVED lines=38> */
[----:B--2---:R-:W-:Y:S01]  /*6930*/  FMUL.FTZ R36, R36, UR5 ;  /* 0x0000000524247c20 */ /* 0x004fe20008410000 */
[----:B------:R-:W-:Y:S01]  /*6940*/  F2FP.F16.F32.PACK_AB R74, R75, R74 ;  /* 0x0000004a4b4a723e */ /* 0x000fe200000000ff */
        /* <DEDUP_REMOVED lines=17> */
[----:B------:R-:W-:Y:S01]  /*6a60*/  F2FP.F16.F32.PACK_AB R98, R99, R98 ;  /* 0x000000626362723e */ /* 0x000fe200000000ff */
[----:B------:R-:W-:Y:S01]  /*6a70*/  FMUL.FTZ R44, R44, UR5 ;  /* 0x000000052c2c7c20 */ /* 0x000fe20008410000 */
[----:B------:R-:W-:Y:S01]  /*6a80*/  FMUL.FTZ R45, R45, UR5 ;  /* 0x000000052d2d7c20 */ /* 0x000fe20008410000 */
[----:B------:R1:W-:Y:S01]  /*6a90*/  STS [R185+0x6400], R70 ;  /* 0x00640046b9007388 */ /* 0x0003e20000000800 */
        /* <DEDUP_REMOVED lines=27> */
[----:B------:R1:W-:Y:S01]  /*6c50*/  STS [R184], R84 ;  /* 0x00000054b8007388 */ /* 0x0003e20000000800 */
        /* <DEDUP_REMOVED lines=53> */
.L_x_945:
[----:B------:R-:W2:Y:S01]  /*6fb0*/  LDCU.64 UR8, c[0x0][0x5c0] ;  /* 0x0000b800ff0877ac */ /* 0x000ea20008000a00 */
[----:B-1----:R-:W-:-:S05]  /*6fc0*/  IADD3 R4, PT, PT, R227, R228, RZ ;  /* 0x000000e4e3047210 */ /* 0x002fca0007ffe0ff */
[C---:B--2---:R-:W-:Y:S02]  /*6fd0*/  IMAD R8, R4.reuse, UR9, RZ ;  /* 0x0000000904087c24 */ /* 0x044fe4000f8e02ff */
[----:B------:R-:W-:-:S05]  /*6fe0*/  IMAD.WIDE.U32 R4, R4, UR8, RZ ;  /* 0x0000000804047c25 */ /* 0x000fca000f8e00ff */
[----:B------:R-:W-:Y:S02]  /*6ff0*/  IADD3 R8, PT, PT, R5, R8, RZ ;  /* 0x0000000805087210 */ /* 0x000fe40007ffe0ff */
[----:B------:R-:W-:Y:S02]  /*7000*/  MOV R9, R4 ;  /* 0x0000000400097202 */ /* 0x000fe40000000f00 */
.L_x_946:
        /* <DEDUP_REMOVED lines=13> */
.L_x_947:
[----:B------:R-:W1:Y:S01]  /*70e0*/  LDCU.64 UR6, c[0x0][0x5c8] ;  /* 0x0000b900ff0677ac */ /* 0x000e620008000a00 */
[----:B------:R-:W-:-:S05]  /*70f0*/  IADD3 R4, PT, PT, R227, R228, RZ ;  /* 0x000000e4e3047210 */ /* 0x000fca0007ffe0ff */
[C---:B-1----:R-:W-:Y:S02]  /*7100*/  IMAD R12, R4.reuse, UR7, RZ ;  /* 0x00000007040c7c24 */ /* 0x042fe4000f8e02ff */
[----:B------:R-:W-:-:S05]  /*7110*/  IMAD.WIDE.U32 R4, R4, UR6, RZ ;  /* 0x0000000604047c25 */ /* 0x000fca000f8e00ff */
[----:B------:R-:W-:Y:S02]  /*7120*/  IADD3 R12, PT, PT, R5, R12, RZ ;  /* 0x0000000c050c7210 */ /* 0x000fe40007ffe0ff */
[----:B------:R-:W-:-:S07]  /*7130*/  MOV R13, R4 ;  /* 0x00000004000d7202 */ /* 0x000fce0000000f00 */
.L_x_948:
[----:B------:R-:W-:Y:S01]  /*7140*/  BAR.SYNC.DEFER_BLOCKING 0x0 ;  /* 0x0000000000007b1d */ /* 0x000fe20000010000 */
[----:B------:R-:W-:Y:S01]  /*7150*/  USHF.L.U32 UR10, UR19, 0x7, URZ ;  /* 0x00000007130a7899 */ /* 0x000fe200080006ff */
[CC--:B------:R-:W-:Y:S02]  /*7160*/  ISETP.GE.AND P3, PT, R189.reuse, R200.reuse, PT ;  /* 0x000000c8bd00720c */ /* 0x0c0fe40003f66270 */
[----:B------:R-:W-:Y:S01]  /*7170*/  IADD3 R27, P2, PT, R189, 0x20, RZ ;  /* 0x00000020bd1b7810 */ /* 0x000fe20007f5e0ff */
[----:B------:R-:W-:Y:S01]  /*7180*/  USHF.R.S32.HI UR11, URZ, 0x1f, UR10 ;  /* 0x0000001fff0b7899 */ /* 0x000fe2000801140a */
[----:B------:R-:W-:Y:S01]  /*7190*/  BSSY.RECONVERGENT B0, `(.L_x_949) ;  /* 0x000001e000007945 */ /* 0x000fe20003800200 */
[----:B------:R-:W-:Y:S01]  /*71a0*/  UIMAD.WIDE.U32 UR12, UR10, UR8, URZ ;  /* 0x000000080a0c72a5 */ /* 0x000fe2000f8e00ff */
[-C--:B------:R-:W-:Y:S01]  /*71b0*/  ISETP.GE.AND P6, PT, R194, R200.reuse, PT ;  /* 0x000000c8c200720c */ /* 0x080fe20003fc6270 */
[----:B------:R-:W-:Y:S01]  /*71c0*/  UIMAD UR4, UR11, UR8, URZ ;  /* 0x000000080b0472a4 */ /* 0x000fe2000f8e02ff */
[-C--:B------:R-:W-:Y:S01]  /*71d0*/  ISETP.GE.AND P5, PT, R193, R200.reuse, PT ;  /* 0x000000c8c100720c */ /* 0x080fe20003fa6270 */
[----:B------:R-:W-:Y:S01]  /*71e0*/  IMAD.X R26, RZ, RZ, RZ, P2 ;  /* 0x000000ffff1a7224 */ /* 0x000fe200010e06ff */
[----:B------:R-:W-:Y:S01]  /*71f0*/  ISETP.GE.AND P4, PT, R192, R200, PT ;  /* 0x000000c8c000720c */ /* 0x000fe20003f86270 */
[----:B------:R-:W-:Y:S01]  /*7200*/  IMAD.U32 R16, RZ, RZ, UR12 ;  /* 0x0000000cff107e24 */ /* 0x000fe2000f8e00ff */
[----:B------:R-:W-:Y:S01]  /*7210*/  UIMAD UR12, UR10, UR9, UR4 ;  /* 0x000000090a0c72a4 */ /* 0x000fe2000f8e0204 */
[----:B------:R-:W-:Y:S01]  /*7220*/  IMAD.U32 R17, RZ, RZ, UR13 ;  /* 0x0000000dff117e24 */ /* 0x000fe2000f8e00ff */
[----:B------:R-:W-:-:S02]  /*7230*/  IADD3 R25, P1, PT, R189, 0x40, RZ ;  /* 0x00000040bd197810 */ /* 0x000fc40007f3e0ff */
[----:B------:R-:W-:Y:S02]  /*7240*/  LOP3.LUT R16, R16, 0x38, R188, 0xf8, !PT ;  /* 0x0000003810107812 */ /* 0x000fe400078ef8bc */
[----:B------:R-:W1:Y:S02]  /*7250*/  LDCU.64 UR4, c[0x0][0x5d8] ;  /* 0x0000bb00ff0477ac */ /* 0x000e640008000a00 */
[----:B------:R-:W-:Y:S01]  /*7260*/  IADD3 R16, P0, PT, R9, R16, RZ ;  /* 0x0000001009107210 */ /* 0x000fe20007f1e0ff */
[----:B------:R-:W-:Y:S01]  /*7270*/  IMAD.U32 R9, RZ, RZ, UR12 ;  /* 0x0000000cff097e24 */ /* 0x000fe2000f8e00ff */
[----:B------:R2:W3:Y:S04]  /*7280*/  LDS.128 R4, [R196+0x7000] ;  /* 0x00700000c4047984 */ /* 0x0004e80000000c00 */
[----:B------:R-:W-:-:S02]  /*7290*/  IADD3.X R17, PT, PT, R8, UR13, R9, P0, !PT ;  /* 0x0000000d08117c10 */ /* 0x000fc400087fe409 */
[----:B------:R-:W-:Y:S01]  /*72a0*/  IADD3 R24, P0, PT, R189, 0x60, RZ ;  /* 0x00000060bd187810 */ /* 0x000fe20007f1e0ff */
[----:B-1----:R-:W-:-:S04]  /*72b0*/  IMAD.WIDE.U32 R16, R182, UR4, R16 ;  /* 0x00000004b6107c25 */ /* 0x002fc8000f8e0010 */
[----:B------:R-:W-:Y:S01]  /*72c0*/  IMAD R14, R182, UR5, R17 ;  /* 0x00000005b60e7c24 */ /* 0x000fe2000f8e0211 */
[----:B------:R-:W-:Y:S07]  /*72d0*/  @P3 BRA `(.L_x_950) ;  /* 0x0000000000243947 */ /* 0x000fee0003800000 */
        /* <DEDUP_REMOVED lines=9> */
.L_x_950:
[----:B------:R-:W-:Y:S05]  /*7370*/  BSYNC.RECONVERGENT B0 ;  /* 0x0000000000007941 */ /* 0x000fea0003800200 */
.L_x_949:
        /* <DEDUP_REMOVED lines=12> */
.L_x_952:
[----:B------:R-:W-:Y:S05]  /*7440*/  BSYNC.RECONVERGENT B0 ;  /* 0x0000000000007941 */ /* 0x000fea0003800200 */
.L_x_951:
        /* <DEDUP_REMOVED lines=14> */
.L_x_954:
[----:B------:R-:W-:Y:S05]  /*7530*/  BSYNC.RECONVERGENT B0 ;  /* 0x0000000000007941 */ /* 0x000fea0003800200 */
.L_x_953:
[----:B-1--4-:R1:W4:Y:S01]  /*7540*/  LDS.128 R4, [R196+0x9000] ;  /* 0x00900000c4047984 */ /* 0x0123220000000c00 */
[----:B------:R-:W-:Y:S01]  /*7550*/  BSSY.RECONVERGENT B0, `(.L_x_955) ;  /* 0x000000e000007945 */ /* 0x000fe20003800200 */
[----:B------:R-:W-:Y:S02]  /*7560*/  MOV R8, UR6 ;  /* 0x0000000600087c02 */ /* 0x000fe40008000f00 */
[----:B------:R-:W-:Y:S01]  /*7570*/  IADD3.X R29, PT, PT, RZ, RZ, RZ, P0, !PT ;  /* 0x000000ffff1d7210 */ /* 0x000fe200007fe4ff */
[----:B------:R-:W-:Y:S06]  /*7580*/  @P4 BRA `(.L_x_956) ;  /* 0x0000000000284947 */ /* 0x000fec0003800000 */
        /* <DEDUP_REMOVED lines=10> */
.L_x_956:
[----:B------:R-:W-:Y:S05]  /*7630*/  BSYNC.RECONVERGENT B0 ;  /* 0x0000000000007941 */ /* 0x000fea0003800200 */
.L_x_955:
[----:B--2-4-:R-:W-:Y:S01]  /*7640*/  MOV R4, R197 ;  /* 0x000000c500047202 */ /* 0x014fe20000000f00 */
[----:B------:R-:W2:Y:S01]  /*7650*/  LDCU.64 UR4, c[0x0][0x5e0] ;  /* 0x0000bc00ff0477ac */ /* 0x000ea20008000a00 */
[----:B------:R-:W-:Y:S01]  /*7660*/  MOV R5, RZ ;  /* 0x000000ff00057202 */ /* 0x000fe20000000f00 */
[----:B------:R-:W4:Y:S01]  /*7670*/  LDS.128 R20, [R196+0xa000] ;  /* 0x00a00000c4147984 */ /* 0x000f220000000c00 */
[----:B------:R-:W-:Y:S01]  /*7680*/  BSSY.RECONVERGENT B0, `(.L_x_957) ;  /* 0x000001d000007945 */ /* 0x000fe20003800200 */
[----:B------:R-:W-:Y:S01]  /*7690*/  UIMAD UR11, UR11, UR6, URZ ;  /* 0x000000060b0b72a4 */ /* 0x000fe2000f8e02ff */
[----:B------:R-:W-:Y:S01]  /*76a0*/  IMAD.WIDE.U32 R8, R8, UR10, R4 ;  /* 0x0000000a08087c25 */ /* 0x000fe2000f8e0004 */
[----:B------:R1:W1:Y:S02]  /*76b0*/  LDS.128 R16, [R196+0xb000] ;  /* 0x00b00000c4107984 */ /* 0x0002640000000c00 */
[----:B------:R-:W-:Y:S01]  /*76c0*/  UIMAD UR11, UR10, UR7, UR11 ;  /* 0x000000070a0b72a4 */ /* 0x000fe2000f8e020b */
[----:B------:R-:W3:Y:S01]  /*76d0*/  @!P3 LDC.64 R4, c[0x0][0x568] ;  /* 0x00015a00ff04bb82 */ /* 0x000ee20000000a00 */
[----:B------:R-:W-:-:S04]  /*76e0*/  IADD3 R30, P0, PT, R13, R8, RZ ;  /* 0x000000080d1e7210 */ /* 0x000fc80007f1e0ff */
[----:B------:R-:W-:Y:S02]  /*76f0*/  IADD3.X R31, PT, PT, R12, UR11, R9, P0, !PT ;  /* 0x0000000b0c1f7c10 */ /* 0x000fe400087fe409 */
[----:B------:R1:W1:Y:S01]  /*7700*/  LDS.128 R12, [R196+0xc000] ;  /* 0x00c00000c40c7984 */ /* 0x0002620000000c00 */
[----:B--2---:R-:W-:-:S03]  /*7710*/  IMAD.WIDE.U32 R30, R182, UR4, R30 ;  /* 0x00000004b61e7c25 */ /* 0x004fc6000f8e001e */
[----:B------:R2:W1:Y:S01]  /*7720*/  LDS.128 R8, [R196+0xd000] ;  /* 0x00d00000c4087984 */ /* 0x0004620000000c00 */
[----:B------:R-:W-:Y:S01]  /*7730*/  IMAD R33, R182, UR5, R31 ;  /* 0x00000005b6217c24 */ /* 0x000fe2000f8e021f */
[----:B------:R-:W-:-:S05]  /*7740*/  @!P3 MOV R32, R30 ;  /* 0x0000001e0020b202 */ /* 0x000fca0000000f00 */
[----:B------:R-:W-:-:S04]  /*7750*/  @!P3 IMAD.WIDE.U32 R34, R189, UR6, R32 ;  /* 0x00000006bd22bc25 */ /* 0x000fc8000f8e0020 */
[----:B------:R-:W-:Y:S01]  /*7760*/  @!P3 IMAD R6, R189, UR7, R35 ;  /* 0x00000007bd06bc24 */ /* 0x000fe2000f8e0223 */
[----:B---3--:R-:W-:-:S04]  /*7770*/  @!P3 LEA R4, P0, R34, R4, 0x1 ;  /* 0x000000042204b211 */ /* 0x008fc800078008ff */
[----:B------:R-:W-:-:S05]  /*7780*/  @!P3 LEA.HI.X R5, R34, R5, R6, 0x1, P0 ;  /* 0x000000052205b211 */ /* 0x000fca00000f0c06 */
[----:B----4-:R2:W-:Y:S01]  /*7790*/  @!P3 STG.E.128 desc[UR20][R4.64], R20 ;  /* 0x000000140400b986 */ /* 0x0105e2000c101d14 */
[----:B-1----:R-:W-:Y:S05]  /*77a0*/  @P6 BRA `(.L_x_958) ;  /* 0x0000000000286947 */ /* 0x002fea0003800000 */
[----:B------:R-:W1:Y:S01]  /*77b0*/  LDCU.64 UR4, c[0x0][0x568] ;  /* 0x0000ad00ff0477ac */ /* 0x000e620008000a00 */
[----:B------:R-:W-:Y:S01]  /*77c0*/  MOV R6, R30 ;  /* 0x0000001e00067202 */ /* 0x000fe20000000f00 */
[----:B--2---:R-:W-:Y:S01]  /*77d0*/  IMAD R4, R26, UR6, RZ ;  /* 0x000000061a047c24 */ /* 0x004fe2000f8e02ff */
[----:B------:R-:W-:-:S03]  /*77e0*/  MOV R7, R33 ;  /* 0x0000002100077202 */ /* 0x000fc60000000f00 */
[C---:B------:R-:W-:Y:S02]  /*77f0*/  IMAD R4, R27.reuse, UR7, R4 ;  /* 0x000000071b047c24 */ /* 0x040fe4000f8e0204 */
[----:B------:R-:W-:-:S05]  /*7800*/  IMAD.WIDE.U32 R6, R27, UR6, R6 ;  /* 0x000000061b067c25 */ /* 0x000fca000f8e0006 */
[----:B------:R-:W-:Y:S02]  /*7810*/  IADD3 R4, PT, PT, R4, R7, RZ ;  /* 0x0000000704047210 */ /* 0x000fe40007ffe0ff */
[----:B-1----:R-:W-:-:S04]  /*7820*/  LEA R20, P0, R6, UR4, 0x1 ;  /* 0x0000000406147c11 */ /* 0x002fc8000f8008ff */
[----:B------:R-:W-:-:S05]  /*7830*/  LEA.HI.X R21, R6, UR5, R4, 0x1, P0 ;  /* 0x0000000506157c11 */ /* 0x000fca00080f0c04 */
[----:B------:R1:W-:Y:S04]  /*7840*/  STG.E.128 desc[UR20][R20.64], R16 ;  /* 0x0000001014007986 */ /* 0x0003e8000c101d14 */
.L_x_958:
[----:B------:R-:W-:Y:S05]  /*7850*/  BSYNC.RECONVERGENT B0 ;  /* 0x0000000000007941 */ /* 0x000fea0003800200 */
.L_x_957:
[----:B------:R-:W-:Y:S04]  /*7860*/  BSSY.RECONVERGENT B0, `(.L_x_959) ;  /* 0x000000c000007945 */ /* 0x000fe80003800200 */
[----:B------:R-:W-:Y:S05]  /*7870*/  @P5 BRA `(.L_x_960) ;  /* 0x0000000000285947 */ /* 0x000fea0003800000 */
        /* <DEDUP_REMOVED lines=10> */
.L_x_960:
[----:B------:R-:W-:Y:S05]  /*7920*/  BSYNC.RECONVERGENT B0 ;  /* 0x0000000000007941 */ /* 0x000fea0003800200 */
.L_x_959:
[----:B------:R-:W-:Y:S05]  /*7930*/  @P4 BRA `(.L_x_941) ;  /* 0x0000000000284947 */ /* 0x000fea0003800000 */
[----:B------:R-:W4:Y:S01]  /*7940*/  LDCU.64 UR4, c[0x0][0x568] ;  /* 0x0000ad00ff0477ac */ /* 0x000f220008000a00 */
[----:B--2---:R-:W-:Y:S01]  /*7950*/  MOV R4, R30 ;  /* 0x0000001e00047202 */ /* 0x004fe20000000f00 */
        /* <DEDUP_REMOVED lines=8> */
.L_x_941:
[----:B------:R-:W-:Y:S05]  /*79e0*/  BSYNC.RECONVERGENT B1 ;  /* 0x0000000000017941 */ /* 0x000fea0003800200 */
.L_x_915:
        /* <DEDUP_REMOVED lines=11> */
.L_x_962:
        /* <DEDUP_REMOVED lines=14> */
.L_x_2768:


//--------------------- .text._ZN5flash44flash_bwd_dq_dk_dv_loop_seqk_parallel_kernelI23Flash_bwd_kernel_traitsILi64ELi64ELi128ELi8ELi2ELi4ELi4ELb1ELb0EN7cutlass6half_tE19Flash_kernel_traitsILi64ELi64ELi128ELi8ES3_EELb0ELb0ELb0ELb0ELb0ELb1ELb1EEEvNS_16Flash_bwd_paramsE --------------------------
	.section	.text._ZN5flash44flash_bwd_dq_dk_dv_loop_seqk_parallel_kernelI23Flash_bwd_kernel_traitsILi64ELi64ELi128ELi8ELi2ELi4ELi4ELb1ELb0EN7cutlass6half_tE19Flash_kernel_traitsILi64ELi64ELi128ELi8ES3_EELb0ELb0ELb0ELb0ELb0ELb1ELb1EEEvNS_16Flash_bwd_paramsE,"ax",@progbits
	.align	128
        .global         _ZN5flash44flash_bwd_dq_dk_dv_loop_seqk_parallel_kernelI23Flash_bwd_kernel_traitsILi64ELi64ELi128ELi8ELi2ELi4ELi4ELb1ELb0EN7cutlass6half_tE19Flash_kernel_traitsILi64ELi64ELi128ELi8ES3_EELb0ELb0ELb0ELb0ELb0ELb1ELb1EEEvNS_16Flash_bwd_paramsE
        .type           _ZN5flash44flash_bwd_dq_dk_dv_loop_seqk_parallel_kernelI23Flash_bwd_kernel_traitsILi64ELi64ELi128ELi8ELi2ELi4ELi4ELb1ELb0EN7cutlass6half_tE19Flash_kernel_traitsILi64ELi64ELi128ELi8ES3_EELb0ELb0ELb0ELb0ELb0ELb1ELb1EEEvNS_16Flash_bwd_paramsE,@function
        .size           _ZN5flash44flash_bwd_dq_dk_dv_loop_seqk_parallel_kernelI23Flash_bwd_kernel_traitsILi64ELi64ELi128ELi8ELi2ELi4ELi4ELb1ELb0EN7cutlass6half_tE19Flash_kernel_traitsILi64ELi64ELi128ELi8ES3_EELb0ELb0ELb0ELb0ELb0ELb1ELb1EEEvNS_16Flash_bwd_paramsE,(.L_x_2769 - _ZN5flash44flash_bwd_dq_dk_dv_loop_seqk_parallel_kernelI23Flash_bwd_kernel_traitsILi64ELi64ELi128ELi8ELi2ELi4ELi4ELb1ELb0EN7cutlass6half_tE19Flash_kernel_traitsILi64ELi64ELi128ELi8ES3_EELb0ELb0ELb0ELb0ELb0ELb1ELb1EEEvNS_16Flash_bwd_paramsE)
        .other          _ZN5flash44flash_bwd_dq_dk_dv_loop_seqk_parallel_kernelI23Flash_bwd_kernel_traitsILi64ELi64ELi128ELi8ELi2ELi4ELi4ELb1ELb0EN7cutlass6half_tE19Flash_kernel_traitsILi64ELi64ELi128ELi8ES3_EELb0ELb0ELb0ELb0ELb0ELb1ELb1EEEvNS_16Flash_bwd_paramsE,@"STO_CUDA_ENTRY STV_DEFAULT"
_ZN5flash44flash_bwd_dq_dk_dv_loop_seqk_parallel_kernelI23Flash_bwd_kernel_traitsILi64ELi64ELi128ELi8ELi2ELi4ELi4ELb1ELb0EN7cutlass6half_tE19Flash_kernel_traitsILi64ELi64ELi128ELi8ES3_EELb0ELb0ELb0ELb0ELb0ELb1ELb1EEEvNS_16Flash_bwd_paramsE:
.text._ZN5flash44flash_bwd_dq_dk_dv_loop_seqk_parallel_kernelI23Flash_bwd_kernel_traitsILi64ELi64ELi128ELi8ELi2ELi4ELi4ELb1ELb0EN7cutlass6half_tE19Flash_kernel_traitsILi64ELi64ELi128ELi8ES3_EELb0ELb0ELb0ELb0ELb0ELb1ELb1EEEvNS_16Flash_bwd_paramsE:
        /* <DEDUP_REMOVED lines=11> */
[----:B------:R-:W3:Y:S01]  /*00b0*/  LDCU UR4, c[0x0][0x438] ;  /* 0x00008700ff0477ac */ /* 0x000ee20008000800 */
[----:B------:R-:W-:Y:S02]  /*00c0*/  IMAD.MOV.U32 R181, RZ, RZ, 0x20 ;  /* 0x00000020ffb57424 */ /* 0x000fe400078e00ff */
[----:B------:R-:W-:Y:S01]  /*00d0*/  IMAD.U32 R184, RZ, RZ, UR12 ;  /* 0x0000000cffb87e24 */ /* 0x000fe2000f8e00ff */
[----:B------:R-:W-:Y:S01]  /*00e0*/  UMOV UR5, 0x400 ;  /* 0x0000040000057882 */ /* 0x000fe20000000000 */
[----:B------:R-:W-:Y:S01]  /*00f0*/  UMOV UR7, 0x400 ;  /* 0x0000040000077882 */ /* 0x000fe20000000000 */
[----:B------:R-:W4:Y:S01]  /*0100*/  LDCU.64 UR24, c[0x0][0x358] ;  /* 0x00006b00ff1877ac */ /* 0x000f220008000a00 */
[----:B------:R-:W5:Y:S01]  /*0110*/  S2UR UR20, SR_CgaCtaId ;  /* 0x00000000001479c3 */ /* 0x000f620000008800 */
[----:B------:R-:W1:Y:S01]  /*0120*/  LDCU.64 UR10, c[0x0][0x460] ;  /* 0x00008c00ff0a77ac */ /* 0x000e620008000a00 */
[----:B------:R-:W1:Y:S06]  /*0130*/  LDCU.64 UR8, c[0x0][0x470] ;  /* 0x00008e00ff0877ac */ /* 0x000e6c0008000a00 */
[----:B------:R-:W3:Y:S01]  /*0140*/  S2UR UR23, SR_CTAID.X ;  /* 0x00000000001779c3 */ /* 0x000ee20000002500 */
[----:B------:R-:W-:Y:S01]  /*0150*/  UMOV UR26, URZ ;  /* 0x000000ff001a7c82 */ /* 0x000fe20008000000 */
[----:B------:R-:W-:-:S06]  /*0160*/  UMOV UR27, URZ ;  /* 0x000000ff001b7c82 */ /* 0x000fcc0008000000 */
[----:B------:R-:W3:Y:S01]  /*0170*/  S2UR UR22, SR_CTAID.Y ;  /* 0x00000000001679c3 */ /* 0x000ee20000002600 */
[----:B--2---:R-:W-:-:S04]  /*0180*/  ULEA UR6, UR6, UR5, 0x18 ;  /* 0x0000000506067291 */ /* 0x004fc8000f8ec0ff */
[----:B------:R-:W-:Y:S01]  /*0190*/  UIADD3 UR5, UPT, UPT, UR6, 0xe000, URZ ;  /* 0x0000e00006057890 */ /* 0x000fe2000fffe0ff */
[--C-:B-1----:R-:W-:Y:S01]  /*01a0*/  SHF.R.U32.HI R2, RZ, 0x1, R177.reuse ;  /* 0x00000001ff027819 */ /* 0x102fe200000116b1 */
[C---:B------:R-:W-:Y:S01]  /*01b0*/  IMAD.SHL.U32 R5, R177.reuse, 0x10, RZ ;  /* 0x00000010b1057824 */ /* 0x040fe200078e00ff */
[--C-:B------:R-:W-:Y:S01]  /*01c0*/  SHF.R.U32.HI R0, RZ, 0x2, R177.reuse ;  /* 0x00000002ff007819 */ /* 0x100fe200000116b1 */
[C---:B------:R-:W-:Y:S01]  /*01d0*/  IMAD.SHL.U32 R185, R177.reuse, 0x2, RZ ;  /* 0x00000002b1b97824 */ /* 0x040fe200078e00ff */
[C---:B------:R-:W-:Y:S01]  /*01e0*/  LOP3.LUT R183, R2.reuse, 0x10, RZ, 0xc0, !PT ;  /* 0x0000001002b77812 */ /* 0x040fe200078ec0ff */
[----:B------:R-:W-:Y:S01]  /*01f0*/  IMAD.SHL.U32 R176, R177, 0x8, RZ ;  /* 0x00000008b1b07824 */ /* 0x000fe200078e00ff */
[----:B------:R-:W-:Y:S01]  /*0200*/  LOP3.LUT R5, R5, 0x1c0, RZ, 0xc0, !PT ;  /* 0x000001c005057812 */ /* 0x000fe200078ec0ff */
[----:B------:R-:W-:Y:S01]  /*0210*/  IMAD.SHL.U32 R3, R177, 0x40, RZ ;  /* 0x00000040b1037824 */ /* 0x000fe200078e00ff */
[----:B------:R-:W-:Y:S01]  /*0220*/  LOP3.LUT R183, R183, 0x7, R0, 0xf8, !PT ;  /* 0x00000007b7b77812 */ /* 0x000fe200078ef800 */
[----:B------:R-:W-:Y:S01]  /*0230*/  IMAD.SHL.U32 R0, R177, 0x20, RZ ;  /* 0x00000020b1007824 */ /* 0x000fe200078e00ff */
[----:B------:R-:W-:Y:S01]  /*0240*/  SHF.R.U32.HI R179, RZ, 0x4, R177 ;  /* 0x00000004ffb37819 */ /* 0x000fe200000116b1 */
[----:B------:R-:W1:Y:S01]  /*0250*/  S2UR UR21, SR_CTAID.Z ;  /* 0x00000000001579c3 */ /* 0x000e620000002700 */
[----:B------:R-:W-:Y:S01]  /*0260*/  LOP3.LUT R4, R2, 0x30, RZ, 0xc0, !PT ;  /* 0x0000003002047812 */ /* 0x000fe200078ec0ff */
[----:B-----5:R-:W-:Y:S01]  /*0270*/  ULEA UR20, UR20, UR7, 0x18 ;  /* 0x0000000714147291 */ /* 0x020fe2000f8ec0ff */
[----:B------:R-:W-:-:S02]  /*0280*/  LOP3.LUT R5, R5, 0x38, R185, 0xf8, !PT ;  /* 0x0000003805057812 */ /* 0x000fc400078ef8b9 */
[--C-:B------:R-:W-:Y:S02]  /*0290*/  LOP3.LUT R185, R185, 0x7006, R0.reuse, 0xc8, !PT ;  /* 0x00007006b9b97812 */ /* 0x100fe400078ec800 */
[----:B------:R-:W-:Y:S02]  /*02a0*/  LOP3.LUT R186, R176, 0x1f8, RZ, 0xc0, !PT ;  /* 0x000001f8b0ba7812 */ /* 0x000fe400078ec0ff */
[----:B------:R-:W-:Y:S02]  /*02b0*/  LOP3.LUT R179, R179, 0x8, RZ, 0xc0, !PT ;  /* 0x00000008b3b37812 */ /* 0x000fe400078ec0ff */
[----:B------:R-:W-:Y:S02]  /*02c0*/  LOP3.LUT R6, R3, 0x1c0, RZ, 0xc0, !PT ;  /* 0x000001c003067812 */ /* 0x000fe400078ec0ff */
[----:B------:R-:W-:Y:S02]  /*02d0*/  LOP3.LUT R4, R4, 0x8, R177, 0xf8, !PT ;  /* 0x0000000804047812 */ /* 0x000fe400078ef8b1 */
[----:B------:R-:W-:-:S02]  /*02e0*/  LOP3.LUT R185, R185, 0x400, R0, 0xf8, !PT ;  /* 0x00000400b9b97812 */ /* 0x000fc400078ef800 */
[----:B------:R-:W-:Y:S02]  /*02f0*/  LOP3.LUT R5, R5, 0x20, R2, 0x78, !PT ;  /* 0x0000002005057812 */ /* 0x000fe400078e7802 */
[----:B------:R-:W-:Y:S02]  /*0300*/  R2P PR, R177, 0xc ;  /* 0x0000000cb1007804 */ /* 0x000fe40000000000 */
[--C-:B------:R-:W-:Y:S02]  /*0310*/  LOP3.LUT R186, R186, 0x38, R177.reuse, 0x78, !PT ;  /* 0x00000038baba7812 */ /* 0x100fe400078e78b1 */
[----:B------:R-:W-:Y:S02]  /*0320*/  LOP3.LUT R178, R3, 0x200, RZ, 0xc0, !PT ;  /* 0x0000020003b27812 */ /* 0x000fe400078ec0ff */
[----:B------:R-:W-:Y:S02]  /*0330*/  LOP3.LUT R6, R6, 0x38, R176, 0xf8, !PT ;  /* 0x0000003806067812 */ /* 0x000fe400078ef8b0 */
[----:B------:R-:W-:-:S02]  /*0340*/  LOP3.LUT R179, R179, 0x10, R177, 0xf8, !PT ;  /* 0x00000010b3b37812 */ /* 0x000fc400078ef8b1 */
[----:B------:R-:W-:Y:S02]  /*0350*/  LOP3.LUT R4, R4, 0x1c0, R3, 0xf8, !PT ;  /* 0x000001c004047812 */ /* 0x000fe400078ef803 */
[----:B------:R-:W-:Y:S02]  /*0360*/  LOP3.LUT R185, R185, R5, RZ, 0xfc, !PT ;  /* 0x00000005b9b97212 */ /* 0x000fe400078efcff */
[----:B------:R-:W-:Y:S02]  /*0370*/  LOP3.LUT R186, R186, 0x1e00, R176, 0xf8, !PT ;  /* 0x00001e00baba7812 */ /* 0x000fe400078ef8b0 */
[----:B------:R-:W-:Y:S02]  /*0380*/  LOP3.LUT R180, R178, 0x400, R0, 0xf8, !PT ;  /* 0x00000400b2b47812 */ /* 0x000fe400078ef800 */
[C---:B------:R-:W-:Y:S02]  /*0390*/  LOP3.LUT R2, R6.reuse, 0x8, R2, 0x78, !PT ;  /* 0x0000000806027812 */ /* 0x040fe400078e7802 */
[----:B------:R-:W-:-:S02]  /*03a0*/  LOP3.LUT R177, R6, 0x8, R177, 0x78, !PT ;  /* 0x0000000806b17812 */ /* 0x000fc400078e78b1 */
[----:B------:R-:W-:Y:S01]  /*03b0*/  LOP3.LUT R179, R179, R6, RZ, 0x3c, !PT ;  /* 0x00000006b3b37212 */ /* 0x000fe200078e3cff */
[----:B---3--:R-:W-:Y:S01]  /*03c0*/  IMAD.U32 R6, RZ, RZ, UR4 ;  /* 0x00000004ff067e24 */ /* 0x008fe2000f8e00ff */
[----:B------:R-:W-:Y:S01]  /*03d0*/  LOP3.LUT R176, R4, 0x38, R176, 0x78, !PT ;  /* 0x0000003804b07812 */ /* 0x000fe200078e78b0 */
[----:B------:R-:W-:Y:S01]  /*03e0*/  UIADD3 UR4, UPT, UPT, UR6, 0xa000, URZ ;  /* 0x0000a00006047890 */ /* 0x000fe2000fffe0ff */
[--C-:B------:R-:W-:Y:S02]  /*03f0*/  LOP3.LUT R178, R178, 0xc00, R0.reuse, 0xf8, !PT ;  /* 0x00000c00b2b27812 */ /* 0x100fe400078ef800 */
[----:B------:R-:W-:Y:S02]  /*0400*/  LEA R185, R185, UR5, 0x1 ;  /* 0x00000005b9b97c11 */ /* 0x000fe4000f8e08ff */
[----:B------:R-:W-:Y:S02]  /*0410*/  LOP3.LUT R179, R179, 0x200, R3, 0xf8, !PT ;  /* 0x00000200b3b37812 */ /* 0x000fe400078ef803 */
[-C--:B------:R-:W-:Y:S01]  /*0420*/  LOP3.LUT R180, R180, R2.reuse, RZ, 0xfc, !PT ;  /* 0x00000002b4b47212 */ /* 0x080fe200078efcff */
[C---:B------:R-:W-:Y:S01]  /*0430*/  VIADD R187, R185.reuse, 0x20 ;  /* 0x00000020b9bb7836 */ /* 0x040fe20000000000 */
[----:B------:R-:W-:Y:S01]  /*0440*/  LOP3.LUT R178, R178, R2, RZ, 0xfc, !PT ;  /* 0x00000002b2b27212 */ /* 0x000fe200078efcff */
[----:B------:R-:W-:Y:S01]  /*0450*/  @P3 VIADD R187, R185, 0xffffffe0 ;  /* 0xffffffe0b9bb3836 */ /* 0x000fe20000000000 */
[----:B------:R-:W-:-:S02]  /*0460*/  LOP3.LUT R177, R177, 0x7a00, R0, 0xf8, !PT ;  /* 0x00007a00b1b17812 */ /* 0x000fc400078ef800 */
[----:B------:R-:W-:Y:S02]  /*0470*/  LOP3.LUT R176, R176, 0x200, R0, 0xf8, !PT ;  /* 0x00000200b0b07812 */ /* 0x000fe400078ef800 */
[----:B------:R-:W-:Y:S02]  /*0480*/  SEL R181, R181, 0xffffffe0, !P2 ;  /* 0xffffffe0b5b57807 */ /* 0x000fe40005000000 */
[----:B------:R-:W-:Y:S02]  /*0490*/  LEA R186, R186, UR6, 0x1 ;  /* 0x00000006baba7c11 */ /* 0x000fe4000f8e08ff */
[----:B------:R-:W-:Y:S02]  /*04a0*/  LEA R179, R179, UR6, 0x1 ;  /* 0x00000006b3b37c11 */ /* 0x000fe4000f8e08ff */
[----:B------:R-:W-:Y:S02]  /*04b0*/  LEA R180, R180, UR6, 0x1 ;  /* 0x00000006b4b47c11 */ /* 0x000fe4000f8e08ff */
[----:B------:R-:W-:-:S02]  /*04c0*/  LEA R178, R178, UR4, 0x1 ;  /* 0x00000004b2b27c11 */ /* 0x000fc4000f8e08ff */
[----:B------:R-:W-:Y:S02]  /*04d0*/  LEA R177, R177, UR4, 0x1 ;  /* 0x00000004b1b17c11 */ /* 0x000fe4000f8e08ff */
[----:B-1--4-:R-:W-:-:S07]  /*04e0*/  LEA R176, R176, UR5, 0x1 ;  /* 0x00000005b0b07c11 */ /* 0x012fce000f8e08ff */
.L_x_1010:
[----:B------:R-:W1:Y:S01]  /*04f0*/  S2R R33, SR_CTAID.Y ;  /* 0x0000000000217919 */ /* 0x000e620000002600 */
[----:B------:R-:W2:Y:S01]  /*0500*/  LDCU.64 UR4, c[0x0][0x478] ;  /* 0x00008f00ff0477ac */ /* 0x000ea20008000a00 */
[----:B------:R-:W-:Y:S01]  /*0510*/  ISETP.NE.U32.AND P1, PT, RZ, UR8, PT ;  /* 0x00000008ff007c0c */ /* 0x000fe2000bf25070 */
[----:B------:R-:W-:Y:S01]  /*0520*/  IMAD.MOV.U32 R207, RZ, RZ, RZ ;  /* 0x000000ffffcf7224 */ /* 0x000fe200078e00ff */
[----:B------:R-:W3:Y:S01]  /*0530*/  LDC.64 R4, c[0x0][0x468] ;  /* 0x00011a00ff047b82 */ /* 0x000ee20000000a00 */
[----:B------:R-:W-:Y:S02]  /*0540*/  ISETP.NE.U32.AND P4, PT, RZ, UR10, PT ;  /* 0x0000000aff007c0c */ /* 0x000fe4000bf85070 */
[----:B------:R-:W-:Y:S02]  /*0550*/  ISETP.NE.AND.EX P1, PT, RZ, UR9, PT, P1 ;  /* 0x00000009ff007c0c */ /* 0x000fe4000bf25310 */
[----:B------:R-:W-:-:S03]  /*0560*/  ISETP.NE.AND.EX P4, PT, RZ, UR11, PT, P4 ;  /* 0x0000000bff007c0c */ /* 0x000fc6000bf85340 */
[----:B------:R-:W4:Y:S01]  /*0570*/  LDC.U8 R3, c[0x0][0x532] ;  /* 0x00014c80ff037b82 */ /* 0x000f220000000000 */
[----:B--2---:R-:W-:-:S07]  /*0580*/  ISETP.NE.U32.AND P3, PT, RZ, UR4, PT ;  /* 0x00000004ff007c0c */ /* 0x004fce000bf65070 */
[----:B------:R-:W2:Y:S01]  /*0590*/  LDC.64 R8, c[0x0][0x460] ;  /* 0x00011800ff087b82 */ /* 0x000ea20000000a00 */
[----:B------:R-:W-:Y:S01]  /*05a0*/  ISETP.NE.AND.EX P3, PT, RZ, UR5, PT, P3 ;  /* 0x00000005ff007c0c */ /* 0x000fe2000bf65330 */
[----:B-1----:R-:W-:Y:S01]  /*05b0*/  IMAD.SHL.U32 R10, R33, 0x4, RZ ;  /* 0x00000004210a7824 */ /* 0x002fe200078e00ff */
[----:B------:R-:W-:-:S11]  /*05c0*/  SHF.R.U32.HI R2, RZ, 0x1e, R33 ;  /* 0x0000001eff027819 */ /* 0x000fd60000011621 */
[C---:B------:R-:W-:Y:S02]  /*05d0*/  @P3 IADD3 R12, P2, PT, R10.reuse, UR4, RZ ;  /* 0x000000040a0c3c10 */ /* 0x040fe4000ff5e0ff */
[----:B------:R-:W-:Y:S02]  /*05e0*/  @P1 IADD3 R14, P0, PT, R10, UR8, RZ ;  /* 0x000000080a0e1c10 */ /* 0x000fe4000ff1e0ff */
[C---:B------:R-:W-:Y:S02]  /*05f0*/  @P3 IADD3.X R13, PT, PT, R2.reuse, UR5, RZ, P2, !PT ;  /* 0x00000005020d3c10 */ /* 0x040fe400097fe4ff */
[----:B------:R-:W-:Y:S02]  /*0600*/  @P1 IADD3.X R15, PT, PT, R2, UR9, RZ, P0, !PT ;  /* 0x00000009020f1c10 */ /* 0x000fe400087fe4ff */
[----:B------:R-:W-:Y:S01]  /*0610*/  ISETP.NE.U32.AND P2, PT, RZ, UR10, PT ;  /* 0x0000000aff007c0c */ /* 0x000fe2000bf45070 */
[----:B------:R1:W2:Y:S01]  /*0620*/  @P3 LDG.E R206, desc[UR24][R12.64] ;  /* 0x000000180cce3981 */ /* 0x0002a2000c1e1900 */
[----:B----4-:R-:W-:-:S02]  /*0630*/  ISETP.NE.AND P5, PT, R3, RZ, PT ;  /* 0x000000ff0300720c */ /* 0x010fc40003fa5270 */
[----:B------:R-:W-:Y:S01]  /*0640*/  ISETP.NE.AND.EX P0, PT, RZ, UR11, PT, P2 ;  /* 0x0000000bff007c0c */ /* 0x000fe2000bf05320 */
[----:B------:R-:W4:Y:S01]  /*0650*/  @P1 LDG.E R207, desc[UR24][R14.64] ;  /* 0x000000180ecf1981 */ /* 0x000f22000c1e1900 */
[----:B---3--:R-:W-:Y:S02]  /*0660*/  IADD3 R10, P1, PT, R10, R4, RZ ;  /* 0x000000040a0a7210 */ /* 0x008fe40007f3e0ff */
[----:B------:R-:W-:Y:S01]  /*0670*/  ISETP.EQ.U32.AND P2, PT, R4, RZ, PT ;  /* 0x000000ff0400720c */ /* 0x000fe20003f42070 */
[----:B------:R-:W-:Y:S02]  /*0680*/  IMAD.MOV.U32 R0, RZ, RZ, -0x1 ;  /* 0xffffffffff007424 */ /* 0x000fe400078e00ff */
[----:B------:R-:W-:Y:S01]  /*0690*/  IMAD.X R11, R2, 0x1, R5, P1 ;  /* 0x00000001020b7824 */ /* 0x000fe200008e0605 */
[----:B------:R-:W-:Y:S01]  /*06a0*/  ISETP.EQ.OR.EX P2, PT, R5, RZ, !P5, P2 ;  /* 0x000000ff0500720c */ /* 0x000fe20006f42720 */
[----:B------:R-:W3:Y:S01]  /*06b0*/  @!P3 LDC.64 R2, c[0x0][0x488] ;  /* 0x00012200ff02bb82 */ /* 0x000ee20000000a00 */
[----:B--2---:R-:W-:-:S04]  /*06c0*/  IMAD.WIDE.U32 R8, R33, 0x4, R8 ;  /* 0x0000000421087825 */ /* 0x004fc800078e0008 */
[----:B------:R-:W-:Y:S01]  /*06d0*/  IMAD.MOV.U32 R208, RZ, RZ, -0x1 ;  /* 0xffffffffffd07424 */ /* 0x000fe200078e00ff */
[----:B-----5:R-:W5:Y:S04]  /*06e0*/  @P0 LDG.E R0, desc[UR24][R8.64] ;  /* 0x0000001808000981 */ /* 0x020f68000c1e1900 */
[----:B------:R2:W5:Y:S01]  /*06f0*/  @P4 LDG.E R7, desc[UR24][R8.64+0x4] ;  /* 0x0000041808074981 */ /* 0x000562000c1e1900 */
[----:B-1----:R-:W1:Y:S03]  /*0700*/  @!P4 LDC R12, c[0x0][0x434] ;  /* 0x00010d00ff0ccb82 */ /* 0x002e660000000800 */
[----:B------:R1:W5:Y:S01]  /*0710*/  @!P2 LDG.E R208, desc[UR24][R10.64] ;  /* 0x000000180ad0a981 */ /* 0x000362000c1e1900 */
[----:B------:R-:W-:-:S04]  /*0720*/  ISETP.NE.U32.AND P2, PT, R4, RZ, PT ;  /* 0x000000ff0400720c */ /* 0x000fc80003f45070 */
[----:B------:R-:W-:Y:S01]  /*0730*/  ISETP.NE.AND.EX P2, PT, R5, RZ, PT, P2 ;  /* 0x000000ff0500720c */ /* 0x000fe20003f45320 */
[----:B--2---:R-:W2:Y:S01]  /*0740*/  @!P3 LDC R8, c[0x0][0x43c] ;  /* 0x00010f00ff08bb82 */ /* 0x004ea20000000800 */
[----:B---3--:R-:W-:-:S04]  /*0750*/  @!P3 ISETP.NE.U32.AND P1, PT, R2, RZ, PT ;  /* 0x000000ff0200b20c */ /* 0x008fc80003f25070 */
[----:B------:R-:W-:-:S04]  /*0760*/  @!P3 ISETP.NE.AND.EX P1, PT, R3, RZ, PT, P1 ;  /* 0x000000ff0300b20c */ /* 0x000fc80003f25310 */
[----:B--2---:R-:W-:Y:S01]  /*0770*/  @!P3 SEL R8, R8, RZ, P1 ;  /* 0x000000ff0808b207 */ /* 0x004fe20000800000 */
[----:B----4-:R-:W-:Y:S02]  /*0780*/  @P3 IMAD.IADD R206, R206, 0x1, -R207 ;  /* 0x00000001cece3824 */ /* 0x010fe400078e0acf */
[----:B-1----:R-:W-:Y:S06]  /*0790*/  @!P2 BRA `(.L_x_963) ;  /* 0x00000000000ca947 */ /* 0x002fec0003800000 */
[----:B------:R-:W2:Y:S02]  /*07a0*/  @P5 LDG.E R6, desc[UR24][R10.64+0x4] ;  /* 0x000004180a065981 */ /* 0x000ea4000c1e1900 */
[----:B--2--5:R-:W-:-:S06]  /*07b0*/  @P5 IADD3 R6, PT, PT, R6, -R208, RZ ;  /* 0x800000d006065210 */ /* 0x024fcc0007ffe0ff */
[----:B------:R1:W5:Y:S02]  /*07c0*/  @!P5 LDG.E R6, desc[UR24][R10.64] ;  /* 0x000000180a06d981 */ /* 0x000364000c1e1900 */
.L_x_963:
[----:B-1----:R-:W-:Y:S01]  /*07d0*/  IMAD.SHL.U32 R10, R184, 0x80, RZ ;  /* 0x00000080b80a7824 */ /* 0x002fe200078e00ff */
[----:B-----5:R-:W-:Y:S01]  /*07e0*/  @!P3 IADD3 R206, PT, PT, R8, R6, -R207 ;  /* 0x0000000608ceb210 */ /* 0x020fe20007ffe8cf */
[----:B------:R-:W-:-:S03]  /*07f0*/  @P4 IMAD.IADD R12, R7, 0x1, -R0 ;  /* 0x00000001070c4824 */ /* 0x000fc600078e0a00 */
[----:B------:R-:W-:-:S13]  /*0800*/  ISETP.GT.AND P1, PT, R206, R10, PT ;  /* 0x0000000ace00720c */ /* 0x000fda0003f24270 */
[----:B------:R-:W-:Y:S05]  /*0810*/  @!P1 BRA `(.L_x_964) ;  /* 0x0000006c00209947 */ /* 0x000fea0003800000 */
[----:B------:R-:W-:Y:S01]  /*0820*/  ISETP.NE.AND P3, PT, R0, -0x1, PT ;  /* 0xffffffff0000780c */ /* 0x000fe20003f65270 */
[----:B------:R-:W-:Y:S01]  /*0830*/  VIADD R7, R12, 0x3f ;  /* 0x0000003f0c077836 */ /* 0x000fe20000000000 */
[----:B------:R-:W-:-:S04]  /*0840*/  ISETP.NE.AND P5, PT, R208, -0x1, PT ;  /* 0xffffffffd000780c */ /* 0x000fc80003fa5270 */
[----:B------:R-:W-:-:S04]  /*0850*/  SHF.R.S32.HI R6, RZ, 0x1f, R7 ;  /* 0x0000001fff067819 */ /* 0x000fc80000011407 */
[----:B------:R-:W-:-:S03]  /*0860*/  LEA.HI R6, R6, R7, RZ, 0x6 ;  /* 0x0000000706067211 */ /* 0x000fc600078f30ff */
[----:B------:R-:W1:Y:S01]  /*0870*/  @!P3 LDC.64 R14, c[0x0][0x398] ;  /* 0x0000e600ff0ebb82 */ /* 0x000e620000000a00 */
[----:B------:R-:W-:-:S07]  /*0880*/  SHF.R.S32.HI R28, RZ, 0x6, R6 ;  /* 0x00000006ff1c7819 */ /* 0x000fce0000011406 */
[----:B------:R-:W2:Y:S01]  /*0890*/  @P3 LDC.64 R2, c[0x0][0x3b0] ;  /* 0x0000ec00ff023b82 */ /* 0x000ea20000000a00 */
[----:B-1----:R-:W-:Y:S01]  /*08a0*/  @!P3 IMAD.WIDE.U32 R4, R33, R14, RZ ;  /* 0x0000000e2104b225 */ /* 0x002fe200078e00ff */
[----:B------:R-:W-:-:S03]  /*08b0*/  LEA R14, R28, 0xffffffc0, 0x6 ;  /* 0xffffffc01c0e7811 */ /* 0x000fc600078e30ff */
[----:B------:R-:W-:Y:S01]  /*08c0*/  @!P3 IMAD R15, R33, R15, R5 ;  /* 0x0000000f210fb224 */ /* 0x000fe200078e0205 */
[----:B------:R-:W-:Y:S01]  /*08d0*/  SHF.R.S32.HI R11, RZ, 0x1f, R14 ;  /* 0x0000001fff0b7819 */ /* 0x000fe2000001140e */
        /* <DEDUP_REMOVED lines=17> */
.L_x_965:
[----:B------:R-:W1:Y:S01]  /*09f0*/  LDCU.64 UR18, c[0x0][0x3b8] ;  /* 0x00007700ff1277ac */ /* 0x000e620008000a00 */
[----:B------:R-:W-:-:S05]  /*0a00*/  IADD3 R2, PT, PT, R207, R208, RZ ;  /* 0x000000d0cf027210 */ /* 0x000fca0007ffe0ff */
[C---:B-1----:R-:W-:Y:S02]  /*0a10*/  IMAD R19, R2.reuse, UR19, RZ ;  /* 0x0000001302137c24 */ /* 0x042fe4000f8e02ff */
[----:B------:R-:W-:-:S05]  /*0a20*/  IMAD.WIDE.U32 R2, R2, UR18, RZ ;  /* 0x0000001202027c25 */ /* 0x000fca000f8e00ff */
[----:B------:R-:W-:Y:S02]  /*0a30*/  IADD3 R19, PT, PT, R3, R19, RZ ;  /* 0x0000001303137210 */ /* 0x000fe40007ffe0ff */
[----:B------:R-:W-:-:S07]  /*0a40*/  MOV R20, R2 ;  /* 0x0000000200147202 */ /* 0x000fce0000000f00 */
.L_x_966:
[----:B------:R-:W1:Y:S01]  /*0a50*/  LDC R2, c[0x0][0x3e8] ;  /* 0x0000fa00ff027b82 */ /* 0x000e620000000800 */
[----:B------:R-:W2:Y:S01]  /*0a60*/  S2R R32, SR_CTAID.Z ;  /* 0x0000000000207919 */ /* 0x000ea20000002700 */
        /* <DEDUP_REMOVED lines=9> */
[----:B--2---:R-:W-:-:S03]  /*0b00*/  IABS R3, R32 ;  /* 0x0000002000037213 */ /* 0x004fc60000000000 */
        /* <DEDUP_REMOVED lines=29> */
.L_x_967:
[----:B------:R-:W1:Y:S01]  /*0ce0*/  LDCU.64 UR16, c[0x0][0x3c0] ;  /* 0x00007800ff1077ac */ /* 0x000e620008000a00 */
[----:B------:R-:W-:-:S05]  /*0cf0*/  IADD3 R2, PT, PT, R207, R208, RZ ;  /* 0x000000d0cf027210 */ /* 0x000fca0007ffe0ff */
[C---:B-1----:R-:W-:Y:S02]  /*0d00*/  IMAD R30, R2.reuse, UR17, RZ ;  /* 0x00000011021e7c24 */ /* 0x042fe4000f8e02ff */
[----:B------:R-:W-:-:S05]  /*0d10*/  IMAD.WIDE.U32 R2, R2, UR16, RZ ;  /* 0x0000001002027c25 */ /* 0x000fca000f8e00ff */
[----:B------:R-:W-:Y:S02]  /*0d20*/  IADD3 R30, PT, PT, R3, R30, RZ ;  /* 0x0000001e031e7210 */ /* 0x000fe40007ffe0ff */
[----:B------:R-:W-:-:S07]  /*0d30*/  MOV R31, R2 ;  /* 0x00000002001f7202 */ /* 0x000fce0000000f00 */
.L_x_968:
        /* <DEDUP_REMOVED lines=11> */
[----:B------:R-:W1:Y:S01]  /*0df0*/  LDCU UR4, c[0x0][0x444] ;  /* 0x00008880ff0477ac */ /* 0x000e620008000800 */
[----:B------:R-:W-:Y:S01]  /*0e00*/  SHF.R.S32.HI R3, RZ, 0x1f, R198 ;  /* 0x0000001fff037819 */ /* 0x000fe200000114c6 */
[----:B-1----:R-:W-:Y:S01]  /*0e10*/  USHF.R.S32.HI UR5, URZ, 0x1f, UR4 ;  /* 0x0000001fff057899 */ /* 0x002fe20008011404 */
[----:B------:R-:W-:Y:S01]  /*0e20*/  IMAD.WIDE.U32 R8, R33, UR4, RZ ;  /* 0x0000000421087c25 */ /* 0x000fe2000f8e00ff */
[----:B------:R-:W-:-:S04]  /*0e30*/  USHF.R.S32.HI UR4, URZ, 0x1f, UR6 ;  /* 0x0000001fff047899 */ /* 0x000fc80008011406 */
[----:B------:R-:W-:Y:S02]  /*0e40*/  IMAD R2, R33, UR5, RZ ;  /* 0x0000000521027c24 */ /* 0x000fe4000f8e02ff */
[----:B------:R-:W-:-:S03]  /*0e50*/  IMAD.WIDE.U32 R4, R8, R198, RZ ;  /* 0x000000c608047225 */ /* 0x000fc600078e00ff */
[----:B------:R-:W-:-:S05]  /*0e60*/  IADD3 R2, PT, PT, R9, R2, RZ ;  /* 0x0000000209027210 */ /* 0x000fca0007ffe0ff */
[----:B------:R-:W-:-:S04]  /*0e70*/  IMAD R2, R2, R198, RZ ;  /* 0x000000c602027224 */ /* 0x000fc800078e02ff */
[----:B------:R-:W-:-:S05]  /*0e80*/  IMAD R2, R3, R8, R2 ;  /* 0x0000000803027224 */ /* 0x000fca00078e0202 */
[----:B------:R-:W-:-:S05]  /*0e90*/  IADD3 R2, PT, PT, R5, R2, RZ ;  /* 0x0000000205027210 */ /* 0x000fca0007ffe0ff */
[----:B------:R-:W-:Y:S02]  /*0ea0*/  IMAD R9, R2, UR6, RZ ;  /* 0x0000000602097c24 */ /* 0x000fe4000f8e02ff */
[----:B------:R-:W-:-:S04]  /*0eb0*/  IMAD.WIDE.U32 R2, R4, UR6, RZ ;  /* 0x0000000604027c25 */ /* 0x000fc8000f8e00ff */
[----:B------:R-:W-:Y:S01]  /*0ec0*/  IMAD R9, R4, UR4, R9 ;  /* 0x0000000404097c24 */ /* 0x000fe2000f8e0209 */
[----:B------:R-:W-:-:S04]  /*0ed0*/  MOV R34, R2 ;  /* 0x0000000200227202 */ /* 0x000fc80000000f00 */
[----:B------:R-:W-:Y:S01]  /*0ee0*/  IADD3 R9, PT, PT, R3, R9, RZ ;  /* 0x0000000903097210 */ /* 0x000fe20007ffe0ff */
[----:B------:R-:W-:Y:S06]  /*0ef0*/  BRA `(.L_x_970) ;  /* 0x00000000000c7947 */ /* 0x000fec0003800000 */
.L_x_969:
[-C--:B------:R-:W-:Y:S02]  /*0f00*/  IMAD R9, R7, R0.reuse, RZ ;  /* 0x0000000007097224 */ /* 0x080fe400078e02ff */
[----:B------:R-:W-:-:S05]  /*0f10*/  IMAD.WIDE.U32 R34, R6, R0, RZ ;  /* 0x0000000006227225 */ /* 0x000fca00078e00ff */
[----:B------:R-:W-:Y:S02]  /*0f20*/  IADD3 R9, PT, PT, R35, R9, RZ ;  /* 0x0000000923097210 */ /* 0x000fe40007ffe0ff */
.L_x_970:
[----:B------:R-:W1:Y:S01]  /*0f30*/  LDCU.U8 UR4, c[0x0][0x548] ;  /* 0x0000a900ff0477ac */ /* 0x000e620008000000 */
[----:B------:R-:W-:Y:S01]  /*0f40*/  SHF.L.U32 R2, R33, 0x7, RZ ;  /* 0x0000000721027819 */ /* 0x000fe200000006ff */
[----:B------:R-:W-:Y:S01]  /*0f50*/  IMAD R24, R32, UR6, RZ ;  /* 0x0000000620187c24 */ /* 0x000fe2000f8e02ff */
        /* <DEDUP_REMOVED lines=17> */
.L_x_971:
[----:B------:R-:W1:Y:S01]  /*1070*/  LDC R13, c[0x0][0x434] ;  /* 0x00010d00ff0d7b82 */ /* 0x000e620000000800 */
[----:B------:R-:W-:-:S04]  /*1080*/  IMAD R3, R33, R198, R32 ;  /* 0x000000c621037224 */ /* 0x000fc800078e0220 */
[----:B-1----:R-:W-:-:S03]  /*1090*/  IMAD R13, R3, R13, RZ ;  /* 0x0000000d030d7224 */ /* 0x002fc600078e02ff */
.L_x_972:
        /* <DEDUP_REMOVED lines=12> */
.L_x_973:
[----:B------:R-:W1:Y:S01]  /*1160*/  LDC R23, c[0x0][0x444] ;  /* 0x00011100ff177b82 */ /* 0x000e620000000800 */
[----:B------:R-:W-:-:S04]  /*1170*/  IMAD R0, R33, R198, R32 ;  /* 0x000000c621007224 */ /* 0x000fc800078e0220 */
[----:B-1----:R-:W-:-:S07]  /*1180*/  IMAD R23, R0, R23, RZ ;  /* 0x0000001700177224 */ /* 0x002fce00078e02ff */
.L_x_974:
[----:B------:R-:W1:Y:S01]  /*1190*/  S2R R0, SR_TID.X ;  /* 0x0000000000007919 */ /* 0x000e620000002100 */
[----:B------:R-:W2:Y:S01]  /*11a0*/  LDC.64 R4, c[0x0][0x3b0] ;  /* 0x0000ec00ff047b82 */ /* 0x000ea20000000a00 */
[--C-:B------:R-:W-:Y:S01]  /*11b0*/  IADD3 R34, P1, P0, R26, R34, R24.reuse ;  /* 0x000000221a227210 */ /* 0x100fe2000783e018 */
[----:B------:R-:W-:Y:S01]  /*11c0*/  IMAD R198, R198, UR6, RZ ;  /* 0x00000006c6c67c24 */ /* 0x000fe2000f8e02ff */
[----:B------:R-:W-:Y:S01]  /*11d0*/  SHF.R.S32.HI R24, RZ, 0x1f, R24 ;  /* 0x0000001fff187819 */ /* 0x000fe20000011418 */
[----:B------:R-:W3:Y:S01]  /*11e0*/  LDCU.64 UR14, c[0x0][0x3c8] ;  /* 0x00007900ff0e77ac */ /* 0x000ee20008000a00 */
[----:B------:R-:W-:Y:S01]  /*11f0*/  IMAD.MOV.U32 R27, RZ, RZ, RZ ;  /* 0x000000ffff1b7224 */ /* 0x000fe200078e00ff */
[----:B------:R-:W-:Y:S01]  /*1200*/  ISETP.NE.AND P2, PT, RZ, UR5, PT ;  /* 0x00000005ff007c0c */ /* 0x000fe2000bf45270 */
[----:B------:R-:W-:Y:S01]  /*1210*/  IMAD R23, R28, 0x40, R23 ;  /* 0x000000401c177824 */ /* 0x000fe200078e0217 */
[----:B------:R-:W4:Y:S01]  /*1220*/  LDC.64 R2, c[0x0][0x590] ;  /* 0x00016400ff027b82 */ /* 0x000f220000000a00 */
[----:B------:R-:W-:Y:S01]  /*1230*/  IADD3.X R29, PT, PT, R29, R9, R24, P1, P0 ;  /* 0x000000091d1d7210 */ /* 0x000fe20000fe0418 */
[----:B------:R-:W5:Y:S01]  /*1240*/  LDCU.64 UR6, c[0x0][0x550] ;  /* 0x0000aa00ff0677ac */ /* 0x000f620008000a00 */
[----:B------:R-:W3:Y:S01]  /*1250*/  S2R R24, SR_TID.X ;  /* 0x0000000000187919 */ /* 0x000ee20000002100 */
[----:B------:R-:W-:Y:S01]  /*1260*/  ISETP.GT.AND P4, PT, R12, RZ, PT ;  /* 0x000000ff0c00720c */ /* 0x000fe20003f84270 */
[----:B------:R-:W-:Y:S01]  /*1270*/  IMAD R13, R28, 0x40, R13 ;  /* 0x000000401c0d7824 */ /* 0x000fe200078e020d */
[----:B------:R-:W5:Y:S01]  /*1280*/  LDCU.64 UR4, c[0x0][0x570] ;  /* 0x0000ae00ff0477ac */ /* 0x000f620008000a00 */
[----:B------:R-:W-:Y:S01]  /*1290*/  BSSY.RECONVERGENT B1, `(.L_x_964) ;  /* 0x0000620000017945 */ /* 0x000fe20003800200 */
[----:B------:R-:W5:Y:S01]  /*12a0*/  LDC.64 R6, c[0x0][0x5f8] ;  /* 0x00017e00ff067b82 */ /* 0x000f620000000a00 */
[----:B------:R-:W3:Y:S01]  /*12b0*/  LDCU.64 UR12, c[0x0][0x380] ;  /* 0x00007000ff0c77ac */ /* 0x000ee20008000a00 */
[----:B--2---:R-:W-:-:S06]  /*12c0*/  IMAD R25, R11, R4, RZ ;  /* 0x000000040b197224 */ /* 0x004fcc00078e02ff */
[----:B------:R-:W2:Y:S01]  /*12d0*/  LDC.64 R214, c[0x0][0x420] ;  /* 0x00010800ffd67b82 */ /* 0x000ea20000000a00 */
[----:B------:R-:W-:Y:S01]  /*12e0*/  IMAD R25, R14, R5, R25 ;  /* 0x000000050e197224 */ /* 0x000fe200078e0219 */
[----:B-1----:R-:W-:Y:S01]  /*12f0*/  SHF.R.U32.HI R8, RZ, 0x5, R0 ;  /* 0x00000005ff087819 */ /* 0x002fe20000011600 */
[C---:B------:R-:W-:Y:S01]  /*1300*/  IMAD.SHL.U32 R26, R0.reuse, 0x8, RZ ;  /* 0x00000008001a7824 */ /* 0x040fe200078e00ff */
[----:B------:R-:W-:Y:S01]  /*1310*/  LOP3.LUT R35, R0, 0x1f, RZ, 0xc0, !PT ;  /* 0x0000001f00237812 */ /* 0x000fe200078ec0ff */
[----:B----4-:R-:W-:Y:S01]  /*1320*/  IMAD R11, R11, R2, RZ ;  /* 0x000000020b0b7224 */ /* 0x010fe200078e02ff */
[C---:B------:R-:W-:Y:S01]  /*1330*/  SHF.L.U64.HI R190, R2.reuse, 0x5, R3 ;  /* 0x0000000502be7819 */ /* 0x040fe20000010203 */
[----:B------:R-:W-:Y:S01]  /*1340*/  IMAD.SHL.U32 R191, R2, 0x20, RZ ;  /* 0x0000002002bf7824 */ /* 0x000fe200078e00ff */
[----:B------:R-:W-:Y:S01]  /*1350*/  LOP3.LUT R26, R26, 0x38, RZ, 0xc0, !PT ;  /* 0x000000381a1a7812 */ /* 0x000fe200078ec0ff */
[----:B------:R-:W-:Y:S02]  /*1360*/  IMAD R35, R198, R8, R35 ;  /* 0x00000008c6237224 */ /* 0x000fe400078e0223 */
[----:B------:R-:W1:Y:S01]  /*1370*/  LDC.64 R8, c[0x0][0x598] ;  /* 0x00016600ff087b82 */ /* 0x000e620000000a00 */
[----:B------:R-:W-:Y:S01]  /*1380*/  IADD3 R36, P0, PT, R26, R36, RZ ;  /* 0x000000241a247210 */ /* 0x000fe20007f1e0ff */
[----:B------:R-:W-:-:S04]  /*1390*/  IMAD.WIDE.U32 R40, R14, R4, R26 ;  /* 0x000000040e287225 */ /* 0x000fc800078e001a */
[----:B------:R-:W-:Y:S02]  /*13a0*/  IMAD.X R37, RZ, RZ, R22, P0 ;  /* 0x000000ffff257224 */ /* 0x000fe400000e0616 */
[C---:B------:R-:W-:Y:S02]  /*13b0*/  IMAD R11, R14.reuse, R3, R11 ;  /* 0x000000030e0b7224 */ /* 0x040fe400078e020b */
[----:B------:R-:W-:Y:S01]  /*13c0*/  IMAD.WIDE.U32 R42, R14, R2, R36 ;  /* 0x000000020e2a7225 */ /* 0x000fe200078e0024 */
[----:B------:R-:W-:Y:S01]  /*13d0*/  IADD3 R14, P3, PT, R21, R40, RZ ;  /* 0x00000028150e7210 */ /* 0x000fe20007f7e0ff */
[----:B------:R-:W4:Y:S02]  /*13e0*/  LDC.64 R36, c[0x0][0x5e8] ;  /* 0x00017a00ff247b82 */ /* 0x000f240000000a00 */
[----:B-----5:R-:W-:Y:S01]  /*13f0*/  IMAD.WIDE.U32 R38, R6, UR23, RZ ;  /* 0x0000001706267c25 */ /* 0x020fe2000f8e00ff */
[----:B------:R-:W-:-:S03]  /*1400*/  IADD3.X R15, PT, PT, R15, R41, R25, P3, !PT ;  /* 0x000000290f0f7210 */ /* 0x000fc60001ffe419 */
[----:B------:R-:W-:Y:S01]  /*1410*/  IMAD.IADD R43, R43, 0x1, R11 ;  /* 0x000000012b2b7824 */ /* 0x000fe200078e020b */
[----:B------:R-:W-:Y:S01]  /*1420*/  SEL R6, R38, RZ, P2 ;  /* 0x000000ff26067207 */ /* 0x000fe20001000000 */
[----:B------:R-:W-:Y:S01]  /*1430*/  IMAD R7, R7, UR23, R39 ;  /* 0x0000001707077c24 */ /* 0x000fe2000f8e0227 */
[----:B---3--:R-:W-:Y:S01]  /*1440*/  SHF.R.U32.HI R11, RZ, 0x3, R24 ;  /* 0x00000003ff0b7819 */ /* 0x008fe20000011618 */
[C---:B------:R-:W-:Y:S01]  /*1450*/  IMAD.WIDE.U32 R14, R32.reuse, UR14, R14 ;  /* 0x0000000e200e7c25 */ /* 0x040fe2000f8e000e */
[----:B------:R-:W-:Y:S02]  /*1460*/  IADD3 R6, P1, P0, R35, R34, R6 ;  /* 0x0000002223067210 */ /* 0x000fe4000783e006 */
[----:B------:R-:W-:Y:S01]  /*1470*/  SHF.R.S32.HI R35, RZ, 0x1f, R35 ;  /* 0x0000001fff237819 */ /* 0x000fe20000011423 */
[----:B-1----:R-:W-:Y:S01]  /*1480*/  IMAD.WIDE.U32 R42, R32, R8, R42 ;  /* 0x00000008202a7225 */ /* 0x002fe200078e002a */
[----:B------:R-:W-:-:S03]  /*1490*/  SEL R7, R7, RZ, P2 ;  /* 0x000000ff07077207 */ /* 0x000fc60001000000 */
[----:B------:R-:W-:Y:S01]  /*14a0*/  IMAD.SHL.U32 R8, R198, 0x40, RZ ;  /* 0x00000040c6087824 */ /* 0x000fe200078e00ff */
[----:B------:R-:W-:Y:S01]  /*14b0*/  IADD3.X R7, PT, PT, R35, R29, R7, P1, P0 ;  /* 0x0000001d23077210 */ /* 0x000fe20000fe0407 */
[----:B------:R-:W-:Y:S01]  /*14c0*/  IMAD R43, R32, R9, R43 ;  /* 0x00000009202b7224 */ /* 0x000fe200078e022b */
[----:B------:R-:W-:Y:S01]  /*14d0*/  LEA.HI R29, R0, 0x20, RZ, 0x1d ;  /* 0x00000020001d7811 */ /* 0x000fe200078fe8ff */
[----:B------:R-:W-:Y:S01]  /*14e0*/  IMAD R15, R32, UR15, R15 ;  /* 0x0000000f200f7c24 */ /* 0x000fe2000f8e020f */
[----:B------:R-:W-:Y:S01]  /*14f0*/  IADD3 R6, P0, PT, R8, R6, RZ ;  /* 0x0000000608067210 */ /* 0x000fe20007f1e0ff */
[C---:B------:R-:W-:Y:S01]  /*1500*/  IMAD.WIDE.U32 R42, R11.reuse, R2, R42 ;  /* 0x000000020b2a7225 */ /* 0x040fe200078e002a */
[----:B------:R-:W-:Y:S02]  /*1510*/  LEA.HI R2, R0, 0x40, RZ, 0x1d ;  /* 0x0000004000027811 */ /* 0x000fe400078fe8ff */
[----:B------:R-:W-:Y:S01]  /*1520*/  LEA.HI.X.SX32 R7, R8, R7, 0x1, P0 ;  /* 0x0000000708077211 */ /* 0x000fe200000f0eff */
[----:B------:R-:W-:Y:S01]  /*1530*/  IMAD.WIDE.U32 R14, R11, R4, R14 ;  /* 0x000000040b0e7225 */ /* 0x000fe200078e000e */
[----:B------:R-:W-:-:S02]  /*1540*/  LEA R212, P0, R6, UR4, 0x2 ;  /* 0x0000000406d47c11 */ /* 0x000fc4000f8010ff */
[----:B------:R-:W-:Y:S01]  /*1550*/  LEA R197, P1, R42, UR6, 0x1 ;  /* 0x000000062ac57c11 */ /* 0x000fe2000f8208ff */
[C---:B------:R-:W-:Y:S01]  /*1560*/  IMAD R196, R11.reuse, R3, R43 ;  /* 0x000000030bc47224 */ /* 0x040fe200078e022b */
[----:B------:R-:W-:Y:S01]  /*1570*/  LEA R195, P3, R14, UR12, 0x1 ;  /* 0x0000000c0ec37c11 */ /* 0x000fe2000f8608ff */
[----:B------:R-:W-:Y:S01]  /*1580*/  IMAD R194, R11, R5, R15 ;  /* 0x000000050bc27224 */ /* 0x000fe200078e020f */
[----:B------:R-:W-:Y:S01]  /*1590*/  LEA.HI.X R213, R6, UR5, R7, 0x2, P0 ;  /* 0x0000000506d57c11 */ /* 0x000fe200080f1407 */
[----:B----4-:R-:W-:Y:S01]  /*15a0*/  IMAD.WIDE R36, R23, 0x4, R36 ;  /* 0x0000000417247825 */ /* 0x010fe200078e0224 */
[----:B------:R-:W-:Y:S02]  /*15b0*/  LEA.HI.X R196, R42, UR7, R196, 0x1, P1 ;  /* 0x000000072ac47c11 */ /* 0x000fe400088f0cc4 */
[----:B------:R-:W-:Y:S01]  /*15c0*/  LEA.HI.X R194, R14, UR13, R194, 0x1, P3 ;  /* 0x0000000d0ec27c11 */ /* 0x000fe200098f0cc2 */
[----:B--2---:R-:W-:Y:S01]  /*15d0*/  IMAD.WIDE R214, R13, 0x4, R214 ;  /* 0x000000040dd67825 */ /* 0x004fe200078e02d6 */
[----:B------:R-:W-:-:S02]  /*15e0*/  IADD3 R21, P1, PT, R11, 0x20, RZ ;  /* 0x000000200b157810 */ /* 0x000fc40007f3e0ff */
[C---:B------:R-:W-:Y:S01]  /*15f0*/  IADD3 R22, P0, PT, R11.reuse, 0x40, RZ ;  /* 0x000000400b167810 */ /* 0x040fe20007f1e0ff */
[----:B------:R-:W-:Y:S01]  /*1600*/  IMAD.MOV.U32 R192, RZ, RZ, R37 ;  /* 0x000000ffffc07224 */ /* 0x000fe200078e0025 */
[----:B------:R-:W-:Y:S01]  /*1610*/  IADD3 R14, P3, PT, R11, 0x60, RZ ;  /* 0x000000600b0e7810 */ /* 0x000fe20007f7e0ff */
[C---:B------:R-:W-:Y:S01]  /*1620*/  IMAD.SHL.U32 R23, R4.reuse, 0x20, RZ ;  /* 0x0000002004177824 */ /* 0x040fe200078e00ff */
[----:B------:R-:W-:Y:S01]  /*1630*/  MOV R193, R36 ;  /* 0x0000002400c17202 */ /* 0x000fe20000000f00 */
[----:B------:R-:W-:Y:S01]  /*1640*/  IMAD.X R24, RZ, RZ, RZ, P1 ;  /* 0x000000ffff187224 */ /* 0x000fe200008e06ff */
[----:B------:R-:W-:Y:S01]  /*1650*/  SHF.L.U64.HI R15, R4, 0x5, R5 ;  /* 0x00000005040f7819 */ /* 0x000fe20000010205 */
[----:B------:R-:W-:Y:S01]  /*1660*/  IMAD.X R25, RZ, RZ, RZ, P0 ;  /* 0x000000ffff197224 */ /* 0x000fe200000e06ff */
[----:B------:R-:W-:Y:S02]  /*1670*/  LEA.HI R3, R0, 0x60, RZ, 0x1d ;  /* 0x0000006000037811 */ /* 0x000fe400078fe8ff */
[----:B------:R-:W-:Y:S01]  /*1680*/  IADD3.X R13, PT, PT, RZ, RZ, RZ, P3, !PT ;  /* 0x000000ffff0d7210 */ /* 0x000fe20001ffe4ff */
        /* <DEDUP_REMOVED lines=11> */
[----:B------:R-:W-:Y:S05]  /*1740*/  BRA `(.L_x_977) ;  /* 0x0000000000187947 */ /* 0x000fea0003800000 */
.L_x_976:
[----:B------:R-:W1:Y:S01]  /*1750*/  LDCU.64 UR12, c[0x0][0x5c0] ;  /* 0x0000b800ff0c77ac */ /* 0x000e620008000a00 */
[----:B------:R-:W-:-:S05]  /*1760*/  IADD3 R0, PT, PT, R207, R208, RZ ;  /* 0x000000d0cf007210 */ /* 0x000fca0007ffe0ff */
[C---:B-1----:R-:W-:Y:S02]  /*1770*/  IMAD R4, R0.reuse, UR13, RZ ;  /* 0x0000000d00047c24 */ /* 0x042fe4000f8e02ff */
[----:B------:R-:W-:-:S05]  /*1780*/  IMAD.WIDE.U32 R6, R0, UR12, RZ ;  /* 0x0000000c00067c25 */ /* 0x000fca000f8e00ff */
[----:B------:R-:W-:Y:S02]  /*1790*/  IADD3 R0, PT, PT, R7, R4, RZ ;  /* 0x0000000407007210 */ /* 0x000fe40007ffe0ff */
[----:B------:R-:W-:Y:S02]  /*17a0*/  MOV R4, R6 ;  /* 0x0000000600047202 */ /* 0x000fe40000000f00 */
.L_x_977:
        /* <DEDUP_REMOVED lines=11> */
.L_x_978:
[----:B------:R-:W1:Y:S01]  /*1860*/  LDCU.64 UR6, c[0x0][0x5c8] ;  /* 0x0000b900ff0677ac */ /* 0x000e620008000a00 */
[----:B------:R-:W-:-:S05]  /*1870*/  IADD3 R207, PT, PT, R207, R208, RZ ;  /* 0x000000d0cfcf7210 */ /* 0x000fca0007ffe0ff */
[C---:B-1----:R-:W-:Y:S02]  /*1880*/  IMAD R33, R207.reuse, UR7, RZ ;  /* 0x00000007cf217c24 */ /* 0x042fe4000f8e02ff */
[----:B------:R-:W-:-:S05]  /*1890*/  IMAD.WIDE.U32 R6, R207, UR6, RZ ;  /* 0x00000006cf067c25 */ /* 0x000fca000f8e00ff */
[----:B------:R-:W-:-:S07]  /*18a0*/  IADD3 R33, PT, PT, R7, R33, RZ ;  /* 0x0000002107217210 */ /* 0x000fce0007ffe0ff */
.L_x_979:
        /* <DEDUP_REMOVED lines=32> */
.L_x_981:
[----:B------:R-:W-:Y:S05]  /*1ab0*/  BSYNC.RECONVERGENT B0 ;  /* 0x0000000000007941 */ /* 0x000fea0003800200 */
.L_x_980:
        /* <DEDUP_REMOVED lines=12> */
.L_x_983:
[----:B------:R-:W-:Y:S05]  /*1b80*/  BSYNC.RECONVERGENT B0 ;  /* 0x0000000000007941 */ /* 0x000fea0003800200 */
.L_x_982:
        /* <DEDUP_REMOVED lines=9> */
[----:B-123--:R-:W-:-:S04]  /*1c20*/  LEA R4, P0, R2, UR4, 0x1 ;  /* 0x0000000402047c11 */ /* 0x00efc8000f8008ff */
[----:B------:R-:W-:-:S05]  /*1c30*/  LEA.HI.X R5, R2, UR5, R0, 0x1, P0 ;  /* 0x0000000502057c11 */ /* 0x000fca00080f0c00 */
[----:B------:R4:W-:Y:S04]  /*1c40*/  STG.E.128 desc[UR24][R4.64], RZ ;  /* 0x000000ff04007986 */ /* 0x0009e8000c101d18 */
.L_x_985:
[----:B------:R-:W-:Y:S05]  /*1c50*/  BSYNC.RECONVERGENT B0 ;  /* 0x0000000000007941 */ /* 0x000fea0003800200 */
.L_x_984:
[----:B------:R-:W5:Y:S01]  /*1c60*/  LDCU.64 UR4, c[0x0][0x5e0] ;  /* 0x0000bc00ff0477ac */ /* 0x000f620008000a00 */
[----:B------:R-:W-:Y:S01]  /*1c70*/  IMAD.WIDE.U32 R26, R10, UR6, R26 ;  /* 0x000000060a1a7c25 */ /* 0x000fe2000f8e001a */
[----:B------:R-:W5:Y:S01]  /*1c80*/  @!P4 LDC.64 R2, c[0x0][0x568] ;  /* 0x00015a00ff02cb82 */ /* 0x000f620000000a00 */
[----:B------:R-:W-:Y:S02]  /*1c90*/  BSSY.RECONVERGENT B0, `(.L_x_986) ;  /* 0x0000018000007945 */ /* 0x000fe40003800200 */
[----:B------:R-:W-:Y:S01]  /*1ca0*/  IMAD R18, R18, UR6, RZ ;  /* 0x0000000612127c24 */ /* 0x000fe2000f8e02ff */
[----:B-1234-:R-:W-:-:S03]  /*1cb0*/  IADD3 R4, P0, PT, R6, R26, RZ ;  /* 0x0000001a06047210 */ /* 0x01efc60007f1e0ff */
[----:B------:R-:W-:-:S05]  /*1cc0*/  IMAD R10, R10, UR7, R18 ;  /* 0x000000070a0a7c24 */ /* 0x000fca000f8e0212 */
[----:B------:R-:W-:-:S03]  /*1cd0*/  IADD3.X R5, PT, PT, R33, R27, R10, P0, !PT ;  /* 0x0000001b21057210 */ /* 0x000fc600007fe40a */
[----:B-----5:R-:W-:-:S04]  /*1ce0*/  IMAD.WIDE.U32 R4, R32, UR4, R4 ;  /* 0x0000000420047c25 */ /* 0x020fc8000f8e0004 */
[----:B------:R-:W-:Y:S01]  /*1cf0*/  IMAD R33, R32, UR5, R5 ;  /* 0x0000000520217c24 */ /* 0x000fe2000f8e0205 */
[----:B------:R-:W-:-:S05]  /*1d00*/  @!P4 MOV R32, R4 ;  /* 0x000000040020c202 */ /* 0x000fca0000000f00 */
[----:B------:R-:W-:-:S04]  /*1d10*/  @!P4 IMAD.WIDE.U32 R6, R11, UR6, R32 ;  /* 0x000000060b06cc25 */ /* 0x000fc8000f8e0020 */
[----:B------:R-:W-:Y:S01]  /*1d20*/  @!P4 IMAD R11, R11, UR7, R7 ;  /* 0x000000070b0bcc24 */ /* 0x000fe2000f8e0207 */
[----:B------:R-:W-:-:S04]  /*1d30*/  @!P4 LEA R2, P0, R6, R2, 0x1 ;  /* 0x000000020602c211 */ /* 0x000fc800078008ff */
        /* <DEDUP_REMOVED lines=13> */
.L_x_987:
[----:B------:R-:W-:Y:S05]  /*1e10*/  BSYNC.RECONVERGENT B0 ;  /* 0x0000000000007941 */ /* 0x000fea0003800200 */
.L_x_986:
        /* <DEDUP_REMOVED lines=12> */
.L_x_989:
[----:B------:R-:W-:Y:S05]  /*1ee0*/  BSYNC.RECONVERGENT B0 ;  /* 0x0000000000007941 */ /* 0x000fea0003800200 */
.L_x_988:
        /* <DEDUP_REMOVED lines=11> */
.L_x_975:
[----:B------:R-:W-:Y:S01]  /*1fa0*/  IMAD.IADD R4, R206, 0x1, -R10 ;  /* 0x00000001ce047824 */ /* 0x000fe200078e0a0a */
[----:B------:R-:W1:Y:S01]  /*1fb0*/  LDCU.64 UR4, c[0x0][0x3d8] ;  /* 0x00007b00ff0477ac */ /* 0x000e620008000a00 */
[----:B------:R-:W-:Y:S01]  /*1fc0*/  IMAD R5, R18, UR16, RZ ;  /* 0x0000001012057c24 */ /* 0x000fe2000f8e02ff */
[----:B------:R-:W2:Y:S01]  /*1fd0*/  LDC R188, c[0x0][0x44c] ;  /* 0x00011300ffbc7b82 */ /* 0x000ea20000000800 */
[C---:B------:R-:W-:Y:S01]  /*1fe0*/  IMAD.WIDE.U32 R6, R10.reuse, UR16, R26 ;  /* 0x000000100a067c25 */ /* 0x040fe2000f8e001a */
[-C--:B------:R-:W-:Y:S01]  /*1ff0*/  ISETP.GE.AND P6, PT, R11, R4.reuse, PT ;  /* 0x000000040b00720c */ /* 0x080fe20003fc6270 */
[----:B------:R-:W3:Y:S01]  /*2000*/  LDCU UR7, c[0x0][0x50c] ;  /* 0x0000a180ff0777ac */ /* 0x000ee20008000800 */
[----:B------:R-:W-:Y:S01]  /*2010*/  ISETP.GE.AND P5, PT, R29, R4, PT ;  /* 0x000000041d00720c */ /* 0x000fe20003fa6270 */
[----:B------:R-:W-:Y:S01]  /*2020*/  IMAD R5, R10, UR17, R5 ;  /* 0x000000110a057c24 */ /* 0x000fe2000f8e0205 */
[----:B------:R-:W-:Y:S01]  /*2030*/  IADD3 R32, P0, PT, R31, R6, RZ ;  /* 0x000000061f207210 */ /* 0x000fe20007f1e0ff */
[----:B------:R-:W-:Y:S01]  /*2040*/  IMAD R12, R28, -0x40, R12 ;  /* 0xffffffc01c0c7824 */ /* 0x000fe200078e020c */
[-C--:B------:R-:W-:Y:S01]  /*2050*/  ISETP.GE.AND P4, PT, R2, R4.reuse, PT ;  /* 0x000000040200720c */ /* 0x080fe20003f86270 */
[----:B------:R-:W-:Y:S01]  /*2060*/  IMAD.WIDE.U32 R26, R10, UR18, R26 ;  /* 0x000000120a1a7c25 */ /* 0x000fe2000f8e001a */
[----:B------:R-:W-:Y:S01]  /*2070*/  IADD3.X R33, PT, PT, R30, R7, R5, P0, !PT ;  /* 0x000000071e217210 */ /* 0x000fe200007fe405 */
[----:B------:R-:W4:Y:S01]  /*2080*/  LDCU UR6, c[0x0][0x45c] ;  /* 0x00008b80ff0677ac */ /* 0x000f220008000800 */
[----:B------:R-:W-:Y:S01]  /*2090*/  ISETP.GE.AND P3, PT, R3, R4, PT ;  /* 0x000000040300720c */ /* 0x000fe20003f66270 */
[----:B------:R-:W-:-:S02]  /*20a0*/  IMAD R18, R18, UR18, RZ ;  /* 0x0000001212127c24 */ /* 0x000fc4000f8e02ff */
[----:B------:R-:W3:Y:S01]  /*20b0*/  @!P6 LDC.64 R8, c[0x0][0x390] ;  /* 0x0000e400ff08eb82 */ /* 0x000ee20000000a00 */
[----:B-1----:R-:W-:Y:S02]  /*20c0*/  IMAD R5, R16, UR4, RZ ;  /* 0x0000000410057c24 */ /* 0x002fe4000f8e02ff */
[----:B------:R-:W-:-:S04]  /*20d0*/  IMAD.WIDE.U32 R32, R17, UR4, R32 ;  /* 0x0000000411207c25 */ /* 0x000fc8000f8e0020 */
[----:B------:R-:W-:Y:S01]  /*20e0*/  IMAD R5, R17, UR5, R5 ;  /* 0x0000000511057c24 */ /* 0x000fe2000f8e0205 */
[----:B------:R-:W1:Y:S01]  /*20f0*/  @!P5 LDC.64 R6, c[0x0][0x390] ;  /* 0x0000e400ff06db82 */ /* 0x000e620000000a00 */
[--C-:B------:R-:W-:Y:S01]  /*2100*/  @!P5 IMAD.MOV.U32 R30, RZ, RZ, R32.reuse ;  /* 0x000000ffff1ed224 */ /* 0x100fe200078e0020 */
[----:B------:R-:W4:Y:S01]  /*2110*/  LDCU.64 UR4, c[0x0][0x3d0] ;  /* 0x00007a00ff0477ac */ /* 0x000f220008000a00 */
[----:B------:R-:W-:Y:S02]  /*2120*/  IMAD.IADD R33, R33, 0x1, R5 ;  /* 0x0000000121217824 */ /* 0x000fe400078e0205 */
[--C-:B------:R-:W-:Y:S02]  /*2130*/  @!P4 IMAD.MOV.U32 R34, RZ, RZ, R32.reuse ;  /* 0x000000ffff22c224 */ /* 0x100fe400078e0020 */
[C---:B------:R-:W-:Y:S01]  /*2140*/  @!P6 IMAD.WIDE.U32 R38, R11.reuse, UR16, R32 ;  /* 0x000000100b26ec25 */ /* 0x040fe2000f8e0020 */
[----:B------:R-:W4:Y:S03]  /*2150*/  @!P4 LDC.64 R4, c[0x0][0x390] ;  /* 0x0000e400ff04cb82 */ /* 0x000f260000000a00 */
[----:B------:R-:W-:-:S02]  /*2160*/  @!P6 IMAD R28, R11, UR17, R39 ;  /* 0x000000110b1cec24 */ /* 0x000fc4000f8e0227 */
[--C-:B------:R-:W-:Y:S02]  /*2170*/  @!P5 IMAD.MOV.U32 R31, RZ, RZ, R33.reuse ;  /* 0x000000ffff1fd224 */ /* 0x100fe400078e0021 */
[----:B------:R-:W-:Y:S01]  /*2180*/  @!P4 IMAD.MOV.U32 R35, RZ, RZ, R33 ;  /* 0x000000ffff23c224 */ /* 0x000fe200078e0021 */
[----:B------:R-:W2:Y:S01]  /*2190*/  @!P3 LDC.64 R2, c[0x0][0x390] ;  /* 0x0000e400ff02bb82 */ /* 0x000ea20000000a00 */
[----:B---3--:R-:W-:Y:S01]  /*21a0*/  @!P6 LEA R36, P0, R38, R8, 0x1 ;  /* 0x000000082624e211 */ /* 0x008fe200078008ff */
[----:B------:R-:W-:Y:S02]  /*21b0*/  @!P5 IMAD R8, R24, UR16, RZ ;  /* 0x000000101808dc24 */ /* 0x000fe4000f8e02ff */
[----:B------:R-:W-:Y:S01]  /*21c0*/  @!P5 IMAD.WIDE.U32 R30, R21, UR16, R30 ;  /* 0x00000010151edc25 */ /* 0x000fe2000f8e001e */
[----:B------:R-:W-:-:S03]  /*21d0*/  @!P6 LEA.HI.X R37, R38, R9, R28, 0x1, P0 ;  /* 0x000000092625e211 */ /* 0x000fc600000f0c1c */
[----:B------:R-:W-:Y:S01]  /*21e0*/  @P2 BAR.SYNC.DEFER_BLOCKING 0x0 ;  /* 0x0000000000002b1d */ /* 0x000fe20000010000 */
[----:B------:R-:W-:Y:S01]  /*21f0*/  @!P4 IMAD R28, R25, UR16, RZ ;  /* 0x00000010191ccc24 */ /* 0x000fe2000f8e02ff */
[----:B-1----:R-:W-:Y:S01]  /*2200*/  @!P5 LEA R6, P1, R30, R6, 0x1 ;  /* 0x000000061e06d211 */ /* 0x002fe200078208ff */
[----:B------:R-:W-:Y:S02]  /*2210*/  @!P5 IMAD R8, R21, UR17, R8 ;  /* 0x000000111508dc24 */ /* 0x000fe4000f8e0208 */
[C---:B------:R-:W-:Y:S02]  /*2220*/  @!P4 IMAD R28, R22.reuse, UR17, R28 ;  /* 0x00000011161ccc24 */ /* 0x040fe4000f8e021c */
[----:B------:R-:W-:-:S04]  /*2230*/  @!P4 IMAD.WIDE.U32 R34, R22, UR16, R34 ;  /* 0x000000101622cc25 */ /* 0x000fc8000f8e0022 */
[----:B------:R-:W-:Y:S01]  /*2240*/  @!P3 IMAD R9, R13, UR16, RZ ;  /* 0x000000100d09bc24 */ /* 0x000fe2000f8e02ff */
[----:B----4-:R-:W-:Y:S01]  /*2250*/  @!P4 LEA R4, P0, R34, R4, 0x1 ;  /* 0x000000042204c211 */ /* 0x010fe200078008ff */
[----:B------:R-:W-:Y:S02]  /*2260*/  @!P5 IMAD.IADD R8, R31, 0x1, R8 ;  /* 0x000000011f08d824 */ /* 0x000fe400078e0208 */
[----:B------:R-:W-:Y:S02]  /*2270*/  @!P4 IMAD.IADD R28, R35, 0x1, R28 ;  /* 0x00000001231cc824 */ /* 0x000fe400078e021c */
[----:B------:R-:W-:Y:S01]  /*2280*/  @!P3 IMAD R9, R14, UR17, R9 ;  /* 0x000000110e09bc24 */ /* 0x000fe2000f8e0209 */
[----:B------:R-:W-:Y:S01]  /*2290*/  @!P5 LEA.HI.X R7, R30, R7, R8, 0x1, P1 ;  /* 0x000000071e07d211 */ /* 0x000fe200008f0c08 */
[----:B------:R-:W-:Y:S01]  /*22a0*/  @!P3 IMAD.WIDE.U32 R32, R14, UR16, R32 ;  /* 0x000000100e20bc25 */ /* 0x000fe2000f8e0020 */
[----:B------:R-:W-:Y:S02]  /*22b0*/  ISETP.GE.AND P1, PT, R29, R12, PT ;  /* 0x0000000c1d00720c */ /* 0x000fe40003f26270 */
[----:B------:R-:W-:Y:S01]  /*22c0*/  @!P4 LEA.HI.X R5, R34, R5, R28, 0x1, P0 ;  /* 0x000000052205c211 */ /* 0x000fe200000f0c1c */
[----:B------:R-:W-:Y:S01]  /*22d0*/  @!P3 IMAD.IADD R9, R33, 0x1, R9 ;  /* 0x000000012109b824 */ /* 0x000fe200078e0209 */
[----:B--2---:R-:W-:Y:S01]  /*22e0*/  @!P3 LEA R8, P0, R32, R2, 0x1 ;  /* 0x000000022008b211 */ /* 0x004fe200078008ff */
[----:B------:R-:W-:Y:S01]  /*22f0*/  IMAD R18, R10, UR19, R18 ;  /* 0x000000130a127c24 */ /* 0x000fe2000f8e0212 */
[----:B------:R-:W-:Y:S01]  /*2300*/  LOP3.LUT R2, R205, 0x80000001, RZ, 0xc0, !PT ;  /* 0x80000001cd027812 */ /* 0x000fe200078ec0ff */
[----:B------:R-:W-:Y:S01]  /*2310*/  @!PT LDS RZ, [RZ] ;  /* 0x00000000fffff984 */ /* 0x000fe20000000800 */
[----:B------:R-:W-:Y:S01]  /*2320*/  @!PT LDS RZ, [RZ] ;  /* 0x00000000fffff984 */ /* 0x000fe20000000800 */
[----:B------:R-:W-:Y:S01]  /*2330*/  @!PT LDS RZ, [RZ] ;  /* 0x00000000fffff984 */ /* 0x000fe20000000800 */
[----:B------:R-:W-:Y:S01]  /*2340*/  @!P6 LDGSTS.E.BYPASS.LTC128B.128 [R186+0xa000], desc[UR24][R36.64] ;  /* 0x0a00000024baefae */ /* 0x000fe2000b981a18 */
[----:B------:R-:W-:Y:S01]  /*2350*/  @!P3 LEA.HI.X R9, R32, R3, R9, 0x1, P0 ;  /* 0x000000032009b211 */ /* 0x000fe200000f0c09 */
[----:B------:R-:W-:Y:S01]  /*2360*/  IMAD R16, R16, UR4, RZ ;  /* 0x0000000410107c24 */ /* 0x000fe2000f8e02ff */
[----:B------:R-:W-:Y:S01]  /*2370*/  IADD3 R26, P0, PT, R20, R26, RZ ;  /* 0x0000001a141a7210 */ /* 0x000fe20007f1e0ff */
[----:B------:R1:W-:Y:S01]  /*2380*/  @P6 STS.128 [R186+0xa000], RZ ;  /* 0x00a000ffba006388 */ /* 0x0003e20000000c00 */
[----:B------:R-:W-:-:S02]  /*2390*/  VIADD R3, R183, 0x8 ;  /* 0x00000008b7037836 */ /* 0x000fc40000000000 */
[----:B------:R-:W-:Y:S01]  /*23a0*/  IADD3.X R27, PT, PT, R19, R27, R18, P0, !PT ;  /* 0x0000001b131b7210 */ /* 0x000fe200007fe412 */
[----:B------:R1:W-:Y:S01]  /*23b0*/  @P5 STS.128 [R186+0xb000], RZ ;  /* 0x00b000ffba005388 */ /* 0x0003e20000000c00 */
[C---:B------:R-:W-:Y:S01]  /*23c0*/  @!P1 LEA R18, P2, R191.reuse, R197, 0x1 ;  /* 0x000000c5bf129211 */ /* 0x040fe200078408ff */
[----:B------:R-:W-:Y:S01]  /*23d0*/  @!P5 IMAD R24, R24, UR18, RZ ;  /* 0x000000121818dc24 */ /* 0x000fe2000f8e02ff */
[----:B------:R-:W-:Y:S01]  /*23e0*/  ISETP.NE.AND P0, PT, R2, 0x1, PT ;  /* 0x000000010200780c */ /* 0x000fe20003f05270 */
[----:B------:R-:W-:Y:S01]  /*23f0*/  @!PT LDS RZ, [RZ] ;  /* 0x00000000fffff984 */ /* 0x000fe20000000800 */
[----:B------:R-:W-:Y:S01]  /*2400*/  @!PT LDS RZ, [RZ] ;  /* 0x00000000fffff984 */ /* 0x000fe20000000800 */
[----:B------:R-:W-:Y:S01]  /*2410*/  @!PT LDS RZ, [RZ] ;  /* 0x00000000fffff984 */ /* 0x000fe20000000800 */
[----:B------:R2:W-:Y:S01]  /*2420*/  @!P5 LDGSTS.E.BYPASS.LTC128B.128 [R186+0xb000], desc[UR24][R6.64] ;  /* 0x0b00000006badfae */ /* 0x0005e2000b981a18 */
[----:B------:R-:W-:Y:S01]  /*2430*/  @!P1 LEA.HI.X R19, R191, R196, R190, 0x1, P2 ;  /* 0x000000c4bf139211 */ /* 0x000fe200010f0cbe */
[----:B------:R-:W-:Y:S01]  /*2440*/  IMAD R2, R17, UR5, R16 ;  /* 0x0000000511027c24 */ /* 0x000fe2000f8e0210 */
[----:B------:R-:W-:Y:S01]  /*2450*/  ISETP.GE.AND P2, PT, R11, R12, PT ;  /* 0x0000000c0b00720c */ /* 0x000fe20003f46270 */
[----:B------:R1:W-:Y:S01]  /*2460*/  @P4 STS.128 [R186+0xc000], RZ ;  /* 0x00c000ffba004388 */ /* 0x0003e20000000c00 */
[----:B------:R-:W-:Y:S01]  /*2470*/  SEL R172, RZ, 0x2000, P0 ;  /* 0x00002000ffac7807 */ /* 0x000fe20000000000 */
[----:B------:R-:W-:Y:S01]  /*2480*/  IMAD.WIDE.U32 R16, R17, UR4, R26 ;  /* 0x0000000411107c25 */ /* 0x000fe2000f8e001a */
[----:B------:R-:W3:Y:S01]  /*2490*/  LDCU UR4, c[0x0][0x590] ;  /* 0x0000b200ff0477ac */ /* 0x000ee20008000800 */
[----:B------:R-:W-:Y:S01]  /*24a0*/  @!PT LDS RZ, [RZ] ;  /* 0x00000000fffff984 */ /* 0x000fe20000000800 */
[----:B------:R-:W-:Y:S01]  /*24b0*/  @!PT LDS RZ, [RZ] ;  /* 0x00000000fffff984 */ /* 0x000fe20000000800 */
[----:B------:R-:W-:Y:S01]  /*24c0*/  @!PT LDS RZ, [RZ] ;  /* 0x00000000fffff984 */ /* 0x000fe20000000800 */
[----:B------:R4:W-:Y:S02]  /*24d0*/  @!P4 LDGSTS.E.BYPASS.LTC128B.128 [R186+0xc000], desc[UR24][R4.64] ;  /* 0x0c00000004bacfae */ /* 0x0009e4000b981a18 */
[----:B------:R-:W-:-:S02]  /*24e0*/  IMAD.IADD R204, R186, 0x1, R172 ;  /* 0x00000001bacc7824 */ /* 0x000fc400078e02ac */
[----:B------:R-:W-:Y:S01]  /*24f0*/  IMAD.MOV.U32 R203, RZ, RZ, 0x7f800000 ;  /* 0x7f800000ffcb7424 */ /* 0x000fe200078e00ff */
[----:B------:R1:W-:Y:S01]  /*2500*/  @P3 STS.128 [R186+0xd000], RZ ;  /* 0x00d000ffba003388 */ /* 0x0003e20000000c00 */
[----:B------:R-:W-:Y:S02]  /*2510*/  IMAD.IADD R17, R17, 0x1, R2 ;  /* 0x0000000111117824 */ /* 0x000fe400078e0202 */
[----:B------:R-:W-:Y:S01]  /*2520*/  @!P3 IMAD R13, R13, UR18, RZ ;  /* 0x000000120d0dbc24 */ /* 0x000fe2000f8e02ff */
[----:B------:R-:W-:Y:S01]  /*2530*/  @!PT LDS RZ, [RZ] ;  /* 0x00000000fffff984 */ /* 0x000fe20000000800 */
[----:B------:R-:W-:Y:S01]  /*2540*/  @!PT LDS RZ, [RZ] ;  /* 0x00000000fffff984 */ /* 0x000fe20000000800 */
[----:B------:R-:W-:Y:S01]  /*2550*/  @!PT LDS RZ, [RZ] ;  /* 0x00000000fffff984 */ /* 0x000fe20000000800 */
[----:B------:R3:W-:Y:S01]  /*2560*/  @!P3 LDGSTS.E.BYPASS.LTC128B.128 [R186+0xd000], desc[UR24][R8.64] ;  /* 0x0d00000008babfae */ /* 0x0007e2000b981a18 */
[--C-:B------:R-:W-:Y:S02]  /*2570*/  @!P4 IMAD.MOV.U32 R2, RZ, RZ, R16.reuse ;  /* 0x000000ffff02c224 */ /* 0x100fe400078e0010 */
[----:B------:R-:W-:Y:S01]  /*2580*/  IMAD.MOV.U32 R202, RZ, RZ, 0x7f800000 ;  /* 0x7f800000ffca7424 */ /* 0x000fe200078e00ff */
[----:B------:R-:W0:Y:S01]  /*2590*/  LDGDEPBAR ;  /* 0x00000000000079af */ /* 0x000e220000000000 */
[----:B------:R-:W-:-:S02]  /*25a0*/  @!P6 IMAD.MOV.U32 R28, RZ, RZ, R16 ;  /* 0x000000ffff1ce224 */ /* 0x000fc400078e0010 */
[----:B------:R-:W-:Y:S02]  /*25b0*/  IMAD.MOV.U32 R201, RZ, RZ, 0x7f800000 ;  /* 0x7f800000ffc97424 */ /* 0x000fe400078e00ff */
[----:B------:R-:W-:Y:S01]  /*25c0*/  IMAD.MOV.U32 R200, RZ, RZ, 0x7f800000 ;  /* 0x7f800000ffc87424 */ /* 0x000fe200078e00ff */
[----:B--2---:R-:W2:Y:S01]  /*25d0*/  @!P5 LDC.64 R6, c[0x0][0x388] ;  /* 0x0000e200ff06db82 */ /* 0x004ea20000000a00 */
[----:B------:R-:W-:Y:S02]  /*25e0*/  @!P6 IMAD.MOV.U32 R29, RZ, RZ, R17 ;  /* 0x000000ffff1de224 */ /* 0x000fe400078e0011 */
[----:B------:R-:W-:Y:S02]  /*25f0*/  IMAD.MOV.U32 R128, RZ, RZ, 0x20 ;  /* 0x00000020ff807424 */ /* 0x000fe400078e00ff */
[----:B------:R-:W-:Y:S02]  /*2600*/  IMAD.SHL.U32 R160, R181, 0x2, RZ ;  /* 0x00000002b5a07824 */ /* 0x000fe400078e00ff */
[----:B------:R-:W-:-:S02]  /*2610*/  VIADD R10, R10, 0x80 ;  /* 0x000000800a0a7836 */ /* 0x000fc40000000000 */
[----:B------:R-:W-:Y:S01]  /*2620*/  IMAD.MOV.U32 R210, RZ, RZ, 0x10 ;  /* 0x00000010ffd27424 */ /* 0x000fe200078e00ff */
[----:B------:R-:W-:Y:S01]  /*2630*/  CS2R R94, SRZ ;  /* 0x00000000005e7805 */ /* 0x000fe2000001ff00 */
[----:B----4-:R-:W-:Y:S01]  /*2640*/  @!P2 IMAD.MOV.U32 R4, RZ, RZ, R197 ;  /* 0x000000ffff04a224 */ /* 0x010fe200078e00c5 */
[----:B------:R-:W-:Y:S01]  /*2650*/  CS2R R92, SRZ ;  /* 0x00000000005c7805 */ /* 0x000fe2000001ff00 */
[----:B------:R-:W-:Y:S01]  /*2660*/  @!P2 IMAD.MOV.U32 R5, RZ, RZ, R196 ;  /* 0x000000ffff05a224 */ /* 0x000fe200078e00c4 */
[----:B------:R-:W-:Y:S01]  /*2670*/  CS2R R98, SRZ ;  /* 0x0000000000627805 */ /* 0x000fe2000001ff00 */
[----:B------:R-:W-:Y:S01]  /*2680*/  @!P6 IMAD.WIDE.U32 R28, R11, UR18, R28 ;  /* 0x000000120b1cec25 */ /* 0x000fe2000f8e001c */
[----:B------:R-:W-:Y:S01]  /*2690*/  CS2R R96, SRZ ;  /* 0x0000000000607805 */ /* 0x000fe2000001ff00 */
[----:B---3--:R-:W3:Y:S01]  /*26a0*/  @!P6 LDC.64 R8, c[0x0][0x388] ;  /* 0x0000e200ff08eb82 */ /* 0x008ee20000000a00 */
[----:B------:R4:W-:Y:S01]  /*26b0*/  @!P2 LDGSTS.E.BYPASS.LTC128B.128 [R186+0x4000], desc[UR24][R4.64] ;  /* 0x0400000004baafae */ /* 0x0009e2000b981a18 */
[----:B------:R-:W-:Y:S01]  /*26c0*/  @!P5 IMAD R24, R21, UR19, R24 ;  /* 0x000000131518dc24 */ /* 0x000fe2000f8e0218 */
[----:B------:R-:W-:Y:S01]  /*26d0*/  CS2R R90, SRZ ;  /* 0x00000000005a7805 */ /* 0x000fe2000001ff00 */
[----:B------:R-:W-:Y:S01]  /*26e0*/  @!P6 IMAD R11, R11, UR19, R29 ;  /* 0x000000130b0bec24 */ /* 0x000fe2000f8e021d */
[----:B------:R1:W-:Y:S01]  /*26f0*/  @P2 STS.128 [R186+0x4000], RZ ;  /* 0x004000ffba002388 */ /* 0x0003e20000000c00 */
[----:B------:R-:W-:Y:S01]  /*2700*/  @!P5 IMAD.WIDE.U32 R20, R21, UR18, R16 ;  /* 0x000000121514dc25 */ /* 0x000fe2000f8e0010 */
[----:B------:R-:W-:-:S02]  /*2710*/  CS2R R88, SRZ ;  /* 0x0000000000587805 */ /* 0x000fc4000001ff00 */
[----:B------:R-:W-:Y:S01]  /*2720*/  CS2R R86, SRZ ;  /* 0x0000000000567805 */ /* 0x000fe2000001ff00 */
[----:B------:R1:W-:Y:S01]  /*2730*/  @P1 STS.128 [R186+0x5000], RZ ;  /* 0x005000ffba001388 */ /* 0x0003e20000000c00 */
[----:B------:R-:W-:Y:S01]  /*2740*/  @!P5 IMAD.IADD R24, R21, 0x1, R24 ;  /* 0x000000011518d824 */ /* 0x000fe200078e0218 */
[----:B------:R-:W-:Y:S01]  /*2750*/  CS2R R84, SRZ ;  /* 0x0000000000547805 */ /* 0x000fe2000001ff00 */
[----:B------:R-:W-:Y:S01]  /*2760*/  @!P3 IMAD R13, R14, UR19, R13 ;  /* 0x000000130e0dbc24 */ /* 0x000fe2000f8e020d */
[----:B------:R-:W-:Y:S01]  /*2770*/  @!PT LDS RZ, [RZ] ;  /* 0x00000000fffff984 */ /* 0x000fe20000000800 */
[----:B------:R-:W-:Y:S01]  /*2780*/  @!PT LDS RZ, [RZ] ;  /* 0x00000000fffff984 */ /* 0x000fe20000000800 */
[----:B------:R-:W-:Y:S01]  /*2790*/  @!PT LDS RZ, [RZ] ;  /* 0x00000000fffff984 */ /* 0x000fe20000000800 */
[----:B------:R2:W-:Y:S01]  /*27a0*/  @!P1 LDGSTS.E.BYPASS.LTC128B.128 [R186+0x5000], desc[UR24][R18.64] ;  /* 0x0500000012ba9fae */ /* 0x0005e2000b981a18 */
[----:B------:R-:W-:Y:S01]  /*27b0*/  IMAD.SHL.U32 R198, R198, 0x8, RZ ;  /* 0x00000008c6c67824 */ /* 0x000fe200078e00ff */
[----:B------:R-:W-:Y:S01]  /*27c0*/  CS2R R78, SRZ ;  /* 0x00000000004e7805 */ /* 0x000fe2000001ff00 */
[----:B------:R-:W-:Y:S01]  /*27d0*/  IMAD.MOV.U32 R189, RZ, RZ, 0x20 ;  /* 0x00000020ffbd7424 */ /* 0x000fe200078e00ff */
        /* <DEDUP_REMOVED lines=10> */
[----:B------:R-:W-:Y:S01]  /*2880*/  CS2R R64, SRZ ;  /* 0x0000000000407805 */ /* 0x000fe2000001ff00 */
[----:B----4-:R-:W-:Y:S01]  /*2890*/  @!P2 IMAD.MOV.U32 R4, RZ, RZ, R195 ;  /* 0x000000ffff04a224 */ /* 0x010fe200078e00c3 */
[----:B------:R-:W-:Y:S01]  /*28a0*/  CS2R R58, SRZ ;  /* 0x00000000003a7805 */ /* 0x000fe2000001ff00 */
[----:B------:R-:W-:Y:S01]  /*28b0*/  @!P2 IMAD.MOV.U32 R5, RZ, RZ, R194 ;  /* 0x000000ffff05a224 */ /* 0x000fe200078e00c2 */
[----:B------:R-:W-:Y:S02]  /*28c0*/  CS2R R56, SRZ ;  /* 0x0000000000387805 */ /* 0x000fe4000001ff00 */
[----:B------:R-:W-:-:S02]  /*28d0*/  CS2R R54, SRZ ;  /* 0x0000000000367805 */ /* 0x000fc4000001ff00 */
[----:B------:R-:W-:Y:S02]  /*28e0*/  CS2R R52, SRZ ;  /* 0x0000000000347805 */ /* 0x000fe4000001ff00 */
[----:B------:R-:W-:Y:S01]  /*28f0*/  CS2R R46, SRZ ;  /* 0x00000000002e7805 */ /* 0x000fe2000001ff00 */
[----:B------:R4:W-:Y:S01]  /*2900*/  @!P2 LDGSTS.E.BYPASS.LTC128B.128 [R204], desc[UR24][R4.64] ;  /* 0x0000000004ccafae */ /* 0x0009e2000b981a18 */
[----:B------:R-:W-:Y:S02]  /*2910*/  CS2R R44, SRZ ;  /* 0x00000000002c7805 */ /* 0x000fe4000001ff00 */
[----:B------:R-:W-:Y:S02]  /*2920*/  CS2R R50, SRZ ;  /* 0x0000000000327805 */ /* 0x000fe4000001ff00 */
[----:B------:R-:W-:Y:S01]  /*2930*/  CS2R R48, SRZ ;  /* 0x0000000000307805 */ /* 0x000fe2000001ff00 */
[----:B------:R1:W-:Y:S01]  /*2940*/  @P2 STS.128 [R204], RZ ;  /* 0x000000ffcc002388 */ /* 0x0003e20000000c00 */
[----:B--2---:R-:W-:-:S02]  /*2950*/  @!P1 LEA R18, P0, R23, R195, 0x1 ;  /* 0x000000c317129211 */ /* 0x004fc400078008ff */
[----:B------:R-:W-:Y:S02]  /*2960*/  CS2R R42, SRZ ;  /* 0x00000000002a7805 */ /* 0x000fe4000001ff00 */
[----:B------:R-:W-:Y:S01]  /*2970*/  ISETP.GE.AND P2, PT, R3, R12, PT ;  /* 0x0000000c0300720c */ /* 0x000fe20003f46270 */
[----:B------:R-:W-:Y:S01]  /*2980*/  @!P4 IMAD.MOV.U32 R3, RZ, RZ, R17 ;  /* 0x000000ffff03c224 */ /* 0x000fe200078e0011 */
[----:B------:R-:W-:Y:S01]  /*2990*/  @!P1 LEA.HI.X R19, R23, R194, R15, 0x1, P0 ;  /* 0x000000c217139211 */ /* 0x000fe200000f0c0f */
[----:B------:R-:W-:Y:S01]  /*29a0*/  @!P4 IMAD R15, R25, UR18, RZ ;  /* 0x00000012190fcc24 */ /* 0x000fe2000f8e02ff */
[----:B---3--:R-:W-:Y:S01]  /*29b0*/  @!P6 LEA R26, P0, R28, R8, 0x1 ;  /* 0x000000081c1ae211 */ /* 0x008fe200078008ff */
[----:B------:R-:W-:Y:S01]  /*29c0*/  @!P3 IMAD.WIDE.U32 R16, R14, UR18, R16 ;  /* 0x000000120e10bc25 */ /* 0x000fe2000f8e0010 */
[----:B------:R1:W-:Y:S01]  /*29d0*/  @P1 STS.128 [R204+0x1000], RZ ;  /* 0x001000ffcc001388 */ /* 0x0003e20000000c00 */
[----:B------:R-:W-:Y:S02]  /*29e0*/  LOP3.LUT R8, R183, 0x20, RZ, 0xfc, !PT ;  /* 0x00000020b7087812 */ /* 0x000fe400078efcff */
[----:B------:R-:W-:Y:S01]  /*29f0*/  CS2R R40, SRZ ;  /* 0x0000000000287805 */ /* 0x000fe2000001ff00 */
[----:B------:R-:W-:Y:S01]  /*2a00*/  @!P4 IMAD R15, R22, UR19, R15 ;  /* 0x00000013160fcc24 */ /* 0x000fe2000f8e020f */
[----:B------:R-:W-:Y:S01]  /*2a10*/  @!P6 LEA.HI.X R27, R28, R9, R11, 0x1, P0 ;  /* 0x000000091c1be211 */ /* 0x000fe200000f0c0b */
[----:B------:R-:W-:Y:S01]  /*2a20*/  @!P4 IMAD.WIDE.U32 R22, R22, UR18, R2 ;  /* 0x000000121616cc25 */ /* 0x000fe2000f8e0002 */
[C---:B------:R-:W-:Y:S01]  /*2a30*/  @!P5 LEA R6, P0, R20.reuse, R6, 0x1 ;  /* 0x000000061406d211 */ /* 0x040fe200078008ff */
[----:B------:R-:W2:Y:S01]  /*2a40*/  @!P3 LDC.64 R2, c[0x0][0x388] ;  /* 0x0000e200ff02bb82 */ /* 0x000ea20000000a00 */
[----:B------:R-:W-:Y:S01]  /*2a50*/  @!PT LDS RZ, [RZ] ;  /* 0x00000000fffff984 */ /* 0x000fe20000000800 */
[----:B------:R-:W-:Y:S01]  /*2a60*/  @!PT LDS RZ, [RZ] ;  /* 0x00000000fffff984 */ /* 0x000fe20000000800 */
[----:B------:R-:W-:Y:S01]  /*2a70*/  @!PT LDS RZ, [RZ] ;  /* 0x00000000fffff984 */ /* 0x000fe20000000800 */
[----:B------:R-:W-:Y:S01]  /*2a80*/  @!P1 LDGSTS.E.BYPASS.LTC128B.128 [R204+0x1000], desc[UR24][R18.64] ;  /* 0x0100000012cc9fae */ /* 0x000fe2000b981a18 */
[----:B------:R-:W-:Y:S01]  /*2a90*/  @!P4 IMAD.IADD R15, R23, 0x1, R15 ;  /* 0x00000001170fc824 */ /* 0x000fe200078e020f */
[----:B------:R-:W-:Y:S01]  /*2aa0*/  @!P5 LEA.HI.X R7, R20, R7, R24, 0x1, P0 ;  /* 0x000000071407d211 */ /* 0x000fe200000f0c18 */
[----:B------:R-:W-:Y:S01]  /*2ab0*/  @!P3 IMAD.IADD R13, R17, 0x1, R13 ;  /* 0x00000001110db824 */ /* 0x000fe200078e020d */
[----:B------:R-:W-:Y:S01]  /*2ac0*/  @!P6 LDGSTS.E.BYPASS.LTC128B.128 [R186+0x6000], desc[UR24][R26.64] ;  /* 0x060000001abaefae */ /* 0x000fe2000b981a18 */
[----:B------:R-:W-:-:S02]  /*2ad0*/  ISETP.GE.AND P1, PT, R8, R12, PT ;  /* 0x0000000c0800720c */ /* 0x000fc40003f26270 */
[----:B------:R-:W-:Y:S01]  /*2ae0*/  CS2R R38, SRZ ;  /* 0x0000000000267805 */ /* 0x000fe2000001ff00 */
[----:B----4-:R-:W3:Y:S01]  /*2af0*/  @!P4 LDC.64 R4, c[0x0][0x388] ;  /* 0x0000e200ff04cb82 */ /* 0x010ee20000000a00 */
[----:B------:R1:W-:Y:S01]  /*2b00*/  @P6 STS.128 [R186+0x6000], RZ ;  /* 0x006000ffba006388 */ /* 0x0003e20000000c00 */
[C---:B------:R-:W-:Y:S02]  /*2b10*/  IADD3 R8, PT, PT, R183.reuse, 0x28, RZ ;  /* 0x00000028b7087810 */ /* 0x040fe40007ffe0ff */
[----:B------:R-:W-:Y:S01]  /*2b20*/  CS2R R36, SRZ ;  /* 0x0000000000247805 */ /* 0x000fe2000001ff00 */
[----:B------:R-:W4:Y:S01]  /*2b30*/  LDCU UR5, c[0x0][0x3e0] ;  /* 0x00007c00ff0577ac */ /* 0x000f220008000800 */
[----:B------:R1:W-:Y:S04]  /*2b40*/  @P5 STS.128 [R186+0x7000], RZ ;  /* 0x007000ffba005388 */ /* 0x0003e80000000c00 */
[----:B------:R-:W-:Y:S01]  /*2b50*/  @!PT LDS RZ, [RZ] ;  /* 0x00000000fffff984 */ /* 0x000fe20000000800 */
[----:B------:R-:W-:Y:S01]  /*2b60*/  @!PT LDS RZ, [RZ] ;  /* 0x00000000fffff984 */ /* 0x000fe20000000800 */
[----:B------:R-:W-:Y:S01]  /*2b70*/  @!PT LDS RZ, [RZ] ;  /* 0x00000000fffff984 */ /* 0x000fe20000000800 */
[----:B------:R-:W-:Y:S01]  /*2b80*/  @!P5 LDGSTS.E.BYPASS.LTC128B.128 [R186+0x7000], desc[UR24][R6.64] ;  /* 0x0700000006badfae */ /* 0x000fe2000b981a18 */
[----:B------:R-:W-:Y:S01]  /*2b90*/  ISETP.GE.AND P5, PT, R8, R12, PT ;  /* 0x0000000c0800720c */ /* 0x000fe20003fa6270 */
[----:B------:R-:W-:-:S02]  /*2ba0*/  IMAD.WIDE.U32 R8, R183, 0x4, R214 ;  /* 0x00000004b7087825 */ /* 0x000fc400078e00d6 */
[----:B------:R1:W-:Y:S04]  /*2bb0*/  @P4 STS.128 [R186+0x8000], RZ ;  /* 0x008000ffba004388 */ /* 0x0003e80000000c00 */
[----:B------:R-:W5:Y:S01]  /*2bc0*/  @!P2 LDG.E R202, desc[UR24][R8.64+0x20] ;  /* 0x0000201808caa981 */ /* 0x000f62000c1e1900 */
[----:B------:R-:W-:-:S03]  /*2bd0*/  ISETP.GE.AND P2, PT, R10, R206, PT ;  /* 0x000000ce0a00720c */ /* 0x000fc60003f46270 */
[----:B------:R-:W5:Y:S01]  /*2be0*/  @!P1 LDG.E R201, desc[UR24][R8.64+0x80] ;  /* 0x0000801808c99981 */ /* 0x000f62000c1e1900 */
[----:B---3--:R-:W-:-:S03]  /*2bf0*/  @!P4 LEA R4, P0, R22, R4, 0x1 ;  /* 0x000000041604c211 */ /* 0x008fc600078008ff */
[----:B------:R-:W5:Y:S01]  /*2c00*/  @!P5 LDG.E R200, desc[UR24][R8.64+0xa0] ;  /* 0x0000a01808c8d981 */ /* 0x000f62000c1e1900 */
[----:B------:R-:W-:Y:S02]  /*2c10*/  @!P4 LEA.HI.X R5, R22, R5, R15, 0x1, P0 ;  /* 0x000000051605c211 */ /* 0x000fe400000f0c0f */
[----:B--2---:R-:W-:-:S03]  /*2c20*/  @!P3 LEA R2, P0, R16, R2, 0x1 ;  /* 0x000000021002b211 */ /* 0x004fc600078008ff */
[----:B------:R-:W-:Y:S01]  /*2c30*/  @!PT LDS RZ, [RZ] ;  /* 0x00000000fffff984 */ /* 0x000fe20000000800 */
[----:B------:R-:W-:Y:S01]  /*2c40*/  @!PT LDS RZ, [RZ] ;  /* 0x00000000fffff984 */ /* 0x000fe20000000800 */
[----:B------:R-:W-:Y:S01]  /*2c50*/  @!PT LDS RZ, [RZ] ;  /* 0x00000000fffff984 */ /* 0x000fe20000000800 */
[----:B------:R-:W-:Y:S01]  /*2c60*/  @!P4 LDGSTS.E.BYPASS.LTC128B.128 [R186+0x8000], desc[UR24][R4.64] ;  /* 0x0800000004bacfae */ /* 0x000fe2000b981a18 */
[----:B------:R-:W-:Y:S02]  /*2c70*/  @!P3 LEA.HI.X R3, R16, R3, R13, 0x1, P0 ;  /* 0x000000031003b211 */ /* 0x000fe400000f0c0d */
[----:B------:R-:W-:Y:S01]  /*2c80*/  ISETP.GE.AND P0, PT, R183, R12, PT ;  /* 0x0000000cb700720c */ /* 0x000fe20003f06270 */
[----:B------:R1:W-:Y:S04]  /*2c90*/  @P3 STS.128 [R186+0x9000], RZ ;  /* 0x009000ffba003388 */ /* 0x0003e80000000c00 */
[----:B------:R-:W-:Y:S01]  /*2ca0*/  @!PT LDS RZ, [RZ] ;  /* 0x00000000fffff984 */ /* 0x000fe20000000800 */
[----:B------:R-:W-:Y:S01]  /*2cb0*/  @!PT LDS RZ, [RZ] ;  /* 0x00000000fffff984 */ /* 0x000fe20000000800 */
[----:B------:R-:W-:Y:S01]  /*2cc0*/  @!PT LDS RZ, [RZ] ;  /* 0x00000000fffff984 */ /* 0x000fe20000000800 */
[----:B------:R2:W-:Y:S04]  /*2cd0*/  @!P3 LDGSTS.E.BYPASS.LTC128B.128 [R186+0x9000], desc[UR24][R2.64] ;  /* 0x0900000002babfae */ /* 0x0005e8000b981a18 */
[----:B------:R-:W0:Y:S04]  /*2ce0*/  LDGDEPBAR ;  /* 0x00000000000079af */ /* 0x000e280000000000 */
[----:B------:R1:W5:Y:S01]  /*2cf0*/  @!P0 LDG.E R203, desc[UR24][R8.64] ;  /* 0x0000001808cb8981 */ /* 0x000362000c1e1900 */
[----:B------:R-:W-:Y:S01]  /*2d00*/  LOP3.LUT P3, RZ, R0, 0x2, RZ, 0xc0, !PT ;  /* 0x0000000200ff7812 */ /* 0x000fe2000786c0ff */
[----:B------:R-:W-:Y:S01]  /*2d10*/  IMAD.IADD R160, R177, 0x1, R160 ;  /* 0x00000001b1a07824 */ /* 0x000fe200078e02a0 */
[----:B------:R-:W-:-:S04]  /*2d20*/  DEPBAR.LE SB0, 0x1 ;  /* 0x000080400000791a */ /* 0x000fc80000000000 */
[----:B------:R-:W-:Y:S01]  /*2d30*/  BAR.SYNC.DEFER_BLOCKING 0x0 ;  /* 0x0000000000007b1d */ /* 0x000fe20000010000 */
[----:B------:R-:W-:-:S05]  /*2d40*/  SEL R128, R128, 0xffffffe0, !P3 ;  /* 0xffffffe080807807 */ /* 0x000fca0005800000 */
[----:B------:R-:W-:Y:S01]  /*2d50*/  IMAD.IADD R175, R128, 0x1, R160 ;  /* 0x0000000180af7824 */ /* 0x000fe200078e02a0 */
[----:B--2---:R-:W2:Y:S01]  /*2d60*/  S2R R2, SR_TID.X ;  /* 0x0000000000027919 */ /* 0x004ea20000002100 */
[----:B------:R-:W-:Y:S01]  /*2d70*/  IMAD.IADD R174, R177, 0x1, R128 ;  /* 0x00000001b1ae7824 */ /* 0x000fe200078e0280 */
[----:B------:R1:W3:Y:S04]  /*2d80*/  LDSM.16.M88.4 R156, [R160] ;  /* 0x00000000a09c783b */ /* 0x0002e80000000200 */
[----:B------:R-:W1:Y:S04]  /*2d90*/  LDSM.16.M88.4 R160, [R160+0x800] ;  /* 0x00080000a0a0783b */ /* 0x000e680000000200 */
[----:B------:R1:W1:Y:S04]  /*2da0*/  LDSM.16.M88.4 R140, [R177] ;  /* 0x00000000b18c783b */ /* 0x0002680000000200 */
[----:B------:R1:W1:Y:S04]  /*2db0*/  LDSM.16.M88.4 R144, [R177+0x800] ;  /* 0x00080000b190783b */ /* 0x0002680000000200 */
[----:B------:R1:W1:Y:S04]  /*2dc0*/  LDSM.16.M88.4 R148, [R174] ;  /* 0x00000000ae94783b */ /* 0x0002680000000200 */
[----:B------:R1:W1:Y:S04]  /*2dd0*/  LDSM.16.M88.4 R152, [R174+0x800] ;  /* 0x00080000ae98783b */ /* 0x0002680000000200 */
[----:B------:R1:W1:Y:S04]  /*2de0*/  LDSM.16.M88.4 R164, [R175] ;  /* 0x00000000afa4783b */ /* 0x0002680000000200 */
[----:B------:R1:W1:Y:S01]  /*2df0*/  LDSM.16.M88.4 R168, [R175+0x800] ;  /* 0x00080000afa8783b */ /* 0x0002620000000200 */
[C---:B--2---:R-:W-:Y:S01]  /*2e00*/  @P2 IMAD.SHL.U32 R3, R2.reuse, 0x2, RZ ;  /* 0x0000000202032824 */ /* 0x044fe200078e00ff */
[----:B------:R-:W-:-:S02]  /*2e10*/  LOP3.LUT P0, RZ, R2, 0x4, RZ, 0xc0, !PT ;  /* 0x0000000402ff7812 */ /* 0x000fc4000780c0ff */
[----:B------:R-:W-:Y:S02]  /*2e20*/  @P2 SHF.R.U32.HI R199, RZ, 0x1, R2 ;  /* 0x00000001ffc72819 */ /* 0x000fe40000011602 */
[----:B------:R-:W-:Y:S02]  /*2e30*/  LOP3.LUT P1, RZ, R2, 0x2, RZ, 0xc0, !PT ;  /* 0x0000000202ff7812 */ /* 0x000fe4000782c0ff */
[----:B------:R-:W-:Y:S02]  /*2e40*/  @P2 LOP3.LUT R3, R3, 0x6, RZ, 0xc0, !PT ;  /* 0x0000000603032812 */ /* 0x000fe400078ec0ff */
[----:B------:R-:W-:Y:S02]  /*2e50*/  SHF.L.U32 R2, R181, 0x1, RZ ;  /* 0x00000001b5027819 */ /* 0x000fe400000006ff */
[----:B------:R-:W-:Y:S01]  /*2e60*/  SEL R210, R210, 0xfffffff0, !P0 ;  /* 0xfffffff0d2d27807 */ /* 0x000fe20004000000 */
[----:B------:R-:W-:Y:S01]  /*2e70*/  IMAD.IADD R173, R180, 0x1, R172 ;  /* 0x00000001b4ad7824 */ /* 0x000fe200078e02ac */
[----:B------:R-:W-:Y:S01]  /*2e80*/  @P2 LOP3.LUT R199, R3, 0x1e0, R199, 0xf8, !PT ;  /* 0x000001e003c72812 */ /* 0x000fe200078ef8c7 */
[----:B------:R-:W-:-:S02]  /*2e90*/  IMAD.IADD R0, R177, 0x1, R2 ;  /* 0x00000001b1007824 */ /* 0x000fc400078e0202 */
[----:B------:R-:W-:Y:S02]  /*2ea0*/  IMAD.IADD R3, R180, 0x1, R2 ;  /* 0x00000001b4037824 */ /* 0x000fe400078e0202 */
[----:B------:R-:W-:Y:S02]  /*2eb0*/  IMAD.IADD R172, R179, 0x1, R172 ;  /* 0x00000001b3ac7824 */ /* 0x000fe400078e02ac */
[----:B------:R-:W-:Y:S01]  /*2ec0*/  IMAD.IADD R209, R185, 0x1, R210 ;  /* 0x00000001b9d17824 */ /* 0x000fe200078e02d2 */
[----:B---34-:R-:W-:-:S12]  /*2ed0*/  USHF.L.U32 UR4, UR4, 0x6, URZ ;  /* 0x0000000604047899 */ /* 0x018fd800080006ff */
.L_x_993:
[----:B------:R-:W0:Y:S01]  /*2ee0*/  LDGDEPBAR ;  /* 0x00000000000079af */ /* 0x000e220000000000 */
[-C--:B------:R-:W-:Y:S02]  /*2ef0*/  IADD3 R112, PT, PT, R128, R173.reuse, RZ ;  /* 0x000000ad80707210 */ /* 0x080fe40007ffe0ff */
[----:B------:R-:W-:Y:S02]  /*2f00*/  IADD3 R129, PT, PT, R2, R173, RZ ;  /* 0x000000ad02817210 */ /* 0x000fe40007ffe0ff */
[----:B-----5:R-:W-:Y:S02]  /*2f10*/  FSETP.NEU.FTZ.AND P0, PT, R202, -INF , PT ;  /* 0xff800000ca00780b */ /* 0x020fe40003f1d000 */
[----:B------:R-:W-:Y:S02]  /*2f20*/  IADD3 R182, PT, PT, R128, R129, RZ ;  /* 0x0000008180b67210 */ /* 0x000fe40007ffe0ff */
[----:B------:R-:W-:Y:S02]  /*2f30*/  FSETP.NEU.FTZ.AND P3, PT, R203, -INF , PT ;  /* 0xff800000cb00780b */ /* 0x000fe40003f7d000 */
[----:B------:R-:W-:Y:S02]  /*2f40*/  IADD3 R225, PT, PT, R187, R210, RZ ;  /* 0x000000d2bbe17210 */ /* 0x000fe40007ffe0ff */
[----:B------:R-:W-:Y:S02]  /*2f50*/  MOV R250, R193 ;  /* 0x000000c100fa7202 */ /* 0x000fe40000000f00 */
[----:B------:R-:W-:Y:S01]  /*2f60*/  MOV R251, R192 ;  /* 0x000000c000fb7202 */ /* 0x000fe20000000f00 */
        /* <DEDUP_REMOVED lines=11> */
[----:B------:R-:W1:Y:S01]  /*3020*/  LDSM.16.M88.4 R116, [R174+-0x3800] ;  /* 0xffc80000ae74783b */ /* 0x000e620000000200 */
[-C--:B------:R-:W-:Y:S07]  /*3030*/  HMMA.16816.F32 R12, R28, R18.reuse, RZ ;  /* 0x000000121c0c723c */ /* 0x080fee00000018ff */
[----:B------:R-:W-:Y:S01]  /*3040*/  LDSM.16.M88.4 R120, [R129] ;  /* 0x000000008178783b */ /* 0x000fe20000000200 */
[C---:B------:R-:W-:Y:S07]  /*3050*/  HMMA.16816.F32 R16, R32.reuse, R18, RZ ;  /* 0x000000122010723c */ /* 0x040fee00000018ff */
[----:B------:R-:W1:Y:S01]  /*3060*/  LDSM.16.M88.4 R124, [R0+-0x4000] ;  /* 0xffc00000007c783b */ /* 0x000e620000000200 */
[-C--:B---3--:R-:W-:Y:S07]  /*3070*/  HMMA.16816.F32 R20, R32, R100.reuse, RZ ;  /* 0x000000642014723c */ /* 0x088fee00000018ff */
[----:B------:R-:W-:Y:S01]  /*3080*/  LDSM.16.M88.4 R132, [R182] ;  /* 0x00000000b684783b */ /* 0x000fe20000000200 */
[C---:B------:R-:W-:Y:S07]  /*3090*/  HMMA.16816.F32 R24, R28.reuse, R100, RZ ;  /* 0x000000641c18723c */ /* 0x040fee00000018ff */
[----:B------:R-:W-:Y:S01]  /*30a0*/  LDSM.16.M88.4 R136, [R175+-0x4000] ;  /* 0xffc00000af88783b */ /* 0x000fe20000000200 */
[-C--:B------:R-:W-:Y:S08]  /*30b0*/  HMMA.16816.F32 R28, R28, R102.reuse, RZ ;  /* 0x000000661c1c723c */ /* 0x080ff000000018ff */
[----:B------:R-:W-:Y:S01]  /*30c0*/  HMMA.16816.F32 R32, R32, R102, RZ ;  /* 0x000000662020723c */ /* 0x000fe200000018ff */
[----:B------:R-:W3:Y:S07]  /*30d0*/  LDSM.16.M88.4 R100, [R129+0x1000] ;  /* 0x001000008164783b */ /* 0x000eee0000000200 */
[-C--:B----4-:R-:W-:Y:S01]  /*30e0*/  HMMA.16816.F32 R4, R104, R108.reuse, R4 ;  /* 0x0000006c6804723c */ /* 0x090fe20000001804 */
[----:B------:R-:W4:Y:S07]  /*30f0*/  LDSM.16.M88.4 R128, [R0+-0x3800] ;  /* 0xffc800000080783b */ /* 0x000f2e0000000200 */
[C---:B--2---:R-:W-:Y:S08]  /*3100*/  HMMA.16816.F32 R8, R112.reuse, R108, R8 ;  /* 0x0000006c7008723c */ /* 0x044ff00000001808 */
[-C--:B------:R-:W-:Y:S08]  /*3110*/  HMMA.16816.F32 R12, R112, R110.reuse, R12 ;  /* 0x0000006e700c723c */ /* 0x080ff0000000180c */
[C---:B------:R-:W-:Y:S08]  /*3120*/  HMMA.16816.F32 R16, R104.reuse, R110, R16 ;  /* 0x0000006e6810723c */ /* 0x040ff00000001810 */
[-C--:B-1----:R-:W-:Y:S08]  /*3130*/  HMMA.16816.F32 R20, R104, R116.reuse, R20 ;  /* 0x000000746814723c */ /* 0x082ff00000001814 */
[C---:B------:R-:W-:Y:S08]  /*3140*/  HMMA.16816.F32 R24, R112.reuse, R116, R24 ;  /* 0x000000747018723c */ /* 0x040ff00000001818 */
[-C--:B------:R-:W-:Y:S08]  /*3150*/  HMMA.16816.F32 R28, R112, R118.reuse, R28 ;  /* 0x00000076701c723c */ /* 0x080ff0000000181c */
[----:B------:R-:W-:Y:S01]  /*3160*/  HMMA.16816.F32 R32, R104, R118, R32 ;  /* 0x000000766820723c */ /* 0x000fe20000001820 */
[----:B------:R-:W1:Y:S07]  /*3170*/  LDSM.16.M88.4 R104, [R182+0x1000] ;  /* 0x00100000b668783b */ /* 0x000e6e0000000200 */
[-C--:B------:R-:W-:Y:S08]  /*3180*/  HMMA.16816.F32 R4, R120, R124.reuse, R4 ;  /* 0x0000007c7804723c */ /* 0x080ff00000001804 */
[C---:B---3--:R-:W-:Y:S08]  /*3190*/  HMMA.16816.F32 R8, R100.reuse, R124, R8 ;  /* 0x0000007c6408723c */ /* 0x048ff00000001808 */
[-C--:B------:R-:W-:Y:S08]  /*31a0*/  HMMA.16816.F32 R12, R100, R126.reuse, R12 ;  /* 0x0000007e640c723c */ /* 0x080ff0000000180c */
[C---:B------:R-:W-:Y:S08]  /*31b0*/  HMMA.16816.F32 R16, R120.reuse, R126, R16 ;  /* 0x0000007e7810723c */ /* 0x040ff00000001810 */
[-C--:B----4-:R-:W-:Y:S08]  /*31c0*/  HMMA.16816.F32 R20, R120, R128.reuse, R20 ;  /* 0x000000807814723c */ /* 0x090ff00000001814 */
[C---:B------:R-:W-:Y:S04]  /*31d0*/  HMMA.16816.F32 R24, R100.reuse, R128, R24 ;  /* 0x000000806418723c */ /* 0x040fe80000001818 */
[----:B------:R-:W-:Y:S04]  /*31e0*/  SEL R128, R189, 0xffffffe0, !P1 ;  /* 0xffffffe0bd807807 */ /* 0x000fe80004800000 */
[-C--:B------:R-:W-:Y:S03]  /*31f0*/  HMMA.16816.F32 R28, R100, R130.reuse, R28 ;  /* 0x00000082641c723c */ /* 0x080fe6000000181c */
[----:B------:R-:W-:Y:S05]  /*3200*/  IADD3 R108, PT, PT, R128, R3, RZ ;  /* 0x00000003806c7210 */ /* 0x000fea0007ffe0ff */
[----:B------:R-:W-:Y:S08]  /*3210*/  HMMA.16816.F32 R32, R120, R130, R32 ;  /* 0x000000827820723c */ /* 0x000ff00000001820 */
[-C--:B------:R-:W-:Y:S08]  /*3220*/  HMMA.16816.F32 R4, R132, R136.reuse, R4 ;  /* 0x000000888404723c */ /* 0x080ff00000001804 */
[C---:B-1----:R-:W-:Y:S08]  /*3230*/  HMMA.16816.F32 R8, R104.reuse, R136, R8 ;  /* 0x000000886808723c */ /* 0x042ff00000001808 */
[-C--:B------:R-:W-:Y:S03]  /*3240*/  HMMA.16816.F32 R12, R104, R138.reuse, R12 ;  /* 0x0000008a680c723c */ /* 0x080fe6000000180c */
[----:B------:R-:W-:Y:S01]  /*3250*/  FMUL.FTZ R4, R4, UR7 ;  /* 0x0000000704047c20 */ /* 0x000fe20008410000 */
[----:B------:R-:W-:Y:S01]  /*3260*/  FMUL.FTZ R5, R5, UR7 ;  /* 0x0000000705057c20 */ /* 0x000fe20008410000 */
[----:B------:R-:W-:Y:S01]  /*3270*/  FMUL.FTZ R6, R6, UR7 ;  /* 0x0000000706067c20 */ /* 0x000fe20008410000 */
[----:B------:R-:W-:Y:S01]  /*3280*/  FMUL.FTZ R7, R7, UR7 ;  /* 0x0000000707077c20 */ /* 0x000fe20008410000 */
[----:B------:R-:W-:Y:S01]  /*3290*/  MUFU.TANH R111, R4 ;  /* 0x00000004006f7308 */ /* 0x000fe20000002400 */
[C---:B------:R-:W-:Y:S04]  /*32a0*/  HMMA.16816.F32 R16, R132.reuse, R138, R16 ;  /* 0x0000008a8410723c */ /* 0x040fe80000001810 */
[----:B------:R-:W-:Y:S01]  /*32b0*/  FMUL.FTZ R10, R10, UR7 ;  /* 0x000000070a0a7c20 */ /* 0x000fe20008410000 */
[----:B------:R-:W-:Y:S01]  /*32c0*/  FMUL.FTZ R8, R8, UR7 ;  /* 0x0000000708087c20 */ /* 0x000fe20008410000 */
[----:B------:R-:W-:Y:S03]  /*32d0*/  FMUL.FTZ R9, R9, UR7 ;  /* 0x0000000709097c20 */ /* 0x000fe60008410000 */
[----:B------:R-:W-:Y:S01]  /*32e0*/  MUFU.TANH R112, R5 ;  /* 0x0000000500707308 */ /* 0x000fe20000002400 */
[----:B------:R-:W-:Y:S01]  /*32f0*/  FMUL.FTZ R11, R11, UR7 ;  /* 0x000000070b0b7c20 */ /* 0x000fe20008410000 */
[----:B------:R-:W-:Y:S01]  /*3300*/  FMUL.FTZ R15, R15, UR7 ;  /* 0x000000070f0f7c20 */ /* 0x000fe20008410000 */
[----:B------:R-:W-:Y:S01]  /*3310*/  FMUL.FTZ R12, R12, UR7 ;  /* 0x000000070c0c7c20 */ /* 0x000fe20008410000 */
[----:B------:R-:W-:Y:S01]  /*3320*/  FMUL.FTZ R13, R13, UR7 ;  /* 0x000000070d0d7c20 */ /* 0x000fe20008410000 */
[----:B------:R-:W-:Y:S05]  /*3330*/  FMUL.FTZ R14, R14, UR7 ;  /* 0x000000070e0e7c20 */ /* 0x000fea0008410000 */
[----:B------:R1:W-:Y:S01]  /*3340*/  MUFU.TANH R115, R10 ;  /* 0x0000000a00737308 */ /* 0x0003e20000002400 */
[----:B------:R-:W-:Y:S01]  /*3350*/  FMUL.FTZ R16, R16, UR7 ;  /* 0x0000000710107c20 */ /* 0x000fe20008410000 */
[----:B------:R-:W-:Y:S01]  /*3360*/  FMUL.FTZ R18, R18, UR7 ;  /* 0x0000000712127c20 */ /* 0x000fe20008410000 */
[----:B------:R-:W-:Y:S01]  /*3370*/  FMUL.FTZ R17, R17, UR7 ;  /* 0x0000000711117c20 */ /* 0x000fe20008410000 */
[----:B------:R-:W-:Y:S06]  /*3380*/  FMUL.FTZ R19, R19, UR7 ;  /* 0x0000000713137c20 */ /* 0x000fec0008410000 */
[----:B------:R-:W2:Y:S10]  /*3390*/  MUFU.TANH R109, R6 ;  /* 0x00000006006d7308 */ /* 0x000eb40000002400 */
[----:B------:R3:W-:Y:S01]  /*33a0*/  MUFU.TANH R114, R9 ;  /* 0x0000000900727308 */ /* 0x0007e20000002400 */
[----:B-1----:R-:W-:Y:S04]  /*33b0*/  @P2 LEA R10, R184, R199, 0x7 ;  /* 0x000000c7b80a2211 */ /* 0x002fe800078e38ff */
[----:B------:R-:W-:Y:S05]  /*33c0*/  @P2 ISETP.GE.AND P4, PT, R10, R206, PT ;  /* 0x000000ce0a00220c */ /* 0x000fea0003f86270 */
[----:B------:R1:W-:Y:S10]  /*33d0*/  MUFU.TANH R110, R7 ;  /* 0x00000007006e7308 */ /* 0x0003f40000002400 */
[----:B------:R2:W4:Y:S01]  /*33e0*/  MUFU.TANH R116, R11 ;  /* 0x0000000b00747308 */ /* 0x0005220000002400 */
[----:B---3--:R-:W-:Y:S05]  /*33f0*/  FMUL.FTZ R9, R202, 1.4426950216293334961 ;  /* 0x3fb8aa3bca097820 */ /* 0x008fea0000410000 */
[----:B------:R-:W-:Y:S04]  /*3400*/  FSEL R9, R9, RZ, P0 ;  /* 0x000000ff09097208 */ /* 0x000fe80000000000 */
[----:B------:R3:W-:Y:S01]  /*3410*/  MUFU.TANH R113, R8 ;  /* 0x0000000800717308 */ /* 0x0007e20000002400 */
[----:B------:R-:W-:Y:S01]  /*3420*/  FSETP.NEU.FTZ.AND P0, PT, R200, -INF , PT ;  /* 0xff800000c800780b */ /* 0x000fe20003f1d000 */
[----:B-1----:R-:W1:Y:S08]  /*3430*/  LDSM.16.M88.4 R4, [R175+-0x3800] ;  /* 0xffc80000af04783b */ /* 0x002e700000000200 */
[----:B------:R1:W-:Y:S01]  /*3440*/  MUFU.TANH R117, R12 ;  /* 0x0000000c00757308 */ /* 0x0003e20000002400 */
[-C--:B--2---:R-:W-:Y:S02]  /*3450*/  MOV R11, R109.reuse ;  /* 0x0000006d000b7202 */ /* 0x084fe40000000f00 */
[C---:B------:R-:W-:Y:S01]  /*3460*/  @P2 FSEL R11, R109.reuse, -INF , !P4 ;  /* 0xff8000006d0b2808 */ /* 0x040fe20006000000 */
[----:B------:R-:W-:Y:S06]  /*3470*/  FFMA.FTZ R109, -R109, R109, 1 ;  /* 0x3f8000006d6d7423 */ /* 0x000fec000001016d */
[----:B------:R-:W2:Y:S01]  /*3480*/  MUFU.TANH R120, R15 ;  /* 0x0000000f00787308 */ /* 0x000ea20000002400 */
[--C-:B------:R-:W-:Y:S01]  /*3490*/  FFMA.FTZ R126, R11, UR6, -R9.reuse ;  /* 0x000000060b7e7c23 */ /* 0x100fe20008010809 */
[----:B---3--:R-:W-:Y:S01]  /*34a0*/  @P2 IADD3 R8, PT, PT, R10, 0x1, RZ ;  /* 0x000000010a082810 */ /* 0x008fe20007ffe0ff */
[----:B------:R-:W-:Y:S01]  /*34b0*/  FMUL.FTZ R109, R109, UR7 ;  /* 0x000000076d6d7c20 */ /* 0x000fe20008410000 */
[----:B----4-:R-:W-:Y:S02]  /*34c0*/  MOV R11, R116 ;  /* 0x00000074000b7202 */ /* 0x010fe40000000f00 */
[----:B------:R-:W-:Y:S01]  /*34d0*/  @P2 ISETP.GE.AND P5, PT, R8, R206, PT ;  /* 0x000000ce0800220c */ /* 0x000fe20003fa6270 */
[----:B------:R-:W-:Y:S03]  /*34e0*/  FMUL.FTZ R8, R203, 1.4426950216293334961 ;  /* 0x3fb8aa3bcb087820 */ /* 0x000fe60000410000 */
[----:B------:R3:W4:Y:S01]  /*34f0*/  MUFU.TANH R119, R14 ;  /* 0x0000000e00777308 */ /* 0x0007220000002400 */
[----:B------:R-:W-:Y:S02]  /*3500*/  @P2 FSEL R11, R116, -INF , !P5 ;  /* 0xff800000740b2808 */ /* 0x000fe40006800000 */
[----:B------:R-:W-:Y:S02]  /*3510*/  FSEL R8, R8, RZ, P3 ;  /* 0x000000ff08087208 */ /* 0x000fe40001800000 */
[----:B------:R-:W-:Y:S05]  /*3520*/  FSETP.NEU.FTZ.AND P3, PT, R201, -INF , PT ;  /* 0xff800000c900780b */ /* 0x000fea0003f7d000 */
[----:B------:R-:W-:Y:S01]  /*3530*/  MUFU.TANH R121, R16 ;  /* 0x0000001000797308 */ /* 0x000fe20000002400 */
[-C--:B-1----:R-:W-:Y:S02]  /*3540*/  MOV R12, R112.reuse ;  /* 0x00000070000c7202 */ /* 0x082fe40000000f00 */
[C---:B------:R-:W-:Y:S01]  /*3550*/  @P2 FSEL R12, R112.reuse, -INF , !P5 ;  /* 0xff800000700c2808 */ /* 0x040fe20006800000 */
[----:B------:R-:W-:Y:S06]  /*3560*/  FFMA.FTZ R112, -R112, R112, 1 ;  /* 0x3f80000070707423 */ /* 0x000fec0000010170 */
[----:B------:R1:W4:Y:S01]  /*3570*/  MUFU.TANH R118, R13 ;  /* 0x0000000d00767308 */ /* 0x0003220000002400 */
[----:B------:R-:W-:Y:S01]  /*3580*/  FFMA.FTZ R220, R12, UR6, -R8 ;  /* 0x000000060cdc7c23 */ /* 0x000fe20008010808 */
[-C--:B------:R-:W-:Y:S03]  /*3590*/  HMMA.16816.F32 R20, R132, R4.reuse, R20 ;  /* 0x000000048414723c */ /* 0x080fe60000001814 */
[----:B------:R-:W-:Y:S01]  /*35a0*/  MOV R12, R115 ;  /* 0x00000073000c7202 */ /* 0x000fe20000000f00 */
[----:B------:R-:W-:Y:S01]  /*35b0*/  FMUL.FTZ R112, R112, UR7 ;  /* 0x0000000770707c20 */ /* 0x000fe20008410000 */
[----:B------:R-:W-:Y:S03]  /*35c0*/  @P2 FSEL R12, R115, -INF , !P4 ;  /* 0xff800000730c2808 */ /* 0x000fe60006000000 */
[----:B------:R-:W4:Y:S01]  /*35d0*/  MUFU.TANH R122, R18 ;  /* 0x00000012007a7308 */ /* 0x000f220000002400 */
[----:B---3--:R-:W-:Y:S01]  /*35e0*/  MOV R14, R110 ;  /* 0x0000006e000e7202 */ /* 0x008fe20000000f00 */
[C---:B------:R-:W-:Y:S04]  /*35f0*/  HMMA.16816.F32 R24, R104.reuse, R4, R24 ;  /* 0x000000046818723c */ /* 0x040fe80000001818 */
[----:B------:R-:W-:Y:S01]  /*3600*/  FMUL.FTZ R4, R200, 1.4426950216293334961 ;  /* 0x3fb8aa3bc8047820 */ /* 0x000fe20000410000 */
[----:B------:R-:W-:Y:S03]  /*3610*/  @P2 FSEL R14, R110, -INF , !P5 ;  /* 0xff8000006e0e2808 */ /* 0x000fe60006800000 */
[----:B------:R-:W-:Y:S01]  /*3620*/  MUFU.EX2 R126, R126 ;  /* 0x0000007e007e7308 */ /* 0x000fe20000000800 */
[----:B------:R-:W-:Y:S01]  /*3630*/  FMUL.FTZ R5, R201, 1.4426950216293334961 ;  /* 0x3fb8aa3bc9057820 */ /* 0x000fe20000410000 */
[-C--:B------:R-:W-:Y:S08]  /*3640*/  HMMA.16816.F32 R28, R104, R6.reuse, R28 ;  /* 0x00000006681c723c */ /* 0x080ff0000000181c */
[----:B------:R-:W-:Y:S01]  /*3650*/  MUFU.EX2 R220, R220 ;  /* 0x000000dc00dc7308 */ /* 0x000fe20000000800 */
[----:B------:R-:W-:Y:S01]  /*3660*/  FSEL R4, R4, RZ, P0 ;  /* 0x000000ff04047208 */ /* 0x000fe20000000000 */
[----:B------:R-:W-:Y:S01]  /*3670*/  FFMA.FTZ R125, R14, UR6, -R9 ;  /* 0x000000060e7d7c23 */ /* 0x000fe20008010809 */
[----:B-1----:R-:W-:Y:S07]  /*3680*/  MOV R13, R111 ;  /* 0x0000006f000d7202 */ /* 0x002fee0000000f00 */
[----:B------:R-:W1:Y:S01]  /*3690*/  MUFU.TANH R123, R17 ;  /* 0x00000011007b7308 */ /* 0x000e620000002400 */
[----:B------:R-:W-:Y:S01]  /*36a0*/  @P2 FSEL R13, R111, -INF , !P4 ;  /* 0xff8000006f0d2808 */ /* 0x000fe20006000000 */
[----:B------:R-:W-:Y:S04]  /*36b0*/  HMMA.16816.F32 R32, R132, R6, R32 ;  /* 0x000000068420723c */ /* 0x000fe80000001820 */
[--C-:B------:R-:W-:Y:S01]  /*36c0*/  FFMA.FTZ R211, R12, UR6, -R4.reuse ;  /* 0x000000060cd37c23 */ /* 0x100fe20008010804 */
[----:B------:R-:W-:Y:S03]  /*36d0*/  FFMA.FTZ R182, R11, UR6, -R4 ;  /* 0x000000060bb67c23 */ /* 0x000fe60008010804 */
[----:B------:R-:W3:Y:S01]  /*36e0*/  MUFU.EX2 R125, R125 ;  /* 0x0000007d007d7308 */ /* 0x000ee20000000800 */
[C---:B------:R-:W-:Y:S01]  /*36f0*/  @P2 IADD3 R11, PT, PT, R10.reuse, 0x8, RZ ;  /* 0x000000080a0b2810 */ /* 0x040fe20007ffe0ff */
[----:B------:R-:W-:Y:S01]  /*3700*/  FFMA.FTZ R221, R13, UR6, -R8 ;  /* 0x000000060ddd7c23 */ /* 0x000fe20008010808 */
[----:B------:R-:W-:Y:S01]  /*3710*/  @P2 IADD3 R12, PT, PT, R10, 0x9, RZ ;  /* 0x000000090a0c2810 */ /* 0x000fe20007ffe0ff */
[----:B------:R-:W-:Y:S01]  /*3720*/  FMUL.FTZ R21, R21, UR7 ;  /* 0x0000000715157c20 */ /* 0x000fe20008410000 */
[----:B------:R-:W-:Y:S01]  /*3730*/  FSEL R5, R5, RZ, P3 ;  /* 0x000000ff05057208 */ /* 0x000fe20001800000 */
[----:B------:R-:W-:Y:S01]  /*3740*/  FMUL.FTZ R25, R25, UR7 ;  /* 0x0000000719197c20 */ /* 0x000fe20008410000 */
[-C--:B------:R-:W-:Y:S03]  /*3750*/  @P2 ISETP.GE.AND P0, PT, R11, R206.reuse, PT ;  /* 0x000000ce0b00220c */ /* 0x080fe60003f06270 */
[----:B------:R-:W1:Y:S01]  /*3760*/  MUFU.EX2 R221, R221 ;  /* 0x000000dd00dd7308 */ /* 0x000e620000000800 */
[----:B------:R-:W-:Y:S01]  /*3770*/  @P2 ISETP.GE.AND P3, PT, R12, R206, PT ;  /* 0x000000ce0c00220c */ /* 0x000fe20003f66270 */
[----:B------:R-:W-:Y:S01]  /*3780*/  FMUL.FTZ R27, R27, UR7 ;  /* 0x000000071b1b7c20 */ /* 0x000fe20008410000 */
[----:B--2---:R-:W-:Y:S07]  /*3790*/  MOV R6, R120 ;  /* 0x0000007800067202 */ /* 0x004fee0000000f00 */
[----:B------:R-:W-:Y:S01]  /*37a0*/  MUFU.TANH R129, R21 ;  /* 0x0000001500817308 */ /* 0x000fe20000002400 */
[----:B----4-:R-:W-:Y:S01]  /*37b0*/  MOV R7, R119 ;  /* 0x0000007700077202 */ /* 0x010fe20000000f00 */
[----:B------:R-:W-:Y:S01]  /*37c0*/  FMUL.FTZ R23, R23, UR7 ;  /* 0x0000000717177c20 */ /* 0x000fe20008410000 */
[----:B------:R-:W-:Y:S01]  /*37d0*/  MOV R11, R118 ;  /* 0x00000076000b7202 */ /* 0x000fe20000000f00 */
[----:B------:R-:W-:Y:S01]  /*37e0*/  FMUL.FTZ R32, R32, UR7 ;  /* 0x0000000720207c20 */ /* 0x000fe20008410000 */
[----:B------:R-:W-:Y:S01]  /*37f0*/  @P2 FSEL R6, R120, -INF , !P3 ;  /* 0xff80000078062808 */ /* 0x000fe20005800000 */
[----:B------:R-:W-:Y:S01]  /*3800*/  FMUL.FTZ R20, R20, UR7 ;  /* 0x0000000714147c20 */ /* 0x000fe20008410000 */
[----:B------:R-:W-:Y:S03]  /*3810*/  @P2 FSEL R7, R119, -INF , !P0 ;  /* 0xff80000077072808 */ /* 0x000fe60004000000 */
[----:B------:R-:W-:Y:S01]  /*3820*/  MUFU.TANH R124, R19 ;  /* 0x00000013007c7308 */ /* 0x000fe20000002400 */
[----:B------:R-:W-:Y:S01]  /*3830*/  @P2 FSEL R11, R118, -INF , !P3 ;  /* 0xff800000760b2808 */ /* 0x000fe20005800000 */
[--C-:B------:R-:W-:Y:S01]  /*3840*/  FFMA.FTZ R134, R6, UR6, -R4.reuse ;  /* 0x0000000606867c23 */ /* 0x100fe20008010804 */
[----:B------:R-:W-:Y:S01]  /*3850*/  MOV R12, R117 ;  /* 0x00000075000c7202 */ /* 0x000fe20000000f00 */
[----:B------:R-:W-:Y:S01]  /*3860*/  FFMA.FTZ R135, R7, UR6, -R4 ;  /* 0x0000000607877c23 */ /* 0x000fe20008010804 */
[----:B------:R-:W-:Y:S01]  /*3870*/  MOV R13, R114 ;  /* 0x00000072000d7202 */ /* 0x000fe20000000f00 */
[--C-:B------:R-:W-:Y:S01]  /*3880*/  FFMA.FTZ R222, R11, UR6, -R5.reuse ;  /* 0x000000060bde7c23 */ /* 0x100fe20008010805 */
[----:B------:R-:W-:Y:S03]  /*3890*/  @P2 FSEL R12, R117, -INF , !P0 ;  /* 0xff800000750c2808 */ /* 0x000fe60004000000 */
[----:B------:R-:W2:Y:S01]  /*38a0*/  MUFU.TANH R137, R25 ;  /* 0x0000001900897308 */ /* 0x000ea20000002400 */
[----:B------:R-:W-:Y:S01]  /*38b0*/  @P2 FSEL R13, R114, -INF , !P5 ;  /* 0xff800000720d2808 */ /* 0x000fe20006800000 */
[----:B------:R-:W-:Y:S01]  /*38c0*/  FMUL.FTZ R24, R24, UR7 ;  /* 0x0000000718187c20 */ /* 0x000fe20008410000 */
[----:B------:R-:W-:Y:S01]  /*38d0*/  @P2 IADD3 R6, PT, PT, R10, 0x10, RZ ;  /* 0x000000100a062810 */ /* 0x000fe20007ffe0ff */
[--C-:B------:R-:W-:Y:S01]  /*38e0*/  FFMA.FTZ R223, R12, UR6, -R5.reuse ;  /* 0x000000060cdf7c23 */ /* 0x100fe20008010805 */
[C---:B------:R-:W-:Y:S01]  /*38f0*/  @P2 IADD3 R7, PT, PT, R10.reuse, 0x11, RZ ;  /* 0x000000110a072810 */ /* 0x040fe20007ffe0ff */
[----:B------:R-:W-:Y:S01]  /*3900*/  FFMA.FTZ R216, R13, UR6, -R5 ;  /* 0x000000060dd87c23 */ /* 0x000fe20008010805 */
[C---:B------:R-:W-:Y:S03]  /*3910*/  @P2 IADD3 R11, PT, PT, R10.reuse, 0x18, RZ ;  /* 0x000000180a0b2810 */ /* 0x040fe60007ffe0ff */
[----:B------:R-:W-:Y:S01]  /*3920*/  MUFU.TANH R138, R27 ;  /* 0x0000001b008a7308 */ /* 0x000fe20000002400 */
[----:B------:R-:W-:Y:S01]  /*3930*/  @P2 IADD3 R10, PT, PT, R10, 0x19, RZ ;  /* 0x000000190a0a2810 */ /* 0x000fe20007ffe0ff */
[----:B------:R-:W-:Y:S01]  /*3940*/  FMUL.FTZ R33, R33, UR7 ;  /* 0x0000000721217c20 */ /* 0x000fe20008410000 */
[----:B------:R-:W-:Y:S01]  /*3950*/  MOV R13, R121 ;  /* 0x00000079000d7202 */ /* 0x000fe20000000f00 */
[----:B------:R-:W-:Y:S01]  /*3960*/  FMUL.FTZ R28, R28, UR7 ;  /* 0x000000071c1c7c20 */ /* 0x000fe20008410000 */
[----:B------:R-:W-:Y:S01]  /*3970*/  MOV R12, R122 ;  /* 0x0000007a000c7202 */ /* 0x000fe20000000f00 */
[----:B------:R-:W-:Y:S01]  /*3980*/  FMUL.FTZ R29, R29, UR7 ;  /* 0x000000071d1d7c20 */ /* 0x000fe20008410000 */
[----:B------:R-:W-:Y:S03]  /*3990*/  @P2 FSEL R13, R121, -INF , !P0 ;  /* 0xff800000790d2808 */ /* 0x000fe60004000000 */
[----:B------:R-:W4:Y:S01]  /*39a0*/  MUFU.TANH R131, R23 ;  /* 0x0000001700837308 */ /* 0x000f220000002400 */
[----:B------:R-:W-:Y:S01]  /*39b0*/  @P2 FSEL R12, R122, -INF , !P0 ;  /* 0xff8000007a0c2808 */ /* 0x000fe20004000000 */
[----:B------:R-:W-:Y:S01]  /*39c0*/  FMUL.FTZ R34, R34, UR7 ;  /* 0x0000000722227c20 */ /* 0x000fe20008410000 */
[----:B------:R-:W-:Y:S01]  /*39d0*/  @P2 ISETP.GE.AND P0, PT, R10, R206, PT ;  /* 0x000000ce0a00220c */ /* 0x000fe20003f06270 */
[----:B------:R-:W-:Y:S01]  /*39e0*/  FMUL.FTZ R22, R22, UR7 ;  /* 0x0000000716167c20 */ /* 0x000fe20008410000 */
[----:B---3--:R-:W-:Y:S01]  /*39f0*/  F2FP.F16.F32.PACK_AB R10, R125, R126 ;  /* 0x0000007e7d0a723e */ /* 0x008fe200000000ff */
[----:B------:R-:W-:Y:S01]  /*3a00*/  FMUL.FTZ R35, R35, UR7 ;  /* 0x0000000723237c20 */ /* 0x000fe20008410000 */
[----:B------:R-:W-:Y:S03]  /*3a10*/  MOV R14, R113 ;  /* 0x00000071000e7202 */ /* 0x000fe60000000f00 */
[----:B------:R-:W3:Y:S01]  /*3a20*/  MUFU.TANH R224, R32 ;  /* 0x0000002000e07308 */ /* 0x000ee20000002400 */
[----:B------:R-:W-:Y:S01]  /*3a30*/  @P2 FSEL R14, R113, -INF , !P4 ;  /* 0xff800000710e2808 */ /* 0x000fe20006000000 */
[----:B------:R3:W-:Y:S01]  /*3a40*/  STS [R185+0x400], R10 ;  /* 0x0004000ab9007388 */ /* 0x0007e20000000800 */
[-C--:B------:R-:W-:Y:S01]  /*3a50*/  @P2 ISETP.GE.AND P4, PT, R6, R206.reuse, PT ;  /* 0x000000ce0600220c */ /* 0x080fe20003f86270 */
[----:B------:R-:W-:Y:S01]  /*3a60*/  FFMA.FTZ R242, R12, UR6, -R9 ;  /* 0x000000060cf27c23 */ /* 0x000fe20008010809 */
[----:B-1----:R-:W-:Y:S01]  /*3a70*/  F2FP.F16.F32.PACK_AB R6, R220, R221 ;  /* 0x000000dddc06723e */ /* 0x002fe200000000ff */
[--C-:B------:R-:W-:Y:S01]  /*3a80*/  FFMA.FTZ R248, R13, UR6, -R8.reuse ;  /* 0x000000060df87c23 */ /* 0x100fe20008010808 */
[-C--:B------:R-:W-:Y:S03]  /*3a90*/  @P2 ISETP.GE.AND P5, PT, R7, R206.reuse, PT ;  /* 0x000000ce0700220c */ /* 0x080fe60003fa6270 */
[----:B------:R-:W1:Y:S01]  /*3aa0*/  MUFU.TANH R127, R20 ;  /* 0x00000014007f7308 */ /* 0x000e620000002400 */
[----:B------:R-:W-:Y:S01]  /*3ab0*/  MOV R7, R123 ;  /* 0x0000007b00077202 */ /* 0x000fe20000000f00 */
[----:B------:R1:W-:Y:S01]  /*3ac0*/  STS [R185], R6 ;  /* 0x00000006b9007388 */ /* 0x0003e20000000800 */
[----:B------:R-:W-:Y:S01]  /*3ad0*/  @P2 FSEL R7, R123, -INF , !P3 ;  /* 0xff8000007b072808 */ /* 0x000fe20005800000 */
[--C-:B------:R-:W-:Y:S01]  /*3ae0*/  FFMA.FTZ R217, R14, UR6, -R5.reuse ;  /* 0x000000060ed97c23 */ /* 0x100fe20008010805 */
[----:B--2---:R-:W-:Y:S01]  /*3af0*/  MOV R12, R137 ;  /* 0x00000089000c7202 */ /* 0x004fe20000000f00 */
[----:B------:R-:W-:Y:S01]  /*3b00*/  FMUL.FTZ R26, R26, UR7 ;  /* 0x000000071a1a7c20 */ /* 0x000fe20008410000 */
[----:B------:R-:W-:Y:S03]  /*3b10*/  @P2 FSEL R12, R137, -INF , !P5 ;  /* 0xff800000890c2808 */ /* 0x000fe60006800000 */
[----:B------:R-:W2:Y:S01]  /*3b20*/  MUFU.TANH R136, R24 ;  /* 0x0000001800887308 */ /* 0x000ea20000002400 */
[----:B------:R-:W-:Y:S01]  /*3b30*/  @P2 ISETP.GE.AND P6, PT, R11, R206, PT ;  /* 0x000000ce0b00220c */ /* 0x000fe20003fc6270 */
[--C-:B------:R-:W-:Y:S01]  /*3b40*/  FFMA.FTZ R247, R7, UR6, -R8.reuse ;  /* 0x0000000607f77c23 */ /* 0x100fe20008010808 */
[----:B----4-:R-:W-:Y:S01]  /*3b50*/  MOV R7, R131 ;  /* 0x0000008300077202 */ /* 0x010fe20000000f00 */
[----:B------:R-:W-:Y:S01]  /*3b60*/  FFMA.FTZ R235, R12, UR6, -R5 ;  /* 0x000000060ceb7c23 */ /* 0x000fe20008010805 */
[----:B------:R-:W-:Y:S01]  /*3b70*/  @P2 FSEL R7, R131, -INF , !P5 ;  /* 0xff80000083072808 */ /* 0x000fe20006800000 */
[----:B------:R-:W-:Y:S01]  /*3b80*/  FMUL.FTZ R30, R30, UR7 ;  /* 0x000000071e1e7c20 */ /* 0x000fe20008410000 */
[----:B---3--:R-:W-:Y:S03]  /*3b90*/  MOV R12, R224 ;  /* 0x000000e0000c7202 */ /* 0x008fe60000000f00 */
[----:B------:R-:W3:Y:S01]  /*3ba0*/  MUFU.TANH R226, R33 ;  /* 0x0000002100e27308 */ /* 0x000ee20000002400 */
[----:B------:R-:W-:Y:S01]  /*3bb0*/  @P2 FSEL R12, R224, -INF , !P6 ;  /* 0xff800000e00c2808 */ /* 0x000fe20007000000 */
[--C-:B------:R-:W-:Y:S01]  /*3bc0*/  FFMA.FTZ R239, R7, UR6, -R9.reuse ;  /* 0x0000000607ef7c23 */ /* 0x100fe20008010809 */
[----:B------:R-:W-:Y:S01]  /*3bd0*/  MOV R10, R129 ;  /* 0x00000081000a7202 */ /* 0x000fe20000000f00 */
[----:B------:R-:W-:Y:S01]  /*3be0*/  FMUL.FTZ R31, R31, UR7 ;  /* 0x000000071f1f7c20 */ /* 0x000fe20008410000 */
[----:B------:R-:W-:Y:S01]  /*3bf0*/  @P2 FSEL R10, R129, -INF , !P5 ;  /* 0xff800000810a2808 */ /* 0x000fe20006800000 */
[--C-:B------:R-:W-:Y:S01]  /*3c00*/  FFMA.FTZ R244, R12, UR6, -R8.reuse ;  /* 0x000000060cf47c23 */ /* 0x100fe20008010808 */
[----:B-1----:R-:W-:Y:S03]  /*3c10*/  MOV R11, R127 ;  /* 0x0000007f000b7202 */ /* 0x002fe60000000f00 */
[----:B------:R-:W1:Y:S01]  /*3c20*/  MUFU.TANH R218, R28 ;  /* 0x0000001c00da7308 */ /* 0x000e620000002400 */
[----:B------:R-:W-:Y:S01]  /*3c30*/  @P2 FSEL R11, R127, -INF , !P4 ;  /* 0xff8000007f0b2808 */ /* 0x000fe20006000000 */
[--C-:B------:R-:W-:Y:S01]  /*3c40*/  FFMA.FTZ R245, R10, UR6, -R8.reuse ;  /* 0x000000060af57c23 */ /* 0x100fe20008010808 */
[----:B------:R-:W-:Y:S01]  /*3c50*/  MOV R6, R124 ;  /* 0x0000007c00067202 */ /* 0x000fe20000000f00 */
[----:B------:R-:W-:Y:S01]  /*3c60*/  FFMA.FTZ R121, -R121, R121, 1 ;  /* 0x3f80000079797423 */ /* 0x000fe20000010179 */
[----:B------:R-:W-:Y:S01]  /*3c70*/  @P2 FSEL R6, R124, -INF , !P3 ;  /* 0xff8000007c062808 */ /* 0x000fe20005800000 */
[----:B------:R-:W-:Y:S01]  /*3c80*/  FFMA.FTZ R246, R11, UR6, -R8 ;  /* 0x000000060bf67c23 */ /* 0x000fe20008010808 */
[----:B------:R-:W-:Y:S03]  /*3c90*/  MOV R10, R138 ;  /* 0x0000008a000a7202 */ /* 0x000fe60000000f00 */
[----:B------:R-:W4:Y:S01]  /*3ca0*/  MUFU.TANH R219, R29 ;  /* 0x0000001d00db7308 */ /* 0x000f220000002400 */
[----:B------:R-:W-:Y:S01]  /*3cb0*/  @P2 FSEL R10, R138, -INF , !P5 ;  /* 0xff8000008a0a2808 */ /* 0x000fe20006800000 */
[----:B------:R-:W-:Y:S01]  /*3cc0*/  FFMA.FTZ R241, R6, UR6, -R9 ;  /* 0x0000000606f17c23 */ /* 0x000fe20008010809 */
[----:B--2---:R-:W-:Y:S01]  /*3cd0*/  MOV R6, R136 ;  /* 0x0000008800067202 */ /* 0x004fe20000000f00 */
[----:B------:R-:W-:Y:S01]  /*3ce0*/  FFMA.FTZ R123, -R123, R123, 1 ;  /* 0x3f8000007b7b7423 */ /* 0x000fe2000001017b */
[----:B------:R-:W-:Y:S01]  /*3cf0*/  @P2 FSEL R6, R136, -INF , !P4 ;  /* 0xff80000088062808 */ /* 0x000fe20006000000 */
[----:B------:R-:W-:Y:S01]  /*3d00*/  FFMA.FTZ R231, R10, UR6, -R4 ;  /* 0x000000060ae77c23 */ /* 0x000fe20008010804 */
[----:B---3--:R-:W-:Y:S03]  /*3d10*/  MOV R10, R226 ;  /* 0x000000e2000a7202 */ /* 0x008fe60000000f00 */
[----:B------:R-:W2:Y:S01]  /*3d20*/  MUFU.TANH R227, R34 ;  /* 0x0000002200e37308 */ /* 0x000ea20000002400 */
[----:B------:R-:W-:Y:S01]  /*3d30*/  @P2 FSEL R10, R226, -INF , !P0 ;  /* 0xff800000e20a2808 */ /* 0x000fe20004000000 */
[--C-:B------:R-:W-:Y:S01]  /*3d40*/  FFMA.FTZ R236, R6, UR6, -R5.reuse ;  /* 0x0000000606ec7c23 */ /* 0x100fe20008010805 */
[----:B-1----:R-:W-:Y:S01]  /*3d50*/  MOV R7, R218 ;  /* 0x000000da00077202 */ /* 0x002fe20000000f00 */
[----:B------:R-:W-:Y:S01]  /*3d60*/  FFMA.FTZ R127, -R127, R127, 1 ;  /* 0x3f8000007f7f7423 */ /* 0x000fe2000001017f */
[----:B------:R-:W-:Y:S01]  /*3d70*/  @P2 FSEL R7, R218, -INF , !P6 ;  /* 0xff800000da072808 */ /* 0x000fe20007000000 */
[----:B------:R-:W-:Y:S01]  /*3d80*/  FFMA.FTZ R8, R10, UR6, -R8 ;  /* 0x000000060a087c23 */ /* 0x000fe20008010808 */
[----:B------:R-:W-:Y:S03]  /*3d90*/  IADD3 R104, PT, PT, R180, R128, RZ ;  /* 0x00000080b4687210 */ /* 0x000fe60007ffe0ff */
[----:B------:R-:W1:Y:S01]  /*3da0*/  MUFU.TANH R130, R22 ;  /* 0x0000001600827308 */ /* 0x000e620000002400 */
[----:B------:R-:W-:Y:S01]  /*3db0*/  FFMA.FTZ R129, -R129, R129, 1 ;  /* 0x3f80000081817423 */ /* 0x000fe20000010181 */
[----:B----4-:R-:W-:Y:S01]  /*3dc0*/  MOV R6, R219 ;  /* 0x000000db00067202 */ /* 0x010fe20000000f00 */
[--C-:B------:R-:W-:Y:S01]  /*3dd0*/  FFMA.FTZ R234, R7, UR6, -R5.reuse ;  /* 0x0000000607ea7c23 */ /* 0x100fe20008010805 */
[----:B------:R-:W-:Y:S01]  /*3de0*/  @P2 FSEL R6, R219, -INF , !P0 ;  /* 0xff800000db062808 */ /* 0x000fe20004000000 */
[----:B------:R-:W-:Y:S01]  /*3df0*/  FFMA.FTZ R224, -R224, R224, 1 ;  /* 0x3f800000e0e07423 */ /* 0x000fe200000101e0 */
[----:B------:R-:W-:Y:S01]  /*3e00*/  FFMA.FTZ R226, -R226, R226, 1 ;  /* 0x3f800000e2e27423 */ /* 0x000fe200000101e2 */
[----:B------:R-:W-:Y:S03]  /*3e10*/  FFMA.FTZ R110, -R110, R110, 1 ;  /* 0x3f8000006e6e7423 */ /* 0x000fe6000001016e */
[----:B------:R-:W3:Y:S01]  /*3e20*/  MUFU.TANH R228, R35 ;  /* 0x0000002300e47308 */ /* 0x000ee20000002400 */
[----:B------:R-:W-:Y:S01]  /*3e30*/  FFMA.FTZ R5, R6, UR6, -R5 ;  /* 0x0000000606057c23 */ /* 0x000fe20008010805 */
[----:B--2---:R-:W-:Y:S01]  /*3e40*/  MOV R7, R227 ;  /* 0x000000e300077202 */ /* 0x004fe20000000f00 */
[----:B------:R-:W-:Y:S01]  /*3e50*/  FMUL.FTZ R121, R121, UR7 ;  /* 0x0000000779797c20 */ /* 0x000fe20008410000 */
[----:B------:R-:W-:Y:S01]  /*3e60*/  @P2 FSEL R7, R227, -INF , !P6 ;  /* 0xff800000e3072808 */ /* 0x000fe20007000000 */
[----:B------:R-:W-:Y:S01]  /*3e70*/  FMUL.FTZ R123, R123, UR7 ;  /* 0x000000077b7b7c20 */ /* 0x000fe20008410000 */
[----:B------:R-:W-:Y:S01]  /*3e80*/  FMUL.FTZ R127, R127, UR7 ;  /* 0x000000077f7f7c20 */ /* 0x000fe20008410000 */
[----:B------:R-:W-:Y:S03]  /*3e90*/  FMUL.FTZ R129, R129, UR7 ;  /* 0x0000000781817c20 */ /* 0x000fe60008410000 */
[----:B------:R-:W-:Y:S01]  /*3ea0*/  MUFU.EX2 R248, R248 ;  /* 0x000000f800f87308 */ /* 0x000fe20000000800 */
[--C-:B------:R-:W-:Y:S01]  /*3eb0*/  FFMA.FTZ R238, R7, UR6, -R9.reuse ;  /* 0x0000000607ee7c23 */ /* 0x100fe20008010809 */
[----:B-1----:R-:W-:Y:S01]  /*3ec0*/  MOV R13, R130 ;  /* 0x00000082000d7202 */ /* 0x002fe20000000f00 */
[----:B------:R-:W-:Y:S07]  /*3ed0*/  FMUL.FTZ R224, R224, UR7 ;  /* 0x00000007e0e07c20 */ /* 0x000fee0008410000 */
[----:B------:R-:W1:Y:S01]  /*3ee0*/  MUFU.EX2 R247, R247 ;  /* 0x000000f700f77308 */ /* 0x000e620000000800 */
[----:B------:R-:W-:Y:S01]  /*3ef0*/  @P2 FSEL R13, R130, -INF , !P4 ;  /* 0xff800000820d2808 */ /* 0x000fe20006000000 */
[----:B------:R-:W-:Y:S01]  /*3f00*/  FMUL.FTZ R226, R226, UR7 ;  /* 0x00000007e2e27c20 */ /* 0x000fe20008410000 */
[----:B------:R-:W-:Y:S07]  /*3f10*/  FMUL.FTZ R110, R110, UR7 ;  /* 0x000000076e6e7c20 */ /* 0x000fee0008410000 */
[----:B------:R-:W-:Y:S01]  /*3f20*/  MUFU.EX2 R242, R242 ;  /* 0x000000f200f27308 */ /* 0x000fe20000000800 */
[----:B------:R-:W-:Y:S01]  /*3f30*/  FFMA.FTZ R122, -R122, R122, 1 ;  /* 0x3f8000007a7a7423 */ /* 0x000fe2000001017a */
[----:B---3--:R-:W-:Y:S01]  /*3f40*/  MOV R6, R228 ;  /* 0x000000e400067202 */ /* 0x008fe20000000f00 */
[--C-:B------:R-:W-:Y:S07]  /*3f50*/  FFMA.FTZ R240, R13, UR6, -R9.reuse ;  /* 0x000000060df07c23 */ /* 0x100fee0008010809 */
[----:B------:R-:W2:Y:S01]  /*3f60*/  MUFU.EX2 R241, R241 ;  /* 0x000000f100f17308 */ /* 0x000ea20000000800 */
[----:B------:R-:W-:Y:S01]  /*3f70*/  @P2 FSEL R6, R228, -INF , !P0 ;  /* 0xff800000e4062808 */ /* 0x000fe20004000000 */
[----:B------:R-:W-:Y:S01]  /*3f80*/  FFMA.FTZ R124, -R124, R124, 1 ;  /* 0x3f8000007c7c7423 */ /* 0x000fe2000001017c */
[----:B------:R-:W-:Y:S07]  /*3f90*/  FFMA.FTZ R130, -R130, R130, 1 ;  /* 0x3f80000082827423 */ /* 0x000fee0000010182 */
[----:B------:R-:W-:Y:S01]  /*3fa0*/  MUFU.EX2 R217, R217 ;  /* 0x000000d900d97308 */ /* 0x000fe20000000800 */
[----:B------:R-:W-:Y:S01]  /*3fb0*/  FFMA.FTZ R131, -R131, R131, 1 ;  /* 0x3f80000083837423 */ /* 0x000fe20000010183 */
[----:B------:R-:W-:Y:S01]  /*3fc0*/  FFMA.FTZ R9, R6, UR6, -R9 ;  /* 0x0000000606097c23 */ /* 0x000fe20008010809 */
[----:B-1----:R-:W-:Y:S07]  /*3fd0*/  F2FP.F16.F32.PACK_AB R7, R247, R248 ;  /* 0x000000f8f707723e */ /* 0x002fee00000000ff */
[----:B------:R-:W1:Y:S01]  /*3fe0*/  MUFU.EX2 R216, R216 ;  /* 0x000000d800d87308 */ /* 0x000e620000000800 */
[----:B------:R-:W-:Y:S01]  /*3ff0*/  FFMA.FTZ R227, -R227, R227, 1 ;  /* 0x3f800000e3e37423 */ /* 0x000fe200000101e3 */
[----:B------:R-:W-:Y:S01]  /*4000*/  FFMA.FTZ R228, -R228, R228, 1 ;  /* 0x3f800000e4e47423 */ /* 0x000fe200000101e4 */
[----:B------:R-:W-:Y:S07]  /*4010*/  FMUL.FTZ R122, R122, UR7 ;  /* 0x000000077a7a7c20 */ /* 0x000fee0008410000 */
[----:B------:R1:W-:Y:S01]  /*4020*/  MUFU.EX2 R243, R8 ;  /* 0x0000000800f37308 */ /* 0x0003e20000000800 */
[----:B------:R-:W-:Y:S01]  /*4030*/  STS [R209], R7 ;  /* 0x00000007d1007388 */ /* 0x000fe20000000800 */
[----:B--2---:R-:W-:Y:S01]  /*4040*/  F2FP.F16.F32.PACK_AB R6, R241, R242 ;  /* 0x000000f2f106723e */ /* 0x004fe200000000ff */
[----:B------:R-:W-:Y:S07]  /*4050*/  FMUL.FTZ R124, R124, UR7 ;  /* 0x000000077c7c7c20 */ /* 0x000fee0008410000 */
[----:B------:R-:W2:Y:S01]  /*4060*/  MUFU.TANH R139, R26 ;  /* 0x0000001a008b7308 */ /* 0x000ea20000002400 */
[----:B------:R-:W-:Y:S01]  /*4070*/  FMUL.FTZ R130, R130, UR7 ;  /* 0x0000000782827c20 */ /* 0x000fe20008410000 */
[----:B------:R-:W-:Y:S01]  /*4080*/  FMUL.FTZ R131, R131, UR7 ;  /* 0x0000000783837c20 */ /* 0x000fe20008410000 */
[----:B------:R-:W-:Y:S01]  /*4090*/  STS [R209+0x400], R6 ;  /* 0x00040006d1007388 */ /* 0x000fe20000000800 */
[----:B------:R-:W-:Y:S01]  /*40a0*/  FMUL.FTZ R227, R227, UR7 ;  /* 0x00000007e3e37c20 */ /* 0x000fe20008410000 */
[----:B------:R-:W-:Y:S05]  /*40b0*/  FMUL.FTZ R228, R228, UR7 ;  /* 0x00000007e4e47c20 */ /* 0x000fea0008410000 */
[----:B------:R-:W-:Y:S01]  /*40c0*/  MUFU.EX2 R211, R211 ;  /* 0x000000d300d37308 */ /* 0x000fe20000000800 */
[----:B-1----:R-:W-:Y:S09]  /*40d0*/  F2FP.F16.F32.PACK_AB R8, R216, R217 ;  /* 0x000000d9d808723e */ /* 0x002ff200000000ff */
[----:B------:R-:W1:Y:S01]  /*40e0*/  MUFU.EX2 R182, R182 ;  /* 0x000000b600b67308 */ /* 0x000e620000000800 */
[----:B------:R3:W-:Y:S09]  /*40f0*/  STS [R185+0x1000], R8 ;  /* 0x00100008b9007388 */ /* 0x0007f20000000800 */
[----:B------:R1:W-:Y:S01]  /*4100*/  MUFU.EX2 R233, R5 ;  /* 0x0000000500e97308 */ /* 0x0003e20000000800 */
[----:B--2---:R-:W-:Y:S09]  /*4110*/  MOV R11, R139 ;  /* 0x0000008b000b7202 */ /* 0x004ff20000000f00 */
[----:B------:R-:W2:Y:S01]  /*4120*/  MUFU.TANH R132, R30 ;  /* 0x0000001e00847308 */ /* 0x000ea20000002400 */
[----:B------:R-:W-:Y:S05]  /*4130*/  @P2 FSEL R11, R139, -INF , !P4 ;  /* 0xff8000008b0b2808 */ /* 0x000fea0006000000 */
[--C-:B------:R-:W-:Y:S04]  /*4140*/  FFMA.FTZ R232, R11, UR6, -R4.reuse ;  /* 0x000000060be87c23 */ /* 0x100fe80008010804 */
[----:B------:R-:W4:Y:S01]  /*4150*/  MUFU.TANH R133, R31 ;  /* 0x0000001f00857308 */ /* 0x000f220000002400 */
[----:B-1----:R-:W-:Y:S05]  /*4160*/  F2FP.F16.F32.PACK_AB R5, R182, R211 ;  /* 0x000000d3b605723e */ /* 0x002fea00000000ff */
[----:B------:R1:W-:Y:S04]  /*4170*/  STS [R185+0x1400], R5 ;  /* 0x00140005b9007388 */ /* 0x0003e80000000800 */
[----:B------:R-:W-:Y:S01]  /*4180*/  MUFU.EX2 R223, R223 ;  /* 0x000000df00df7308 */ /* 0x000fe20000000800 */
[----:B--2---:R-:W-:Y:S09]  /*4190*/  MOV R13, R132 ;  /* 0x00000084000d7202 */ /* 0x004ff20000000f00 */
[----:B------:R-:W3:Y:S01]  /*41a0*/  MUFU.EX2 R222, R222 ;  /* 0x000000de00de7308 */ /* 0x000ee20000000800 */
[----:B------:R-:W-:Y:S09]  /*41b0*/  @P2 FSEL R13, R132, -INF , !P6 ;  /* 0xff800000840d2808 */ /* 0x000ff20007000000 */
[----:B------:R-:W-:Y:S01]  /*41c0*/  MUFU.EX2 R135, R135 ;  /* 0x0000008700877308 */ /* 0x000fe20000000800 */
[----:B----4-:R-:W-:Y:S01]  /*41d0*/  MOV R11, R133 ;  /* 0x00000085000b7202 */ /* 0x010fe20000000f00 */
[--C-:B------:R-:W-:Y:S08]  /*41e0*/  FFMA.FTZ R230, R13, UR6, -R4.reuse ;  /* 0x000000060de67c23 */ /* 0x100ff00008010804 */
[----:B------:R-:W2:Y:S01]  /*41f0*/  MUFU.EX2 R134, R134 ;  /* 0x0000008600867308 */ /* 0x000ea20000000800 */
[----:B------:R-:W-:Y:S09]  /*4200*/  @P2 FSEL R11, R133, -INF , !P0 ;  /* 0xff800000850b2808 */ /* 0x000ff20004000000 */
[----:B------:R-:W-:Y:S01]  /*4210*/  MUFU.EX2 R246, R246 ;  /* 0x000000f600f67308 */ /* 0x000fe20000000800 */
[----:B------:R-:W-:Y:S01]  /*4220*/  FFMA.FTZ R4, R11, UR6, -R4 ;  /* 0x000000060b047c23 */ /* 0x000fe20008010804 */
[----:B---3--:R-:W-:Y:S08]  /*4230*/  F2FP.F16.F32.PACK_AB R8, R222, R223 ;  /* 0x000000dfde08723e */ /* 0x008ff000000000ff */
[----:B------:R-:W3:Y:S10]  /*4240*/  MUFU.EX2 R245, R245 ;  /* 0x000000f500f57308 */ /* 0x000ef40000000800 */
[----:B------:R-:W-:Y:S01]  /*4250*/  MUFU.EX2 R240, R240 ;  /* 0x000000f000f07308 */ /* 0x000fe20000000800 */
[----:B------:R-:W-:Y:S01]  /*4260*/  STS [R209+0x1000], R8 ;  /* 0x00100008d1007388 */ /* 0x000fe20000000800 */
[----:B--2---:R-:W-:Y:S08]  /*4270*/  F2FP.F16.F32.PACK_AB R7, R134, R135 ;  /* 0x000000878607723e */ /* 0x004ff000000000ff */
[----:B------:R-:W1:Y:S01]  /*4280*/  MUFU.EX2 R239, R239 ;  /* 0x000000ef00ef7308 */ /* 0x000e620000000800 */
[----:B------:R-:W-:Y:S09]  /*4290*/  STS [R209+0x1400], R7 ;  /* 0x00140007d1007388 */ /* 0x000ff20000000800 */
[----:B------:R-:W2:Y:S01]  /*42a0*/  MUFU.EX2 R244, R244 ;  /* 0x000000f400f47308 */ /* 0x000ea20000000800 */
[----:B---3--:R-:W-:Y:S09]  /*42b0*/  F2FP.F16.F32.PACK_AB R6, R245, R246 ;  /* 0x000000f6f506723e */ /* 0x008ff200000000ff */
[----:B------:R2:W-:Y:S01]  /*42c0*/  MUFU.EX2 R229, R4 ;  /* 0x0000000400e57308 */ /* 0x0005e20000000800 */
[----:B------:R3:W-:Y:S09]  /*42d0*/  STS [R187], R6 ;  /* 0x00000006bb007388 */ /* 0x0007f20000000800 */
[----:B------:R-:W-:Y:S01]  /*42e0*/  MUFU.EX2 R238, R238 ;  /* 0x000000ee00ee7308 */ /* 0x000fe20000000800 */
[----:B-1----:R-:W-:Y:S09]  /*42f0*/  F2FP.F16.F32.PACK_AB R5, R239, R240 ;  /* 0x000000f0ef05723e */ /* 0x002ff200000000ff */
[----:B------:R-:W3:Y:S01]  /*4300*/  MUFU.EX2 R237, R9 ;  /* 0x0000000900ed7308 */ /* 0x000ee20000000800 */
[----:B------:R1:W-:Y:S09]  /*4310*/  STS [R187+0x400], R5 ;  /* 0x00040005bb007388 */ /* 0x0003f20000000800 */
[----:B------:R-:W-:Y:S01]  /*4320*/  MUFU.EX2 R236, R236 ;  /* 0x000000ec00ec7308 */ /* 0x000fe20000000800 */
[----:B--2---:R-:W-:Y:S09]  /*4330*/  F2FP.F16.F32.PACK_AB R4, R243, R244 ;  /* 0x000000f4f304723e */ /* 0x004ff200000000ff */
[----:B------:R-:W2:Y:S01]  /*4340*/  MUFU.EX2 R235, R235 ;  /* 0x000000eb00eb7308 */ /* 0x000ea20000000800 */
[----:B------:R4:W-:Y:S09]  /*4350*/  STS [R225], R4 ;  /* 0x00000004e1007388 */ /* 0x0009f20000000800 */
[----:B------:R-:W-:Y:S10]  /*4360*/  MUFU.EX2 R232, R232 ;  /* 0x000000e800e87308 */ /* 0x000ff40000000800 */
[----:B------:R-:W1:Y:S10]  /*4370*/  MUFU.EX2 R231, R231 ;  /* 0x000000e700e77308 */ /* 0x000e740000000800 */
[----:B------:R-:W4:Y:S01]  /*4380*/  MUFU.EX2 R234, R234 ;  /* 0x000000ea00ea7308 */ /* 0x000f220000000800 */
[----:B---3--:R-:W-:Y:S02]  /*4390*/  F2FP.F16.F32.PACK_AB R6, R237, R238 ;  /* 0x000000eeed06723e */ /* 0x008fe400000000ff */
[----:B--2---:R-:W-:Y:S07]  /*43a0*/  F2FP.F16.F32.PACK_AB R8, R235, R236 ;  /* 0x000000eceb08723e */ /* 0x004fee00000000ff */
[----:B------:R-:W2:Y:S01]  /*43b0*/  MUFU.EX2 R230, R230 ;  /* 0x000000e600e67308 */ /* 0x000ea20000000800 */
[----:B------:R-:W-:Y:S01]  /*43c0*/  STS [R225+0x400], R6 ;  /* 0x00040006e1007388 */ /* 0x000fe20000000800 */
[----:B-1----:R-:W-:Y:S03]  /*43d0*/  F2FP.F16.F32.PACK_AB R7, R231, R232 ;  /* 0x000000e8e707723e */ /* 0x002fe600000000ff */
[----:B------:R-:W-:Y:S01]  /*43e0*/  STS [R187+0x1000], R8 ;  /* 0x00100008bb007388 */ /* 0x000fe20000000800 */
[----:B----4-:R-:W-:Y:S03]  /*43f0*/  F2FP.F16.F32.PACK_AB R5, R233, R234 ;  /* 0x000000eae905723e */ /* 0x010fe600000000ff */
[----:B------:R-:W-:Y:S01]  /*4400*/  STS [R187+0x1400], R7 ;  /* 0x00140007bb007388 */ /* 0x000fe20000000800 */
        /* <DEDUP_REMOVED lines=27> */
[-C--:B------:R-:W-:Y:S08]  /*45c0*/  HMMA.16816.F32 R12, R100, R158.reuse, R12 ;  /* 0x0000009e640c723c */ /* 0x080ff0000000180c */
[C---:B------:R-:W-:Y:S08]  /*45d0*/  HMMA.16816.F32 R16, R104.reuse, R158, R16 ;  /* 0x0000009e6810723c */ /* 0x040ff00000001810 */
[-C--:B------:R-:W-:Y:S08]  /*45e0*/  HMMA.16816.F32 R20, R104, R160.reuse, R20 ;  /* 0x000000a06814723c */ /* 0x080ff00000001814 */
[C---:B------:R-:W-:Y:S08]  /*45f0*/  HMMA.16816.F32 R24, R100.reuse, R160, R24 ;  /* 0x000000a06418723c */ /* 0x040ff00000001818 */
[-C--:B------:R-:W-:Y:S03]  /*4600*/  HMMA.16816.F32 R28, R100, R162.reuse, R28 ;  /* 0x000000a2641c723c */ /* 0x080fe6000000181c */
[C---:B------:R-:W-:Y:S04]  /*4610*/  LEA R100, P0, R183.reuse, R250, 0x2 ;  /* 0x000000fab7647211 */ /* 0x040fe800078010ff */
[----:B------:R-:W-:Y:S01]  /*4620*/  LEA.HI.X R101, R183, R251, RZ, 0x2, P0 ;  /* 0x000000fbb7657211 */ /* 0x000fe200000f14ff */
[----:B------:R-:W-:Y:S01]  /*4630*/  HMMA.16816.F32 R32, R104, R162, R32 ;  /* 0x000000a26820723c */ /* 0x000fe20000001820 */
[----:B------:R-:W-:Y:S08]  /*4640*/  LDSM.16.M88.4 R104, [R108+0x5000] ;  /* 0x005000006c68783b */ /* 0x000ff00000000200 */
[----:B------:R-:W2:Y:S04]  /*4650*/  LDG.E R252, desc[UR24][R100.64] ;  /* 0x0000001864fc7981 */ /* 0x000ea8000c1e1900 */
[----:B------:R-:W3:Y:S04]  /*4660*/  LDG.E R251, desc[UR24][R100.64+0x20] ;  /* 0x0000201864fb7981 */ /* 0x000ee8000c1e1900 */
[----:B------:R-:W5:Y:S04]  /*4670*/  LDG.E R250, desc[UR24][R100.64+0x80] ;  /* 0x0000801864fa7981 */ /* 0x000f68000c1e1900 */
[----:B------:R1:W5:Y:S04]  /*4680*/  LDG.E R249, desc[UR24][R100.64+0xa0] ;  /* 0x0000a01864f97981 */ /* 0x000368000c1e1900 */
[----:B-1----:R-:W1:Y:S02]  /*4690*/  LDSM.16.M88.4 R100, [R108+0x4000] ;  /* 0x004000006c64783b */ /* 0x002e640000000200 */
[-C--:B-1----:R-:W-:Y:S08]  /*46a0*/  HMMA.16816.F32 R4, R100, R164.reuse, R4 ;  /* 0x000000a46404723c */ /* 0x082ff00000001804 */
[C---:B------:R-:W-:Y:S08]  /*46b0*/  HMMA.16816.F32 R8, R104.reuse, R164, R8 ;  /* 0x000000a46808723c */ /* 0x040ff00000001808 */
[-C--:B------:R-:W-:Y:S08]  /*46c0*/  HMMA.16816.F32 R12, R104, R166.reuse, R12 ;  /* 0x000000a6680c723c */ /* 0x080ff0000000180c */
[C---:B------:R-:W-:Y:S08]  /*46d0*/  HMMA.16816.F32 R16, R100.reuse, R166, R16 ;  /* 0x000000a66410723c */ /* 0x040ff00000001810 */
[-C--:B------:R-:W-:Y:S08]  /*46e0*/  HMMA.16816.F32 R20, R100, R168.reuse, R20 ;  /* 0x000000a86414723c */ /* 0x080ff00000001814 */
        /* <DEDUP_REMOVED lines=8> */
[----:B------:R-:W-:Y:S01]  /*4770*/  IADD3 R5, PT, PT, R205, 0x1, RZ ;  /* 0x00000001cd057810 */ /* 0x000fe20007ffe0ff */
[----:B------:R-:W-:Y:S01]  /*4780*/  FMUL.FTZ R221, R221, R4 ;  /* 0x00000004dddd7220 */ /* 0x000fe20000410000 */
[----:B------:R-:W-:Y:S01]  /*4790*/  FFMA.FTZ R4, -R111, R111, 1 ;  /* 0x3f8000006f047423 */ /* 0x000fe2000001016f */
[C---:B------:R-:W-:Y:S01]  /*47a0*/  FADD.FTZ R20, -R252.reuse, R20 ;  /* 0x00000014fc147221 */ /* 0x040fe20000010100 */
[----:B------:R-:W-:Y:S01]  /*47b0*/  ISETP.NE.AND P0, PT, R5, 0x1, PT ;  /* 0x000000010500780c */ /* 0x000fe20003f05270 */
[C---:B------:R-:W-:Y:S05]  /*47c0*/  FADD.FTZ R21, -R252.reuse, R21 ;  /* 0x00000015fc157221 */ /* 0x040fea0000010100 */
[C---:B------:R-:W-:Y:S01]  /*47d0*/  FADD.FTZ R32, -R252.reuse, R32 ;  /* 0x00000020fc207221 */ /* 0x040fe20000010100 */
[----:B------:R-:W-:Y:S01]  /*47e0*/  FADD.FTZ R33, -R252, R33 ;  /* 0x00000021fc217221 */ /* 0x000fe20000010100 */
[C---:B---3--:R-:W-:Y:S01]  /*47f0*/  FADD.FTZ R6, -R251.reuse, R6 ;  /* 0x00000006fb067221 */ /* 0x048fe20000010100 */
[----:B------:R-:W-:Y:S01]  /*4800*/  FADD.FTZ R7, -R251, R7 ;  /* 0x00000007fb077221 */ /* 0x000fe20000010100 */
[----:B------:R-:W-:Y:S01]  /*4810*/  FMUL.FTZ R4, R4, UR7 ;  /* 0x0000000704047c20 */ /* 0x000fe20008410000 */
[----:B------:R-:W-:Y:S01]  /*4820*/  FMUL.FTZ R16, R248, R16 ;  /* 0x00000010f8107220 */ /* 0x000fe20000410000 */
[----:B------:R-:W-:Y:S01]  /*4830*/  FMUL.FTZ R17, R247, R17 ;  /* 0x00000011f7117220 */ /* 0x000fe20000410000 */
[----:B------:R-:W-:Y:S01]  /*4840*/  FMUL.FTZ R20, R246, R20 ;  /* 0x00000014f6147220 */ /* 0x000fe20000410000 */
[----:B------:R-:W-:Y:S01]  /*4850*/  FMUL.FTZ R21, R245, R21 ;  /* 0x00000015f5157220 */ /* 0x000fe20000410000 */
[----:B------:R-:W-:Y:S01]  /*4860*/  FMUL.FTZ R32, R244, R32 ;  /* 0x00000020f4207220 */ /* 0x000fe20000410000 */
[----:B------:R-:W-:Y:S01]  /*4870*/  FMUL.FTZ R33, R243, R33 ;  /* 0x00000021f3217220 */ /* 0x000fe20000410000 */
[----:B------:R-:W-:Y:S01]  /*4880*/  FMUL.FTZ R6, R126, R6 ;  /* 0x000000067e067220 */ /* 0x000fe20000410000 */
[----:B------:R-:W-:Y:S01]  /*4890*/  FMUL.FTZ R7, R125, R7 ;  /* 0x000000077d077220 */ /* 0x000fe20000410000 */
        /* <DEDUP_REMOVED lines=32> */
[----:B------:R-:W-:Y:S01]  /*4aa0*/  FMUL.FTZ R35, R35, R228 ;  /* 0x000000e423237220 */ /* 0x000fe20000410000 */
        /* <DEDUP_REMOVED lines=25> */
.L_x_991:
[----:B-----5:R-:W-:Y:S01]  /*4c40*/  FADD.FTZ R9, -R250, R9 ;  /* 0x00000009fa097221 */ /* 0x020fe20000010100 */
[----:B------:R-:W-:Y:S01]  /*4c50*/  FFMA.FTZ R114, -R114, R114, 1 ;  /* 0x3f80000072727423 */ /* 0x000fe20000010172 */
[----:B------:R-:W-:Y:S01]  /*4c60*/  FADD.FTZ R11, -R249, R11 ;  /* 0x0000000bf90b7221 */ /* 0x000fe20000010100 */
[----:B------:R-:W-:Y:S01]  /*4c70*/  FFMA.FTZ R116, -R116, R116, 1 ;  /* 0x3f80000074747423 */ /* 0x000fe20000010174 */
[----:B------:R-:W-:Y:S01]  /*4c80*/  FADD.FTZ R8, -R250, R8 ;  /* 0x00000008fa087221 */ /* 0x000fe20000010100 */
[----:B------:R-:W-:Y:S01]  /*4c90*/  FFMA.FTZ R113, -R113, R113, 1 ;  /* 0x3f80000071717423 */ /* 0x000fe20000010171 */
[----:B------:R-:W-:Y:S01]  /*4ca0*/  FADD.FTZ R10, -R249, R10 ;  /* 0x0000000af90a7221 */ /* 0x000fe20000010100 */
[----:B------:R-:W-:Y:S01]  /*4cb0*/  FFMA.FTZ R115, -R115, R115, 1 ;  /* 0x3f80000073737423 */ /* 0x000fe20000010173 */
[----:B------:R-:W-:Y:S01]  /*4cc0*/  FMUL.FTZ R9, R216, R9 ;  /* 0x00000009d8097220 */ /* 0x000fe20000410000 */
[----:B------:R-:W-:Y:S01]  /*4cd0*/  FMUL.FTZ R114, R114, UR7 ;  /* 0x0000000772727c20 */ /* 0x000fe20008410000 */
[----:B------:R-:W-:Y:S01]  /*4ce0*/  FMUL.FTZ R11, R182, R11 ;  /* 0x0000000bb60b7220 */ /* 0x000fe20000410000 */
[----:B------:R-:W-:Y:S01]  /*4cf0*/  FMUL.FTZ R116, R116, UR7 ;  /* 0x0000000774747c20 */ /* 0x000fe20008410000 */
[----:B------:R-:W-:Y:S01]  /*4d00*/  FADD.FTZ R13, -R250, R13 ;  /* 0x0000000dfa0d7221 */ /* 0x000fe20000010100 */
[----:B------:R-:W-:Y:S01]  /*4d10*/  FMUL.FTZ R8, R217, R8 ;  /* 0x00000008d9087220 */ /* 0x000fe20000410000 */
[----:B------:R-:W-:Y:S01]  /*4d20*/  FFMA.FTZ R117, -R117, R117, 1 ;  /* 0x3f80000075757423 */ /* 0x000fe20000010175 */
[----:B------:R-:W-:Y:S01]  /*4d30*/  FFMA.FTZ R118, -R118, R118, 1 ;  /* 0x3f80000076767423 */ /* 0x000fe20000010176 */
[----:B------:R-:W-:Y:S01]  /*4d40*/  FMUL.FTZ R113, R113, UR7 ;  /* 0x0000000771717c20 */ /* 0x000fe20008410000 */
[----:B------:R-:W-:Y:S01]  /*4d50*/  FADD.FTZ R15, -R249, R15 ;  /* 0x0000000ff90f7221 */ /* 0x000fe20000010100 */
[----:B------:R-:W-:Y:S01]  /*4d60*/  FMUL.FTZ R10, R211, R10 ;  /* 0x0000000ad30a7220 */ /* 0x000fe20000410000 */
[----:B------:R-:W-:Y:S01]  /*4d70*/  FFMA.FTZ R120, -R120, R120, 1 ;  /* 0x3f80000078787423 */ /* 0x000fe20000010178 */
[----:B------:R-:W-:Y:S01]  /*4d80*/  FMUL.FTZ R115, R115, UR7 ;  /* 0x0000000773737c20 */ /* 0x000fe20008410000 */
[----:B------:R-:W-:Y:S01]  /*4d90*/  FADD.FTZ R12, -R250, R12 ;  /* 0x0000000cfa0c7221 */ /* 0x000fe20000010100 */
[----:B------:R-:W-:Y:S01]  /*4da0*/  FADD.FTZ R14, -R249, R14 ;  /* 0x0000000ef90e7221 */ /* 0x000fe20000010100 */
[----:B------:R-:W-:Y:S01]  /*4db0*/  FFMA.FTZ R119, -R119, R119, 1 ;  /* 0x3f80000077777423 */ /* 0x000fe20000010177 */
[----:B------:R-:W-:Y:S01]  /*4dc0*/  FMUL.FTZ R9, R9, R114 ;  /* 0x0000007209097220 */ /* 0x000fe20000410000 */
[----:B------:R-:W-:Y:S01]  /*4dd0*/  FMUL.FTZ R11, R11, R116 ;  /* 0x000000740b0b7220 */ /* 0x000fe20000410000 */
[----:B------:R-:W-:Y:S01]  /*4de0*/  FMUL.FTZ R13, R222, R13 ;  /* 0x0000000dde0d7220 */ /* 0x000fe20000410000 */
[----:B------:R-:W-:Y:S01]  /*4df0*/  FMUL.FTZ R117, R117, UR7 ;  /* 0x0000000775757c20 */ /* 0x000fe20008410000 */
[----:B------:R-:W-:Y:S01]  /*4e00*/  FMUL.FTZ R118, R118, UR7 ;  /* 0x0000000776767c20 */ /* 0x000fe20008410000 */
[----:B------:R-:W-:Y:S01]  /*4e10*/  FMUL.FTZ R8, R8, R113 ;  /* 0x0000007108087220 */ /* 0x000fe20000410000 */
[----:B------:R-:W-:Y:S01]  /*4e20*/  FMUL.FTZ R15, R134, R15 ;  /* 0x0000000f860f7220 */ /* 0x000fe20000410000 */
[----:B------:R-:W-:Y:S01]  /*4e30*/  FMUL.FTZ R120, R120, UR7 ;  /* 0x0000000778787c20 */ /* 0x000fe20008410000 */
[----:B------:R-:W-:Y:S01]  /*4e40*/  FMUL.FTZ R10, R10, R115 ;  /* 0x000000730a0a7220 */ /* 0x000fe20000410000 */
[----:B------:R-:W-:Y:S01]  /*4e50*/  FMUL.FTZ R12, R223, R12 ;  /* 0x0000000cdf0c7220 */ /* 0x000fe20000410000 */
[----:B------:R-:W-:Y:S01]  /*4e60*/  FMUL.FTZ R14, R135, R14 ;  /* 0x0000000e870e7220 */ /* 0x000fe20000410000 */
[----:B------:R-:W-:Y:S01]  /*4e70*/  FMUL.FTZ R119, R119, UR7 ;  /* 0x0000000777777c20 */ /* 0x000fe20008410000 */
        /* <DEDUP_REMOVED lines=11> */
[----:B------:R-:W-:Y:S01]  /*4f30*/  FFMA.FTZ R137, -R137, R137, 1 ;  /* 0x3f80000089897423 */ /* 0x000fe20000010189 */
[C---:B------:R-:W-:Y:S01]  /*4f40*/  FADD.FTZ R27, -R249.reuse, R27 ;  /* 0x0000001bf91b7221 */ /* 0x040fe20000010100 */
[----:B------:R-:W-:Y:S01]  /*4f50*/  FFMA.FTZ R138, -R138, R138, 1 ;  /* 0x3f8000008a8a7423 */ /* 0x000fe2000001018a */
[----:B------:R-:W-:Y:S01]  /*4f60*/  STS [R209+-0x3c00], R18 ;  /* 0xffc40012d1007388 */ /* 0x000fe20000000800 */
[----:B------:R-:W-:Y:S01]  /*4f70*/  FADD.FTZ R24, -R250, R24 ;  /* 0x00000018fa187221 */ /* 0x000fe20000010100 */
[----:B------:R-:W-:Y:S01]  /*4f80*/  FFMA.FTZ R136, -R136, R136, 1 ;  /* 0x3f80000088887423 */ /* 0x000fe20000010188 */
[----:B------:R-:W-:Y:S01]  /*4f90*/  FADD.FTZ R26, -R249, R26 ;  /* 0x0000001af91a7221 */ /* 0x000fe20000010100 */
[----:B------:R-:W-:Y:S01]  /*4fa0*/  FFMA.FTZ R139, -R139, R139, 1 ;  /* 0x3f8000008b8b7423 */ /* 0x000fe2000001018b */
[----:B------:R-:W-:Y:S01]  /*4fb0*/  F2FP.F16.F32.PACK_AB R12, R13, R12 ;  /* 0x0000000c0d0c723e */ /* 0x000fe200000000ff */
[----:B------:R-:W-:Y:S01]  /*4fc0*/  STS [R185+-0x3000], R8 ;  /* 0xffd00008b9007388 */ /* 0x000fe20000000800 */
[----:B------:R-:W-:Y:S01]  /*4fd0*/  F2FP.F16.F32.PACK_AB R14, R15, R14 ;  /* 0x0000000e0f0e723e */ /* 0x000fe200000000ff */
[----:B------:R-:W-:Y:S01]  /*4fe0*/  FMUL.FTZ R25, R235, R25 ;  /* 0x00000019eb197220 */ /* 0x000fe20000410000 */
[----:B------:R-:W-:Y:S01]  /*4ff0*/  FMUL.FTZ R137, R137, UR7 ;  /* 0x0000000789897c20 */ /* 0x000fe20008410000 */
[----:B------:R-:W-:Y:S01]  /*5000*/  STS [R185+-0x2c00], R10 ;  /* 0xffd4000ab9007388 */ /* 0x000fe20000000800 */
[----:B------:R-:W-:Y:S01]  /*5010*/  FMUL.FTZ R27, R231, R27 ;  /* 0x0000001be71b7220 */ /* 0x000fe20000410000 */
[----:B------:R-:W-:Y:S01]  /*5020*/  FMUL.FTZ R138, R138, UR7 ;  /* 0x000000078a8a7c20 */ /* 0x000fe20008410000 */
[----:B------:R-:W-:Y:S01]  /*5030*/  FADD.FTZ R29, -R250, R29 ;  /* 0x0000001dfa1d7221 */ /* 0x000fe20000010100 */
[----:B------:R-:W-:Y:S01]  /*5040*/  FMUL.FTZ R24, R236, R24 ;  /* 0x00000018ec187220 */ /* 0x000fe20000410000 */
[----:B------:R-:W-:Y:S01]  /*5050*/  FFMA.FTZ R219, -R219, R219, 1 ;  /* 0x3f800000dbdb7423 */ /* 0x000fe200000101db */
[----:B------:R-:W-:Y:S01]  /*5060*/  FMUL.FTZ R136, R136, UR7 ;  /* 0x0000000788887c20 */ /* 0x000fe20008410000 */
[----:B------:R-:W-:Y:S01]  /*5070*/  FADD.FTZ R31, -R249, R31 ;  /* 0x0000001ff91f7221 */ /* 0x000fe20000010100 */
[----:B------:R-:W-:Y:S01]  /*5080*/  FMUL.FTZ R26, R232, R26 ;  /* 0x0000001ae81a7220 */ /* 0x000fe20000410000 */
[----:B------:R-:W-:Y:S01]  /*5090*/  FFMA.FTZ R133, -R133, R133, 1 ;  /* 0x3f80000085857423 */ /* 0x000fe20000010185 */
[----:B------:R-:W-:Y:S01]  /*50a0*/  FMUL.FTZ R139, R139, UR7 ;  /* 0x000000078b8b7c20 */ /* 0x000fe20008410000 */
[----:B------:R-:W-:Y:S01]  /*50b0*/  FADD.FTZ R28, -R250, R28 ;  /* 0x0000001cfa1c7221 */ /* 0x000fe20000010100 */
[----:B------:R-:W-:Y:S01]  /*50c0*/  FFMA.FTZ R218, -R218, R218, 1 ;  /* 0x3f800000dada7423 */ /* 0x000fe200000101da */
[----:B------:R-:W-:Y:S01]  /*50d0*/  FADD.FTZ R30, -R249, R30 ;  /* 0x0000001ef91e7221 */ /* 0x000fe20000010100 */
[----:B------:R-:W-:Y:S01]  /*50e0*/  FFMA.FTZ R132, -R132, R132, 1 ;  /* 0x3f80000084847423 */ /* 0x000fe20000010184 */
[----:B------:R-:W-:Y:S01]  /*50f0*/  F2FP.F16.F32.PACK_AB R22, R23, R22 ;  /* 0x000000161716723e */ /* 0x000fe200000000ff */
[----:B------:R-:W-:Y:S01]  /*5100*/  STS [R209+-0x3000], R12 ;  /* 0xffd0000cd1007388 */ /* 0x000fe20000000800 */
[----:B------:R-:W-:Y:S01]  /*5110*/  FMUL.FTZ R25, R25, R137 ;  /* 0x0000008919197220 */ /* 0x000fe20000410000 */
[----:B------:R-:W-:Y:S01]  /*5120*/  FMUL.FTZ R27, R27, R138 ;  /* 0x0000008a1b1b7220 */ /* 0x000fe20000410000 */
[----:B------:R-:W-:Y:S01]  /*5130*/  FMUL.FTZ R29, R233, R29 ;  /* 0x0000001de91d7220 */ /* 0x000fe20000410000 */
[----:B------:R-:W-:Y:S01]  /*5140*/  STS [R209+-0x2c00], R14 ;  /* 0xffd4000ed1007388 */ /* 0x000fe20000000800 */
[----:B------:R-:W-:Y:S01]  /*5150*/  FMUL.FTZ R219, R219, UR7 ;  /* 0x00000007dbdb7c20 */ /* 0x000fe20008410000 */
[----:B------:R-:W-:Y:S01]  /*5160*/  FMUL.FTZ R24, R24, R136 ;  /* 0x0000008818187220 */ /* 0x000fe20000410000 */
[----:B------:R-:W-:Y:S01]  /*5170*/  FMUL.FTZ R31, R229, R31 ;  /* 0x0000001fe51f7220 */ /* 0x000fe20000410000 */
[----:B------:R-:W-:Y:S01]  /*5180*/  FMUL.FTZ R133, R133, UR7 ;  /* 0x0000000785857c20 */ /* 0x000fe20008410000 */
[----:B------:R-:W-:Y:S01]  /*5190*/  FMUL.FTZ R26, R26, R139 ;  /* 0x0000008b1a1a7220 */ /* 0x000fe20000410000 */
[----:B------:R-:W-:Y:S01]  /*51a0*/  FMUL.FTZ R28, R234, R28 ;  /* 0x0000001cea1c7220 */ /* 0x000fe20000410000 */
[----:B------:R-:W-:Y:S01]  /*51b0*/  FMUL.FTZ R218, R218, UR7 ;  /* 0x00000007dada7c20 */ /* 0x000fe20008410000 */
        /* <DEDUP_REMOVED lines=11> */
[----:B------:R-:W-:Y:S01]  /*5270*/  F2FP.F16.F32.PACK_AB R26, R27, R26 ;  /* 0x0000001a1b1a723e */ /* 0x000fe200000000ff */
[----:B------:R-:W-:Y:S01]  /*5280*/  STS [R225+-0x4000], R32 ;  /* 0xffc00020e1007388 */ /* 0x000fe20000000800 */
[----:B------:R-:W-:Y:S02]  /*5290*/  F2FP.F16.F32.PACK_AB R28, R29, R28 ;  /* 0x0000001c1d1c723e */ /* 0x000fe400000000ff */
[----:B------:R-:W-:Y:S01]  /*52a0*/  F2FP.F16.F32.PACK_AB R30, R31, R30 ;  /* 0x0000001e1f1e723e */ /* 0x000fe200000000ff */
[----:B------:R-:W-:Y:S01]  /*52b0*/  STS [R225+-0x3c00], R34 ;  /* 0xffc40022e1007388 */ /* 0x000fe20000000800 */
[----:B------:R-:W-:Y:S03]  /*52c0*/  SHF.L.U32 R116, R181, 0x1, RZ ;  /* 0x00000001b5747819 */ /* 0x000fe600000006ff */
[----:B------:R-:W-:Y:S01]  /*52d0*/  STS [R187+-0x3000], R24 ;  /* 0xffd00018bb007388 */ /* 0x000fe20000000800 */
[----:B------:R-:W-:Y:S03]  /*52e0*/  IADD3 R117, PT, PT, R179, R116, RZ ;  /* 0x00000074b3757210 */ /* 0x000fe60007ffe0ff */
        /* <DEDUP_REMOVED lines=72> */
.L_x_992:
[----:B------:R-:W-:Y:S01]  /*5770*/  LDSM.16.M88.4 R16, [R178] ;  /* 0x00000000b210783b */ /* 0x000fe20000000200 */
[C---:B------:R-:W-:Y:S01]  /*5780*/  IMAD.IADD R120, R178.reuse, 0x1, R128 ;  /* 0x00000001b2787824 */ /* 0x040fe200078e0280 */
[C---:B------:R-:W-:Y:S01]  /*5790*/  ISETP.NE.AND P6, PT, R205.reuse, RZ, PT ;  /* 0x000000ffcd00720c */ /* 0x040fe20003fc5270 */
[----:B------:R-:W-:Y:S01]  /*57a0*/  IMAD.IADD R119, R178, 0x1, R116 ;  /* 0x00000001b2777824 */ /* 0x000fe200078e0274 */
[----:B------:R-:W1:Y:S01]  /*57b0*/  LDSM.16.MT88.4 R8, [R179+0x6000] ;  /* 0x00600000b308783b */ /* 0x000e620000004200 */
[----:B------:R-:W-:Y:S02]  /*57c0*/  ISETP.GT.AND P5, PT, R205, RZ, PT ;  /* 0x000000ffcd00720c */ /* 0x000fe40003fa4270 */
[----:B------:R-:W-:Y:S01]  /*57d0*/  IMAD.IADD R118, R128, 0x1, R119 ;  /* 0x0000000180767824 */ /* 0x000fe200078e0277 */
[----:B------:R-:W2:Y:S04]  /*57e0*/  LDSM.16.MT88.4 R20, [R117+0x6000] ;  /* 0x006000007514783b */ /* 0x000ea80000004200 */
[----:B------:R-:W-:Y:S03]  /*57f0*/  LDSM.16.MT88.4 R28, [R179+0x6800] ;  /* 0x00680000b31c783b */ /* 0x000fe60000004200 */
[----:B------:R-:W-:Y:S01]  /*5800*/  @P6 IADD3 R193, P3, PT, R193, -0x100, RZ ;  /* 0xffffff00c1c16810 */ /* 0x000fe20007f7e0ff */
[----:B------:R-:W3:Y:S03]  /*5810*/  LDSM.16.M88.4 R24, [R120] ;  /* 0x000000007818783b */ /* 0x000ee60000000200 */
[----:B------:R-:W-:Y:S01]  /*5820*/  @P6 IADD3.X R192, PT, PT, R192, -0x1, RZ, P3, !PT ;  /* 0xffffffffc0c06810 */ /* 0x000fe20001ffe4ff */
[----:B------:R-:W4:Y:S04]  /*5830*/  LDSM.16.MT88.4 R32, [R117+0x6800] ;  /* 0x006800007520783b */ /* 0x000f280000004200 */
[----:B------:R-:W-:Y:S04]  /*5840*/  LDSM.16.MT88.4 R104, [R179+0x7000] ;  /* 0x00700000b368783b */ /* 0x000fe80000004200 */
[----:B------:R-:W4:Y:S04]  /*5850*/  LDSM.16.M88.4 R100, [R119] ;  /* 0x000000007764783b */ /* 0x000f280000000200 */
        /* <DEDUP_REMOVED lines=46> */
[----:B------:R-:W-:Y:S02]  /*5b40*/  LDSM.16.MT88.4 R28, [R179+0x9800] ;  /* 0x00980000b31c783b */ /* 0x000fe40000004200 */
[C---:B------:R-:W-:Y:S02]  /*5b50*/  LEA.HI.X.SX32 R113, R121.reuse, R111, 0x5, P0 ;  /* 0x0000006f79717211 */ /* 0x040fe400000f2eff */
[----:B------:R3:W4:Y:S01]  /*5b60*/  LDSM.16.M88.4 R20, [R118+0x2000] ;  /* 0x002000007614783b */ /* 0x0007220000000200 */
[C---:B------:R-:W-:Y:S02]  /*5b70*/  LEA R114, P0, R121.reuse, R112, 0x5 ;  /* 0x0000007079727211 */ /* 0x040fe400078028ff */
[C---:B--2---:R-:W-:Y:S05]  /*5b80*/  HMMA.16816.F32 R4, R24.reuse, R32, R4 ;  /* 0x000000201804723c */ /* 0x044fea0000001804 */
[C---:B------:R-:W-:Y:S03]  /*5b90*/  LEA.HI.X.SX32 R115, R121.reuse, R113, 0x5, P0 ;  /* 0x0000007179737211 */ /* 0x040fe600000f2eff */
[C---:B------:R-:W-:Y:S01]  /*5ba0*/  HMMA.16816.F32 R8, R24.reuse, R34, R8 ;  /* 0x000000221808723c */ /* 0x040fe20000001808 */
[----:B------:R-:W2:Y:S07]  /*5bb0*/  LDSM.16.MT88.4 R32, [R117+0x9800] ;  /* 0x009800007520783b */ /* 0x000eae0000004200 */
[C---:B-1----:R-:W-:Y:S03]  /*5bc0*/  HMMA.16816.F32 R12, R24.reuse, R100, R12 ;  /* 0x00000064180c723c */ /* 0x042fe6000000180c */
[C---:B---3--:R-:W-:Y:S04]  /*5bd0*/  LEA R118, P0, R121.reuse, R114, 0x5 ;  /* 0x0000007279767211 */ /* 0x048fe800078028ff */
[C---:B------:R-:W-:Y:S01]  /*5be0*/  LEA.HI.X.SX32 R119, R121.reuse, R115, 0x5, P0 ;  /* 0x0000007379777211 */ /* 0x040fe200000f2eff */
[----:B------:R-:W-:Y:S03]  /*5bf0*/  HMMA.16816.F32 R16, R24, R102, R16 ;  /* 0x000000661810723c */ /* 0x000fe60000001810 */
[C---:B------:R-:W-:Y:S03]  /*5c00*/  IMAD.WIDE R122, R121.reuse, -0xc0, R118 ;  /* 0xffffff40797a7825 */ /* 0x040fe600078e0276 */
[----:B------:R-:W-:Y:S02]  /*5c10*/  LEA R100, P0, R121, R122, 0x5 ;  /* 0x0000007a79647211 */ /* 0x000fe400078028ff */
[C---:B----4-:R-:W-:Y:S05]  /*5c20*/  HMMA.16816.F32 R4, R20.reuse, R28, R4 ;  /* 0x0000001c1404723c */ /* 0x050fea0000001804 */
[----:B------:R-:W-:Y:S01]  /*5c30*/  @P6 IMAD.WIDE.U32 R28, R183, 0x4, R214 ;  /* 0x00000004b71c6825 */ /* 0x000fe200078e00d6 */
[C---:B------:R-:W-:Y:S02]  /*5c40*/  LEA.HI.X.SX32 R101, R121.reuse, R123, 0x5, P0 ;  /* 0x0000007b79657211 */ /* 0x040fe400000f2eff */
[C---:B------:R-:W-:Y:S02]  /*5c50*/  HMMA.16816.F32 R8, R20.reuse, R30, R8 ;  /* 0x0000001e1408723c */ /* 0x040fe40000001808 */
[----:B------:R-:W5:Y:S01]  /*5c60*/  @P6 LDG.E R203, desc[UR24][R28.64+-0x100] ;  /* 0xffff00181ccb6981 */ /* 0x000f62000c1e1900 */
[C---:B------:R-:W-:Y:S03]  /*5c70*/  LEA R24, P0, R121.reuse, R100, 0x5 ;  /* 0x0000006479187211 */ /* 0x040fe600078028ff */
[----:B------:R-:W5:Y:S01]  /*5c80*/  @P6 LDG.E R202, desc[UR24][R28.64+-0xe0] ;  /* 0xffff20181cca6981 */ /* 0x000f62000c1e1900 */
[C---:B------:R-:W-:Y:S01]  /*5c90*/  LEA.HI.X.SX32 R25, R121.reuse, R101, 0x5, P0 ;  /* 0x0000006579197211 */ /* 0x040fe200000f2eff */
[C---:B--2---:R-:W-:Y:S02]  /*5ca0*/  HMMA.16816.F32 R12, R20.reuse, R32, R12 ;  /* 0x00000020140c723c */ /* 0x044fe4000000180c */
        /* <DEDUP_REMOVED lines=8> */
[C---:B------:R-:W-:Y:S02]  /*5d30*/  LEA.HI.X.SX32 R31, R121.reuse, R27, 0x5, P0 ;  /* 0x0000001b791f7211 */ /* 0x040fe400000f2eff */
[C---:B------:R-:W-:Y:S01]  /*5d40*/  LEA R32, P0, R121.reuse, R30, 0x5 ;  /* 0x0000001e79207211 */ /* 0x040fe200078028ff */
[----:B------:R-:W-:Y:S03]  /*5d50*/  REDG.E.ADD.F32.FTZ.RN.STRONG.GPU desc[UR24][R106.64], R6 ;  /* 0x000000066a0079a6 */ /* 0x000fe6000c12f318 */
[C---:B------:R-:W-:Y:S01]  /*5d60*/  LEA.HI.X.SX32 R33, R121.reuse, R31, 0x5, P0 ;  /* 0x0000001f79217211 */ /* 0x040fe200000f2eff */
        /* <DEDUP_REMOVED lines=25> */
[----:B------:R-:W-:Y:S01]  /*5f00*/  LDSM.16.MT88.4 R104, [R176+-0x1000] ;  /* 0xfff00000b068783b */ /* 0x000fe20000004200 */
        /* <DEDUP_REMOVED lines=8> */
[----:B------:R-:W3:Y:S04]  /*5f90*/  LDSM.16.MT88.4 R20, [R108+0x1000] ;  /* 0x001000006c14783b */ /* 0x000ee80000004200 */
[----:B------:R-:W-:Y:S03]  /*5fa0*/  LDSM.16.MT88.4 R108, [R108+0x1800] ;  /* 0x001800006c6c783b */ /* 0x000fe60000004200 */
[----:B------:R-:W-:Y:S01]  /*5fb0*/  HMMA.16816.F32 R96, R4, R26, R96 ;  /* 0x0000001a0460723c */ /* 0x000fe20000001860 */
[----:B------:R-:W-:Y:S04]  /*5fc0*/  LDSM.16.MT88.4 R4, [R176+-0x2800] ;  /* 0xffd80000b004783b */ /* 0x000fe80000004200 */
[----:B------:R-:W-:Y:S03]  /*5fd0*/  LDSM.16.MT88.4 R24, [R176+-0x800] ;  /* 0xfff80000b018783b */ /* 0x000fe60000004200 */
        /* <DEDUP_REMOVED lines=28> */
[----:B------:R-:W-:Y:S01]  /*61a0*/  VIADD R6, R172, 0xffffe000 ;  /* 0xffffe000ac067836 */ /* 0x000fe20000000000 */
        /* <DEDUP_REMOVED lines=9> */
[----:B------:R-:W-:Y:S01]  /*6240*/  F2FP.F16.F32.PACK_AB R36, R37, R36 ;  /* 0x000000242524723e */ /* 0x000fe200000000ff */
[----:B------:R-:W3:Y:S01]  /*6250*/  S2R R2, SR_TID.X ;  /* 0x0000000000027919 */ /* 0x000ee20000002100 */
[----:B------:R-:W-:Y:S02]  /*6260*/  F2FP.F16.F32.PACK_AB R38, R39, R38 ;  /* 0x000000262726723e */ /* 0x000fe400000000ff */
[----:B------:R-:W-:Y:S02]  /*6270*/  F2FP.F16.F32.PACK_AB R48, R49, R48 ;  /* 0x000000303130723e */ /* 0x000fe400000000ff */
[----:B------:R-:W-:Y:S02]  /*6280*/  F2FP.F16.F32.PACK_AB R50, R51, R50 ;  /* 0x000000323332723e */ /* 0x000fe400000000ff */
[----:B------:R-:W-:-:S02]  /*6290*/  F2FP.F16.F32.PACK_AB R40, R41, R40 ;  /* 0x000000282928723e */ /* 0x000fc400000000ff */
        /* <DEDUP_REMOVED lines=16> */
[C---:B-1----:R-:W-:Y:S01]  /*63a0*/  IMAD.SHL.U32 R3, R0.reuse, 0x10, RZ ;  /* 0x0000001000037824 */ /* 0x042fe200078e00ff */
[----:B------:R-:W-:Y:S01]  /*63b0*/  SHF.R.U32.HI R6, RZ, 0x4, R0 ;  /* 0x00000004ff067819 */ /* 0x000fe20000011600 */
[----:B------:R-:W-:-:S02]  /*63c0*/  IMAD.SHL.U32 R4, R0, 0x20, RZ ;  /* 0x0000002000047824 */ /* 0x000fc400078e00ff */
[----:B------:R-:W-:Y:S01]  /*63d0*/  FMUL.FTZ R77, R77, UR4 ;  /* 0x000000044d4d7c20 */ /* 0x000fe20008410000 */
[----:B------:R-:W-:Y:S01]  /*63e0*/  IMAD.SHL.U32 R5, R0, 0x2, RZ ;  /* 0x0000000200057824 */ /* 0x000fe200078e00ff */
[----:B------:R-:W-:Y:S01]  /*63f0*/  LOP3.LUT R3, R3, 0x1c0, RZ, 0xc0, !PT ;  /* 0x000001c003037812 */ /* 0x000fe200078ec0ff */
[----:B------:R-:W-:Y:S01]  /*6400*/  FMUL.FTZ R78, R78, UR4 ;  /* 0x000000044e4e7c20 */ /* 0x000fe20008410000 */
[----:B------:R-:W-:Y:S01]  /*6410*/  LOP3.LUT R4, R4, 0xc00, RZ, 0xc0, !PT ;  /* 0x00000c0004047812 */ /* 0x000fe200078ec0ff */
[----:B------:R-:W-:Y:S01]  /*6420*/  FMUL.FTZ R79, R79, UR4 ;  /* 0x000000044f4f7c20 */ /* 0x000fe20008410000 */
[--C-:B------:R-:W-:Y:S01]  /*6430*/  LOP3.LUT R3, R3, 0x38, R5.reuse, 0xf8, !PT ;  /* 0x0000003803037812 */ /* 0x100fe200078ef805 */
[----:B------:R-:W-:Y:S01]  /*6440*/  FMUL.FTZ R84, R84, UR4 ;  /* 0x0000000454547c20 */ /* 0x000fe20008410000 */
[----:B------:R-:W-:Y:S01]  /*6450*/  LOP3.LUT R4, R4, 0x6, R5, 0xf8, !PT ;  /* 0x0000000604047812 */ /* 0x000fe200078ef805 */
[----:B------:R-:W-:Y:S01]  /*6460*/  IMAD.MOV.U32 R5, RZ, RZ, 0x20 ;  /* 0x00000020ff057424 */ /* 0x000fe200078e00ff */
[----:B------:R-:W-:Y:S01]  /*6470*/  LOP3.LUT R6, R6, 0x8, RZ, 0xc0, !PT ;  /* 0x0000000806067812 */ /* 0x000fe200078ec0ff */
[----:B------:R-:W-:Y:S01]  /*6480*/  FMUL.FTZ R85, R85, UR4 ;  /* 0x0000000455557c20 */ /* 0x000fe20008410000 */
[----:B---3--:R-:W-:Y:S01]  /*6490*/  R2P PR, R2, 0x18 ;  /* 0x0000001802007804 */ /* 0x008fe20000000000 */
[----:B------:R-:W-:Y:S01]  /*64a0*/  FMUL.FTZ R86, R86, UR4 ;  /* 0x0000000456567c20 */ /* 0x000fe20008410000 */
[----:B------:R-:W-:Y:S01]  /*64b0*/  LOP3.LUT R3, R4, R3, R6, 0xf6, !PT ;  /* 0x0000000304037212 */ /* 0x000fe200078ef606 */
[----:B------:R-:W-:Y:S01]  /*64c0*/  FMUL.FTZ R87, R87, UR4 ;  /* 0x0000000457577c20 */ /* 0x000fe20008410000 */
[----:B------:R-:W-:Y:S01]  /*64d0*/  FMUL.FTZ R96, R96, UR4 ;  /* 0x0000000460607c20 */ /* 0x000fe20008410000 */
[----:B------:R-:W-:Y:S01]  /*64e0*/  SEL R5, R5, 0xffffffe0, !P3 ;  /* 0xffffffe005057807 */ /* 0x000fe20005800000 */
[----:B------:R-:W-:Y:S01]  /*64f0*/  FMUL.FTZ R97, R97, UR4 ;  /* 0x0000000461617c20 */ /* 0x000fe20008410000 */
[----:B------:R-:W-:Y:S01]  /*6500*/  LEA R3, R3, UR20, 0x1 ;  /* 0x0000001403037c11 */ /* 0x000fe2000f8e08ff */
[----:B------:R-:W-:Y:S01]  /*6510*/  FMUL.FTZ R98, R98, UR4 ;  /* 0x0000000462627c20 */ /* 0x000fe20008410000 */
[----:B------:R-:W-:Y:S01]  /*6520*/  FMUL.FTZ R99, R99, UR4 ;  /* 0x0000000463637c20 */ /* 0x000fe20008410000 */
[----:B------:R-:W-:Y:S01]  /*6530*/  F2FP.F16.F32.PACK_AB R68, R69, R68 ;  /* 0x000000444544723e */ /* 0x000fe200000000ff */
[----:B------:R-:W-:Y:S01]  /*6540*/  BAR.SYNC.DEFER_BLOCKING 0x0 ;  /* 0x0000000000007b1d */ /* 0x000fe20000010000 */
[----:B------:R-:W-:Y:S01]  /*6550*/  VIADD R4, R3, 0x6000 ;  /* 0x0000600003047836 */ /* 0x000fe20000000000 */
        /* <DEDUP_REMOVED lines=43> */
[----:B------:R-:W-:Y:S01]  /*6810*/  ISETP.NE.AND P0, PT, R208, -0x1, PT ;  /* 0xffffffffd000780c */ /* 0x000fe20003f05270 */
        /* <DEDUP_REMOVED lines=26> */
[----:B-1----:R-:W1:Y:S01]  /*69c0*/  LDC.64 R4, c[0x0][0x5a8] ;  /* 0x00016a00ff047b82 */ /* 0x002e620000000a00 */
[----:B------:R-:W-:-:S05]  /*69d0*/  SHF.R.S32.HI R3, RZ, 0x1f, R207 ;  /* 0x0000001fff037819 */ /* 0x000fca00000114cf */
[----:B--2---:R-:W-:Y:S02]  /*69e0*/  IMAD R3, R3, UR12, RZ ;  /* 0x0000000c03037c24 */ /* 0x004fe4000f8e02ff */
[----:B------:R-:W-:-:S04]  /*69f0*/  IMAD.WIDE.U32 R6, R207, UR12, RZ ;  /* 0x0000000ccf067c25 */ /* 0x000fc8000f8e00ff */
[----:B------:R-:W-:-:S05]  /*6a00*/  IMAD R3, R207, UR13, R3 ;  /* 0x0000000dcf037c24 */ /* 0x000fca000f8e0203 */
[----:B------:R-:W-:-:S03]  /*6a10*/  IADD3 R7, PT, PT, R7, R3, RZ ;  /* 0x0000000307077210 */ /* 0x000fc60007ffe0ff */
[----:B-1----:R-:W-:-:S04]  /*6a20*/  IMAD.WIDE.U32 R10, R4, UR22, R6 ;  /* 0x00000016040a7c25 */ /* 0x002fc8000f8e0006 */
[----:B------:R-:W-:Y:S01]  /*6a30*/  IMAD R3, R5, UR22, R11 ;  /* 0x0000001605037c24 */ /* 0x000fe2000f8e020b */
[----:B------:R-:W-:Y:S05]  /*6a40*/  BRA `(.L_x_995) ;  /* 0x0000000000147947 */ /* 0x000fea0003800000 */
.L_x_994:
[----:B------:R-:W1:Y:S01]  /*6a50*/  LDCU.64 UR12, c[0x0][0x5c0] ;  /* 0x0000b800ff0c77ac */ /* 0x000e620008000a00 */
[----:B------:R-:W-:-:S05]  /*6a60*/  IADD3 R10, PT, PT, R207, R208, RZ ;  /* 0x000000d0cf0a7210 */ /* 0x000fca0007ffe0ff */
[C---:B-1----:R-:W-:Y:S02]  /*6a70*/  IMAD R3, R10.reuse, UR13, RZ ;  /* 0x0000000d0a037c24 */ /* 0x042fe4000f8e02ff */
[----:B------:R-:W-:-:S05]  /*6a80*/  IMAD.WIDE.U32 R10, R10, UR12, RZ ;  /* 0x0000000c0a0a7c25 */ /* 0x000fca000f8e00ff */
[----:B------:R-:W-:Y:S02]  /*6a90*/  IADD3 R3, PT, PT, R11, R3, RZ ;  /* 0x000000030b037210 */ /* 0x000fe40007ffe0ff */
.L_x_995:
[----:B------:R-:W-:Y:S05]  /*6aa0*/  @P0 BRA `(.L_x_996) ;  /* 0x0000000000300947 */ /* 0x000fea0003800000 */
[----:B------:R-:W1:Y:S01]  /*6ab0*/  LDCU.64 UR6, c[0x0][0x5c8] ;  /* 0x0000b900ff0677ac */ /* 0x000e620008000a00 */
[----:B------:R-:W2:Y:S01]  /*6ac0*/  LDC.64 R4, c[0x0][0x5b0] ;  /* 0x00016c00ff047b82 */ /* 0x000ea20000000a00 */
[----:B------:R-:W-:-:S05]  /*6ad0*/  SHF.R.S32.HI R6, RZ, 0x1f, R207 ;  /* 0x0000001fff067819 */ /* 0x000fca00000114cf */
        /* <DEDUP_REMOVED lines=9> */
.L_x_996:
[----:B------:R-:W1:Y:S01]  /*6b70*/  LDCU.64 UR6, c[0x0][0x5c8] ;  /* 0x0000b900ff0677ac */ /* 0x000e620008000a00 */
[----:B------:R-:W-:-:S05]  /*6b80*/  IADD3 R4, PT, PT, R207, R208, RZ ;  /* 0x000000d0cf047210 */ /* 0x000fca0007ffe0ff */
[C---:B-1----:R-:W-:Y:S02]  /*6b90*/  IMAD R8, R4.reuse, UR7, RZ ;  /* 0x0000000704087c24 */ /* 0x042fe4000f8e02ff */
[----:B------:R-:W-:-:S05]  /*6ba0*/  IMAD.WIDE.U32 R4, R4, UR6, RZ ;  /* 0x0000000604047c25 */ /* 0x000fca000f8e00ff */
[----:B------:R-:W-:-:S07]  /*6bb0*/  IADD3 R8, PT, PT, R5, R8, RZ ;  /* 0x0000000805087210 */ /* 0x000fce0007ffe0ff */
.L_x_997:
[----:B------:R-:W-:Y:S01]  /*6bc0*/  BAR.SYNC.DEFER_BLOCKING 0x0 ;  /* 0x0000000000007b1d */ /* 0x000fe20000010000 */
[----:B------:R-:W-:Y:S01]  /*6bd0*/  IMAD.SHL.U32 R40, R2, 0x8, RZ ;  /* 0x0000000802287824 */ /* 0x000fe200078e00ff */
[----:B------:R-:W-:Y:S01]  /*6be0*/  SHF.R.U32.HI R0, RZ, 0x3, R0 ;  /* 0x00000003ff007819 */ /* 0x000fe20000011600 */
[----:B------:R-:W-:Y:S01]  /*6bf0*/  IMAD.SHL.U32 R36, R184, 0x80, RZ ;  /* 0x00000080b8247824 */ /* 0x000fe200078e00ff */
[----:B------:R-:W-:Y:S01]  /*6c00*/  LEA.HI R11, R2, 0x20, RZ, 0x1d ;  /* 0x00000020020b7811 */ /* 0x000fe200078fe8ff */
[----:B------:R-:W-:Y:S01]  /*6c10*/  IMAD.SHL.U32 R5, R184, 0x80, RZ ;  /* 0x00000080b8057824 */ /* 0x000fe200078e00ff */
[----:B------:R-:W-:Y:S02]  /*6c20*/  LOP3.LUT R40, R40, 0x38, RZ, 0xc0, !PT ;  /* 0x0000003828287812 */ /* 0x000fe400078ec0ff */
[----:B------:R-:W1:Y:S01]  /*6c30*/  LDC.64 R6, c[0x0][0x5e0] ;  /* 0x00017800ff067b82 */ /* 0x000e620000000a00 */
[----:B------:R-:W-:Y:S01]  /*6c40*/  SHF.R.S32.HI R37, RZ, 0x1f, R36 ;  /* 0x0000001fff257819 */ /* 0x000fe20000011424 */
[----:B------:R-:W-:Y:S01]  /*6c50*/  IMAD.IADD R206, R206, 0x1, -R5 ;  /* 0x00000001cece7824 */ /* 0x000fe200078e0a05 */
[----:B------:R-:W-:Y:S01]  /*6c60*/  BSSY.RECONVERGENT B0, `(.L_x_998) ;  /* 0x000002f000007945 */ /* 0x000fe20003800200 */
[----:B------:R-:W-:-:S02]  /*6c70*/  IMAD.MOV.U32 R41, RZ, RZ, RZ ;  /* 0x000000ffff297224 */ /* 0x000fc400078e00ff */
[----:B------:R-:W-:Y:S01]  /*6c80*/  IMAD R9, R37, UR6, RZ ;  /* 0x0000000625097c24 */ /* 0x000fe2000f8e02ff */
[-C--:B------:R-:W-:Y:S01]  /*6c90*/  ISETP.GE.AND P2, PT, R0, R206.reuse, PT ;  /* 0x000000ce0000720c */ /* 0x080fe20003f46270 */
[----:B------:R-:W-:Y:S01]  /*6ca0*/  IMAD.WIDE.U32 R38, R36, UR6, R40 ;  /* 0x0000000624267c25 */ /* 0x000fe2000f8e0028 */
[----:B------:R-:W-:-:S03]  /*6cb0*/  ISETP.GE.AND P6, PT, R11, R206, PT ;  /* 0x000000ce0b00720c */ /* 0x000fc60003fc6270 */
[----:B------:R-:W-:Y:S01]  /*6cc0*/  IMAD R9, R36, UR7, R9 ;  /* 0x0000000724097c24 */ /* 0x000fe2000f8e0209 */
[----:B------:R-:W-:Y:S01]  /*6cd0*/  IADD3 R38, P0, PT, R4, R38, RZ ;  /* 0x0000002604267210 */ /* 0x000fe20007f1e0ff */
[----:B------:R-:W-:Y:S01]  /*6ce0*/  IMAD.WIDE.U32 R44, R36, UR12, RZ ;  /* 0x0000000c242c7c25 */ /* 0x000fe2000f8e00ff */
[----:B------:R2:W3:Y:S02]  /*6cf0*/  LDS.128 R32, [R186+0x7000] ;  /* 0x00700000ba207984 */ /* 0x0004e40000000c00 */
[----:B------:R-:W-:Y:S01]  /*6d00*/  IADD3.X R39, PT, PT, R8, R39, R9, P0, !PT ;  /* 0x0000002708277210 */ /* 0x000fe200007fe409 */
[----:B------:R-:W-:Y:S01]  /*6d10*/  IMAD R37, R37, UR12, RZ ;  /* 0x0000000c25257c24 */ /* 0x000fe2000f8e02ff */
[----:B------:R-:W4:Y:S01]  /*6d20*/  LDC.64 R8, c[0x0][0x5d8] ;  /* 0x00017600ff087b82 */ /* 0x000f220000000a00 */
[----:B------:R2:W2:Y:S02]  /*6d30*/  LDS.128 R28, [R186+0x9000] ;  /* 0x00900000ba1c7984 */ /* 0x0004a40000000c00 */
[----:B------:R-:W-:-:S02]  /*6d40*/  IMAD R37, R36, UR13, R37 ;  /* 0x0000000d24257c24 */ /* 0x000fc4000f8e0225 */
[----:B------:R1:W2:Y:S02]  /*6d50*/  LDS.128 R24, [R186+0xa000] ;  /* 0x00a00000ba187984 */ /* 0x0002a40000000c00 */
[----:B-1----:R-:W-:Y:S01]  /*6d60*/  IMAD.WIDE.U32 R38, R6, UR21, R38 ;  /* 0x0000001506267c25 */ /* 0x002fe2000f8e0026 */
[----:B------:R-:W-:Y:S01]  /*6d70*/  LOP3.LUT R6, R44, R40, RZ, 0xfc, !PT ;  /* 0x000000282c067212 */ /* 0x000fe200078efcff */
[----:B------:R-:W1:Y:S01]  /*6d80*/  @!P2 LDC.64 R4, c[0x0][0x568] ;  /* 0x00015a00ff04ab82 */ /* 0x000e620000000a00 */
[----:B------:R1:W1:Y:S01]  /*6d90*/  LDS.128 R20, [R186+0xb000] ;  /* 0x00b00000ba147984 */ /* 0x0002620000000c00 */
[----:B------:R-:W-:Y:S01]  /*6da0*/  IMAD R41, R7, UR21, R39 ;  /* 0x0000001507297c24 */ /* 0x000fe2000f8e0227 */
[----:B------:R-:W-:Y:S01]  /*6db0*/  IADD3 R44, P0, PT, R10, R6, RZ ;  /* 0x000000060a2c7210 */ /* 0x000fe20007f1e0ff */
[----:B------:R-:W-:Y:S01]  /*6dc0*/  @!P2 IMAD.MOV.U32 R40, RZ, RZ, R38 ;  /* 0x000000ffff28a224 */ /* 0x000fe200078e0026 */
[----:B------:R1:W1:Y:S01]  /*6dd0*/  LDS.128 R16, [R186+0xc000] ;  /* 0x00c00000ba107984 */ /* 0x0002620000000c00 */
[----:B------:R-:W-:-:S02]  /*6de0*/  LEA.HI R6, R2, 0x40, RZ, 0x1d ;  /* 0x0000004002067811 */ /* 0x000fc400078fe8ff */
[----:B------:R-:W-:Y:S01]  /*6df0*/  IADD3.X R45, PT, PT, R3, R45, R37, P0, !PT ;  /* 0x0000002d032d7210 */ /* 0x000fe200007fe425 */
[----:B------:R1:W2:Y:S01]  /*6e00*/  LDS.128 R12, [R186+0xd000] ;  /* 0x00d00000ba0c7984 */ /* 0x0002a20000000c00 */
[----:B------:R-:W-:Y:S01]  /*6e10*/  @!P2 IMAD.WIDE.U32 R42, R0, UR6, R40 ;  /* 0x00000006002aac25 */ /* 0x000fe2000f8e0028 */
[----:B------:R-:W-:Y:S02]  /*6e20*/  LEA.HI R2, R2, 0x60, RZ, 0x1d ;  /* 0x0000006002027811 */ /* 0x000fe400078fe8ff */
[----:B------:R-:W-:Y:S02]  /*6e30*/  IADD3 R3, P1, PT, R0, 0x20, RZ ;  /* 0x0000002000037810 */ /* 0x000fe40007f3e0ff */
[-C--:B------:R-:W-:Y:S01]  /*6e40*/  ISETP.GE.AND P5, PT, R6, R206.reuse, PT ;  /* 0x000000ce0600720c */ /* 0x080fe20003fa6270 */
[----:B----4-:R-:W-:Y:S01]  /*6e50*/  IMAD.WIDE.U32 R44, R8, UR21, R44 ;  /* 0x00000015082c7c25 */ /* 0x010fe2000f8e002c */
[----:B------:R-:W-:Y:S02]  /*6e60*/  ISETP.GE.AND P4, PT, R2, R206, PT ;  /* 0x000000ce0200720c */ /* 0x000fe40003f86270 */
[----:B------:R-:W-:Y:S01]  /*6e70*/  IADD3 R2, P0, PT, R0, 0x60, RZ ;  /* 0x0000006000027810 */ /* 0x000fe20007f1e0ff */
[----:B------:R-:W-:Y:S01]  /*6e80*/  IMAD R6, R9, UR21, R45 ;  /* 0x0000001509067c24 */ /* 0x000fe2000f8e022d */
[----:B-1----:R-:W-:Y:S01]  /*6e90*/  @!P2 LEA R36, P3, R42, R4, 0x1 ;  /* 0x000000042a24a211 */ /* 0x002fe200078608ff */
[----:B------:R-:W-:Y:S01]  /*6ea0*/  IMAD.X R4, RZ, RZ, RZ, P1 ;  /* 0x000000ffff047224 */ /* 0x000fe200008e06ff */
[----:B--23--:R-:W-:Y:S11]  /*6eb0*/  @P2 BRA `(.L_x_999) ;  /* 0x0000000000242947 */ /* 0x00cff60003800000 */
        /* <DEDUP_REMOVED lines=9> */
.L_x_999:
[----:B------:R-:W-:Y:S05]  /*6f50*/  BSYNC.RECONVERGENT B0 ;  /* 0x0000000000007941 */ /* 0x000fea0003800200 */
.L_x_998:
        /* <DEDUP_REMOVED lines=12> */
.L_x_1001:
[----:B------:R-:W-:Y:S05]  /*7020*/  BSYNC.RECONVERGENT B0 ;  /* 0x0000000000007941 */ /* 0x000fea0003800200 */
.L_x_1000:
[----:B-12---:R1:W2:Y:S01]  /*7030*/  LDS.128 R8, [R186+0x8000] ;  /* 0x00800000ba087984 */ /* 0x0062a20000000c00 */
[C---:B------:R-:W-:Y:S01]  /*7040*/  IADD3 R7, P1, PT, R0.reuse, 0x40, RZ ;  /* 0x0000004000077810 */ /* 0x040fe20007f3e0ff */
[----:B------:R-:W-:Y:S01]  /*7050*/  BSSY.RECONVERGENT B0, `(.L_x_1002) ;  /* 0x000000e000007945 */ /* 0x000fe20003800200 */
[----:B------:R-:W-:Y:S02]  /*7060*/  @!P2 IMAD R33, R0, UR7, R43 ;  /* 0x000000070021ac24 */ /* 0x000fe4000f8e022b */
[----:B------:R-:W-:Y:S01]  /*7070*/  IADD3.X R32, PT, PT, RZ, RZ, RZ, P1, !PT ;  /* 0x000000ffff207210 */ /* 0x000fe20000ffe4ff */
[----:B------:R-:W-:Y:S08]  /*7080*/  @P5 BRA `(.L_x_1003) ;  /* 0x0000000000285947 */ /* 0x000ff00003800000 */
[----:B------:R-:W3:Y:S01]  /*7090*/  LDCU.64 UR4, c[0x0][0x560] ;  /* 0x0000ac00ff0477ac */ /* 0x000ee20008000a00 */
[----:B------:R-:W-:Y:S01]  /*70a0*/  MOV R34, R44 ;  /* 0x0000002c00227202 */ /* 0x000fe20000000f00 */
[----:B------:R-:W-:Y:S01]  /*70b0*/  IMAD R0, R32, UR12, RZ ;  /* 0x0000000c20007c24 */ /* 0x000fe2000f8e02ff */
[----:B------:R-:W-:-:S03]  /*70c0*/  MOV R35, R6 ;  /* 0x0000000600237202 */ /* 0x000fc60000000f00 */
[C---:B------:R-:W-:Y:S02]  /*70d0*/  IMAD R0, R7.reuse, UR13, R0 ;  /* 0x0000000d07007c24 */ /* 0x040fe4000f8e0200 */
[----:B------:R-:W-:-:S05]  /*70e0*/  IMAD.WIDE.U32 R34, R7, UR12, R34 ;  /* 0x0000000c07227c25 */ /* 0x000fca000f8e0022 */
[----:B------:R-:W-:Y:S02]  /*70f0*/  IADD3 R0, PT, PT, R0, R35, RZ ;  /* 0x0000002300007210 */ /* 0x000fe40007ffe0ff */
[----:B---3--:R-:W-:-:S04]  /*7100*/  LEA R46, P1, R34, UR4, 0x1 ;  /* 0x00000004222e7c11 */ /* 0x008fc8000f8208ff */
[----:B------:R-:W-:-:S05]  /*7110*/  LEA.HI.X R47, R34, UR5, R0, 0x1, P1 ;  /* 0x00000005222f7c11 */ /* 0x000fca00088f0c00 */
[----:B--2---:R3:W-:Y:S04]  /*7120*/  STG.E.128 desc[UR24][R46.64], R8 ;  /* 0x000000082e007986 */ /* 0x0047e8000c101d18 */
.L_x_1003:
[----:B------:R-:W-:Y:S05]  /*7130*/  BSYNC.RECONVERGENT B0 ;  /* 0x0000000000007941 */ /* 0x000fea0003800200 */
.L_x_1002:
[----:B------:R-:W-:Y:S01]  /*7140*/  BSSY.RECONVERGENT B0, `(.L_x_1004) ;  /* 0x000000e000007945 */ /* 0x000fe20003800200 */
[----:B------:R-:W-:Y:S02]  /*7150*/  @!P2 LEA.HI.X R37, R42, R5, R33, 0x1, P3 ;  /* 0x000000052a25a211 */ /* 0x000fe400018f0c21 */
[----:B------:R-:W-:Y:S01]  /*7160*/  IADD3.X R5, PT, PT, RZ, RZ, RZ, P0, !PT ;  /* 0x000000ffff057210 */ /* 0x000fe200007fe4ff */
[----:B------:R-:W-:Y:S06]  /*7170*/  @P4 BRA `(.L_x_1005) ;  /* 0x0000000000284947 */ /* 0x000fec0003800000 */
[----:B------:R-:W4:Y:S01]  /*7180*/  LDCU.64 UR4, c[0x0][0x560] ;  /* 0x0000ac00ff0477ac */ /* 0x000f220008000a00 */
[----:B--23--:R-:W-:Y:S01]  /*7190*/  MOV R8, R44 ;  /* 0x0000002c00087202 */ /* 0x00cfe20000000f00 */
        /* <DEDUP_REMOVED lines=8> */
.L_x_1005:
[----:B------:R-:W-:Y:S05]  /*7220*/  BSYNC.RECONVERGENT B0 ;  /* 0x0000000000007941 */ /* 0x000fea0003800200 */
.L_x_1004:
[----:B------:R1:W-:Y:S01]  /*7230*/  @!P2 STG.E.128 desc[UR24][R36.64], R24 ;  /* 0x000000182400a986 */ /* 0x0003e2000c101d18 */
[----:B------:R-:W-:Y:S04]  /*7240*/  BSSY.RECONVERGENT B0, `(.L_x_1006) ;  /* 0x000000c000007945 */ /* 0x000fe80003800200 */
[----:B------:R-:W-:Y:S05]  /*7250*/  @P6 BRA `(.L_x_1007) ;  /* 0x0000000000286947 */ /* 0x000fea0003800000 */
        /* <DEDUP_REMOVED lines=10> */
.L_x_1007:
[----:B------:R-:W-:Y:S05]  /*7300*/  BSYNC.RECONVERGENT B0 ;  /* 0x0000000000007941 */ /* 0x000fea0003800200 */
.L_x_1006:
        /* <DEDUP_REMOVED lines=12> */
.L_x_1009:
[----:B------:R-:W-:Y:S05]  /*73d0*/  BSYNC.RECONVERGENT B0 ;  /* 0x0000000000007941 */ /* 0x000fea0003800200 */
.L_x_1008:
[----:B------:R-:W-:Y:S05]  /*73e0*/  @P4 BRA `(.L_x_990) ;  /* 0x0000000000284947 */ /* 0x000fea0003800000 */
[----:B------:R-:W1:Y:S01]  /*73f0*/  LDCU.64 UR4, c[0x0][0x568] ;  /* 0x0000ad00ff0477ac */ /* 0x000e620008000a00 */
[----:B--2---:R-:W-:Y:S01]  /*7400*/  MOV R6, R38 ;  /* 0x0000002600067202 */ /* 0x004fe20000000f00 */
        /* <DEDUP_REMOVED lines=8> */
.L_x_990:
[----:B------:R-:W-:Y:S05]  /*7490*/  BSYNC.RECONVERGENT B1 ;  /* 0x0000000000017941 */ /* 0x000fea0003800200 */
.L_x_964:
[----:B------:R-:W4:Y:S01]  /*74a0*/  LDCU UR5, c[0x0][0x438] ;  /* 0x00008700ff0577ac */ /* 0x000f220008000800 */
[----:B------:R-:W1:Y:S08]  /*74b0*/  LDC R0, c[0x0][0x370] ;  /* 0x0000dc00ff007b82 */ /* 0x000e700000000800 */
[----:B--23--:R-:W2:Y:S01]  /*74c0*/  LDC R6, c[0x0][0x438] ;  /* 0x00010e00ff067b82 */ /* 0x00cea20000000800 */
[----:B----4-:R-:W-:-:S04]  /*74d0*/  UIADD3 UR5, UPT, UPT, UR5, 0x7f, URZ ;  /* 0x0000007f05057890 */ /* 0x010fc8000fffe0ff */
[----:B------:R-:W-:Y:S01]  /*74e0*/  USHF.R.S32.HI UR4, URZ, 0x1f, UR5 ;  /* 0x0000001fff047899 */ /* 0x000fe20008011405 */
[----:B-1----:R-:W-:-:S03]  /*74f0*/  IADD3 R184, PT, PT, R0, R184, RZ ;  /* 0x000000b800b87210 */ /* 0x002fc60007ffe0ff */
[----:B------:R-:W-:-:S04]  /*7500*/  ULEA.HI UR4, UR4, UR5, URZ, 0x7 ;  /* 0x0000000504047291 */ /* 0x000fc8000f8f38ff */
[----:B------:R-:W-:-:S06]  /*7510*/  USHF.R.S32.HI UR4, URZ, 0x7, UR4 ;  /* 0x00000007ff047899 */ /* 0x000fcc0008011404 */
[----:B------:R-:W-:-:S13]  /*7520*/  ISETP.GE.AND P0, PT, R184, UR4, PT ;  /* 0x00000004b8007c0c */ /* 0x000fda000bf06270 */
[----:B--2---:R-:W-:Y:S05]  /*7530*/  @!P0 BRA `(.L_x_1010) ;  /* 0xffffff8c00ec8947 */ /* 0x004fea000383ffff */
[----:B------:R-:W-:Y:S05]  /*7540*/  EXIT ;  /* 0x000000000000794d */ /* 0x000fea0003800000 */
.L_x_1011:
        /* <DEDUP_REMOVED lines=11> */
.L_x_2769:


//--------------------- .text._ZN5flash44flash_bwd_dq_dk_dv_loop_seqk_parallel_kernelI23Flash_bwd_kernel_traitsILi64ELi64ELi128ELi8ELi2ELi4ELi4ELb1ELb0EN7cutlass6half_tE19Flash_kernel_traitsILi64ELi64ELi128ELi8ES3_EELb1ELb0ELb0ELb0ELb0ELb0ELb0EEEvNS_16Flash_bwd_paramsE --------------------------
	.section	.text._ZN5flash44flash_bwd_dq_dk_dv_loop_seqk_parallel_kernelI23Flash_bwd_kernel_traitsILi64ELi64ELi128ELi8ELi2ELi4ELi4ELb1ELb0EN7cutlass6half_tE19Flash_kernel_traitsILi64ELi64ELi128ELi8ES3_EELb1ELb0ELb0ELb0ELb0ELb0ELb0EEEvNS_16Flash_bwd_paramsE,"ax",@progbits
	.align	128
        .global         _ZN5flash44flash_bwd_dq_dk_dv_loop_seqk_parallel_kernelI23Flash_bwd_kernel_traitsILi64ELi64ELi128ELi8ELi2ELi4ELi4ELb1ELb0EN7cutlass6half_tE19Flash_kernel_traitsILi64ELi64ELi128ELi8ES3_EELb1ELb0ELb0ELb0ELb0ELb0ELb0EEEvNS_16Flash_bwd_paramsE
        .type           _ZN5flash44flash_bwd_dq_dk_dv_loop_seqk_parallel_kernelI23Flash_bwd_kernel_traitsILi64ELi64ELi128ELi8ELi2ELi4ELi4ELb1ELb0EN7cutlass6half_tE19Flash_kernel_traitsILi64ELi64ELi128ELi8ES3_EELb1ELb0ELb0ELb0ELb0ELb0ELb0EEEvNS_16Flash_bwd_paramsE,@function
        .size           _ZN5flash44flash_bwd_dq_dk_dv_loop_seqk_parallel_kernelI23Flash_bwd_kernel_traitsILi64ELi64ELi128ELi8ELi2ELi4ELi4ELb1ELb0EN7cutlass6half_tE19Flash_kernel_traitsILi64ELi64ELi128ELi8ES3_EELb1ELb0ELb0ELb0ELb0ELb0ELb0EEEvNS_16Flash_bwd_paramsE,(.L_x_2770 - _ZN5flash44flash_bwd_dq_dk_dv_loop_seqk_parallel_kernelI23Flash_bwd_kernel_traitsILi64ELi64ELi128ELi8ELi2ELi4ELi4ELb1ELb0EN7cutlass6half_tE19Flash_kernel_traitsILi64ELi64ELi128ELi8ES3_EELb1ELb0ELb0ELb0ELb0ELb0ELb0EEEvNS_16Flash_bwd_paramsE)
        .other          _ZN5flash44flash_bwd_dq_dk_dv_loop_seqk_parallel_kernelI23Flash_bwd_kernel_traitsILi64ELi64ELi128ELi8ELi2ELi4ELi4ELb1ELb0EN7cutlass6half_tE19Flash_kernel_traitsILi64ELi64ELi128ELi8ES3_EELb1ELb0ELb0ELb0ELb0ELb0ELb0EEEvNS_16Flash_bwd_paramsE,@"STO_CUDA_ENTRY STV_DEFAULT"
_ZN5flash44flash_bwd_dq_dk_dv_loop_seqk_parallel_kernelI23Flash_bwd_kernel_traitsILi64ELi64ELi128ELi8ELi2ELi4ELi4ELb1ELb0EN7cutlass6half_tE19Flash_kernel_traitsILi64ELi64ELi128ELi8ES3_EELb1ELb0ELb0ELb0ELb0ELb0ELb0EEEvNS_16Flash_bwd_paramsE:
.text._ZN5flash44flash_bwd_dq_dk_dv_loop_seqk_parallel_kernelI23Flash_bwd_kernel_traitsILi64ELi64ELi128ELi8ELi2ELi4ELi4ELb1ELb0EN7cutlass6half_tE19Flash_kernel_traitsILi64ELi64ELi128ELi8ES3_EELb1ELb0ELb0ELb0ELb0ELb0ELb0EEEvNS_16Flash_bwd_paramsE:
        /* <DEDUP_REMOVED lines=19> */
[----:B------:R-:W1:Y:S01]  /*0130*/  LDCU.64 UR8, c[0x0][0x470] ;  /* 0x00008e00ff0877ac */ /* 0x000e620008000a00 */
[----:B------:R-:W-:Y:S01]  /*0140*/  UMOV UR27, URZ ;  /* 0x000000ff001b7c82 */ /* 0x000fe20008000000 */
[----:B------:R-:W-:-:S05]  /*0150*/  UMOV UR28, URZ ;  /* 0x000000ff001c7c82 */ /* 0x000fca0008000000 */
[----:B------:R-:W3:Y:S01]  /*0160*/  S2UR UR20, SR_CTAID.X ;  /* 0x00000000001479c3 */ /* 0x000ee20000002500 */
[----:B--2---:R-:W-:Y:S01]  /*0170*/  ULEA UR6, UR6, UR4, 0x18 ;  /* 0x0000000406067291 */ /* 0x004fe2000f8ec0ff */
[----:B------:R-:W2:Y:S03]  /*0180*/  LDCU UR4, c[0x0][0x438] ;  /* 0x00008700ff0477ac */ /* 0x000ea60008000800 */
[----:B------:R-:W-:Y:S01]  /*0190*/  UIADD3 UR5, UPT, UPT, UR6, 0xe000, URZ ;  /* 0x0000e00006057890 */ /* 0x000fe2000fffe0ff */
[--C-:B-1----:R-:W-:Y:S01]  /*01a0*/  SHF.R.U32.HI R0, RZ, 0x1, R186.reuse ;  /* 0x00000001ff007819 */ /* 0x102fe200000116ba */
[C---:B------:R-:W-:Y:S01]  /*01b0*/  IMAD.SHL.U32 R4, R186.reuse, 0x10, RZ ;  /* 0x00000010ba047824 */ /* 0x040fe200078e00ff */
[--C-:B------:R-:W-:Y:S01]  /*01c0*/  SHF.R.U32.HI R2, RZ, 0x2, R186.reuse ;  /* 0x00000002ff027819 */ /* 0x100fe200000116ba */
[----:B------:R-:W-:Y:S01]  /*01d0*/  IMAD.SHL.U32 R194, R186, 0x2, RZ ;  /* 0x00000002bac27824 */ /* 0x000fe200078e00ff */
        /* <DEDUP_REMOVED lines=8> */
[----:B--2---:R-:W-:Y:S01]  /*0260*/  IMAD.U32 R9, RZ, RZ, UR4 ;  /* 0x00000004ff097e24 */ /* 0x004fe2000f8e00ff */
        /* <DEDUP_REMOVED lines=10> */
[----:B------:R-:W-:Y:S02]  /*0310*/  LOP3.LUT R171, R0, 0x30, RZ, 0xc0, !PT ;  /* 0x0000003000ab7812 */ /* 0x000fe400078ec0ff */
[----:B------:R-:W-:-:S02]  /*0320*/  LOP3.LUT R4, R4, 0x20, R0, 0x78, !PT ;  /* 0x0000002004047812 */ /* 0x000fc400078e7800 */
[C-C-:B------:R-:W-:Y:S02]  /*0330*/  LOP3.LUT R179, R177.reuse, 0x400, R2.reuse, 0xf8, !PT ;  /* 0x00000400b1b37812 */ /* 0x140fe400078ef802 */
        /* <DEDUP_REMOVED lines=8> */
[----:B------:R-:W-:Y:S02]  /*03c0*/  LOP3.LUT R176, R176, 0x8, R186, 0x78, !PT ;  /* 0x00000008b0b07812 */ /* 0x000fe400078e78ba */
[----:B------:R-:W-:Y:S02]  /*03d0*/  LOP3.LUT P2, RZ, R186, 0x8, RZ, 0xc0, !PT ;  /* 0x00000008baff7812 */ /* 0x000fe4000784c0ff */
[-C--:B------:R-:W-:Y:S02]  /*03e0*/  LOP3.LUT R179, R179, R0.reuse, RZ, 0xfc, !PT ;  /* 0x00000000b3b37212 */ /* 0x080fe400078efcff */
[----:B------:R-:W-:Y:S01]  /*03f0*/  LOP3.LUT R177, R177, R0, RZ, 0xfc, !PT ;  /* 0x00000000b1b17212 */ /* 0x000fe200078efcff */
[----:B------:R-:W-:Y:S01]  /*0400*/  VIADD R0, R184, 0x6000 ;  /* 0x00006000b8007836 */ /* 0x000fe20000000000 */
[----:B------:R-:W-:-:S02]  /*0410*/  LOP3.LUT R194, R194, R4, RZ, 0xfc, !PT ;  /* 0x00000004c2c27212 */ /* 0x000fc400078efcff */
[----:B------:R-:W-:Y:S01]  /*0420*/  LEA.HI.X R191, R182, R191, RZ, 0x2, P0 ;  /* 0x000000bfb6bf7211 */ /* 0x000fe200000f14ff */
[----:B------:R-:W-:Y:S01]  /*0430*/  @P1 VIADD R183, R0, 0xffffffc0 ;  /* 0xffffffc000b71836 */ /* 0x000fe20000000000 */
[----:B------:R-:W-:Y:S02]  /*0440*/  LOP3.LUT R171, R171, 0x1c0, R3, 0xf8, !PT ;  /* 0x000001c0abab7812 */ /* 0x000fe400078ef803 */
[----:B------:R-:W-:Y:S02]  /*0450*/  LOP3.LUT R176, R176, 0x7a00, R2, 0xf8, !PT ;  /* 0x00007a00b0b07812 */ /* 0x000fe400078ef802 */
[----:B------:R-:W-:Y:S02]  /*0460*/  LOP3.LUT P0, RZ, R186, 0x4, RZ, 0xc0, !PT ;  /* 0x00000004baff7812 */ /* 0x000fe4000780c0ff */
[----:B------:R-:W-:Y:S02]  /*0470*/  LOP3.LUT R195, R187, 0x1f8, RZ, 0xc0, !PT ;  /* 0x000001f8bbc37812 */ /* 0x000fe400078ec0ff */
[----:B------:R-:W-:-:S02]  /*0480*/  LEA R194, R194, UR5, 0x1 ;  /* 0x00000005c2c27c11 */ /* 0x000fc4000f8e08ff */
[----:B------:R-:W-:Y:S02]  /*0490*/  LOP3.LUT R178, R178, 0x200, R3, 0xf8, !PT ;  /* 0x00000200b2b27812 */ /* 0x000fe400078ef803 */
[----:B------:R-:W-:Y:S01]  /*04a0*/  LOP3.LUT R171, R171, 0x38, R187, 0x78, !PT ;  /* 0x00000038abab7812 */ /* 0x000fe200078e78bb */
[----:B------:R-:W-:Y:S01]  /*04b0*/  VIADD R228, R194, 0x20 ;  /* 0x00000020c2e47836 */ /* 0x000fe20000000000 */
[----:B------:R-:W-:Y:S01]  /*04c0*/  LOP3.LUT P1, RZ, R186, 0x2, RZ, 0xc0, !PT ;  /* 0x00000002baff7812 */ /* 0x000fe2000782c0ff */
[----:B------:R-:W-:Y:S01]  /*04d0*/  @P2 VIADD R228, R194, 0xffffffe0 ;  /* 0xffffffe0c2e42836 */ /* 0x000fe20000000000 */
[----:B------:R-:W-:Y:S02]  /*04e0*/  SEL R174, R174, 0xffffffc0, !P0 ;  /* 0xffffffc0aeae7807 */ /* 0x000fe40004000000 */
[----:B------:R-:W-:Y:S02]  /*04f0*/  LEA R179, R179, UR6, 0x1 ;  /* 0x00000006b3b37c11 */ /* 0x000fe4000f8e08ff */
[----:B------:R-:W-:-:S02]  /*0500*/  LEA R177, R177, UR4, 0x1 ;  /* 0x00000004b1b17c11 */ /* 0x000fc4000f8e08ff */
[----:B------:R-:W-:Y:S02]  /*0510*/  LEA R176, R176, UR4, 0x1 ;  /* 0x00000004b0b07c11 */ /* 0x000fe4000f8e08ff */
[----:B------:R-:W-:Y:S01]  /*0520*/  LOP3.LUT R195, R195, 0x38, R186, 0x78, !PT ;  /* 0x00000038c3c37812 */ /* 0x000fe200078e78ba */
[--C-:B------:R-:W-:Y:S01]  /*0530*/  IMAD.IADD R168, R177, 0x1, R174.reuse ;  /* 0x00000001b1a87824 */ /* 0x100fe200078e02ae */
[----:B------:R-:W-:Y:S01]  /*0540*/  SEL R201, R201, 0xfffffff0, !P0 ;  /* 0xfffffff0c9c97807 */ /* 0x000fe20004000000 */
[----:B------:R-:W-:Y:S01]  /*0550*/  IMAD.IADD R173, R176, 0x1, R174 ;  /* 0x00000001b0ad7824 */ /* 0x000fe200078e02ae */
[----:B------:R-:W-:Y:S01]  /*0560*/  LOP3.LUT R171, R171, 0x200, R2, 0xf8, !PT ;  /* 0x00000200abab7812 */ /* 0x000fe200078ef802 */
[----:B------:R-:W-:Y:S01]  /*0570*/  IMAD.IADD R2, R179, 0x1, R174 ;  /* 0x00000001b3027824 */ /* 0x000fe200078e02ae */
[----:B------:R-:W-:Y:S01]  /*0580*/  SHF.R.U32.HI R188, RZ, 0x3, R186 ;  /* 0x00000003ffbc7819 */ /* 0x000fe200000116ba */
[----:B------:R-:W-:Y:S01]  /*0590*/  IMAD.IADD R229, R194, 0x1, R201 ;  /* 0x00000001c2e57824 */ /* 0x000fe200078e02c9 */
[----:B------:R-:W-:Y:S01]  /*05a0*/  SEL R175, R175, 0xffffffe0, !P1 ;  /* 0xffffffe0afaf7807 */ /* 0x000fe20004800000 */
[----:B------:R-:W-:Y:S01]  /*05b0*/  IMAD.IADD R201, R201, 0x1, R228 ;  /* 0x00000001c9c97824 */ /* 0x000fe200078e02e4 */
[----:B------:R-:W-:Y:S01]  /*05c0*/  LEA R178, R178, UR6, 0x1 ;  /* 0x00000006b2b27c11 */ /* 0x000fe2000f8e08ff */
[C---:B------:R-:W-:Y:S01]  /*05d0*/  VIADD R193, R188.reuse, 0x20 ;  /* 0x00000020bcc17836 */ /* 0x040fe20000000000 */
[----:B------:R-:W-:Y:S01]  /*05e0*/  LOP3.LUT R195, R195, 0x1e00, R187, 0xf8, !PT ;  /* 0x00001e00c3c37812 */ /* 0x000fe200078ef8bb */
[C---:B------:R-:W-:Y:S01]  /*05f0*/  VIADD R192, R188.reuse, 0x40 ;  /* 0x00000040bcc07836 */ /* 0x040fe20000000000 */
[----:B------:R-:W-:Y:S01]  /*0600*/  SHF.R.U32.HI R186, RZ, 0x5, R186 ;  /* 0x00000005ffba7819 */ /* 0x000fe200000116ba */
[----:B------:R-:W-:Y:S01]  /*0610*/  VIADD R189, R188, 0x60 ;  /* 0x00000060bcbd7836 */ /* 0x000fe20000000000 */
[----:B------:R-:W-:Y:S01]  /*0620*/  LOP3.LUT R196, R187, 0x38, RZ, 0xc0, !PT ;  /* 0x00000038bbc47812 */ /* 0x000fe200078ec0ff */
[--C-:B------:R-:W-:Y:S01]  /*0630*/  IMAD.IADD R3, R179, 0x1, R175.reuse ;  /* 0x00000001b3037824 */ /* 0x100fe200078e02af */
[----:B------:R-:W-:Y:S01]  /*0640*/  LEA R195, R195, UR6, 0x1 ;  /* 0x00000006c3c37c11 */ /* 0x000fe2000f8e08ff */
[----:B------:R-:W-:Y:S01]  /*0650*/  IMAD.IADD R170, R178, 0x1, R174 ;  /* 0x00000001b2aa7824 */ /* 0x000fe200078e02ae */
[----:B------:R-:W-:Y:S01]  /*0660*/  LEA R171, R171, UR5, 0x1 ;  /* 0x00000005abab7c11 */ /* 0x000fe2000f8e08ff */
[----:B------:R-:W-:-:S02]  /*0670*/  IMAD.IADD R169, R177, 0x1, R175 ;  /* 0x00000001b1a97824 */ /* 0x000fc400078e02af */
[C---:B------:R-:W-:Y:S02]  /*0680*/  IMAD.IADD R172, R175.reuse, 0x1, R173 ;  /* 0x00000001afac7824 */ /* 0x040fe400078e02ad */
[C---:B------:R-:W-:Y:S02]  /*0690*/  IMAD.IADD R0, R175.reuse, 0x1, R2 ;  /* 0x00000001af007824 */ /* 0x040fe400078e0202 */
[----:B----4-:R-:W-:-:S07]  /*06a0*/  IMAD.IADD R167, R175, 0x1, R168 ;  /* 0x00000001afa77824 */ /* 0x010fce00078e02a8 */
.L_x_1091:
[----:B------:R-:W1:Y:S01]  /*06b0*/  LDCU.64 UR4, c[0x0][0x478] ;  /* 0x00008f00ff0477ac */ /* 0x000e620008000a00 */
[----:B------:R-:W2:Y:S01]  /*06c0*/  LDC.64 R4, c[0x0][0x460] ;  /* 0x00011800ff047b82 */ /* 0x000ea20000000a00 */
[----:B------:R-:W-:Y:S01]  /*06d0*/  ISETP.NE.U32.AND P5, PT, RZ, UR8, PT ;  /* 0x00000008ff007c0c */ /* 0x000fe2000bfa5070 */
[----:B---3--:R-:W-:Y:S02]  /*06e0*/  IMAD.SHL.U32 R14, R182, 0x4, RZ ;  /* 0x00000004b60e7824 */ /* 0x008fe400078e00ff */
[----:B------:R-:W-:Y:S01]  /*06f0*/  IMAD.MOV.U32 R226, RZ, RZ, RZ ;  /* 0x000000ffffe27224 */ /* 0x000fe200078e00ff */
[----:B------:R-:W-:-:S03]  /*0700*/  ISETP.NE.AND.EX P5, PT, RZ, UR9, PT, P5 ;  /* 0x00000009ff007c0c */ /* 0x000fc6000bfa5350 */
[----:B------:R-:W3:Y:S08]  /*0710*/  LDC.64 R6, c[0x0][0x468] ;  /* 0x00011a00ff067b82 */ /* 0x000ef00000000a00 */
[----:B----4-:R-:W4:Y:S01]  /*0720*/  LDC.U8 R8, c[0x0][0x532] ;  /* 0x00014c80ff087b82 */ /* 0x010f220000000000 */
[----:B-1----:R-:W-:Y:S02]  /*0730*/  ISETP.NE.U32.AND P4, PT, RZ, UR4, PT ;  /* 0x00000004ff007c0c */ /* 0x002fe4000bf85070 */
[----:B------:R-:W-:-:S02]  /*0740*/  @P5 IADD3 R12, P2, PT, R14, UR8, RZ ;  /* 0x000000080e0c5c10 */ /* 0x000fc4000ff5e0ff */
[----:B------:R-:W-:Y:S02]  /*0750*/  ISETP.NE.AND.EX P4, PT, RZ, UR5, PT, P4 ;  /* 0x00000005ff007c0c */ /* 0x000fe4000bf85340 */
[C---:B--2---:R-:W-:Y:S02]  /*0760*/  ISETP.NE.U32.AND P0, PT, R4.reuse, RZ, PT ;  /* 0x000000ff0400720c */ /* 0x044fe40003f05070 */
[----:B------:R-:W-:Y:S02]  /*0770*/  ISETP.NE.U32.AND P3, PT, R4, RZ, PT ;  /* 0x000000ff0400720c */ /* 0x000fe40003f65070 */
[----:B------:R-:W-:Y:S02]  /*0780*/  SHF.R.U32.HI R4, RZ, 0x1e, R182 ;  /* 0x0000001eff047819 */ /* 0x000fe400000116b6 */
[C---:B------:R-:W-:Y:S02]  /*0790*/  ISETP.NE.AND.EX P0, PT, R5.reuse, RZ, PT, P0 ;  /* 0x000000ff0500720c */ /* 0x040fe40003f05300 */
[----:B------:R-:W-:-:S03]  /*07a0*/  ISETP.NE.AND.EX P3, PT, R5, RZ, PT, P3 ;  /* 0x000000ff0500720c */ /* 0x000fc60003f65330 */
[----:B------:R-:W-:Y:S02]  /*07b0*/  @P4 IADD3 R10, P1, PT, R14, UR4, RZ ;  /* 0x000000040e0a4c10 */ /* 0x000fe4000ff3e0ff */
[C---:B------:R-:W-:Y:S02]  /*07c0*/  @P5 IADD3.X R13, PT, PT, R4.reuse, UR9, RZ, P2, !PT ;  /* 0x00000009040d5c10 */ /* 0x040fe400097fe4ff */
[----:B------:R-:W-:-:S03]  /*07d0*/  @P4 IADD3.X R11, PT, PT, R4, UR5, RZ, P1, !PT ;  /* 0x00000005040b4c10 */ /* 0x000fc60008ffe4ff */
[----:B------:R1:W2:Y:S04]  /*07e0*/  @P5 LDG.E R226, desc[UR22][R12.64] ;  /* 0x000000160ce25981 */ /* 0x0002a8000c1e1900 */
[----:B------:R-:W2:Y:S01]  /*07f0*/  @P4 LDG.E R225, desc[UR22][R10.64] ;  /* 0x000000160ae14981 */ /* 0x000ea2000c1e1900 */
[----:B---3--:R-:W-:Y:S02]  /*0800*/  IADD3 R14, P1, PT, R14, R6, RZ ;  /* 0x000000060e0e7210 */ /* 0x008fe40007f3e0ff */
[----:B----4-:R-:W-:Y:S01]  /*0810*/  ISETP.NE.AND P5, PT, R8, RZ, PT ;  /* 0x000000ff0800720c */ /* 0x010fe20003fa5270 */
[----:B-1----:R-:W-:Y:S01]  /*0820*/  IMAD.MOV.U32 R13, RZ, RZ, -0x1 ;  /* 0xffffffffff0d7424 */ /* 0x002fe200078e00ff */
[----:B-----5:R1:W5:Y:S01]  /*0830*/  @P3 LDG.E R10, desc[UR22][R190.64+0x4] ;  /* 0x00000416be0a3981 */ /* 0x020362000c1e1900 */
[----:B------:R-:W-:Y:S01]  /*0840*/  ISETP.EQ.U32.AND P2, PT, R6, RZ, PT ;  /* 0x000000ff0600720c */ /* 0x000fe20003f42070 */
[----:B------:R-:W-:Y:S01]  /*0850*/  IMAD.MOV.U32 R227, RZ, RZ, -0x1 ;  /* 0xffffffffffe37424 */ /* 0x000fe200078e00ff */
[----:B------:R-:W3:Y:S02]  /*0860*/  @!P4 LDC R11, c[0x0][0x43c] ;  /* 0x00010f00ff0bcb82 */ /* 0x000ee40000000800 */
[----:B------:R1:W5:Y:S01]  /*0870*/  @P0 LDG.E R13, desc[UR22][R190.64] ;  /* 0x00000016be0d0981 */ /* 0x000362000c1e1900 */
[----:B------:R-:W-:Y:S01]  /*0880*/  ISETP.EQ.OR.EX P2, PT, R7, RZ, !P5, P2 ;  /* 0x000000ff0700720c */ /* 0x000fe20006f42720 */
[----:B------:R-:W-:-:S04]  /*0890*/  IMAD.X R15, R4, 0x1, R7, P1 ;  /* 0x00000001040f7824 */ /* 0x000fc800008e0607 */
[----:B------:R-:W4:Y:S08]  /*08a0*/  @!P4 LDC.64 R4, c[0x0][0x488] ;  /* 0x00012200ff04cb82 */ /* 0x000f300000000a00 */
[----:B------:R1:W5:Y:S01]  /*08b0*/  @!P2 LDG.E R227, desc[UR22][R14.64] ;  /* 0x000000160ee3a981 */ /* 0x000362000c1e1900 */
[----:B------:R-:W1:Y:S01]  /*08c0*/  @!P3 LDC R8, c[0x0][0x434] ;  /* 0x00010d00ff08bb82 */ /* 0x000e620000000800 */
[----:B------:R-:W-:-:S04]  /*08d0*/  ISETP.NE.U32.AND P2, PT, R6, RZ, PT ;  /* 0x000000ff0600720c */ /* 0x000fc80003f45070 */
[----:B------:R-:W-:Y:S01]  /*08e0*/  ISETP.NE.AND.EX P2, PT, R7, RZ, PT, P2 ;  /* 0x000000ff0700720c */ /* 0x000fe20003f45320 */
[----:B------:R-:W-:Y:S01]  /*08f0*/  USHF.L.U32 UR25, UR21, 0x7, URZ ;  /* 0x0000000715197899 */ /* 0x000fe200080006ff */
[----:B----4-:R-:W-:-:S04]  /*0900*/  @!P4 ISETP.NE.U32.AND P1, PT, R4, RZ, PT ;  /* 0x000000ff0400c20c */ /* 0x010fc80003f25070 */
[----:B------:R-:W-:-:S04]  /*0910*/  @!P4 ISETP.NE.AND.EX P1, PT, R5, RZ, PT, P1 ;  /* 0x000000ff0500c20c */ /* 0x000fc80003f25310 */
[----:B---3--:R-:W-:Y:S01]  /*0920*/  @!P4 SEL R11, R11, RZ, P1 ;  /* 0x000000ff0b0bc207 */ /* 0x008fe20000800000 */
[----:B--2---:R-:W-:Y:S02]  /*0930*/  @P4 IMAD.IADD R225, R225, 0x1, -R226 ;  /* 0x00000001e1e14824 */ /* 0x004fe400078e0ae2 */
[----:B-1----:R-:W-:Y:S06]  /*0940*/  @!P2 BRA `(.L_x_1012) ;  /* 0x00000000000ca947 */ /* 0x002fec0003800000 */
[----:B------:R-:W2:Y:S02]  /*0950*/  @P5 LDG.E R9, desc[UR22][R14.64+0x4] ;  /* 0x000004160e095981 */ /* 0x000ea4000c1e1900 */
[----:B--2--5:R-:W-:-:S06]  /*0960*/  @P5 IADD3 R9, PT, PT, R9, -R227, RZ ;  /* 0x800000e309095210 */ /* 0x024fcc0007ffe0ff */
[----:B------:R1:W5:Y:S02]  /*0970*/  @!P5 LDG.E R9, desc[UR22][R14.64] ;  /* 0x000000160e09d981 */ /* 0x000364000c1e1900 */
.L_x_1012:
        /* <DEDUP_REMOVED lines=33> */
.L_x_1014:
[----:B------:R-:W1:Y:S01]  /*0b90*/  LDCU.64 UR18, c[0x0][0x3b8] ;  /* 0x00007700ff1277ac */ /* 0x000e620008000a00 */
[----:B------:R-:W-:-:S05]  /*0ba0*/  IADD3 R4, PT, PT, R226, R227, RZ ;  /* 0x000000e3e2047210 */ /* 0x000fca0007ffe0ff */
[C---:B-1----:R-:W-:Y:S02]  /*0bb0*/  IMAD R11, R4.reuse, UR19, RZ ;  /* 0x00000013040b7c24 */ /* 0x042fe4000f8e02ff */
[----:B------:R-:W-:-:S05]  /*0bc0*/  IMAD.WIDE.U32 R4, R4, UR18, RZ ;  /* 0x0000001204047c25 */ /* 0x000fca000f8e00ff */
[----:B------:R-:W-:Y:S02]  /*0bd0*/  IADD3 R11, PT, PT, R5, R11, RZ ;  /* 0x0000000b050b7210 */ /* 0x000fe40007ffe0ff */
[----:B------:R-:W-:-:S07]  /*0be0*/  MOV R12, R4 ;  /* 0x00000004000c7202 */ /* 0x000fce0000000f00 */
.L_x_1015:
        /* <DEDUP_REMOVED lines=40> */
.L_x_1016:
[----:B------:R-:W1:Y:S01]  /*0e70*/  LDCU.64 UR16, c[0x0][0x3c0] ;  /* 0x00007800ff1077ac */ /* 0x000e620008000a00 */
[----:B------:R-:W-:-:S05]  /*0e80*/  IADD3 R4, PT, PT, R226, R227, RZ ;  /* 0x000000e3e2047210 */ /* 0x000fca0007ffe0ff */
[C---:B-1----:R-:W-:Y:S02]  /*0e90*/  IMAD R20, R4.reuse, UR17, RZ ;  /* 0x0000001104147c24 */ /* 0x042fe4000f8e02ff */
[----:B------:R-:W-:-:S05]  /*0ea0*/  IMAD.WIDE.U32 R4, R4, UR16, RZ ;  /* 0x0000001004047c25 */ /* 0x000fca000f8e00ff */
[----:B------:R-:W-:Y:S02]  /*0eb0*/  IADD3 R20, PT, PT, R5, R20, RZ ;  /* 0x0000001405147210 */ /* 0x000fe40007ffe0ff */
[----:B------:R-:W-:-:S07]  /*0ec0*/  MOV R21, R4 ;  /* 0x0000000400157202 */ /* 0x000fce0000000f00 */
.L_x_1017:
        /* <DEDUP_REMOVED lines=28> */
.L_x_1018:
[C---:B------:R-:W-:Y:S02]  /*1090*/  IMAD R25, R13.reuse, UR7, RZ ;  /* 0x000000070d197c24 */ /* 0x040fe4000f8e02ff */
[----:B------:R-:W-:-:S05]  /*10a0*/  IMAD.WIDE.U32 R26, R13, UR6, RZ ;  /* 0x000000060d1a7c25 */ /* 0x000fca000f8e00ff */
[----:B------:R-:W-:Y:S02]  /*10b0*/  IADD3 R25, PT, PT, R27, R25, RZ ;  /* 0x000000191b197210 */ /* 0x000fe40007ffe0ff */
.L_x_1019:
        /* <DEDUP_REMOVED lines=20> */
.L_x_1020:
[----:B------:R-:W1:Y:S01]  /*1200*/  LDC R14, c[0x0][0x434] ;  /* 0x00010d00ff0e7b82 */ /* 0x000e620000000800 */
[----:B------:R-:W-:-:S04]  /*1210*/  IMAD R4, R182, UR26, R181 ;  /* 0x0000001ab6047c24 */ /* 0x000fc8000f8e02b5 */
[----:B-1----:R-:W-:-:S03]  /*1220*/  IMAD R14, R4, R14, RZ ;  /* 0x0000000e040e7224 */ /* 0x002fc600078e02ff */
.L_x_1021:
        /* <DEDUP_REMOVED lines=12> */
.L_x_1022:
[----:B------:R-:W1:Y:S01]  /*12f0*/  LDC R27, c[0x0][0x444] ;  /* 0x00011100ff1b7b82 */ /* 0x000e620000000800 */
[----:B------:R-:W-:-:S04]  /*1300*/  IMAD R4, R182, UR26, R181 ;  /* 0x0000001ab6047c24 */ /* 0x000fc8000f8e02b5 */
[----:B-1----:R-:W-:-:S07]  /*1310*/  IMAD R27, R4, R27, RZ ;  /* 0x0000001b041b7224 */ /* 0x002fce00078e02ff */
.L_x_1023:
[----:B------:R-:W1:Y:S01]  /*1320*/  LDC.64 R4, c[0x0][0x3b0] ;  /* 0x0000ec00ff047b82 */ /* 0x000e620000000a00 */
[----:B------:R-:W2:Y:S01]  /*1330*/  S2R R13, SR_TID.X ;  /* 0x00000000000d7919 */ /* 0x000ea20000002100 */
[----:B------:R-:W3:Y:S01]  /*1340*/  LDCU.128 UR4, c[0x0][0x590] ;  /* 0x0000b200ff0477ac */ /* 0x000ee20008000c00 */
[----:B------:R-:W-:Y:S01]  /*1350*/  IADD3 R30, P0, PT, R196, R30, RZ ;  /* 0x0000001ec41e7210 */ /* 0x000fe20007f1e0ff */
[----:B------:R-:W-:Y:S01]  /*1360*/  IMAD.MOV.U32 R19, RZ, RZ, RZ ;  /* 0x000000ffff137224 */ /* 0x000fe200078e00ff */
[----:B------:R-:W-:Y:S01]  /*1370*/  ISETP.NE.AND P4, PT, RZ, UR10, PT ;  /* 0x0000000aff007c0c */ /* 0x000fe2000bf85270 */
[----:B------:R-:W4:Y:S01]  /*1380*/  LDCU.64 UR14, c[0x0][0x3c8] ;  /* 0x00007900ff0e77ac */ /* 0x000f220008000a00 */
[----:B------:R-:W-:Y:S01]  /*1390*/  ISETP.GT.AND P3, PT, R8, RZ, PT ;  /* 0x000000ff0800720c */ /* 0x000fe20003f64270 */
[----:B------:R-:W5:Y:S01]  /*13a0*/  LDC.64 R6, c[0x0][0x5f8] ;  /* 0x00017e00ff067b82 */ /* 0x000f620000000a00 */
[----:B------:R-:W-:Y:S01]  /*13b0*/  IMAD.X R31, RZ, RZ, R18, P0 ;  /* 0x000000ffff1f7224 */ /* 0x000fe200000e0612 */
[----:B------:R-:W-:Y:S01]  /*13c0*/  IADD3 R26, P1, P0, R32, R26, R28 ;  /* 0x0000001a201a7210 */ /* 0x000fe2000783e01c */
[----:B------:R-:W-:Y:S01]  /*13d0*/  IMAD.MOV.U32 R18, RZ, RZ, R196 ;  /* 0x000000ffff127224 */ /* 0x000fe200078e00c4 */
[----:B------:R-:W-:Y:S01]  /*13e0*/  UIMAD UR29, UR26, UR29, URZ ;  /* 0x0000001d1a1d72a4 */ /* 0x000fe2000f8e02ff */
[----:B------:R-:W-:Y:S01]  /*13f0*/  SHF.R.S32.HI R28, RZ, 0x1f, R28 ;  /* 0x0000001fff1c7819 */ /* 0x000fe2000001141c */
[----:B------:R-:W4:Y:S01]  /*1400*/  LDCU.64 UR12, c[0x0][0x380] ;  /* 0x00007000ff0c77ac */ /* 0x000f220008000a00 */
[----:B------:R-:W-:Y:S01]  /*1410*/  IMAD R27, R22, 0x40, R27 ;  /* 0x00000040161b7824 */ /* 0x000fe200078e021b */
[----:B------:R-:W-:Y:S01]  /*1420*/  BSSY.RECONVERGENT B1, `(.L_x_1013) ;  /* 0x00006db000017945 */ /* 0x000fe20003800200 */
[----:B------:R-:W-:Y:S01]  /*1430*/  IADD3.X R24, PT, PT, R24, R25, R28, P1, P0 ;  /* 0x0000001918187210 */ /* 0x000fe20000fe041c */
[----:B------:R-:W4:Y:S01]  /*1440*/  LDCU.64 UR10, c[0x0][0x550] ;  /* 0x0000aa00ff0a77ac */ /* 0x000f220008000a00 */
[----:B------:R-:W-:-:S02]  /*1450*/  IMAD R234, R22, 0x40, R14 ;  /* 0x0000004016ea7824 */ /* 0x000fc400078e020e */
[----:B---3--:R-:W-:Y:S01]  /*1460*/  IMAD R29, R23, UR4, RZ ;  /* 0x00000004171d7c24 */ /* 0x008fe2000f8e02ff */
[----:B------:R-:W-:Y:S01]  /*1470*/  USHF.L.U32 UR30, UR29, 0x6, URZ ;  /* 0x000000061d1e7899 */ /* 0x000fe200080006ff */
[----:B------:R-:W-:-:S04]  /*1480*/  IMAD.WIDE.U32 R30, R16, UR4, R30 ;  /* 0x00000004101e7c25 */ /* 0x000fc8000f8e001e */
[-C--:B-1----:R-:W-:Y:S02]  /*1490*/  IMAD R23, R23, R4.reuse, RZ ;  /* 0x0000000417177224 */ /* 0x082fe400078e02ff */
[----:B------:R-:W-:-:S04]  /*14a0*/  IMAD.WIDE.U32 R32, R16, R4, R18 ;  /* 0x0000000410207225 */ /* 0x000fc800078e0012 */
[C---:B------:R-:W-:Y:S01]  /*14b0*/  IMAD R29, R16.reuse, UR5, R29 ;  /* 0x00000005101d7c24 */ /* 0x040fe2000f8e021d */
[----:B--2---:R-:W-:Y:S01]  /*14c0*/  LOP3.LUT R230, R13, 0x1f, RZ, 0xc0, !PT ;  /* 0x0000001f0de67812 */ /* 0x004fe200078ec0ff */
[----:B------:R-:W-:Y:S01]  /*14d0*/  IMAD R23, R16, R5, R23 ;  /* 0x0000000510177224 */ /* 0x000fe200078e0217 */
[----:B------:R-:W-:Y:S02]  /*14e0*/  IADD3 R16, P2, PT, R17, R32, RZ ;  /* 0x0000002011107210 */ /* 0x000fe40007f5e0ff */
[----:B------:R-:W-:Y:S02]  /*14f0*/  IADD3 R31, PT, PT, R31, R29, RZ ;  /* 0x0000001d1f1f7210 */ /* 0x000fe40007ffe0ff */
[----:B------:R-:W-:Y:S01]  /*1500*/  IADD3.X R17, PT, PT, R15, R33, R23, P2, !PT ;  /* 0x000000210f117210 */ /* 0x000fe200017fe417 */
[----:B-----5:R-:W-:Y:S01]  /*1510*/  IMAD.WIDE.U32 R32, R6, UR20, RZ ;  /* 0x0000001406207c25 */ /* 0x020fe2000f8e00ff */
[----:B------:R-:W1:Y:S03]  /*1520*/  LDC.64 R28, c[0x0][0x5e8] ;  /* 0x00017a00ff1c7b82 */ /* 0x000e660000000a00 */
[----:B------:R-:W-:Y:S01]  /*1530*/  IMAD.WIDE.U32 R30, R181, UR6, R30 ;  /* 0x00000006b51e7c25 */ /* 0x000fe2000f8e001e */
[----:B------:R-:W-:-:S03]  /*1540*/  SEL R6, R32, RZ, P4 ;  /* 0x000000ff20067207 */ /* 0x000fc60002000000 */
[----:B------:R-:W-:Y:S02]  /*1550*/  IMAD R15, R186, UR29, R230 ;  /* 0x0000001dba0f7c24 */ /* 0x000fe4000f8e02e6 */
[----:B------:R-:W-:Y:S02]  /*1560*/  IMAD R7, R7, UR20, R33 ;  /* 0x0000001407077c24 */ /* 0x000fe4000f8e0221 */
[----:B------:R-:W-:Y:S01]  /*1570*/  IMAD R31, R181, UR7, R31 ;  /* 0x00000007b51f7c24 */ /* 0x000fe2000f8e021f */
[----:B------:R-:W2:Y:S01]  /*1580*/  LDCU.64 UR6, c[0x0][0x570] ;  /* 0x0000ae00ff0677ac */ /* 0x000ea20008000a00 */
[----:B------:R-:W-:Y:S01]  /*1590*/  IADD3 R6, P1, P0, R15, R26, R6 ;  /* 0x0000001a0f067210 */ /* 0x000fe2000783e006 */
[----:B----4-:R-:W-:Y:S01]  /*15a0*/  IMAD.WIDE.U32 R32, R181, UR14, R16 ;  /* 0x0000000eb5207c25 */ /* 0x010fe2000f8e0010 */
[----:B------:R-:W-:Y:S01]  /*15b0*/  SHF.R.S32.HI R15, RZ, 0x1f, R15 ;  /* 0x0000001fff0f7819 */ /* 0x000fe2000001140f */
[----:B------:R-:W3:Y:S01]  /*15c0*/  LDC.64 R16, c[0x0][0x420] ;  /* 0x00010800ff107b82 */ /* 0x000ee20000000a00 */
[----:B------:R-:W-:Y:S01]  /*15d0*/  SEL R7, R7, RZ, P4 ;  /* 0x000000ff07077207 */ /* 0x000fe20002000000 */
[----:B------:R-:W-:Y:S01]  /*15e0*/  IMAD R33, R181, UR15, R33 ;  /* 0x0000000fb5217c24 */ /* 0x000fe2000f8e0221 */
[----:B------:R-:W-:Y:S01]  /*15f0*/  USHF.L.U64.HI UR14, UR4, 0x5, UR5 ;  /* 0x00000005040e7899 */ /* 0x000fe20008010205 */
[----:B------:R-:W-:Y:S01]  /*1600*/  IMAD.WIDE.U32 R30, R188, UR4, R30 ;  /* 0x00000004bc1e7c25 */ /* 0x000fe2000f8e001e */
[----:B------:R-:W-:-:S02]  /*1610*/  IADD3.X R24, PT, PT, R15, R24, R7, P1, P0 ;  /* 0x000000180f187210 */ /* 0x000fc40000fe0407 */
[----:B------:R-:W-:Y:S01]  /*1620*/  IADD3 R6, P0, PT, R6, UR30, RZ ;  /* 0x0000001e06067c10 */ /* 0x000fe2000ff1e0ff */
[----:B------:R-:W-:Y:S01]  /*1630*/  IMAD.U32 R7, RZ, RZ, UR30 ;  /* 0x0000001eff077e24 */ /* 0x000fe2000f8e00ff */
[----:B------:R-:W-:Y:S01]  /*1640*/  LEA R207, P1, R30, UR10, 0x1 ;  /* 0x0000000a1ecf7c11 */ /* 0x000fe2000f8208ff */
[----:B------:R-:W-:Y:S02]  /*1650*/  IMAD R206, R188, UR5, R31 ;  /* 0x00000005bcce7c24 */ /* 0x000fe4000f8e021f */
[----:B-1----:R-:W-:Y:S01]  /*1660*/  IMAD.WIDE R28, R27, 0x4, R28 ;  /* 0x000000041b1c7825 */ /* 0x002fe200078e021c */
[----:B------:R-:W-:Y:S02]  /*1670*/  LEA.HI.X.SX32 R7, R7, R24, 0x1, P0 ;  /* 0x0000001807077211 */ /* 0x000fe400000f0eff */
[----:B--2---:R-:W-:Y:S01]  /*1680*/  LEA R232, P0, R6, UR6, 0x2 ;  /* 0x0000000606e87c11 */ /* 0x004fe2000f8010ff */
[----:B------:R-:W-:Y:S01]  /*1690*/  IMAD.WIDE.U32 R24, R188, R4, R32 ;  /* 0x00000004bc187225 */ /* 0x000fe200078e0020 */
[----:B------:R-:W-:Y:S01]  /*16a0*/  LEA.HI.X R206, R30, UR11, R206, 0x1, P1 ;  /* 0x0000000b1ece7c11 */ /* 0x000fe200088f0cce */
[----:B------:R-:W-:Y:S01]  /*16b0*/  USHF.L.U32 UR6, UR4, 0x5, URZ ;  /* 0x0000000504067899 */ /* 0x000fe200080006ff */
[----:B------:R-:W-:Y:S01]  /*16c0*/  LEA.HI.X R233, R6, UR7, R7, 0x2, P0 ;  /* 0x0000000706e97c11 */ /* 0x000fe200080f1407 */
[----:B------:R-:W-:Y:S01]  /*16d0*/  IMAD R204, R188, R5, R25 ;  /* 0x00000005bccc7224 */ /* 0x000fe200078e0219 */
[----:B------:R-:W-:Y:S01]  /*16e0*/  LEA R205, P2, R24, UR12, 0x1 ;  /* 0x0000000c18cd7c11 */ /* 0x000fe2000f8408ff */
[----:B------:R-:W-:Y:S01]  /*16f0*/  IMAD.MOV.U32 R202, RZ, RZ, R29 ;  /* 0x000000ffffca7224 */ /* 0x000fe200078e001d */
[----:B------:R-:W-:Y:S01]  /*1700*/  IADD3 R7, P1, PT, R188, 0x20, RZ ;  /* 0x00000020bc077810 */ /* 0x000fe20007f3e0ff */
[----:B---3--:R-:W-:Y:S01]  /*1710*/  IMAD.WIDE R234, R234, 0x4, R16 ;  /* 0x00000004eaea7825 */ /* 0x008fe200078e0210 */
[----:B------:R-:W-:-:S02]  /*1720*/  LEA.HI.X R204, R24, UR13, R204, 0x1, P2 ;  /* 0x0000000d18cc7c11 */ /* 0x000fc400090f0ccc */
[C---:B------:R-:W-:Y:S01]  /*1730*/  IADD3 R6, P2, PT, R188.reuse, 0x40, RZ ;  /* 0x00000040bc067810 */ /* 0x040fe20007f5e0ff */
[----:B------:R-:W-:Y:S01]  /*1740*/  IMAD.X R16, RZ, RZ, RZ, P1 ;  /* 0x000000ffff107224 */ /* 0x000fe200008e06ff */
[----:B------:R-:W-:Y:S02]  /*1750*/  IADD3 R14, P0, PT, R188, 0x60, RZ ;  /* 0x00000060bc0e7810 */ /* 0x000fe40007f1e0ff */
[C---:B------:R-:W-:Y:S01]  /*1760*/  SHF.L.U64.HI R5, R4.reuse, 0x5, R5 ;  /* 0x0000000504057819 */ /* 0x040fe20000010205 */
[----:B------:R-:W-:Y:S01]  /*1770*/  IMAD.X R15, RZ, RZ, RZ, P2 ;  /* 0x000000ffff0f7224 */ /* 0x000fe200010e06ff */
[----:B------:R-:W-:Y:S02]  /*1780*/  MOV R203, R28 ;  /* 0x0000001c00cb7202 */ /* 0x000fe40000000f00 */
[----:B------:R-:W-:Y:S02]  /*1790*/  SHF.L.U32 R4, R4, 0x5, RZ ;  /* 0x0000000504047819 */ /* 0x000fe400000006ff */
        /* <DEDUP_REMOVED lines=14> */
.L_x_1025:
[----:B------:R-:W1:Y:S01]  /*1880*/  LDCU.64 UR10, c[0x0][0x5c0] ;  /* 0x0000b800ff0a77ac */ /* 0x000e620008000a00 */
[----:B------:R-:W-:-:S05]  /*1890*/  IADD3 R4, PT, PT, R226, R227, RZ ;  /* 0x000000e3e2047210 */ /* 0x000fca0007ffe0ff */
[C---:B-1----:R-:W-:Y:S02]  /*18a0*/  IMAD R8, R4.reuse, UR11, RZ ;  /* 0x0000000b04087c24 */ /* 0x042fe4000f8e02ff */
[----:B------:R-:W-:-:S05]  /*18b0*/  IMAD.WIDE.U32 R4, R4, UR10, RZ ;  /* 0x0000000a04047c25 */ /* 0x000fca000f8e00ff */
[----:B------:R-:W-:Y:S02]  /*18c0*/  IADD3 R8, PT, PT, R5, R8, RZ ;  /* 0x0000000805087210 */ /* 0x000fe40007ffe0ff */
.L_x_1026:
        /* <DEDUP_REMOVED lines=11> */
.L_x_1027:
[----:B------:R-:W1:Y:S01]  /*1980*/  LDCU.64 UR6, c[0x0][0x5c8] ;  /* 0x0000b900ff0677ac */ /* 0x000e620008000a00 */
[----:B------:R-:W-:-:S05]  /*1990*/  IADD3 R226, PT, PT, R226, R227, RZ ;  /* 0x000000e3e2e27210 */ /* 0x000fca0007ffe0ff */
[C---:B-1----:R-:W-:Y:S02]  /*19a0*/  IMAD R9, R226.reuse, UR7, RZ ;  /* 0x00000007e2097c24 */ /* 0x042fe4000f8e02ff */
[----:B------:R-:W-:-:S05]  /*19b0*/  IMAD.WIDE.U32 R10, R226, UR6, RZ ;  /* 0x00000006e20a7c25 */ /* 0x000fca000f8e00ff */
[----:B------:R-:W-:Y:S02]  /*19c0*/  IADD3 R9, PT, PT, R11, R9, RZ ;  /* 0x000000090b097210 */ /* 0x000fe40007ffe0ff */
.L_x_1028:
[----:B------:R-:W1:Y:S01]  /*19d0*/  LDCU UR4, c[0x0][0x440] ;  /* 0x00008800ff0477ac */ /* 0x000e620008000800 */
[----:B------:R-:W-:Y:S01]  /*19e0*/  VIADD R225, R225, -UR25 ;  /* 0x80000019e1e17c36 */ /* 0x000fe20008000000 */
[----:B------:R-:W-:Y:S01]  /*19f0*/  BSSY.RECONVERGENT B0, `(.L_x_1029) ;  /* 0x0000022000007945 */ /* 0x000fe20003800200 */
[----:B------:R-:W-:Y:S01]  /*1a00*/  IMAD.U32 R5, RZ, RZ, UR10 ;  /* 0x0000000aff057e24 */ /* 0x000fe2000f8e00ff */
[----:B------:R-:W-:-:S03]  /*1a10*/  UIMAD UR12, UR24, UR10, URZ ;  /* 0x0000000a180c72a4 */ /* 0x000fc6000f8e02ff */
[----:B------:R-:W-:Y:S01]  /*1a20*/  IMAD.WIDE.U32 R12, R5, UR25, R18 ;  /* 0x00000019050c7c25 */ /* 0x000fe2000f8e0012 */
[----:B------:R-:W-:Y:S02]  /*1a30*/  UIMAD UR12, UR25, UR11, UR12 ;  /* 0x0000000b190c72a4 */ /* 0x000fe4000f8e020c */
[----:B------:R-:W-:-:S04]  /*1a40*/  IADD3 R12, P1, PT, R4, R12, RZ ;  /* 0x0000000c040c7210 */ /* 0x000fc80007f3e0ff */
[----:B------:R-:W-:Y:S02]  /*1a50*/  IADD3.X R13, PT, PT, R8, UR12, R13, P1, !PT ;  /* 0x0000000c080d7c10 */ /* 0x000fe40008ffe40d */
        /* <DEDUP_REMOVED lines=27> */
.L_x_1030:
[----:B------:R-:W-:Y:S05]  /*1c10*/  BSYNC.RECONVERGENT B0 ;  /* 0x0000000000007941 */ /* 0x000fea0003800200 */
.L_x_1029:
        /* <DEDUP_REMOVED lines=12> */
.L_x_1032:
[----:B------:R-:W-:Y:S05]  /*1ce0*/  BSYNC.RECONVERGENT B0 ;  /* 0x0000000000007941 */ /* 0x000fea0003800200 */
.L_x_1031:
        /* <DEDUP_REMOVED lines=11> */
.L_x_1034:
[----:B------:R-:W-:Y:S05]  /*1da0*/  BSYNC.RECONVERGENT B0 ;  /* 0x0000000000007941 */ /* 0x000fea0003800200 */
.L_x_1033:
        /* <DEDUP_REMOVED lines=27> */
.L_x_1036:
[----:B------:R-:W-:Y:S05]  /*1f60*/  BSYNC.RECONVERGENT B0 ;  /* 0x0000000000007941 */ /* 0x000fea0003800200 */
.L_x_1035:
        /* <DEDUP_REMOVED lines=12> */
.L_x_1038:
[----:B------:R-:W-:Y:S05]  /*2030*/  BSYNC.RECONVERGENT B0 ;  /* 0x0000000000007941 */ /* 0x000fea0003800200 */
.L_x_1037:
        /* <DEDUP_REMOVED lines=12> */
.L_x_1024:
[----:B------:R-:W1:Y:S01]  /*2100*/  LDCU.64 UR4, c[0x0][0x3d8] ;  /* 0x00007b00ff0477ac */ /* 0x000e620008000a00 */
[----:B------:R-:W-:Y:S01]  /*2110*/  IMAD.U32 R23, RZ, RZ, UR16 ;  /* 0x00000010ff177e24 */ /* 0x000fe2000f8e00ff */
[----:B------:R-:W-:Y:S01]  /*2120*/  IADD3 R199, PT, PT, R225, -UR25, RZ ;  /* 0x80000019e1c77c10 */ /* 0x000fe2000fffe0ff */
[----:B------:R-:W-:Y:S01]  /*2130*/  BSSY.RECONVERGENT B0, `(.L_x_1040) ;  /* 0x0000022000007945 */ /* 0x000fe20003800200 */
[----:B------:R-:W-:Y:S01]  /*2140*/  UIMAD UR7, UR24, UR16, URZ ;  /* 0x00000010180772a4 */ /* 0x000fe2000f8e02ff */
[----:B------:R-:W-:Y:S01]  /*2150*/  IMAD.WIDE.U32 R24, R23, UR25, R18 ;  /* 0x0000001917187c25 */ /* 0x000fe2000f8e0012 */
[----:B------:R-:W-:Y:S01]  /*2160*/  @P4 BAR.SYNC.DEFER_BLOCKING 0x0 ;  /* 0x0000000000004b1d */ /* 0x000fe20000010000 */
[----:B------:R-:W-:Y:S01]  /*2170*/  ISETP.GE.AND P6, PT, R188, R199, PT ;  /* 0x000000c7bc00720c */ /* 0x000fe20003fc6270 */
[----:B------:R-:W-:Y:S01]  /*2180*/  UIMAD UR7, UR25, UR17, UR7 ;  /* 0x00000011190772a4 */ /* 0x000fe2000f8e0207 */
[----:B------:R-:W-:Y:S02]  /*2190*/  IADD3 R24, P0, PT, R21, R24, RZ ;  /* 0x0000001815187210 */ /* 0x000fe40007f1e0ff */
[----:B------:R-:W-:-:S03]  /*21a0*/  LOP3.LUT R21, R224, 0x80000001, RZ, 0xc0, !PT ;  /* 0x80000001e0157812 */ /* 0x000fc600078ec0ff */
[----:B------:R-:W-:Y:S02]  /*21b0*/  IADD3.X R25, PT, PT, R20, UR7, R25, P0, !PT ;  /* 0x0000000714197c10 */ /* 0x000fe400087fe419 */
[----:B------:R-:W-:Y:S01]  /*21c0*/  ISETP.NE.AND P0, PT, R21, 0x1, PT ;  /* 0x000000011500780c */ /* 0x000fe20003f05270 */
[----:B-1----:R-:W-:Y:S02]  /*21d0*/  IMAD R20, R9, UR4, RZ ;  /* 0x0000000409147c24 */ /* 0x002fe4000f8e02ff */
[----:B------:R-:W-:Y:S01]  /*21e0*/  IMAD.WIDE.U32 R24, R10, UR4, R24 ;  /* 0x000000040a187c25 */ /* 0x000fe2000f8e0018 */
[----:B------:R-:W-:-:S03]  /*21f0*/  SEL R164, RZ, 0x2000, P0 ;  /* 0x00002000ffa47807 */ /* 0x000fc60000000000 */
[----:B------:R-:W-:-:S04]  /*2200*/  IMAD R20, R10, UR5, R20 ;  /* 0x000000050a147c24 */ /* 0x000fc8000f8e0214 */
[----:B------:R-:W-:Y:S01]  /*2210*/  IMAD.IADD R20, R25, 0x1, R20 ;  /* 0x0000000119147824 */ /* 0x000fe200078e0214 */
        /* <DEDUP_REMOVED lines=16> */
.L_x_1042:
[----:B------:R3:W-:Y:S01]  /*2320*/  STS.128 [R195+0xa000], RZ ;  /* 0x00a000ffc3007388 */ /* 0x0007e20000000c00 */
[----:B------:R-:W-:Y:S05]  /*2330*/  BRA `(.L_x_1043) ;  /* 0x0000000000047947 */ /* 0x000fea0003800000 */
.L_x_1041:
[----:B------:R1:W-:Y:S02]  /*2340*/  STS.128 [R195+0xa000], RZ ;  /* 0x00a000ffc3007388 */ /* 0x0003e40000000c00 */
.L_x_1043:
[----:B------:R-:W-:Y:S05]  /*2350*/  BSYNC.RECONVERGENT B0 ;  /* 0x0000000000007941 */ /* 0x000fea0003800200 */
.L_x_1040:
        /* <DEDUP_REMOVED lines=23> */
.L_x_1045:
[----:B------:R-:W-:Y:S05]  /*24d0*/  BSYNC.RECONVERGENT B0 ;  /* 0x0000000000007941 */ /* 0x000fea0003800200 */
.L_x_1044:
        /* <DEDUP_REMOVED lines=20> */
.L_x_1047:
[----:B------:R-:W-:Y:S05]  /*2620*/  BSYNC.RECONVERGENT B0 ;  /* 0x0000000000007941 */ /* 0x000fea0003800200 */
.L_x_1046:
        /* <DEDUP_REMOVED lines=19> */
.L_x_1049:
[----:B------:R-:W-:Y:S05]  /*2760*/  BSYNC.RECONVERGENT B0 ;  /* 0x0000000000007941 */ /* 0x000fea0003800200 */
.L_x_1048:
        /* <DEDUP_REMOVED lines=13> */
[----:B------:R1:W-:Y:S01]  /*2840*/  LDGSTS.E.BYPASS.LTC128B.128 [R195+0x4000], desc[UR22][R20.64] ;  /* 0x0400000014c37fae */ /* 0x0003e2000b981a16 */
[----:B------:R-:W-:Y:S05]  /*2850*/  BRA `(.L_x_1053) ;  /* 0x00000000000c7947 */ /* 0x000fea0003800000 */
.L_x_1052:
[----:B------:R1:W-:Y:S01]  /*2860*/  STS.128 [R195+0x4000], RZ ;  /* 0x004000ffc3007388 */ /* 0x0003e20000000c00 */
[----:B------:R-:W-:Y:S05]  /*2870*/  BRA `(.L_x_1053) ;  /* 0x0000000000047947 */ /* 0x000fea0003800000 */
.L_x_1051:
[----:B------:R1:W-:Y:S02]  /*2880*/  STS.128 [R195+0x4000], RZ ;  /* 0x004000ffc3007388 */ /* 0x0003e40000000c00 */
.L_x_1053:
[----:B------:R-:W-:Y:S05]  /*2890*/  BSYNC.RECONVERGENT B0 ;  /* 0x0000000000007941 */ /* 0x000fea0003800200 */
.L_x_1050:
        /* <DEDUP_REMOVED lines=8> */
[----:B------:R-:W-:Y:S01]  /*2920*/  IMAD.U32 R22, RZ, RZ, UR6 ;  /* 0x00000006ff167e24 */ /* 0x000fe2000f8e00ff */
[----:B-1----:R-:W-:Y:S01]  /*2930*/  MOV R21, UR6 ;  /* 0x0000000600157c02 */ /* 0x002fe20008000f00 */
[----:B------:R-:W-:-:S03]  /*2940*/  IMAD.U32 R20, RZ, RZ, UR14 ;  /* 0x0000000eff147e24 */ /* 0x000fc6000f8e00ff */
[----:B------:R-:W-:-:S04]  /*2950*/  LEA R22, P0, R22, R207, 0x1 ;  /* 0x000000cf16167211 */ /* 0x000fc800078008ff */
[----:B------:R-:W-:-:S05]  /*2960*/  LEA.HI.X R23, R21, R206, R20, 0x1, P0 ;  /* 0x000000ce15177211 */ /* 0x000fca00000f0c14 */
[----:B------:R-:W-:Y:S01]  /*2970*/  @!PT LDS RZ, [RZ] ;  /* 0x00000000fffff984 */ /* 0x000fe20000000800 */
[----:B------:R-:W-:Y:S01]  /*2980*/  @!PT LDS RZ, [RZ] ;  /* 0x00000000fffff984 */ /* 0x000fe20000000800 */
[----:B------:R-:W-:Y:S01]  /*2990*/  @!PT LDS RZ, [RZ] ;  /* 0x00000000fffff984 */ /* 0x000fe20000000800 */
[----:B------:R1:W-:Y:S04]  /*29a0*/  LDGSTS.E.BYPASS.LTC128B.128 [R195+0x5000], desc[UR22][R22.64] ;  /* 0x0500000016c37fae */ /* 0x0003e8000b981a16 */
.L_x_1055:
[----:B------:R-:W-:Y:S05]  /*29b0*/  BSYNC.RECONVERGENT B0 ;  /* 0x0000000000007941 */ /* 0x000fea0003800200 */
.L_x_1054:
        /* <DEDUP_REMOVED lines=13> */
.L_x_1058:
[----:B------:R1:W-:Y:S01]  /*2a90*/  STS.128 [R223], RZ ;  /* 0x000000ffdf007388 */ /* 0x0003e20000000c00 */
[----:B------:R-:W-:Y:S05]  /*2aa0*/  BRA `(.L_x_1059) ;  /* 0x0000000000047947 */ /* 0x000fea0003800000 */
.L_x_1057:
[----:B------:R1:W-:Y:S02]  /*2ab0*/  STS.128 [R223], RZ ;  /* 0x000000ffdf007388 */ /* 0x0003e40000000c00 */
.L_x_1059:
[----:B------:R-:W-:Y:S05]  /*2ac0*/  BSYNC.RECONVERGENT B0 ;  /* 0x0000000000007941 */ /* 0x000fea0003800200 */
.L_x_1056:
[C---:B-1----:R-:W-:Y:S01]  /*2ad0*/  VIADD R20, R185.reuse, 0x8 ;  /* 0x00000008b9147836 */ /* 0x042fe20000000000 */
[CC--:B------:R-:W-:Y:S01]  /*2ae0*/  ISETP.GE.AND P2, PT, R185.reuse, R8.reuse, PT ;  /* 0x00000008b900720c */ /* 0x0c0fe20003f46270 */
[----:B------:R-:W-:Y:S01]  /*2af0*/  IMAD.MOV.U32 R222, RZ, RZ, 0x7f800000 ;  /* 0x7f800000ffde7424 */ /* 0x000fe200078e00ff */
[C---:B------:R-:W-:Y:S01]  /*2b00*/  LOP3.LUT R21, R185.reuse, 0x20, RZ, 0xfc, !PT ;  /* 0x00000020b9157812 */ /* 0x040fe200078efcff */
        /* <DEDUP_REMOVED lines=25> */
.L_x_1061:
[----:B------:R-:W-:Y:S05]  /*2ca0*/  BSYNC.RECONVERGENT B0 ;  /* 0x0000000000007941 */ /* 0x000fea0003800200 */
.L_x_1060:
[----:B------:R-:W3:Y:S01]  /*2cb0*/  LDCU.64 UR4, c[0x0][0x3d0] ;  /* 0x00007a00ff0477ac */ /* 0x000ee20008000a00 */
[----:B------:R-:W-:Y:S01]  /*2cc0*/  MOV R4, UR18 ;  /* 0x0000001200047c02 */ /* 0x000fe20008000f00 */
[----:B------:R-:W-:Y:S01]  /*2cd0*/  BSSY.RECONVERGENT B0, `(.L_x_1062) ;  /* 0x000001d000007945 */ /* 0x000fe20003800200 */
[----:B------:R-:W-:-:S03]  /*2ce0*/  UIMAD UR7, UR24, UR18, URZ ;  /* 0x00000012180772a4 */ /* 0x000fc6000f8e02ff */
[----:B------:R-:W-:Y:S01]  /*2cf0*/  IMAD.WIDE.U32 R4, R4, UR25, R18 ;  /* 0x0000001904047c25 */ /* 0x000fe2000f8e0012 */
[----:B------:R-:W-:Y:S02]  /*2d00*/  UIMAD UR7, UR25, UR19, UR7 ;  /* 0x00000013190772a4 */ /* 0x000fe4000f8e0207 */
[----:B------:R-:W-:-:S04]  /*2d10*/  IADD3 R18, P0, PT, R12, R4, RZ ;  /* 0x000000040c127210 */ /* 0x000fc80007f1e0ff */
[----:B------:R-:W-:Y:S01]  /*2d20*/  IADD3.X R19, PT, PT, R11, UR7, R5, P0, !PT ;  /* 0x000000070b137c10 */ /* 0x000fe200087fe405 */
[----:B---3--:R-:W-:-:S04]  /*2d30*/  IMAD R4, R9, UR4, RZ ;  /* 0x0000000409047c24 */ /* 0x008fc8000f8e02ff */
[C---:B------:R-:W-:Y:S02]  /*2d40*/  IMAD R4, R10.reuse, UR5, R4 ;  /* 0x000000050a047c24 */ /* 0x040fe4000f8e0204 */
[----:B------:R-:W-:-:S05]  /*2d50*/  IMAD.WIDE.U32 R10, R10, UR4, R18 ;  /* 0x000000040a0a7c25 */ /* 0x000fca000f8e0012 */
[----:B------:R-:W-:Y:S01]  /*2d60*/  IADD3 R4, PT, PT, R11, R4, RZ ;  /* 0x000000040b047210 */ /* 0x000fe20007ffe0ff */
[----:B------:R-:W-:Y:S06]  /*2d70*/  @P6 BRA `(.L_x_1063) ;  /* 0x0000000000446947 */ /* 0x000fec0003800000 */
[----:B------:R-:W3:Y:S02]  /*2d80*/  LDCU UR4, c[0x0][0x440] ;  /* 0x00008800ff0477ac */ /* 0x000ee40008000800 */
[----:B---3--:R-:W-:-:S13]  /*2d90*/  ISETP.GE.AND P0, PT, R196, UR4, PT ;  /* 0x00000004c4007c0c */ /* 0x008fda000bf06270 */
[----:B------:R-:W-:Y:S05]  /*2da0*/  @P0 BRA `(.L_x_1064) ;  /* 0x0000000000300947 */ /* 0x000fea0003800000 */
[----:B------:R-:W3:Y:S01]  /*2db0*/  LDCU.64 UR4, c[0x0][0x388] ;  /* 0x00007100ff0477ac */ /* 0x000ee20008000a00 */
[----:B------:R-:W-:Y:S02]  /*2dc0*/  MOV R8, R10 ;  /* 0x0000000a00087202 */ /* 0x000fe40000000f00 */
[----:B------:R-:W-:-:S03]  /*2dd0*/  MOV R9, R4 ;  /* 0x0000000400097202 */ /* 0x000fc60000000f00 */
[----:B------:R-:W-:-:S04]  /*2de0*/  IMAD.WIDE.U32 R18, R188, UR18, R8 ;  /* 0x00000012bc127c25 */ /* 0x000fc8000f8e0008 */
[----:B------:R-:W-:Y:S01]  /*2df0*/  IMAD R5, R188, UR19, R19 ;  /* 0x00000013bc057c24 */ /* 0x000fe2000f8e0213 */
[----:B---3--:R-:W-:-:S04]  /*2e00*/  LEA R8, P0, R18, UR4, 0x1 ;  /* 0x0000000412087c11 */ /* 0x008fc8000f8008ff */
[----:B------:R-:W-:-:S05]  /*2e10*/  LEA.HI.X R9, R18, UR5, R5, 0x1, P0 ;  /* 0x0000000512097c11 */ /* 0x000fca00080f0c05 */
[----:B------:R-:W-:Y:S01]  /*2e20*/  @!PT LDS RZ, [RZ] ;  /* 0x00000000fffff984 */ /* 0x000fe20000000800 */
[----:B------:R-:W-:Y:S01]  /*2e30*/  @!PT LDS RZ, [RZ] ;  /* 0x00000000fffff984 */ /* 0x000fe20000000800 */
[----:B------:R-:W-:Y:S01]  /*2e40*/  @!PT LDS RZ, [RZ] ;  /* 0x00000000fffff984 */ /* 0x000fe20000000800 */
[----:B------:R3:W-:Y:S01]  /*2e50*/  LDGSTS.E.BYPASS.LTC128B.128 [R195+0x6000], desc[UR22][R8.64] ;  /* 0x0600000008c37fae */ /* 0x0007e2000b981a16 */
[----:B------:R-:W-:Y:S05]  /*2e60*/  BRA `(.L_x_1065) ;  /* 0x00000000000c7947 */ /* 0x000fea0003800000 */
.L_x_1064:
[----:B------:R3:W-:Y:S01]  /*2e70*/  STS.128 [R195+0x6000], RZ ;  /* 0x006000ffc3007388 */ /* 0x0007e20000000c00 */
[----:B------:R-:W-:Y:S05]  /*2e80*/  BRA `(.L_x_1065) ;  /* 0x0000000000047947 */ /* 0x000fea0003800000 */
.L_x_1063:
[----:B------:R3:W-:Y:S02]  /*2e90*/  STS.128 [R195+0x6000], RZ ;  /* 0x006000ffc3007388 */ /* 0x0007e40000000c00 */
.L_x_1065:
[----:B------:R-:W-:Y:S05]  /*2ea0*/  BSYNC.RECONVERGENT B0 ;  /* 0x0000000000007941 */ /* 0x000fea0003800200 */
.L_x_1062:
        /* <DEDUP_REMOVED lines=20> */
.L_x_1067:
[----:B------:R-:W-:Y:S05]  /*2ff0*/  BSYNC.RECONVERGENT B0 ;  /* 0x0000000000007941 */ /* 0x000fea0003800200 */
.L_x_1066:
        /* <DEDUP_REMOVED lines=20> */
.L_x_1069:
[----:B------:R-:W-:Y:S05]  /*3140*/  BSYNC.RECONVERGENT B0 ;  /* 0x0000000000007941 */ /* 0x000fea0003800200 */
.L_x_1068:
        /* <DEDUP_REMOVED lines=20> */
.L_x_1071:
[----:B------:R-:W-:Y:S05]  /*3290*/  BSYNC.RECONVERGENT B0 ;  /* 0x0000000000007941 */ /* 0x000fea0003800200 */
.L_x_1070:
[----:B------:R-:W0:Y:S01]  /*32a0*/  LDGDEPBAR ;  /* 0x00000000000079af */ /* 0x000e220000000000 */
[----:B------:R-:W3:Y:S01]  /*32b0*/  LDC.64 R4, c[0x0][0x528] ;  /* 0x00014a00ff047b82 */ /* 0x000ee20000000a00 */
[----:B------:R-:W-:Y:S01]  /*32c0*/  IMAD.IADD R166, R176, 0x1, R175 ;  /* 0x00000001b0a67824 */ /* 0x000fe200078e02af */
[----:B------:R-:W4:Y:S01]  /*32d0*/  LDCU UR11, c[0x0][0x590] ;  /* 0x0000b200ff0b77ac */ /* 0x000f220008000800 */
[----:B------:R-:W2:Y:S01]  /*32e0*/  S2R R198, SR_TID.X ;  /* 0x0000000000c67919 */ /* 0x000ea20000002100 */
[----:B------:R-:W-:Y:S02]  /*32f0*/  IMAD R208, R182, UR26, R181 ;  /* 0x0000001ab6d07c24 */ /* 0x000fe4000f8e02b5 */
[----:B-1----:R-:W-:Y:S01]  /*3300*/  IMAD.SHL.U32 R6, R13, 0x2, RZ ;  /* 0x000000020d067824 */ /* 0x002fe200078e00ff */
[----:B------:R-:W-:Y:S01]  /*3310*/  SHF.R.U32.HI R200, RZ, 0x1, R13 ;  /* 0x00000001ffc87819 */ /* 0x000fe2000001160d */
[----:B------:R-:W1:Y:S01]  /*3320*/  LDC R197, c[0x0][0x44c] ;  /* 0x00011300ffc57b82 */ /* 0x000e620000000800 */
[----:B------:R-:W-:Y:S01]  /*3330*/  LOP3.LUT R7, R186, 0x1, RZ, 0xc0, !PT ;  /* 0x00000001ba077812 */ /* 0x000fe200078ec0ff */
[----:B------:R-:W1:Y:S01]  /*3340*/  LDCU UR4, c[0x0][0x440] ;  /* 0x00008800ff0477ac */ /* 0x000e620008000800 */
[----:B------:R-:W1:Y:S01]  /*3350*/  LDCU UR5, c[0x0][0x3e0] ;  /* 0x00007c00ff0577ac */ /* 0x000e620008000800 */
[----:B------:R-:W1:Y:S01]  /*3360*/  LDCU UR10, c[0x0][0x45c] ;  /* 0x00008b80ff0a77ac */ /* 0x000e620008000800 */
[----:B------:R-:W1:Y:S01]  /*3370*/  LDCU.U8 UR7, c[0x0][0x4f8] ;  /* 0x00009f00ff0777ac */ /* 0x000e620008000000 */
[----:B------:R-:W-:-:S04]  /*3380*/  DEPBAR.LE SB0, 0x1 ;  /* 0x000080400000791a */ /* 0x000fc80000000000 */
[----:B------:R-:W-:Y:S06]  /*3390*/  BAR.SYNC.DEFER_BLOCKING 0x0 ;  /* 0x0000000000007b1d */ /* 0x000fec0000010000 */
[----:B---3--:R-:W3:Y:S04]  /*33a0*/  LDG.E.64 R8, desc[UR22][R4.64+0x8] ;  /* 0x0000081604087981 */ /* 0x008ee8000c1e1b00 */
[----:B------:R1:W1:Y:S04]  /*33b0*/  LDSM.16.M88.4 R132, [R176] ;  /* 0x00000000b084783b */ /* 0x0002680000000200 */
[----:B------:R1:W1:Y:S04]  /*33c0*/  LDSM.16.M88.4 R136, [R176+0x800] ;  /* 0x00080000b088783b */ /* 0x0002680000000200 */
[----:B------:R1:W1:Y:S04]  /*33d0*/  LDSM.16.M88.4 R140, [R166] ;  /* 0x00000000a68c783b */ /* 0x0002680000000200 */
[----:B------:R1:W1:Y:S04]  /*33e0*/  LDSM.16.M88.4 R144, [R166+0x800] ;  /* 0x00080000a690783b */ /* 0x0002680000000200 */
[----:B------:R1:W1:Y:S04]  /*33f0*/  LDSM.16.M88.4 R148, [R173] ;  /* 0x00000000ad94783b */ /* 0x0002680000000200 */
[----:B------:R1:W1:Y:S04]  /*3400*/  LDSM.16.M88.4 R152, [R173+0x800] ;  /* 0x00080000ad98783b */ /* 0x0002680000000200 */
[----:B------:R-:W3:Y:S01]  /*3410*/  LDG.E.64 R4, desc[UR22][R4.64] ;  /* 0x0000001604047981 */ /* 0x000ee2000c1e1b00 */
[----:B------:R-:W-:Y:S01]  /*3420*/  IMAD.SHL.U32 R208, R208, 0x20, RZ ;  /* 0x00000020d0d07824 */ /* 0x000fe200078e00ff */
[----:B------:R-:W-:Y:S01]  /*3430*/  UIADD3 UR15, UPT, UPT, UR25, 0x80, URZ ;  /* 0x00000080190f7890 */ /* 0x000fe2000fffe0ff */
[----:B------:R-:W-:Y:S01]  /*3440*/  LOP3.LUT R6, R6, 0x6, RZ, 0xc0, !PT ;  /* 0x0000000606067812 */ /* 0x000fe200078ec0ff */
[----:B------:R1:W1:Y:S01]  /*3450*/  LDSM.16.M88.4 R156, [R172] ;  /* 0x00000000ac9c783b */ /* 0x0002620000000200 */
[----:B------:R-:W-:Y:S01]  /*3460*/  IMAD R218, R218, 0x4, R7 ;  /* 0x00000004dada7824 */ /* 0x000fe200078e0207 */
[----:B------:R-:W-:-:S02]  /*3470*/  CS2R R94, SRZ ;  /* 0x00000000005e7805 */ /* 0x000fc4000001ff00 */
[----:B------:R-:W-:Y:S01]  /*3480*/  LOP3.LUT R200, R6, 0x1e0, R200, 0xf8, !PT ;  /* 0x000001e006c87812 */ /* 0x000fe200078ef8c8 */
[----:B------:R1:W1:Y:S01]  /*3490*/  LDSM.16.M88.4 R160, [R172+0x800] ;  /* 0x00080000aca0783b */ /* 0x0002620000000200 */
[--C-:B------:R-:W-:Y:S01]  /*34a0*/  IMAD.IADD R165, R179, 0x1, R164.reuse ;  /* 0x00000001b3a57824 */ /* 0x100fe200078e02a4 */
[----:B------:R-:W-:Y:S01]  /*34b0*/  CS2R R92, SRZ ;  /* 0x00000000005c7805 */ /* 0x000fe2000001ff00 */
[----:B------:R-:W-:Y:S01]  /*34c0*/  IMAD.IADD R164, R178, 0x1, R164 ;  /* 0x00000001b2a47824 */ /* 0x000fe200078e02a4 */
[----:B------:R-:W-:Y:S01]  /*34d0*/  CS2R R98, SRZ ;  /* 0x0000000000627805 */ /* 0x000fe2000001ff00 */
[----:B------:R-:W-:Y:S01]  /*34e0*/  VIADD R200, R200, UR25 ;  /* 0x00000019c8c87c36 */ /* 0x000fe20008000000 */
        /* <DEDUP_REMOVED lines=30> */
[----:B--2---:R-:W-:Y:S01]  /*36d0*/  SHF.R.U32.HI R209, RZ, 0x6, R198 ;  /* 0x00000006ffd17819 */ /* 0x004fe200000116c6 */
[----:B------:R-:W-:Y:S01]  /*36e0*/  VIADD R218, R218, 0xfffffffc ;  /* 0xfffffffcdada7836 */ /* 0x000fe20000000000 */
[----:B----4-:R-:W-:Y:S02]  /*36f0*/  USHF.L.U32 UR11, UR11, 0x6, URZ ;  /* 0x000000060b0b7899 */ /* 0x010fe400080006ff */
[----:B------:R-:W-:Y:S01]  /*3700*/  USHF.L.U32 UR29, UR29, 0x3, URZ ;  /* 0x000000031d1d7899 */ /* 0x000fe200080006ff */
[----:B---3--:R-:W-:Y:S02]  /*3710*/  IADD3 R230, P1, P0, R208, R8, R230 ;  /* 0x00000008d0e67210 */ /* 0x008fe4000783e0e6 */
[----:B------:R-:W-:-:S03]  /*3720*/  SHF.R.S32.HI R208, RZ, 0x1f, R208 ;  /* 0x0000001fffd07819 */ /* 0x000fc600000114d0 */
[----:B------:R-:W-:Y:S01]  /*3730*/  IMAD.WIDE.U32 R230, R230, -0x2daee0ad, RZ ;  /* 0xd2511f53e6e67825 */ /* 0x000fe200078e00ff */
[----:B------:R-:W-:Y:S02]  /*3740*/  IADD3.X R208, PT, PT, R208, R9, RZ, P1, P0 ;  /* 0x00000009d0d07210 */ /* 0x000fe40000fe04ff */
[----:B------:R-:W-:-:S13]  /*3750*/  ISETP.LE.AND P0, PT, R225, UR15, PT ;  /* 0x0000000fe1007c0c */ /* 0x000fda000bf03270 */
[C---:B------:R-:W-:Y:S02]  /*3760*/  @P0 VIADD R216, R200.reuse, 0x19 ;  /* 0x00000019c8d80836 */ /* 0x040fe40000000000 */
[C---:B------:R-:W-:Y:S02]  /*3770*/  @P0 VIADD R215, R200.reuse, 0x18 ;  /* 0x00000018c8d70836 */ /* 0x040fe40000000000 */
[C---:B------:R-:W-:Y:S02]  /*3780*/  @P0 VIADD R214, R200.reuse, 0x11 ;  /* 0x00000011c8d60836 */ /* 0x040fe40000000000 */
[C---:B------:R-:W-:Y:S01]  /*3790*/  @P0 VIADD R213, R200.reuse, 0x10 ;  /* 0x00000010c8d50836 */ /* 0x040fe20000000000 */
[----:B------:R-:W-:Y:S01]  /*37a0*/  R2UR UR12, R5 ;  /* 0x00000000050c72ca */ /* 0x000fe200000e0000 */
[----:B------:R-:W-:Y:S01]  /*37b0*/  @P0 VIADD R212, R200, 0x9 ;  /* 0x00000009c8d40836 */ /* 0x000fe20000000000 */
[----:B------:R-:W-:Y:S01]  /*37c0*/  R2UR UR13, R4 ;  /* 0x00000000040d72ca */ /* 0x000fe200000e0000 */
[----:B------:R-:W-:-:S02]  /*37d0*/  @P0 VIADD R211, R200, 0x8 ;  /* 0x00000008c8d30836 */ /* 0x000fc40000000000 */
[----:B------:R-:W-:-:S08]  /*37e0*/  @P0 VIADD R210, R200, 0x1 ;  /* 0x00000001c8d20836 */ /* 0x000fd00000000000 */
        /* <DEDUP_REMOVED lines=12> */
.L_x_1074:
[----:B------:R-:W0:Y:S01]  /*38b0*/  LDGDEPBAR ;  /* 0x00000000000079af */ /* 0x000e220000000000 */
[--C-:B------:R-:W-:Y:S01]  /*38c0*/  IMAD.IADD R112, R175, 0x1, R165.reuse ;  /* 0x00000001af707824 */ /* 0x100fe200078e02a5 */
[----:B-----5:R-:W-:Y:S01]  /*38d0*/  FSETP.NEU.FTZ.AND P4, PT, R221, -INF , PT ;  /* 0xff800000dd00780b */ /* 0x020fe20003f9d000 */
[----:B------:R-:W-:Y:S01]  /*38e0*/  IMAD.IADD R180, R174, 0x1, R165 ;  /* 0x00000001aeb47824 */ /* 0x000fe200078e02a5 */
        /* <DEDUP_REMOVED lines=68> */
[----:B------:R-:W-:Y:S03]  /*3d30*/  HMMA.16816.F32 R32, R120, R102, R32 ;  /* 0x000000667820723c */ /* 0x000fe60000001820 */
[----:B------:R-:W2:Y:S01]  /*3d40*/  LDSM.16.M88.4 R112, [R112+0x1000] ;  /* 0x001000007070783b */ /* 0x000ea20000000200 */
[----:B------:R-:W-:Y:S01]  /*3d50*/  LOP3.LUT R124, R124, UR15, R239, 0x96, !PT ;  /* 0x0000000f7c7c7c12 */ /* 0x000fe2000f8e96ef */
[----:B------:R-:W-:Y:S04]  /*3d60*/  IMAD.WIDE.U32 R242, R242, -0x326172a9, RZ ;  /* 0xcd9e8d57f2f27825 */ /* 0x000fe800078e00ff */
[----:B------:R-:W-:Y:S01]  /*3d70*/  IMAD.WIDE.U32 R124, R124, -0x326172a9, RZ ;  /* 0xcd9e8d577c7c7825 */ /* 0x000fe200078e00ff */
[----:B------:R-:W-:Y:S03]  /*3d80*/  LOP3.LUT R126, R240, UR16, R243, 0x96, !PT ;  /* 0x00000010f07e7c12 */ /* 0x000fe6000f8e96f3 */
[----:B------:R-:W-:Y:S01]  /*3d90*/  IMAD.MOV.U32 R240, RZ, RZ, R203 ;  /* 0x000000fffff07224 */ /* 0x000fe200078e00cb */
[----:B------:R-:W-:Y:S01]  /*3da0*/  LOP3.LUT R119, R242, UR33, R125, 0x96, !PT ;  /* 0x00000021f2777c12 */ /* 0x000fe2000f8e967d */
[----:B------:R-:W-:Y:S03]  /*3db0*/  IMAD.WIDE.U32 R244, R126, -0x2daee0ad, RZ ;  /* 0xd2511f537ef47825 */ /* 0x000fe600078e00ff */
[----:B------:R-:W-:Y:S01]  /*3dc0*/  LEA R240, P1, R185, R240, 0x2 ;  /* 0x000000f0b9f07211 */ /* 0x000fe200078210ff */
[----:B------:R-:W-:Y:S01]  /*3dd0*/  IMAD.WIDE.U32 R242, R116, -0x326172a9, RZ ;  /* 0xcd9e8d5774f27825 */ /* 0x000fe200078e00ff */
[----:B------:R-:W-:Y:S03]  /*3de0*/  LOP3.LUT R125, R238, UR32, R245, 0x96, !PT ;  /* 0x00000020ee7d7c12 */ /* 0x000fe6000f8e96f5 */
[----:B------:R-:W-:Y:S01]  /*3df0*/  IMAD.WIDE.U32 R126, R117, -0x2daee0ad, RZ ;  /* 0xd2511f53757e7825 */ /* 0x000fe200078e00ff */
[----:B------:R-:W-:Y:S03]  /*3e00*/  LOP3.LUT R236, R236, UR33, R243, 0x96, !PT ;  /* 0x00000021ecec7c12 */ /* 0x000fe6000f8e96f3 */
[----:B------:R-:W-:Y:S01]  /*3e10*/  IMAD.WIDE.U32 R100, R119, -0x2daee0ad, RZ ;  /* 0xd2511f5377647825 */ /* 0x000fe200078e00ff */
[----:B------:R-:W-:Y:S03]  /*3e20*/  LOP3.LUT R116, R118, UR32, R127, 0x96, !PT ;  /* 0x0000002076747c12 */ /* 0x000fe6000f8e967f */
[----:B------:R-:W-:Y:S01]  /*3e30*/  IMAD.MOV.U32 R241, RZ, RZ, R202 ;  /* 0x000000fffff17224 */ /* 0x000fe200078e00ca */
[----:B------:R-:W-:Y:S01]  /*3e40*/  LOP3.LUT R101, R244, UR30, R101, 0x96, !PT ;  /* 0x0000001ef4657c12 */ /* 0x000fe2000f8e9665 */
[----:B------:R-:W-:Y:S01]  /*3e50*/  IMAD.WIDE.U32 R238, R125, -0x326172a9, RZ ;  /* 0xcd9e8d577dee7825 */ /* 0x000fe200078e00ff */
[-C--:B-1----:R-:W-:Y:S05]  /*3e60*/  HMMA.16816.F32 R4, R104, R108.reuse, R4 ;  /* 0x0000006c6804723c */ /* 0x082fea0000001804 */
[----:B------:R-:W-:Y:S01]  /*3e70*/  LEA.HI.X R241, R185, R241, RZ, 0x2, P1 ;  /* 0x000000f1b9f17211 */ /* 0x000fe200008f14ff */
[----:B------:R-:W-:Y:S01]  /*3e80*/  IMAD.WIDE.U32 R236, R236, -0x2daee0ad, RZ ;  /* 0xd2511f53ecec7825 */ /* 0x000fe200078e00ff */
[----:B------:R-:W-:Y:S01]  /*3e90*/  LOP3.LUT R130, R124, UR31, R239, 0x96, !PT ;  /* 0x0000001f7c827c12 */ /* 0x000fe2000f8e96ef */
[C---:B--2---:R-:W-:Y:S02]  /*3ea0*/  HMMA.16816.F32 R8, R112.reuse, R108, R8 ;  /* 0x0000006c7008723c */ /* 0x044fe40000001808 */
[----:B------:R-:W2:Y:S02]  /*3eb0*/  LDG.E R119, desc[UR22][R240.64] ;  /* 0x00000016f0777981 */ /* 0x000ea4000c1e1900 */
[----:B------:R-:W-:Y:S01]  /*3ec0*/  LOP3.LUT R126, R126, UR30, R237, 0x96, !PT ;  /* 0x0000001e7e7e7c12 */ /* 0x000fe2000f8e96ed */
[----:B------:R-:W-:Y:S01]  /*3ed0*/  IMAD.WIDE.U32 R128, R116, -0x326172a9, RZ ;  /* 0xcd9e8d5774807825 */ /* 0x000fe200078e00ff */
[----:B------:R-:W-:Y:S01]  /*3ee0*/  FSETP.NEU.FTZ.AND P1, PT, R222, -INF , PT ;  /* 0xff800000de00780b */ /* 0x000fe20003f3d000 */
[----:B------:R-:W3:Y:S01]  /*3ef0*/  LDG.E R118, desc[UR22][R240.64+0x20] ;  /* 0x00002016f0767981 */ /* 0x000ee2000c1e1900 */
[-C--:B------:R-:W-:Y:S03]  /*3f00*/  HMMA.16816.F32 R12, R112, R110.reuse, R12 ;  /* 0x0000006e700c723c */ /* 0x080fe6000000180c */
[----:B------:R-:W-:Y:S01]  /*3f10*/  LOP3.LUT R242, R242, UR31, R129, 0x96, !PT ;  /* 0x0000001ff2f27c12 */ /* 0x000fe2000f8e9681 */
[----:B------:R-:W-:Y:S01]  /*3f20*/  IMAD.WIDE.U32 R244, R101, -0x326172a9, RZ ;  /* 0xcd9e8d5765f47825 */ /* 0x000fe200078e00ff */
[----:B------:R-:W5:Y:S03]  /*3f30*/  LDG.E R117, desc[UR22][R240.64+0x80] ;  /* 0x00008016f0757981 */ /* 0x000f66000c1e1900 */
[----:B------:R-:W-:Y:S01]  /*3f40*/  FMUL.FTZ R239, R222, 1.4426950216293334961 ;  /* 0x3fb8aa3bdeef7820 */ /* 0x000fe20000410000 */
[----:B------:R-:W-:Y:S01]  /*3f50*/  IMAD.WIDE.U32 R130, R130, -0x2daee0ad, RZ ;  /* 0xd2511f5382827825 */ /* 0x000fe200078e00ff */
[----:B------:R-:W-:Y:S01]  /*3f60*/  LOP3.LUT R238, R238, UR26, R245, 0x96, !PT ;  /* 0x0000001aeeee7c12 */ /* 0x000fe2000f8e96f5 */
[----:B------:R1:W5:Y:S01]  /*3f70*/  LDG.E R116, desc[UR22][R240.64+0xa0] ;  /* 0x0000a016f0747981 */ /* 0x000362000c1e1900 */
[----:B------:R-:W-:Y:S01]  /*3f80*/  PRMT R127, R244, 0x7770, RZ ;  /* 0x00007770f47f7816 */ /* 0x000fe200000000ff */
[----:B------:R-:W-:Y:S01]  /*3f90*/  IMAD.WIDE.U32 R102, R126, -0x326172a9, RZ ;  /* 0xcd9e8d577e667825 */ /* 0x000fe200078e00ff */
[----:B------:R-:W-:Y:S01]  /*3fa0*/  LOP3.LUT R131, R100, UR25, R131, 0x96, !PT ;  /* 0x0000001964837c12 */ /* 0x000fe2000f8e9683 */
[C---:B------:R-:W-:Y:S04]  /*3fb0*/  HMMA.16816.F32 R16, R104.reuse, R110, R16 ;  /* 0x0000006e6810723c */ /* 0x040fe80000001810 */
[----:B------:R-:W-:Y:S01]  /*3fc0*/  PRMT R100, R238, 0x7632, R100 ;  /* 0x00007632ee647816 */ /* 0x000fe20000000064 */
[----:B------:R-:W-:Y:S01]  /*3fd0*/  IMAD.WIDE.U32 R242, R242, -0x2daee0ad, RZ ;  /* 0xd2511f53f2f27825 */ /* 0x000fe200078e00ff */
[----:B------:R-:W-:Y:S02]  /*3fe0*/  LOP3.LUT R121, R128, UR26, R103, 0x96, !PT ;  /* 0x0000001a80797c12 */ /* 0x000fe4000f8e9667 */
[C---:B------:R-:W-:Y:S02]  /*3ff0*/  PRMT R237, R102.reuse, 0x7770, RZ ;  /* 0x0000777066ed7816 */ /* 0x040fe400000000ff */
[C---:B------:R-:W-:Y:S02]  /*4000*/  PRMT R180, R102.reuse, 0x7771, RZ ;  /* 0x0000777166b47816 */ /* 0x040fe400000000ff */
[C---:B------:R-:W-:Y:S02]  /*4010*/  PRMT R129, R102.reuse, 0x7772, RZ ;  /* 0x0000777266817816 */ /* 0x040fe400000000ff */
[----:B------:R-:W-:Y:S02]  /*4020*/  PRMT R128, R102, 0x7773, RZ ;  /* 0x0000777366807816 */ /* 0x000fe400000000ff */
[----:B------:R-:W-:Y:S02]  /*4030*/  LOP3.LUT R103, R100, 0xff, RZ, 0xc0, !PT ;  /* 0x000000ff64677812 */ /* 0x000fe400078ec0ff */
[----:B------:R-:W-:Y:S02]  /*4040*/  LOP3.LUT R102, R238, 0xff, RZ, 0xc0, !PT ;  /* 0x000000ffee667812 */ /* 0x000fe400078ec0ff */
[----:B------:R-:W-:Y:S01]  /*4050*/  SHF.R.U32.HI R101, RZ, 0x18, R238 ;  /* 0x00000018ff657819 */ /* 0x000fe200000116ee */
[----:B-1----:R-:W-:Y:S01]  /*4060*/  FMUL.FTZ R241, R220, 1.4426950216293334961 ;  /* 0x3fb8aa3bdcf17820 */ /* 0x002fe20000410000 */
        /* <DEDUP_REMOVED lines=9> */
[----:B------:R-:W-:Y:S02]  /*4100*/  FSETP.NEU.FTZ.AND P1, PT, R220, -INF , PT ;  /* 0xff800000dc00780b */ /* 0x000fe40003f3d000 */
[C---:B------:R-:W-:Y:S02]  /*4110*/  PRMT R125, R244.reuse, 0x7771, RZ ;  /* 0x00007771f47d7816 */ /* 0x040fe400000000ff */
[C---:B------:R-:W-:Y:S02]  /*4120*/  PRMT R124, R244.reuse, 0x7772, RZ ;  /* 0x00007772f47c7816 */ /* 0x040fe400000000ff */
[----:B------:R-:W-:Y:S01]  /*4130*/  PRMT R126, R244, 0x7773, RZ ;  /* 0x00007773f47e7816 */ /* 0x000fe200000000ff */
[----:B------:R-:W-:Y:S01]  /*4140*/  FMUL.FTZ R244, R219, 1.4426950216293334961 ;  /* 0x3fb8aa3bdbf47820 */ /* 0x000fe20000410000 */
[----:B------:R-:W-:Y:S02]  /*4150*/  FSEL R243, R243, RZ, P4 ;  /* 0x000000fff3f37208 */ /* 0x000fe40002000000 */
[----:B------:R-:W-:Y:S02]  /*4160*/  FSEL R241, R241, RZ, P1 ;  /* 0x000000fff1f17208 */ /* 0x000fe40000800000 */
[----:B------:R-:W-:Y:S02]  /*4170*/  FSETP.NEU.FTZ.AND P4, PT, R219, -INF , PT ;  /* 0xff800000db00780b */ /* 0x000fe40003f9d000 */
[-C--:B------:R-:W-:Y:S02]  /*4180*/  @P0 ISETP.GE.AND P1, PT, R200, R225.reuse, PT ;  /* 0x000000e1c800020c */ /* 0x080fe40003f26270 */
[----:B------:R-:W-:Y:S02]  /*4190*/  FSEL R244, R244, RZ, P4 ;  /* 0x000000fff4f47208 */ /* 0x000fe40002000000 */
[----:B------:R-:W-:Y:S02]  /*41a0*/  @P0 FSEL R4, R4, -INF , !P1 ;  /* 0xff80000004040808 */ /* 0x000fe40004800000 */
[-C--:B------:R-:W-:Y:S02]  /*41b0*/  @P0 ISETP.GE.AND P4, PT, R210, R225.reuse, PT ;  /* 0x000000e1d200020c */ /* 0x080fe40003f86270 */
[----:B------:R-:W-:Y:S01]  /*41c0*/  SHF.R.U32.HI R108, RZ, 0x18, R121 ;  /* 0x00000018ff6c7819 */ /* 0x000fe20000011679 */
[--C-:B------:R-:W-:Y:S01]  /*41d0*/  FFMA.FTZ R4, R4, UR10, -R239.reuse ;  /* 0x0000000a04047c23 */ /* 0x100fe200080108ef */
        /* <DEDUP_REMOVED lines=9> */
[----:B------:R-:W-:Y:S01]  /*4270*/  MUFU.EX2 R110, R110 ;  /* 0x0000006e006e7308 */ /* 0x000fe20000000800 */
[----:B------:R-:W-:Y:S01]  /*4280*/  @P0 FSEL R7, R7, -INF , !P4 ;  /* 0xff80000007070808 */ /* 0x000fe20006000000 */
[-C--:B-1----:R-:W-:Y:S08]  /*4290*/  HMMA.16816.F32 R20, R104, R100.reuse, R20 ;  /* 0x000000646814723c */ /* 0x082ff00000001814 */
[----:B------:R-:W1:Y:S01]  /*42a0*/  MUFU.EX2 R108, R4 ;  /* 0x00000004006c7308 */ /* 0x000e620000000800 */
[----:B------:R-:W-:Y:S01]  /*42b0*/  @P0 FSEL R9, R9, -INF , !P4 ;  /* 0xff80000009090808 */ /* 0x000fe20006000000 */
[----:B------:R-:W-:Y:S01]  /*42c0*/  FFMA.FTZ R7, R7, UR10, -R243 ;  /* 0x0000000a07077c23 */ /* 0x000fe200080108f3 */
[----:B------:R-:W-:Y:S01]  /*42d0*/  @P0 FSEL R11, R11, -INF , !P4 ;  /* 0xff8000000b0b0808 */ /* 0x000fe20006000000 */
[----:B------:R-:W-:Y:S01]  /*42e0*/  FFMA.FTZ R10, R10, UR10, -R244 ;  /* 0x0000000a0a0a7c23 */ /* 0x000fe200080108f4 */
[-C--:B------:R-:W-:Y:S01]  /*42f0*/  @P0 ISETP.GE.AND P4, PT, R211, R225.reuse, PT ;  /* 0x000000e1d300020c */ /* 0x080fe20003f86270 */
[C---:B------:R-:W-:Y:S04]  /*4300*/  HMMA.16816.F32 R24, R112.reuse, R100, R24 ;  /* 0x000000647018723c */ /* 0x040fe80000001818 */
[----:B------:R-:W4:Y:S01]  /*4310*/  MUFU.EX2 R111, R7 ;  /* 0x00000007006f7308 */ /* 0x000f220000000800 */
[----:B------:R-:W-:Y:S01]  /*4320*/  SHF.R.U32.HI R5, RZ, 0x8, R238 ;  /* 0x00000008ff057819 */ /* 0x000fe200000116ee */
[--C-:B------:R-:W-:Y:S01]  /*4330*/  FFMA.FTZ R9, R9, UR10, -R241.reuse ;  /* 0x0000000a09097c23 */ /* 0x100fe200080108f1 */
[----:B------:R-:W-:Y:S07]  /*4340*/  @P0 FSEL R12, R12, -INF , !P4 ;  /* 0xff8000000c0c0808 */ /* 0x000fee0006000000 */
[----:B------:R-:W-:Y:S01]  /*4350*/  MUFU.EX2 R122, R10 ;  /* 0x0000000a007a7308 */ /* 0x000fe20000000800 */
[-C--:B------:R-:W-:Y:S03]  /*4360*/  HMMA.16816.F32 R28, R112, R102.reuse, R28 ;  /* 0x00000066701c723c */ /* 0x080fe6000000181c */
[----:B------:R-:W-:Y:S06]  /*4370*/  @P0 FSEL R14, R14, -INF , !P4 ;  /* 0xff8000000e0e0808 */ /* 0x000fec0006000000 */
[----:B------:R-:W4:Y:S01]  /*4380*/  MUFU.EX2 R120, R8 ;  /* 0x0000000800787308 */ /* 0x000f220000000800 */
[----:B------:R-:W-:Y:S01]  /*4390*/  @P0 FSEL R16, R16, -INF , !P4 ;  /* 0xff80000010100808 */ /* 0x000fe20006000000 */
[----:B-1----:R-:W-:Y:S01]  /*43a0*/  @!P3 FADD.FTZ R108, -R108, -RZ ;  /* 0x800000ff6c6cb221 */ /* 0x002fe20000010100 */
[----:B------:R-:W-:Y:S01]  /*43b0*/  @P0 FSEL R18, R18, -INF , !P4 ;  /* 0xff80000012120808 */ /* 0x000fe20006000000 */
[----:B------:R-:W-:Y:S06]  /*43c0*/  HMMA.16816.F32 R32, R104, R102, R32 ;  /* 0x000000666820723c */ /* 0x000fec0000001820 */
[----:B------:R-:W1:Y:S01]  /*43d0*/  MUFU.EX2 R109, R6 ;  /* 0x00000006006d7308 */ /* 0x000e620000000800 */
[-C--:B------:R-:W-:Y:S01]  /*43e0*/  @P0 ISETP.GE.AND P4, PT, R212, R225.reuse, PT ;  /* 0x000000e1d400020c */ /* 0x080fe20003f86270 */
[--C-:B------:R-:W-:Y:S01]  /*43f0*/  FFMA.FTZ R11, R11, UR10, -R244.reuse ;  /* 0x0000000a0b0b7c23 */ /* 0x100fe200080108f4 */
[----:B------:R-:W-:Y:S01]  /*4400*/  LOP3.LUT R5, R5, 0xffff, RZ, 0xc0, !PT ;  /* 0x0000ffff05057812 */ /* 0x000fe200078ec0ff */
[--C-:B------:R-:W-:Y:S01]  /*4410*/  FFMA.FTZ R12, R12, UR10, -R241.reuse ;  /* 0x0000000a0c0c7c23 */ /* 0x100fe200080108f1 */
[----:B------:R-:W-:Y:S05]  /*4420*/  @P0 FSEL R13, R13, -INF , !P4 ;  /* 0xff8000000d0d0808 */ /* 0x000fea0006000000 */
[----:B------:R-:W1:Y:S01]  /*4430*/  MUFU.EX2 R123, R11 ;  /* 0x0000000b007b7308 */ /* 0x000e620000000800 */
[----:B------:R-:W-:Y:S01]  /*4440*/  @P0 FSEL R15, R15, -INF , !P4 ;  /* 0xff8000000f0f0808 */ /* 0x000fe20006000000 */
[----:B----4-:R-:W-:Y:S01]  /*4450*/  @!P5 FADD.FTZ R111, -R111, -RZ ;  /* 0x800000ff6f6fd221 */ /* 0x010fe20000010100 */
[----:B------:R-:W-:Y:S01]  /*4460*/  @P0 FSEL R17, R17, -INF , !P4 ;  /* 0xff80000011110808 */ /* 0x000fe20006000000 */
[----:B------:R-:W-:Y:S01]  /*4470*/  FFMA.FTZ R13, R13, UR10, -R241 ;  /* 0x0000000a0d0d7c23 */ /* 0x000fe200080108f1 */
[----:B------:R-:W-:Y:S01]  /*4480*/  @P0 FSEL R19, R19, -INF , !P4 ;  /* 0xff80000013130808 */ /* 0x000fe20006000000 */
[----:B------:R-:W-:Y:S01]  /*4490*/  @!P2 FADD.FTZ R120, -R120, -RZ ;  /* 0x800000ff7878a221 */ /* 0x000fe20000010100 */
[----:B------:R-:W-:Y:S01]  /*44a0*/  ISETP.LE.U32.AND P4, PT, R5, UR7, PT ;  /* 0x0000000705007c0c */ /* 0x000fe2000bf83070 */
[----:B------:R-:W-:Y:S01]  /*44b0*/  FFMA.FTZ R14, R14, UR10, -R244 ;  /* 0x0000000a0e0e7c23 */ /* 0x000fe200080108f4 */
[C---:B------:R-:W-:Y:S01]  /*44c0*/  LOP3.LUT R4, R121.reuse, 0xffff, RZ, 0xc0, !PT ;  /* 0x0000ffff79047812 */ /* 0x040fe200078ec0ff */
[----:B------:R-:W-:Y:S01]  /*44d0*/  FFMA.FTZ R16, R16, UR10, -R239 ;  /* 0x0000000a10107c23 */ /* 0x000fe200080108ef */
[----:B------:R-:W-:Y:S01]  /*44e0*/  PRMT R5, R121, 0x7632, R5 ;  /* 0x0000763279057816 */ /* 0x000fe20000000005 */
[----:B-1----:R-:W-:Y:S01]  /*44f0*/  @!P6 FADD.FTZ R109, -R109, -RZ ;  /* 0x800000ff6d6de221 */ /* 0x002fe20000010100 */
[----:B------:R-:W-:Y:S01]  /*4500*/  SHF.R.U32.HI R4, RZ, 0x8, R4 ;  /* 0x00000008ff047819 */ /* 0x000fe20000011604 */
[----:B------:R-:W1:Y:S01]  /*4510*/  MUFU.EX2 R121, R9 ;  /* 0x0000000900797308 */ /* 0x000e620000000800 */
[----:B------:R-:W-:Y:S01]  /*4520*/  LOP3.LUT R5, R5, 0xff, RZ, 0xc0, !PT ;  /* 0x000000ff05057812 */ /* 0x000fe200078ec0ff */
[----:B------:R-:W-:Y:S01]  /*4530*/  @!P1 FADD.FTZ R123, -R123, -RZ ;  /* 0x800000ff7b7b9221 */ /* 0x000fe20000010100 */
[----:B------:R-:W-:Y:S01]  /*4540*/  LOP3.LUT R4, R4, 0xffff, RZ, 0xc0, !PT ;  /* 0x0000ffff04047812 */ /* 0x000fe200078ec0ff */
[--C-:B------:R-:W-:Y:S01]  /*4550*/  FFMA.FTZ R15, R15, UR10, -R244.reuse ;  /* 0x0000000a0f0f7c23 */ /* 0x100fe200080108f4 */
[----:B------:R-:W-:Y:S01]  /*4560*/  ISETP.GT.U32.AND P5, PT, R125, UR7, PT ;  /* 0x000000077d007c0c */ /* 0x000fe2000bfa4070 */
[----:B------:R-:W-:Y:S01]  /*4570*/  @!P4 FADD.FTZ R110, -R110, -RZ ;  /* 0x800000ff6e6ec221 */ /* 0x000fe20000010100 */
[----:B------:R-:W-:Y:S03]  /*4580*/  ISETP.LE.U32.AND P4, PT, R5, UR7, PT ;  /* 0x0000000705007c0c */ /* 0x000fe6000bf83070 */
[----:B------:R-:W-:Y:S01]  /*4590*/  MUFU.EX2 R125, R12 ;  /* 0x0000000c007d7308 */ /* 0x000fe20000000800 */
[----:B------:R-:W-:Y:S01]  /*45a0*/  ISETP.LE.U32.AND P3, PT, R4, UR7, PT ;  /* 0x0000000704007c0c */ /* 0x000fe2000bf63070 */
[--C-:B------:R-:W-:Y:S01]  /*45b0*/  FFMA.FTZ R18, R18, UR10, -R243.reuse ;  /* 0x0000000a12127c23 */ /* 0x100fe200080108f3 */
[----:B------:R-:W-:Y:S01]  /*45c0*/  ISETP.GT.U32.AND P2, PT, R124, UR7, PT ;  /* 0x000000077c007c0c */ /* 0x000fe2000bf44070 */
[----:B------:R-:W-:Y:S06]  /*45d0*/  FFMA.FTZ R19, R19, UR10, -R243 ;  /* 0x0000000a13137c23 */ /* 0x000fec00080108f3 */
[----:B------:R-:W-:Y:S01]  /*45e0*/  MUFU.EX2 R124, R13 ;  /* 0x0000000d007c7308 */ /* 0x000fe20000000800 */
[-C--:B------:R-:W-:Y:S01]  /*45f0*/  @P0 ISETP.GE.AND P1, PT, R214, R225.reuse, PT ;  /* 0x000000e1d600020c */ /* 0x080fe20003f26270 */
[--C-:B------:R-:W-:Y:S01]  /*4600*/  FFMA.FTZ R17, R17, UR10, -R239.reuse ;  /* 0x0000000a11117c23 */ /* 0x100fe200080108ef */
[----:B------:R-:W-:Y:S07]  /*4610*/  ISETP.LE.U32.AND P6, PT, R127, UR7, PT ;  /* 0x000000077f007c0c */ /* 0x000fee000bfc3070 */
[----:B------:R-:W4:Y:S01]  /*4620*/  MUFU.EX2 R113, R18 ;  /* 0x0000001200717308 */ /* 0x000f220000000800 */
[----:B------:R-:W-:Y:S01]  /*4630*/  @P0 FSEL R21, R21, -INF , !P1 ;  /* 0xff80000015150808 */ /* 0x000fe20004800000 */
[----:B------:R-:W-:Y:S01]  /*4640*/  @!P4 FADD.FTZ R122, -R122, -RZ ;  /* 0x800000ff7a7ac221 */ /* 0x000fe20000010100 */
[-C--:B------:R-:W-:Y:S01]  /*4650*/  @P0 ISETP.GE.AND P4, PT, R213, R225.reuse, PT ;  /* 0x000000e1d500020c */ /* 0x080fe20003f86270 */
[----:B-1----:R-:W-:Y:S01]  /*4660*/  @!P3 FADD.FTZ R121, -R121, -RZ ;  /* 0x800000ff7979b221 */ /* 0x002fe20000010100 */
[----:B------:R-:W-:Y:S05]  /*4670*/  ISETP.LE.U32.AND P3, PT, R237, UR7, PT ;  /* 0x00000007ed007c0c */ /* 0x000fea000bf63070 */
[----:B------:R-:W-:Y:S01]  /*4680*/  MUFU.EX2 R127, R15 ;  /* 0x0000000f007f7308 */ /* 0x000fe20000000800 */
[----:B------:R-:W-:Y:S01]  /*4690*/  @P0 FSEL R20, R20, -INF , !P4 ;  /* 0xff80000014140808 */ /* 0x000fe20006000000 */
[--C-:B------:R-:W-:Y:S01]  /*46a0*/  FFMA.FTZ R21, R21, UR10, -R239.reuse ;  /* 0x0000000a15157c23 */ /* 0x100fe200080108ef */
[----:B------:R-:W-:Y:S07]  /*46b0*/  @P0 FSEL R22, R22, -INF , !P4 ;  /* 0xff80000016160808 */ /* 0x000fee0006000000 */
[----:B------:R-:W1:Y:S01]  /*46c0*/  MUFU.EX2 R112, R19 ;  /* 0x0000001300707308 */ /* 0x000e620000000800 */
[----:B------:R-:W-:Y:S01]  /*46d0*/  @P0 FSEL R24, R24, -INF , !P4 ;  /* 0xff80000018180808 */ /* 0x000fe20006000000 */
[----:B------:R-:W-:Y:S01]  /*46e0*/  FFMA.FTZ R20, R20, UR10, -R239 ;  /* 0x0000000a14147c23 */ /* 0x000fe200080108ef */
[----:B------:R-:W-:Y:S01]  /*46f0*/  @P0 FSEL R26, R26, -INF , !P4 ;  /* 0xff8000001a1a0808 */ /* 0x000fe20006000000 */
[----:B----4-:R-:W-:Y:S01]  /*4700*/  @P2 FADD.FTZ R113, -R113, -RZ ;  /* 0x800000ff71712221 */ /* 0x010fe20000010100 */
        /* <DEDUP_REMOVED lines=8> */
[----:B------:R-:W-:Y:S07]  /*4790*/  ISETP.GT.U32.AND P1, PT, R126, UR7, PT ;  /* 0x000000077e007c0c */ /* 0x000fee000bf24070 */
[----:B------:R-:W-:Y:S01]  /*47a0*/  MUFU.EX2 R114, R20 ;  /* 0x0000001400727308 */ /* 0x000fe20000000800 */
[----:B------:R-:W-:Y:S01]  /*47b0*/  ISETP.GT.U32.AND P3, PT, R129, UR7, PT ;  /* 0x0000000781007c0c */ /* 0x000fe2000bf64070 */
[----:B------:R-:W-:Y:S01]  /*47c0*/  FFMA.FTZ R22, R22, UR10, -R243 ;  /* 0x0000000a16167c23 */ /* 0x000fe200080108f3 */
[----:B------:R-:W-:Y:S07]  /*47d0*/  PRMT R7, R130, 0x7770, RZ ;  /* 0x0000777082077816 */ /* 0x000fee00000000ff */
[----:B------:R-:W4:Y:S01]  /*47e0*/  MUFU.EX2 R126, R14 ;  /* 0x0000000e007e7308 */ /* 0x000f220000000800 */
[----:B------:R-:W-:Y:S01]  /*47f0*/  @P4 FADD.FTZ R124, -R124, -RZ ;  /* 0x800000ff7c7c4221 */ /* 0x000fe20000010100 */
[----:B------:R-:W-:Y:S01]  /*4800*/  ISETP.GT.U32.AND P4, PT, R128, UR7, PT ;  /* 0x0000000780007c0c */ /* 0x000fe2000bf84070 */
[----:B------:R-:W-:Y:S07]  /*4810*/  FFMA.FTZ R25, R25, UR10, -R241 ;  /* 0x0000000a19197c23 */ /* 0x000fee00080108f1 */
[----:B------:R-:W4:Y:S01]  /*4820*/  MUFU.EX2 R128, R16 ;  /* 0x0000001000807308 */ /* 0x000f220000000800 */
[----:B------:R-:W-:Y:S01]  /*4830*/  LOP3.LUT R8, R131, 0xff, RZ, 0xc0, !PT ;  /* 0x000000ff83087812 */ /* 0x000fe200078ec0ff */
[--C-:B------:R-:W-:Y:S01]  /*4840*/  FFMA.FTZ R27, R27, UR10, -R244.reuse ;  /* 0x0000000a1b1b7c23 */ /* 0x100fe200080108f4 */
[----:B------:R-:W-:Y:S07]  /*4850*/  PRMT R4, R130, 0x7772, RZ ;  /* 0x0000777282047816 */ /* 0x000fee00000000ff */
[----:B------:R-:W4:Y:S01]  /*4860*/  MUFU.EX2 R129, R17 ;  /* 0x0000001100817308 */ /* 0x000f220000000800 */
[----:B-1----:R-:W-:Y:S01]  /*4870*/  @P1 FADD.FTZ R112, -R112, -RZ ;  /* 0x800000ff70701221 */ /* 0x002fe20000010100 */
[-C--:B------:R-:W-:Y:S01]  /*4880*/  @P0 ISETP.GE.AND P1, PT, R215, R225.reuse, PT ;  /* 0x000000e1d700020c */ /* 0x080fe20003f26270 */
[----:B------:R-:W-:Y:S07]  /*4890*/  FFMA.FTZ R26, R26, UR10, -R244 ;  /* 0x0000000a1a1a7c23 */ /* 0x000fee00080108f4 */
[----:B------:R-:W-:Y:S01]  /*48a0*/  MUFU.EX2 R115, R22 ;  /* 0x0000001600737308 */ /* 0x000fe20000000800 */
[----:B------:R-:W-:Y:S01]  /*48b0*/  PRMT R5, R130, 0x7771, RZ ;  /* 0x0000777182057816 */ /* 0x000fe200000000ff */
[----:B----4-:R-:W-:Y:S01]  /*48c0*/  @P3 FADD.FTZ R126, -R126, -RZ ;  /* 0x800000ff7e7e3221 */ /* 0x010fe20000010100 */
[----:B------:R-:W-:Y:S01]  /*48d0*/  ISETP.LE.U32.AND P3, PT, R7, UR7, PT ;  /* 0x0000000707007c0c */ /* 0x000fe2000bf63070 */
[----:B------:R-:W-:Y:S01]  /*48e0*/  @P4 FADD.FTZ R127, -R127, -RZ ;  /* 0x800000ff7f7f4221 */ /* 0x000fe20000010100 */
[----:B------:R-:W-:Y:S01]  /*48f0*/  SHF.R.U32.HI R7, RZ, 0x18, R131 ;  /* 0x00000018ff077819 */ /* 0x000fe20000011683 */
[----:B------:R-:W-:Y:S01]  /*4900*/  @!P6 FADD.FTZ R128, -R128, -RZ ;  /* 0x800000ff8080e221 */ /* 0x000fe20000010100 */
[----:B------:R-:W-:Y:S03]  /*4910*/  ISETP.LE.U32.AND P4, PT, R8, UR7, PT ;  /* 0x0000000708007c0c */ /* 0x000fe6000bf83070 */
[----:B------:R-:W1:Y:S01]  /*4920*/  MUFU.EX2 R237, R27 ;  /* 0x0000001b00ed7308 */ /* 0x000e620000000800 */
[----:B------:R-:W-:Y:S01]  /*4930*/  ISETP.LE.U32.AND P6, PT, R7, UR7, PT ;  /* 0x0000000707007c0c */ /* 0x000fe2000bfc3070 */
[----:B------:R-:W-:Y:S01]  /*4940*/  @P5 FADD.FTZ R129, -R129, -RZ ;  /* 0x800000ff81815221 */ /* 0x000fe20000010100 */
[----:B------:R-:W-:Y:S07]  /*4950*/  SHF.R.U32.HI R7, RZ, 0x18, R236 ;  /* 0x00000018ff077819 */ /* 0x000fee00000116ec */
[----:B------:R-:W-:Y:S01]  /*4960*/  MUFU.EX2 R238, R26 ;  /* 0x0000001a00ee7308 */ /* 0x000fe20000000800 */
[----:B------:R-:W-:Y:S02]  /*4970*/  LOP3.LUT R8, R236, 0xff, RZ, 0xc0, !PT ;  /* 0x000000ffec087812 */ /* 0x000fe400078ec0ff */
[----:B------:R-:W-:Y:S02]  /*4980*/  ISETP.LE.U32.AND P2, PT, R7, UR7, PT ;  /* 0x0000000707007c0c */ /* 0x000fe4000bf43070 */
[----:B------:R-:W-:Y:S02]  /*4990*/  LOP3.LUT R7, R131, 0xffff, RZ, 0xc0, !PT ;  /* 0x0000ffff83077812 */ /* 0x000fe400078ec0ff */
[----:B------:R-:W-:Y:S01]  /*49a0*/  ISETP.LE.U32.AND P5, PT, R8, UR7, PT ;  /* 0x0000000708007c0c */ /* 0x000fe2000bfa3070 */
[----:B------:R-:W-:Y:S01]  /*49b0*/  @!P4 FADD.FTZ R114, -R114, -RZ ;  /* 0x800000ff7272c221 */ /* 0x000fe20000010100 */
[----:B------:R-:W-:Y:S02]  /*49c0*/  SHF.R.U32.HI R7, RZ, 0x8, R7 ;  /* 0x00000008ff077819 */ /* 0x000fe40000011607 */
[----:B------:R-:W-:Y:S02]  /*49d0*/  @P0 FSEL R28, R28, -INF , !P1 ;  /* 0xff8000001c1c0808 */ /* 0x000fe40004800000 */
[----:B------:R-:W-:Y:S02]  /*49e0*/  @P0 FSEL R30, R30, -INF , !P1 ;  /* 0xff8000001e1e0808 */ /* 0x000fe40004800000 */
[----:B------:R-:W-:Y:S01]  /*49f0*/  @P0 FSEL R32, R32, -INF , !P1 ;  /* 0xff80000020200808 */ /* 0x000fe20004800000 */
[----:B-1----:R-:W-:Y:S01]  /*4a00*/  @!P2 FADD.FTZ R237, -R237, -RZ ;  /* 0x800000ffededa221 */ /* 0x002fe20000010100 */
[----:B------:R-:W-:Y:S01]  /*4a10*/  @P0 FSEL R34, R34, -INF , !P1 ;  /* 0xff80000022220808 */ /* 0x000fe20004800000 */
[----:B------:R-:W-:Y:S01]  /*4a20*/  FFMA.FTZ R28, R28, UR10, -R241 ;  /* 0x0000000a1c1c7c23 */ /* 0x000fe200080108f1 */
[----:B------:R-:W-:Y:S01]  /*4a30*/  @P0 ISETP.GE.AND P1, PT, R216, R225, PT ;  /* 0x000000e1d800020c */ /* 0x000fe20003f26270 */
[----:B------:R-:W-:Y:S01]  /*4a40*/  @!P5 FADD.FTZ R180, -R180, -RZ ;  /* 0x800000ffb4b4d221 */ /* 0x000fe20000010100 */
[----:B------:R-:W-:Y:S01]  /*4a50*/  LOP3.LUT R7, R7, 0xffff, RZ, 0xc0, !PT ;  /* 0x0000ffff07077812 */ /* 0x000fe200078ec0ff */
[----:B------:R-:W-:Y:S01]  /*4a60*/  FFMA.FTZ R32, R32, UR10, -R239 ;  /* 0x0000000a20207c23 */ /* 0x000fe200080108ef */
[----:B------:R-:W-:Y:S01]  /*4a70*/  PRMT R131, R131, 0x7632, R131 ;  /* 0x0000763283837816 */ /* 0x000fe20000000083 */
[----:B------:R-:W-:Y:S01]  /*4a80*/  FFMA.FTZ R34, R34, UR10, -R243 ;  /* 0x0000000a22227c23 */ /* 0x000fe200080108f3 */
[----:B------:R-:W-:Y:S01]  /*4a90*/  @P0 FSEL R33, R33, -INF , !P1 ;  /* 0xff80000021210808 */ /* 0x000fe20004800000 */
[----:B------:R-:W1:Y:S01]  /*4aa0*/  MUFU.EX2 R240, R32 ;  /* 0x0000002000f07308 */ /* 0x000e620000000800 */
[----:B------:R-:W-:Y:S01]  /*4ab0*/  @P0 FSEL R35, R35, -INF , !P1 ;  /* 0xff80000023230808 */ /* 0x000fe20004800000 */
[----:B------:R-:W-:Y:S01]  /*4ac0*/  FFMA.FTZ R30, R30, UR10, -R244 ;  /* 0x0000000a1e1e7c23 */ /* 0x000fe200080108f4 */
        /* <DEDUP_REMOVED lines=9> */
[----:B------:R-:W4:Y:S01]  /*4b60*/  MUFU.EX2 R131, R23 ;  /* 0x0000001700837308 */ /* 0x000f220000000800 */
[----:B------:R-:W-:Y:S01]  /*4b70*/  F2FP.RELU.F16.F32.PACK_AB R4, R111, R109 ;  /* 0x0000006d6f04723e */ /* 0x000fe200000008ff */
[----:B-1----:R-:W-:Y:S01]  /*4b80*/  @!P3 FADD.FTZ R240, -R240, -RZ ;  /* 0x800000fff0f0b221 */ /* 0x002fe20000010100 */
[----:B------:R-:W-:Y:S07]  /*4b90*/  ISETP.LE.U32.AND P4, PT, R7, UR7, PT ;  /* 0x0000000707007c0c */ /* 0x000fee000bf83070 */
[----:B------:R-:W1:Y:S01]  /*4ba0*/  MUFU.EX2 R239, R239 ;  /* 0x000000ef00ef7308 */ /* 0x000e620000000800 */
[C---:B------:R-:W-:Y:S01]  /*4bb0*/  LOP3.LUT R7, R236.reuse, 0xffff, RZ, 0xc0, !PT ;  /* 0x0000ffffec077812 */ /* 0x040fe200078ec0ff */
[----:B------:R2:W-:Y:S01]  /*4bc0*/  STS [R194+0x400], R4 ;  /* 0x00040004c2007388 */ /* 0x0005e20000000800 */
[----:B------:R-:W-:Y:S07]  /*4bd0*/  PRMT R8, R236, 0x7632, R8 ;  /* 0x00007632ec087816 */ /* 0x000fee0000000008 */
[----:B------:R-:W-:Y:S01]  /*4be0*/  MUFU.EX2 R245, R243 ;  /* 0x000000f300f57308 */ /* 0x000fe20000000800 */
[----:B------:R-:W-:Y:S01]  /*4bf0*/  SHF.R.U32.HI R7, RZ, 0x8, R7 ;  /* 0x00000008ff077819 */ /* 0x000fe20000011607 */
[----:B------:R-:W-:Y:S01]  /*4c00*/  FFMA.FTZ R31, R31, UR10, -R244 ;  /* 0x0000000a1f1f7c23 */ /* 0x000fe200080108f4 */
[----:B------:R-:W-:Y:S07]  /*4c10*/  PRMT R6, R130, 0x7773, RZ ;  /* 0x0000777382067816 */ /* 0x000fee00000000ff */
[----:B------:R-:W3:Y:S01]  /*4c20*/  MUFU.EX2 R236, R25 ;  /* 0x0000001900ec7308 */ /* 0x000ee20000000800 */
[----:B------:R-:W-:Y:S01]  /*4c30*/  LOP3.LUT R7, R7, 0xffff, RZ, 0xc0, !PT ;  /* 0x0000ffff07077812 */ /* 0x000fe200078ec0ff */
[----:B----4-:R-:W-:Y:S01]  /*4c40*/  @!P6 FADD.FTZ R131, -R131, -RZ ;  /* 0x800000ff8383e221 */ /* 0x010fe20000010100 */
[----:B------:R-:W-:Y:S01]  /*4c50*/  ISETP.GT.U32.AND P6, PT, R5, UR7, PT ;  /* 0x0000000705007c0c */ /* 0x000fe2000bfc4070 */
[----:B------:R-:W-:Y:S01]  /*4c60*/  @!P4 FADD.FTZ R115, -R115, -RZ ;  /* 0x800000ff7373c221 */ /* 0x000fe20000010100 */
[----:B------:R-:W-:Y:S05]  /*4c70*/  F2FP.RELU.F16.F32.PACK_AB R5, R110, R108 ;  /* 0x0000006c6e05723e */ /* 0x000fea00000008ff */
[----:B------:R-:W4:Y:S01]  /*4c80*/  MUFU.EX2 R130, R21 ;  /* 0x0000001500827308 */ /* 0x000f220000000800 */
[----:B------:R-:W-:Y:S01]  /*4c90*/  ISETP.LE.U32.AND P4, PT, R7, UR7, PT ;  /* 0x0000000707007c0c */ /* 0x000fe2000bf83070 */
[----:B------:R-:W-:Y:S01]  /*4ca0*/  @P5 FADD.FTZ R246, -R246, -RZ ;  /* 0x800000fff6f65221 */ /* 0x000fe20000010100 */
[----:B------:R-:W-:Y:S01]  /*4cb0*/  PRMT R7, R242, 0x7772, RZ ;  /* 0x00007772f2077816 */ /* 0x000fe200000000ff */
[----:B------:R4:W-:Y:S01]  /*4cc0*/  STS [R194], R5 ;  /* 0x00000005c2007388 */ /* 0x0009e20000000800 */
[----:B------:R-:W-:Y:S05]  /*4cd0*/  LOP3.LUT R8, R8, 0xff, RZ, 0xc0, !PT ;  /* 0x000000ff08087812 */ /* 0x000fea00078ec0ff */
[----:B------:R-:W-:Y:S01]  /*4ce0*/  MUFU.EX2 R241, R28 ;  /* 0x0000001c00f17308 */ /* 0x000fe20000000800 */
[----:B------:R-:W-:Y:S02]  /*4cf0*/  ISETP.GT.U32.AND P3, PT, R7, UR7, PT ;  /* 0x0000000707007c0c */ /* 0x000fe4000bf64070 */
[----:B------:R-:W-:Y:S01]  /*4d00*/  F2FP.RELU.F16.F32.PACK_AB R7, R121, R120 ;  /* 0x000000787907723e */ /* 0x000fe200000008ff */
[----:B-1----:R-:W-:Y:S01]  /*4d10*/  @P6 FADD.FTZ R239, -R239, -RZ ;  /* 0x800000ffefef6221 */ /* 0x002fe20000010100 */
[----:B------:R-:W-:Y:S05]  /*4d20*/  PRMT R9, R242, 0x7770, RZ ;  /* 0x00007770f2097816 */ /* 0x000fea00000000ff */
[----:B------:R-:W1:Y:S01]  /*4d30*/  MUFU.EX2 R244, R30 ;  /* 0x0000001e00f47308 */ /* 0x000e620000000800 */
[----:B--2---:R-:W-:Y:S01]  /*4d40*/  F2FP.RELU.F16.F32.PACK_AB R4, R129, R128 ;  /* 0x000000808104723e */ /* 0x004fe200000008ff */
[----:B---3--:R-:W-:Y:S01]  /*4d50*/  @!P4 FADD.FTZ R236, -R236, -RZ ;  /* 0x800000ffececc221 */ /* 0x008fe20000010100 */
[----:B------:R-:W-:Y:S01]  /*4d60*/  ISETP.GT.U32.AND P4, PT, R6, UR7, PT ;  /* 0x0000000706007c0c */ /* 0x000fe2000bf84070 */
[----:B----4-:R-:W-:Y:S01]  /*4d70*/  @!P1 FADD.FTZ R130, -R130, -RZ ;  /* 0x800000ff82829221 */ /* 0x010fe20000010100 */
[----:B------:R-:W-:Y:S01]  /*4d80*/  F2FP.RELU.F16.F32.PACK_AB R6, R112, R113 ;  /* 0x000000717006723e */ /* 0x000fe200000008ff */
[----:B------:R2:W-:Y:S01]  /*4d90*/  STS [R229], R4 ;  /* 0x00000004e5007388 */ /* 0x0005e20000000800 */
[----:B------:R-:W-:Y:S03]  /*4da0*/  ISETP.LE.U32.AND P1, PT, R8, UR7, PT ;  /* 0x0000000708007c0c */ /* 0x000fe6000bf23070 */
[----:B------:R-:W3:Y:S01]  /*4db0*/  MUFU.EX2 R243, R31 ;  /* 0x0000001f00f37308 */ /* 0x000ee20000000800 */
[C---:B------:R-:W-:Y:S01]  /*4dc0*/  PRMT R8, R242.reuse, 0x7771, RZ ;  /* 0x00007771f2087816 */ /* 0x040fe200000000ff */
[----:B------:R4:W-:Y:S01]  /*4dd0*/  STS [R229+0x400], R6 ;  /* 0x00040006e5007388 */ /* 0x0009e20000000800 */
[----:B------:R-:W-:Y:S02]  /*4de0*/  PRMT R242, R242, 0x7773, RZ ;  /* 0x00007773f2f27816 */ /* 0x000fe400000000ff */
[----:B------:R-:W-:Y:S01]  /*4df0*/  ISETP.GT.U32.AND P2, PT, R8, UR7, PT ;  /* 0x0000000708007c0c */ /* 0x000fe2000bf44070 */
[----:B------:R4:W-:Y:S01]  /*4e00*/  STS [R194+0x1000], R7 ;  /* 0x00100007c2007388 */ /* 0x0009e20000000800 */
[----:B------:R-:W-:Y:S01]  /*4e10*/  F2FP.RELU.F16.F32.PACK_AB R8, R124, R125 ;  /* 0x0000007d7c08723e */ /* 0x000fe200000008ff */
[----:B------:R-:W-:Y:S01]  /*4e20*/  @P4 FADD.FTZ R245, -R245, -RZ ;  /* 0x800000fff5f54221 */ /* 0x000fe20000010100 */
[----:B------:R-:W-:Y:S01]  /*4e30*/  F2FP.RELU.F16.F32.PACK_AB R5, R123, R122 ;  /* 0x0000007a7b05723e */ /* 0x000fe200000008ff */
[----:B-1----:R-:W-:Y:S01]  /*4e40*/  @P3 FADD.FTZ R244, -R244, -RZ ;  /* 0x800000fff4f43221 */ /* 0x002fe20000010100 */
[----:B------:R-:W-:Y:S01]  /*4e50*/  ISETP.GT.U32.AND P6, PT, R242, UR7, PT ;  /* 0x00000007f2007c0c */ /* 0x000fe2000bfc4070 */
[----:B------:R-:W-:Y:S01]  /*4e60*/  @!P1 FADD.FTZ R238, -R238, -RZ ;  /* 0x800000ffeeee9221 */ /* 0x000fe20000010100 */
[----:B------:R-:W1:Y:S01]  /*4e70*/  MUFU.EX2 R242, R29 ;  /* 0x0000001d00f27308 */ /* 0x000e620000000800 */
[----:B------:R1:W-:Y:S01]  /*4e80*/  STS [R194+0x1400], R5 ;  /* 0x00140005c2007388 */ /* 0x0003e20000000800 */
[----:B------:R-:W-:Y:S02]  /*4e90*/  ISETP.LE.U32.AND P1, PT, R9, UR7, PT ;  /* 0x0000000709007c0c */ /* 0x000fe4000bf23070 */
[----:B------:R-:W-:Y:S01]  /*4ea0*/  FSETP.GE.FTZ.AND P5, PT, R128, RZ, PT ;  /* 0x000000ff8000720b */ /* 0x000fe20003fb6000 */
[----:B------:R1:W-:Y:S01]  /*4eb0*/  STS [R229+0x1000], R8 ;  /* 0x00100008e5007388 */ /* 0x0003e20000000800 */
[----:B------:R-:W-:Y:S02]  /*4ec0*/  FSETP.GE.FTZ.AND P4, PT, R129, RZ, PT ;  /* 0x000000ff8100720b */ /* 0x000fe40003f96000 */
[----:B------:R-:W-:Y:S02]  /*4ed0*/  FSETP.GE.FTZ.AND P3, PT, R114, RZ, PT ;  /* 0x000000ff7200720b */ /* 0x000fe40003f76000 */
[----:B--2---:R-:W-:Y:S01]  /*4ee0*/  F2FP.RELU.F16.F32.PACK_AB R4, R239, R240 ;  /* 0x000000f0ef04723e */ /* 0x004fe200000008ff */
[----:B---3--:R-:W-:Y:S01]  /*4ef0*/  @P6 FADD.FTZ R243, -R243, -RZ ;  /* 0x800000fff3f36221 */ /* 0x008fe20000010100 */
[----:B------:R-:W-:Y:S02]  /*4f00*/  FSETP.GE.FTZ.AND P6, PT, R110, RZ, PT ;  /* 0x000000ff6e00720b */ /* 0x000fe40003fd6000 */
[----:B----4-:R-:W-:Y:S01]  /*4f10*/  F2FP.RELU.F16.F32.PACK_AB R6, R130, R114 ;  /* 0x000000728206723e */ /* 0x010fe200000008ff */
[----:B------:R-:W-:Y:S01]  /*4f20*/  @!P1 FADD.FTZ R241, -R241, -RZ ;  /* 0x800000fff1f19221 */ /* 0x000fe20000010100 */
[----:B-1----:R-:W-:Y:S01]  /*4f30*/  @P2 FADD.FTZ R242, -R242, -RZ ;  /* 0x800000fff2f22221 */ /* 0x002fe20000010100 */
[----:B------:R-:W-:Y:S02]  /*4f40*/  FSETP.GE.FTZ.AND P1, PT, R108, RZ, PT ;  /* 0x000000ff6c00720b */ /* 0x000fe40003f36000 */
[----:B------:R-:W-:Y:S02]  /*4f50*/  F2FP.RELU.F16.F32.PACK_AB R7, R127, R126 ;  /* 0x0000007e7f07723e */ /* 0x000fe400000008ff */
[----:B------:R-:W-:Y:S03]  /*4f60*/  FSETP.GE.FTZ.AND P2, PT, R130, RZ, PT ;  /* 0x000000ff8200720b */ /* 0x000fe60003f56000 */
[----:B------:R1:W-:Y:S01]  /*4f70*/  STS [R229+0x1400], R7 ;  /* 0x00140007e5007388 */ /* 0x0003e20000000800 */
[----:B------:R-:W-:Y:S03]  /*4f80*/  F2FP.RELU.F16.F32.PACK_AB R5, R131, R115 ;  /* 0x000000738305723e */ /* 0x000fe600000008ff */
[----:B------:R2:W-:Y:S01]  /*4f90*/  STS [R228], R6 ;  /* 0x00000006e4007388 */ /* 0x0005e20000000800 */
[----:B------:R-:W-:Y:S03]  /*4fa0*/  F2FP.RELU.F16.F32.PACK_AB R8, R236, R180 ;  /* 0x000000b4ec08723e */ /* 0x000fe600000008ff */
[----:B------:R3:W-:Y:S04]  /*4fb0*/  STS [R228+0x400], R5 ;  /* 0x00040005e4007388 */ /* 0x0007e80000000800 */
[----:B------:R4:W-:Y:S01]  /*4fc0*/  STS [R201], R4 ;  /* 0x00000004c9007388 */ /* 0x0009e20000000800 */
[----:B-1----:R-:W-:Y:S02]  /*4fd0*/  F2FP.RELU.F16.F32.PACK_AB R7, R237, R238 ;  /* 0x000000eeed07723e */ /* 0x002fe400000008ff */
[----:B--2---:R-:W-:Y:S02]  /*4fe0*/  F2FP.RELU.F16.F32.PACK_AB R6, R245, R246 ;  /* 0x000000f6f506723e */ /* 0x004fe400000008ff */
        /* <DEDUP_REMOVED lines=96> */
[C---:B------:R-:W-:Y:S02]  /*55f0*/  @!P2 LEA R100, P4, R6.reuse, R205, 0x6 ;  /* 0x000000cd0664a211 */ /* 0x040fe400078830ff */
[----:B------:R-:W-:Y:S01]  /*5600*/  SEL R17, R17, 0x2000, !P5 ;  /* 0x0000200011117807 */ /* 0x000fe20006800000 */
[----:B------:R-:W-:Y:S01]  /*5610*/  @!P3 IMAD.MOV.U32 R7, RZ, RZ, R204 ;  /* 0x000000ffff07b224 */ /* 0x000fe200078e00cc */
[----:B--2---:R-:W-:Y:S01]  /*5620*/  @!P2 LEA.HI.X R101, R6, R204, R5, 0x6, P4 ;  /* 0x000000cc0665a211 */ /* 0x004fe200020f3405 */
[----:B------:R-:W-:Y:S02]  /*5630*/  @!P3 IMAD.MOV.U32 R6, RZ, RZ, R205 ;  /* 0x000000ffff06b224 */ /* 0x000fe400078e00cd */
[--C-:B------:R-:W-:Y:S02]  /*5640*/  IMAD.IADD R217, R217, 0x1, R17.reuse ;  /* 0x00000001d9d97824 */ /* 0x100fe400078e0211 */
        /* <DEDUP_REMOVED lines=15> */
.L_x_1072:
        /* <DEDUP_REMOVED lines=118> */
[----:B-1----:R-:W-:Y:S05]  /*5ea0*/  LDSM.16.MT88.4 R4, [R171] ;  /* 0x00000000ab04783b */ /* 0x002fea0000004200 */
[----:B------:R-:W1:Y:S05]  /*5eb0*/  LDSM.16.MT88.4 R8, [R178+0x4000] ;  /* 0x00400000b208783b */ /* 0x000e6a0000004200 */
[----:B------:R-:W2:Y:S05]  /*5ec0*/  LDSM.16.MT88.4 R12, [R171+0x2000] ;  /* 0x00200000ab0c783b */ /* 0x000eaa0000004200 */
[----:B------:R-:W3:Y:S05]  /*5ed0*/  LDSM.16.MT88.4 R16, [R170+0x4000] ;  /* 0x00400000aa10783b */ /* 0x000eea0000004200 */
[----:B------:R-:W-:Y:S05]  /*5ee0*/  LDSM.16.MT88.4 R20, [R171+0x800] ;  /* 0x00080000ab14783b */ /* 0x000fea0000004200 */
[----:B------:R-:W4:Y:S05]  /*5ef0*/  LDSM.16.MT88.4 R24, [R178+0x4800] ;  /* 0x00480000b218783b */ /* 0x000f2a0000004200 */
[----:B------:R-:W4:Y:S05]  /*5f00*/  LDSM.16.MT88.4 R28, [R171+0x2800] ;  /* 0x00280000ab1c783b */ /* 0x000f2a0000004200 */
[----:B------:R-:W4:Y:S05]  /*5f10*/  LDSM.16.MT88.4 R32, [R170+0x4800] ;  /* 0x00480000aa20783b */ /* 0x000f2a0000004200 */
[----:B------:R-:W-:Y:S01]  /*5f20*/  LDSM.16.MT88.4 R100, [R178+0x5000] ;  /* 0x00500000b264783b */ /* 0x000fe20000004200 */
[-C--:B-1----:R-:W-:Y:S04]  /*5f30*/  HMMA.16816.F32 R36, R4, R8.reuse, R36 ;  /* 0x000000080424723c */ /* 0x082fe80000001824 */
[----:B------:R-:W-:Y:S04]  /*5f40*/  LDSM.16.MT88.4 R104, [R171+0x3000] ;  /* 0x00300000ab68783b */ /* 0x000fe80000004200 */
        /* <DEDUP_REMOVED lines=43> */
[----:B------:R-:W-:Y:S01]  /*6200*/  IMAD.U32 R6, RZ, RZ, UR6 ;  /* 0x00000006ff067e24 */ /* 0x000fe2000f8e00ff */
[C---:B------:R-:W-:Y:S02]  /*6210*/  ISETP.GE.AND P3, PT, R196.reuse, UR4, PT ;  /* 0x00000004c4007c0c */ /* 0x040fe4000bf66270 */
[----:B------:R-:W-:Y:S01]  /*6220*/  ISETP.GE.AND P4, PT, R196, UR4, PT ;  /* 0x00000004c4007c0c */ /* 0x000fe2000bf86270 */
[----:B------:R-:W-:Y:S05]  /*6230*/  IMAD.X R4, RZ, RZ, ~UR11, P2 ;  /* 0x8000000bff047e24 */ /* 0x000fea00090e06ff */
[----:B------:R-:W-:Y:S04]  /*6240*/  SHF.R.S64 R5, R5, 0x1f, R4 ;  /* 0x0000001f05057819 */ /* 0x000fe80000001004 */
[----:B------:R-:W-:Y:S01]  /*6250*/  IADD3 R207, P2, PT, R5, R207, RZ ;  /* 0x000000cf05cf7210 */ /* 0x000fe20007f5e0ff */
[----:B------:R-:W-:Y:S03]  /*6260*/  IMAD.U32 R5, RZ, RZ, UR6 ;  /* 0x00000006ff057e24 */ /* 0x000fe6000f8e00ff */
[----:B------:R-:W-:Y:S01]  /*6270*/  LEA.HI.X.SX32 R206, R4, R206, 0x1, P2 ;  /* 0x000000ce04ce7211 */ /* 0x000fe200010f0eff */
[----:B------:R-:W-:Y:S01]  /*6280*/  IMAD.U32 R4, RZ, RZ, UR14 ;  /* 0x0000000eff047e24 */ /* 0x000fe2000f8e00ff */
[----:B------:R-:W-:Y:S04]  /*6290*/  @!P3 LEA R6, P2, R6, R207, 0x1 ;  /* 0x000000cf0606b211 */ /* 0x000fe800078408ff */
[----:B------:R-:W-:Y:S01]  /*62a0*/  @!P3 LEA.HI.X R7, R5, R206, R4, 0x1, P2 ;  /* 0x000000ce0507b211 */ /* 0x000fe200010f0c04 */
[----:B------:R-:W-:Y:S02]  /*62b0*/  @!P4 IMAD.MOV.U32 R4, RZ, RZ, R207 ;  /* 0x000000ffff04c224 */ /* 0x000fe400078e00cf */
[----:B------:R-:W-:Y:S05]  /*62c0*/  @!P4 IMAD.MOV.U32 R5, RZ, RZ, R206 ;  /* 0x000000ffff05c224 */ /* 0x000fea00078e00ce */
        /* <DEDUP_REMOVED lines=11> */
.L_x_1073:
        /* <DEDUP_REMOVED lines=73> */
[C---:B------:R-:W-:Y:S01]  /*6810*/  LEA R24, P2, R116.reuse, R100, 0x5 ;  /* 0x0000006474187211 */ /* 0x040fe200078428ff */
        /* <DEDUP_REMOVED lines=246> */
.L_x_1075:
[----:B------:R-:W2:Y:S01]  /*7780*/  LDCU.64 UR10, c[0x0][0x5c0] ;  /* 0x0000b800ff0a77ac */ /* 0x000ea20008000a00 */
[----:B-1----:R-:W-:-:S05]  /*7790*/  IADD3 R4, PT, PT, R226, R227, RZ ;  /* 0x000000e3e2047210 */ /* 0x002fca0007ffe0ff */
[C---:B--2---:R-:W-:Y:S02]  /*77a0*/  IMAD R8, R4.reuse, UR11, RZ ;  /* 0x0000000b04087c24 */ /* 0x044fe4000f8e02ff */
[----:B------:R-:W-:-:S05]  /*77b0*/  IMAD.WIDE.U32 R4, R4, UR10, RZ ;  /* 0x0000000a04047c25 */ /* 0x000fca000f8e00ff */
[----:B------:R-:W-:Y:S02]  /*77c0*/  IADD3 R8, PT, PT, R5, R8, RZ ;  /* 0x0000000805087210 */ /* 0x000fe40007ffe0ff */
[----:B------:R-:W-:Y:S02]  /*77d0*/  MOV R9, R4 ;  /* 0x0000000400097202 */ /* 0x000fe40000000f00 */
.L_x_1076:
        /* <DEDUP_REMOVED lines=13> */
.L_x_1077:
[----:B------:R-:W1:Y:S01]  /*78b0*/  LDCU.64 UR6, c[0x0][0x5c8] ;  /* 0x0000b900ff0677ac */ /* 0x000e620008000a00 */
[----:B------:R-:W-:-:S05]  /*78c0*/  IADD3 R4, PT, PT, R226, R227, RZ ;  /* 0x000000e3e2047210 */ /* 0x000fca0007ffe0ff */
[C---:B-1----:R-:W-:Y:S02]  /*78d0*/  IMAD R12, R4.reuse, UR7, RZ ;  /* 0x00000007040c7c24 */ /* 0x042fe4000f8e02ff */
[----:B------:R-:W-:-:S05]  /*78e0*/  IMAD.WIDE.U32 R4, R4, UR6, RZ ;  /* 0x0000000604047c25 */ /* 0x000fca000f8e00ff */
[----:B------:R-:W-:Y:S02]  /*78f0*/  IADD3 R12, PT, PT, R5, R12, RZ ;  /* 0x0000000c050c7210 */ /* 0x000fe40007ffe0ff */
[----:B------:R-:W-:-:S07]  /*7900*/  MOV R13, R4 ;  /* 0x00000004000d7202 */ /* 0x000fce0000000f00 */
.L_x_1078:
[----:B------:R-:W-:Y:S01]  /*7910*/  BAR.SYNC.DEFER_BLOCKING 0x0 ;  /* 0x0000000000007b1d */ /* 0x000fe20000010000 */
[----:B------:R-:W-:Y:S01]  /*7920*/  USHF.L.U32 UR12, UR21, 0x7, URZ ;  /* 0x00000007150c7899 */ /* 0x000fe200080006ff */
[C---:B------:R-:W-:Y:S02]  /*7930*/  IADD3 R27, P2, PT, R188.reuse, 0x20, RZ ;  /* 0x00000020bc1b7810 */ /* 0x040fe40007f5e0ff */
[----:B------:R-:W-:Y:S01]  /*7940*/  IADD3 R25, P1, PT, R188, 0x40, RZ ;  /* 0x00000040bc197810 */ /* 0x000fe20007f3e0ff */
[----:B------:R-:W-:Y:S01]  /*7950*/  UIMAD.WIDE.U32 UR16, UR12, UR10, URZ ;  /* 0x0000000a0c1072a5 */ /* 0x000fe2000f8e00ff */
[----:B------:R-:W-:Y:S01]  /*7960*/  BSSY.RECONVERGENT B0, `(.L_x_1079) ;  /* 0x0000020000007945 */ /* 0x000fe20003800200 */
[----:B------:R-:W1:Y:S01]  /*7970*/  LDCU UR14, c[0x0][0x440] ;  /* 0x00008800ff0e77ac */ /* 0x000e620008000800 */
[----:B------:R-:W-:Y:S01]  /*7980*/  IMAD.X R26, RZ, RZ, RZ, P2 ;  /* 0x000000ffff1a7224 */ /* 0x000fe200010e06ff */
[----:B------:R-:W-:Y:S02]  /*7990*/  USHF.R.S32.HI UR13, URZ, 0x1f, UR12 ;  /* 0x0000001fff0d7899 */ /* 0x000fe4000801140c */
[----:B------:R-:W-:Y:S01]  /*79a0*/  IMAD.U32 R16, RZ, RZ, UR16 ;  /* 0x00000010ff107e24 */ /* 0x000fe2000f8e00ff */
[----:B------:R-:W2:Y:S01]  /*79b0*/  LDCU.64 UR4, c[0x0][0x5d8] ;  /* 0x0000bb00ff0477ac */ /* 0x000ea20008000a00 */
[----:B------:R-:W-:Y:S01]  /*79c0*/  IMAD.U32 R17, RZ, RZ, UR17 ;  /* 0x00000011ff117e24 */ /* 0x000fe2000f8e00ff */
[----:B------:R-:W-:-:S02]  /*79d0*/  UIMAD UR15, UR13, UR10, URZ ;  /* 0x0000000a0d0f72a4 */ /* 0x000fc4000f8e02ff */
[----:B------:R-:W-:Y:S02]  /*79e0*/  LOP3.LUT R16, R16, 0x38, R187, 0xf8, !PT ;  /* 0x0000003810107812 */ /* 0x000fe400078ef8bb */
[----:B------:R-:W-:Y:S02]  /*79f0*/  UIMAD UR15, UR12, UR11, UR15 ;  /* 0x0000000b0c0f72a4 */ /* 0x000fe4000f8e020f */
[----:B------:R-:W-:Y:S01]  /*7a00*/  IADD3 R16, P0, PT, R9, R16, RZ ;  /* 0x0000001009107210 */ /* 0x000fe20007f1e0ff */
[----:B------:R3:W4:Y:S01]  /*7a10*/  LDS.128 R4, [R195+0x7000] ;  /* 0x00700000c3047984 */ /* 0x0007220000000c00 */
[----:B-1----:R-:W-:Y:S02]  /*7a20*/  ISETP.GE.AND P3, PT, R196, UR14, PT ;  /* 0x0000000ec4007c0c */ /* 0x002fe4000bf66270 */
[----:B------:R-:W-:Y:S02]  /*7a30*/  IMAD.U32 R9, RZ, RZ, UR15 ;  /* 0x0000000fff097e24 */ /* 0x000fe4000f8e00ff */
[----:B------:R-:W-:-:S02]  /*7a40*/  ISETP.GE.OR P6, PT, R188, R199, P3 ;  /* 0x000000c7bc00720c */ /* 0x000fc40001fc6670 */
[-C--:B------:R-:W-:Y:S02]  /*7a50*/  ISETP.GE.OR P5, PT, R193, R199.reuse, P3 ;  /* 0x000000c7c100720c */ /* 0x080fe40001fa6670 */
[----:B------:R-:W-:Y:S02]  /*7a60*/  IADD3.X R17, PT, PT, R8, UR17, R9, P0, !PT ;  /* 0x0000001108117c10 */ /* 0x000fe400087fe409 */
[-C--:B------:R-:W-:Y:S02]  /*7a70*/  ISETP.GE.OR P4, PT, R192, R199.reuse, P3 ;  /* 0x000000c7c000720c */ /* 0x080fe40001f86670 */
[----:B------:R-:W-:Y:S01]  /*7a80*/  ISETP.GE.OR P3, PT, R189, R199, P3 ;  /* 0x000000c7bd00720c */ /* 0x000fe20001f66670 */
[----:B--2---:R-:W-:Y:S01]  /*7a90*/  IMAD.WIDE.U32 R16, R181, UR4, R16 ;  /* 0x00000004b5107c25 */ /* 0x004fe2000f8e0010 */
[----:B------:R-:W-:-:S03]  /*7aa0*/  IADD3 R24, P0, PT, R188, 0x60, RZ ;  /* 0x00000060bc187810 */ /* 0x000fc60007f1e0ff */
[----:B------:R-:W-:Y:S01]  /*7ab0*/  IMAD R14, R181, UR5, R17 ;  /* 0x00000005b50e7c24 */ /* 0x000fe2000f8e0211 */
[----:B------:R-:W-:Y:S09]  /*7ac0*/  @P6 BRA `(.L_x_1080) ;  /* 0x0000000000246947 */ /* 0x000ff20003800000 */
        /* <DEDUP_REMOVED lines=9> */
.L_x_1080:
[----:B------:R-:W-:Y:S05]  /*7b60*/  BSYNC.RECONVERGENT B0 ;  /* 0x0000000000007941 */ /* 0x000fea0003800200 */
.L_x_1079:
        /* <DEDUP_REMOVED lines=12> */
.L_x_1082:
[----:B------:R-:W-:Y:S05]  /*7c30*/  BSYNC.RECONVERGENT B0 ;  /* 0x0000000000007941 */ /* 0x000fea0003800200 */
.L_x_1081:
        /* <DEDUP_REMOVED lines=14> */
.L_x_1084:
[----:B------:R-:W-:Y:S05]  /*7d20*/  BSYNC.RECONVERGENT B0 ;  /* 0x0000000000007941 */ /* 0x000fea0003800200 */
.L_x_1083:
        /* <DEDUP_REMOVED lines=15> */
.L_x_1086:
[----:B------:R-:W-:Y:S05]  /*7e20*/  BSYNC.RECONVERGENT B0 ;  /* 0x0000000000007941 */ /* 0x000fea0003800200 */
.L_x_1085:
        /* <DEDUP_REMOVED lines=33> */
.L_x_1088:
[----:B------:R-:W-:Y:S05]  /*8040*/  BSYNC.RECONVERGENT B0 ;  /* 0x0000000000007941 */ /* 0x000fea0003800200 */
.L_x_1087:
        /* <DEDUP_REMOVED lines=12> */
.L_x_1090:
[----:B------:R-:W-:Y:S05]  /*8110*/  BSYNC.RECONVERGENT B0 ;  /* 0x0000000000007941 */ /* 0x000fea0003800200 */
.L_x_1089:
        /* <DEDUP_REMOVED lines=11> */
.L_x_1039:
[----:B------:R-:W-:Y:S05]  /*81d0*/  BSYNC.RECONVERGENT B1 ;  /* 0x0000000000017941 */ /* 0x000fea0003800200 */
.L_x_1013:
        /* <DEDUP_REMOVED lines=11> */
.L_x_1092:
        /* <DEDUP_REMOVED lines=15> */
.L_x_2770:


//--------------------- .text._ZN5flash44flash_bwd_dq_dk_dv_loop_seqk_parallel_kernelI23Flash_bwd_kernel_traitsILi64ELi64ELi128ELi8ELi2ELi4ELi4ELb1ELb0EN7cutlass6half_tE19Flash_kernel_traitsILi64ELi64ELi128ELi8ES3_EELb0ELb0ELb0ELb0ELb0ELb0ELb1EEEvNS_16Flash_bwd_paramsE --------------------------
	.section	.text._ZN5flash44flash_bwd_dq_dk_dv_loop_seqk_parallel_kernelI23Flash_bwd_kernel_traitsILi64ELi64ELi128ELi8ELi2ELi4ELi4ELb1ELb0EN7cutlass6half_tE19Flash_kernel_traitsILi64ELi64ELi128ELi8ES3_EELb0ELb0ELb0ELb0ELb0ELb0ELb1EEEvNS_16Flash_bwd_paramsE,"ax",@progbits
	.align	128
        .global         _ZN5flash44flash_bwd_dq_dk_dv_loop_seqk_parallel_kernelI23Flash_bwd_kernel_traitsILi64ELi64ELi128ELi8ELi2ELi4ELi4ELb1ELb0EN7cutlass6half_tE19Flash_kernel_traitsILi64ELi64ELi128ELi8ES3_EELb0ELb0ELb0ELb0ELb0ELb0ELb1EEEvNS_16Flash_bwd_paramsE
        .type           _ZN5flash44flash_bwd_dq_dk_dv_loop_seqk_parallel_kernelI23Flash_bwd_kernel_traitsILi64ELi64ELi128ELi8ELi2ELi4ELi4ELb1ELb0EN7cutlass6half_tE19Flash_kernel_traitsILi64ELi64ELi128ELi8ES3_EELb0ELb0ELb0ELb0ELb0ELb0ELb1EEEvNS_16Flash_bwd_paramsE,@function
        .size           _ZN5flash44flash_bwd_dq_dk_dv_loop_seqk_parallel_kernelI23Flash_bwd_kernel_traitsILi64ELi64ELi128ELi8ELi2ELi4ELi4ELb1ELb0EN7cutlass6half_tE19Flash_kernel_traitsILi64ELi64ELi128ELi8ES3_EELb0ELb0ELb0ELb0ELb0ELb0ELb1EEEvNS_16Flash_bwd_paramsE,(.L_x_2771 - _ZN5flash44flash_bwd_dq_dk_dv_loop_seqk_parallel_kernelI23Flash_bwd_kernel_traitsILi64ELi64ELi128ELi8ELi2ELi4ELi4ELb1ELb0EN7cutlass6half_tE19Flash_kernel_traitsILi64ELi64ELi128ELi8ES3_EELb0ELb0ELb0ELb0ELb0ELb0ELb1EEEvNS_16Flash_bwd_paramsE)
        .other          _ZN5flash44flash_bwd_dq_dk_dv_loop_seqk_parallel_kernelI23Flash_bwd_kernel_traitsILi64ELi64ELi128ELi8ELi2ELi4ELi4ELb1ELb0EN7cutlass6half_tE19Flash_kernel_traitsILi64ELi64ELi128ELi8ES3_EELb0ELb0ELb0ELb0ELb0ELb0ELb1EEEvNS_16Flash_bwd_paramsE,@"STO_CUDA_ENTRY STV_DEFAULT"
_ZN5flash44flash_bwd_dq_dk_dv_loop_seqk_parallel_kernelI23Flash_bwd_kernel_traitsILi64ELi64ELi128ELi8ELi2ELi4ELi4ELb1ELb0EN7cutlass6half_tE19Flash_kernel_traitsILi64ELi64ELi128ELi8ES3_EELb0ELb0ELb0ELb0ELb0ELb0ELb1EEEvNS_16Flash_bwd_paramsE:
.text._ZN5flash44flash_bwd_dq_dk_dv_loop_seqk_parallel_kernelI23Flash_bwd_kernel_traitsILi64ELi64ELi128ELi8ELi2ELi4ELi4ELb1ELb0EN7cutlass6half_tE19Flash_kernel_traitsILi64ELi64ELi128ELi8ES3_EELb0ELb0ELb0ELb0ELb0ELb0ELb1EEEvNS_16Flash_bwd_paramsE:
        /* <DEDUP_REMOVED lines=12> */
[----:B------:R-:W-:Y:S01]  /*00c0*/  IMAD.U32 R249, RZ, RZ, UR5 ;  /* 0x00000005fff97e24 */ /* 0x000fe2000f8e00ff */
[----:B------:R-:W-:Y:S01]  /*00d0*/  UMOV UR15, 0x400 ;  /* 0x00000400000f7882 */ /* 0x000fe20000000000 */
[----:B------:R-:W-:Y:S01]  /*00e0*/  UMOV UR6, 0x400 ;  /* 0x0000040000067882 */ /* 0x000fe20000000000 */
[----:B------:R-:W-:-:S03]  /*00f0*/  UMOV UR14, 0x400 ;  /* 0x00000400000e7882 */ /* 0x000fc60000000000 */
[----:B------:R-:W4:Y:S01]  /*0100*/  S2UR UR25, SR_CgaCtaId ;  /* 0x00000000001979c3 */ /* 0x000f220000008800 */
[----:B------:R-:W-:Y:S01]  /*0110*/  UMOV UR13, 0x400 ;  /* 0x00000400000d7882 */ /* 0x000fe20000000000 */
[----:B------:R-:W1:Y:S01]  /*0120*/  LDCU.64 UR28, c[0x0][0x358] ;  /* 0x00006b00ff1c77ac */ /* 0x000e620008000a00 */
[----:B------:R-:W1:Y:S05]  /*0130*/  LDCU.64 UR10, c[0x0][0x460] ;  /* 0x00008c00ff0a77ac */ /* 0x000e6a0008000a00 */
[----:B------:R-:W5:Y:S01]  /*0140*/  S2UR UR4, SR_CgaCtaId ;  /* 0x00000000000479c3 */ /* 0x000f620000008800 */
[----:B------:R-:W3:Y:S01]  /*0150*/  LDCU.64 UR8, c[0x0][0x470] ;  /* 0x00008e00ff0877ac */ /* 0x000ee20008000a00 */
[----:B------:R-:W-:-:S06]  /*0160*/  UMOV UR27, URZ ;  /* 0x000000ff001b7c82 */ /* 0x000fcc0008000000 */
[----:B------:R-:W3:Y:S01]  /*0170*/  S2UR UR24, SR_CgaCtaId ;  /* 0x00000000001879c3 */ /* 0x000ee20000008800 */
[----:B--2---:R-:W-:-:S04]  /*0180*/  ULEA UR7, UR7, UR15, 0x18 ;  /* 0x0000000f07077291 */ /* 0x004fc8000f8ec0ff */
        /* <DEDUP_REMOVED lines=11> */
[----:B------:R-:W-:Y:S01]  /*0240*/  LOP3.LUT R172, R172, 0x8, RZ, 0xc0, !PT ;  /* 0x00000008acac7812 */ /* 0x000fe200078ec0ff */
[----:B------:R-:W1:Y:S01]  /*0250*/  S2UR UR26, SR_CTAID.X ;  /* 0x00000000001a79c3 */ /* 0x000e620000002500 */
[----:B------:R-:W-:Y:S01]  /*0260*/  LOP3.LUT R2, R4, 0x30, RZ, 0xc0, !PT ;  /* 0x0000003004027812 */ /* 0x000fe200078ec0ff */
[----:B----4-:R-:W-:Y:S01]  /*0270*/  ULEA UR25, UR25, UR6, 0x18 ;  /* 0x0000000619197291 */ /* 0x010fe2000f8ec0ff */
[----:B------:R-:W-:Y:S01]  /*0280*/  LOP3.LUT R5, R5, 0x1c0, RZ, 0xc0, !PT ;  /* 0x000001c005057812 */ /* 0x000fe200078ec0ff */
[----:B------:R-:W-:Y:S01]  /*0290*/  UIADD3 UR6, UPT, UPT, UR7, 0xe000, URZ ;  /* 0x0000e00007067890 */ /* 0x000fe2000fffe0ff */
[----:B------:R-:W-:Y:S01]  /*02a0*/  LOP3.LUT R242, R242, 0x38, RZ, 0xc0, !PT ;  /* 0x00000038f2f27812 */ /* 0x000fe200078ec0ff */
[----:B-----5:R-:W-:Y:S01]  /*02b0*/  ULEA UR4, UR4, UR14, 0x18 ;  /* 0x0000000e04047291 */ /* 0x020fe2000f8ec0ff */
[----:B------:R-:W-:Y:S01]  /*02c0*/  LOP3.LUT P0, RZ, R0, 0x8, RZ, 0xc0, !PT ;  /* 0x0000000800ff7812 */ /* 0x000fe2000780c0ff */
[----:B------:R-:W2:Y:S01]  /*02d0*/  S2UR UR23, SR_CTAID.Y ;  /* 0x00000000001779c3 */ /* 0x000ea20000002600 */
[--C-:B------:R-:W-:Y:S01]  /*02e0*/  LOP3.LUT R172, R172, 0x10, R0.reuse, 0xf8, !PT ;  /* 0x00000010acac7812 */ /* 0x100fe200078ef800 */
[----:B---3--:R-:W-:Y:S01]  /*02f0*/  ULEA UR24, UR24, UR13, 0x18 ;  /* 0x0000000d18187291 */ /* 0x008fe2000f8ec0ff */
[----:B------:R-:W-:Y:S01]  /*0300*/  LOP3.LUT R2, R2, 0x8, R0, 0xf8, !PT ;  /* 0x0000000802027812 */ /* 0x000fe200078ef800 */
[----:B------:R-:W-:Y:S01]  /*0310*/  UIADD3 UR4, UPT, UPT, UR4, 0xa000, URZ ;  /* 0x0000a00004047890 */ /* 0x000fe2000fffe0ff */
[----:B------:R-:W-:-:S02]  /*0320*/  LOP3.LUT R0, R5, 0x38, R3, 0xf8, !PT ;  /* 0x0000003805007812 */ /* 0x000fc400078ef803 */
[--C-:B------:R-:W-:Y:S01]  /*0330*/  LOP3.LUT R3, R3, 0x7006, R7.reuse, 0xc8, !PT ;  /* 0x0000700603037812 */ /* 0x100fe200078ec807 */
[----:B------:R-:W3:Y:S01]  /*0340*/  S2UR UR22, SR_CTAID.Z ;  /* 0x00000000001679c3 */ /* 0x000ee20000002700 */
[----:B------:R-:W-:Y:S02]  /*0350*/  LOP3.LUT R5, R242, 0x1c0, R6, 0xf8, !PT ;  /* 0x000001c0f2057812 */ /* 0x000fe400078ef806 */
[----:B------:R-:W-:Y:S02]  /*0360*/  LOP3.LUT R3, R3, 0x400, R7, 0xf8, !PT ;  /* 0x0000040003037812 */ /* 0x000fe400078ef807 */
[----:B------:R-:W-:Y:S02]  /*0370*/  LOP3.LUT R0, R0, 0x20, R4, 0x78, !PT ;  /* 0x0000002000007812 */ /* 0x000fe400078e7804 */
[----:B------:R-:W-:Y:S02]  /*0380*/  LOP3.LUT R172, R172, R5, RZ, 0x3c, !PT ;  /* 0x00000005acac7212 */ /* 0x000fe400078e3cff */
[----:B------:R-:W-:-:S02]  /*0390*/  LOP3.LUT R3, R3, R0, RZ, 0xfc, !PT ;  /* 0x0000000003037212 */ /* 0x000fc400078efcff */
[--C-:B------:R-:W-:Y:S02]  /*03a0*/  LOP3.LUT R0, R2, 0x1c0, R6.reuse, 0xf8, !PT ;  /* 0x000001c002007812 */ /* 0x100fe400078ef806 */
[----:B------:R-:W-:Y:S02]  /*03b0*/  LOP3.LUT R172, R172, 0x200, R6, 0xf8, !PT ;  /* 0x00000200acac7812 */ /* 0x000fe400078ef806 */
[----:B------:R-:W-:Y:S02]  /*03c0*/  LOP3.LUT R6, R6, 0x200, RZ, 0xc0, !PT ;  /* 0x0000020006067812 */ /* 0x000fe400078ec0ff */
[----:B------:R-:W-:Y:S02]  /*03d0*/  LOP3.LUT R4, R5, 0x8, R4, 0x78, !PT ;  /* 0x0000000805047812 */ /* 0x000fe400078e7804 */
[----:B------:R-:W-:Y:S02]  /*03e0*/  LOP3.LUT R175, R6, 0x400, R7, 0xf8, !PT ;  /* 0x0000040006af7812 */ /* 0x000fe400078ef807 */
[----:B------:R-:W-:-:S02]  /*03f0*/  LOP3.LUT R0, R0, R242, RZ, 0x3c, !PT ;  /* 0x000000f200007212 */ /* 0x000fc400078e3cff */
[--C-:B------:R-:W-:Y:S02]  /*0400*/  LOP3.LUT R176, R6, 0xc00, R7.reuse, 0xf8, !PT ;  /* 0x00000c0006b07812 */ /* 0x100fe400078ef807 */
[----:B------:R-:W-:Y:S01]  /*0410*/  LEA R196, R3, UR6, 0x1 ;  /* 0x0000000603c47c11 */ /* 0x000fe2000f8e08ff */
[----:B------:R-:W-:Y:S01]  /*0420*/  IMAD.U32 R3, RZ, RZ, UR12 ;  /* 0x0000000cff037e24 */ /* 0x000fe2000f8e00ff */
[-C--:B------:R-:W-:Y:S02]  /*0430*/  LOP3.LUT R175, R175, R4.reuse, RZ, 0xfc, !PT ;  /* 0x00000004afaf7212 */ /* 0x080fe400078efcff */
[----:B------:R-:W-:Y:S01]  /*0440*/  LOP3.LUT R2, R0, 0x200, R7, 0xf8, !PT ;  /* 0x0000020000027812 */ /* 0x000fe200078ef807 */
[----:B------:R-:W-:Y:S01]  /*0450*/  VIADD R192, R196, 0x20 ;  /* 0x00000020c4c07836 */ /* 0x000fe20000000000 */
[----:B------:R-:W-:Y:S01]  /*0460*/  LOP3.LUT R176, R176, R4, RZ, 0xfc, !PT ;  /* 0x00000004b0b07212 */ /* 0x000fe200078efcff */
[----:B------:R-:W-:Y:S01]  /*0470*/  @P0 VIADD R192, R196, 0xffffffe0 ;  /* 0xffffffe0c4c00836 */ /* 0x000fe20000000000 */
[----:B------:R-:W-:-:S02]  /*0480*/  LEA R172, R172, UR7, 0x1 ;  /* 0x00000007acac7c11 */ /* 0x000fc4000f8e08ff */
[----:B------:R-:W-:Y:S02]  /*0490*/  LEA R175, R175, UR7, 0x1 ;  /* 0x00000007afaf7c11 */ /* 0x000fe4000f8e08ff */
[----:B------:R-:W-:Y:S02]  /*04a0*/  LEA R2, R2, UR6, 0x1 ;  /* 0x0000000602027c11 */ /* 0x000fe4000f8e08ff */
[----:B------:R-:W-:Y:S01]  /*04b0*/  LEA R176, R176, UR5, 0x1 ;  /* 0x00000005b0b07c11 */ /* 0x000fe2000f8e08ff */
[----:B-123--:R-:W-:-:S06]  /*04c0*/  UMOV UR5, URZ ;  /* 0x000000ff00057c82 */ /* 0x00efcc0008000000 */
.L_x_1172:
[----:B------:R-:W1:Y:S01]  /*04d0*/  S2R R39, SR_CTAID.Y ;  /* 0x0000000000277919 */ /* 0x000e620000002600 */
[----:B------:R-:W2:Y:S01]  /*04e0*/  LDCU.64 UR6, c[0x0][0x478] ;  /* 0x00008f00ff0677ac */ /* 0x000ea20008000a00 */
[----:B------:R-:W-:Y:S01]  /*04f0*/  ISETP.NE.U32.AND P1, PT, RZ, UR8, PT ;  /* 0x00000008ff007c0c */ /* 0x000fe2000bf25070 */
[----:B------:R-:W-:Y:S01]  /*0500*/  IMAD.MOV.U32 R246, RZ, RZ, RZ ;  /* 0x000000fffff67224 */ /* 0x000fe200078e00ff */
[----:B------:R-:W3:Y:S01]  /*0510*/  LDC.U8 R16, c[0x0][0x532] ;  /* 0x00014c80ff107b82 */ /* 0x000ee20000000000 */
[----:B------:R-:W-:Y:S02]  /*0520*/  ISETP.NE.U32.AND P4, PT, RZ, UR10, PT ;  /* 0x0000000aff007c0c */ /* 0x000fe4000bf85070 */
[----:B------:R-:W-:Y:S02]  /*0530*/  ISETP.NE.AND.EX P1, PT, RZ, UR9, PT, P1 ;  /* 0x00000009ff007c0c */ /* 0x000fe4000bf25310 */
[----:B------:R-:W-:-:S03]  /*0540*/  ISETP.NE.AND.EX P4, PT, RZ, UR11, PT, P4 ;  /* 0x0000000bff007c0c */ /* 0x000fc6000bf85340 */
[----:B----4-:R-:W4:Y:S01]  /*0550*/  LDC.64 R8, c[0x0][0x468] ;  /* 0x00011a00ff087b82 */ /* 0x010f220000000a00 */
        /* <DEDUP_REMOVED lines=10> */
[----:B------:R2:W2:Y:S03]  /*0600*/  @P3 LDG.E R12, desc[UR28][R4.64] ;  /* 0x0000001c040c3981 */ /* 0x0004a6000c1e1900 */
[----:B------:R-:W-:Y:S01]  /*0610*/  ISETP.NE.AND.EX P0, PT, RZ, UR11, PT, P2 ;  /* 0x0000000bff007c0c */ /* 0x000fe2000bf05320 */
[----:B------:R1:W2:Y:S01]  /*0620*/  @P1 LDG.E R246, desc[UR28][R6.64] ;  /* 0x0000001c06f61981 */ /* 0x0002a2000c1e1900 */
[----:B------:R-:W-:Y:S01]  /*0630*/  IMAD.MOV.U32 R10, RZ, RZ, -0x1 ;  /* 0xffffffffff0a7424 */ /* 0x000fe200078e00ff */
[----:B---3--:R-:W-:-:S02]  /*0640*/  ISETP.NE.AND P5, PT, R16, RZ, PT ;  /* 0x000000ff1000720c */ /* 0x008fc40003fa5270 */
[----:B----4-:R-:W-:-:S04]  /*0650*/  ISETP.EQ.U32.AND P2, PT, R8, RZ, PT ;  /* 0x000000ff0800720c */ /* 0x010fc80003f42070 */
[----:B------:R-:W-:Y:S01]  /*0660*/  ISETP.EQ.OR.EX P2, PT, R9, RZ, !P5, P2 ;  /* 0x000000ff0900720c */ /* 0x000fe20006f42720 */
[----:B------:R-:W-:Y:S02]  /*0670*/  IMAD.MOV.U32 R250, RZ, RZ, -0x1 ;  /* 0xfffffffffffa7424 */ /* 0x000fe400078e00ff */
[----:B--2---:R-:W-:Y:S01]  /*0680*/  IMAD.WIDE.U32 R4, R39, 0x4, R14 ;  /* 0x0000000427047825 */ /* 0x004fe200078e000e */
[----:B-1----:R-:W1:Y:S04]  /*0690*/  @!P3 LDC.64 R6, c[0x0][0x488] ;  /* 0x00012200ff06bb82 */ /* 0x002e680000000a00 */
[----:B-----5:R-:W5:Y:S04]  /*06a0*/  @P0 LDG.E R10, desc[UR28][R4.64] ;  /* 0x0000001c040a0981 */ /* 0x020f68000c1e1900 */
[----:B------:R2:W5:Y:S01]  /*06b0*/  @P4 LDG.E R11, desc[UR28][R4.64+0x4] ;  /* 0x0000041c040b4981 */ /* 0x000562000c1e1900 */
[----:B------:R-:W3:Y:S01]  /*06c0*/  @!P4 LDC R33, c[0x0][0x434] ;  /* 0x00010d00ff21cb82 */ /* 0x000ee20000000800 */
[----:B--2---:R-:W-:-:S07]  /*06d0*/  IADD3 R4, P1, PT, R0, R8, RZ ;  /* 0x0000000800047210 */ /* 0x004fce0007f3e0ff */
[----:B------:R-:W2:Y:S01]  /*06e0*/  @!P3 LDC R0, c[0x0][0x43c] ;  /* 0x00010f00ff00bb82 */ /* 0x000ea20000000800 */
[----:B------:R-:W-:-:S05]  /*06f0*/  IMAD.X R5, R13, 0x1, R9, P1 ;  /* 0x000000010d057824 */ /* 0x000fca00008e0609 */
[----:B------:R4:W5:Y:S01]  /*0700*/  @!P2 LDG.E R250, desc[UR28][R4.64] ;  /* 0x0000001c04faa981 */ /* 0x000962000c1e1900 */
[----:B------:R-:W-:-:S04]  /*0710*/  ISETP.NE.U32.AND P2, PT, R8, RZ, PT ;  /* 0x000000ff0800720c */ /* 0x000fc80003f45070 */
[----:B------:R-:W-:Y:S02]  /*0720*/  ISETP.NE.AND.EX P2, PT, R9, RZ, PT, P2 ;  /* 0x000000ff0900720c */ /* 0x000fe40003f45320 */
[----:B-1----:R-:W-:-:S04]  /*0730*/  @!P3 ISETP.NE.U32.AND P1, PT, R6, RZ, PT ;  /* 0x000000ff0600b20c */ /* 0x002fc80003f25070 */
[----:B------:R-:W-:-:S04]  /*0740*/  @!P3 ISETP.NE.AND.EX P1, PT, R7, RZ, PT, P1 ;  /* 0x000000ff0700b20c */ /* 0x000fc80003f25310 */
[----:B--2---:R-:W-:Y:S01]  /*0750*/  @!P3 SEL R0, R0, RZ, P1 ;  /* 0x000000ff0000b207 */ /* 0x004fe20000800000 */
[----:B------:R-:W-:Y:S02]  /*0760*/  @P3 IMAD.IADD R189, R12, 0x1, -R246 ;  /* 0x000000010cbd3824 */ /* 0x000fe400078e0af6 */
[----:B---34-:R-:W-:Y:S06]  /*0770*/  @!P2 BRA `(.L_x_1093) ;  /* 0x00000000000ca947 */ /* 0x018fec0003800000 */
[----:B------:R-:W2:Y:S02]  /*0780*/  @P5 LDG.E R3, desc[UR28][R4.64+0x4] ;  /* 0x0000041c04035981 */ /* 0x000ea4000c1e1900 */
[----:B--2--5:R-:W-:-:S06]  /*0790*/  @P5 IADD3 R3, PT, PT, R3, -R250, RZ ;  /* 0x800000fa03035210 */ /* 0x024fcc0007ffe0ff */
[----:B------:R1:W5:Y:S02]  /*07a0*/  @!P5 LDG.E R3, desc[UR28][R4.64] ;  /* 0x0000001c0403d981 */ /* 0x000364000c1e1900 */
.L_x_1093:
[----:B------:R-:W-:Y:S01]  /*07b0*/  IMAD.SHL.U32 R23, R249, 0x80, RZ ;  /* 0x00000080f9177824 */ /* 0x000fe200078e00ff */
        /* <DEDUP_REMOVED lines=9> */
[----:B-1----:R-:W1:Y:S01]  /*0850*/  @!P3 LDC.64 R4, c[0x0][0x398] ;  /* 0x0000e600ff04bb82 */ /* 0x002e620000000a00 */
        /* <DEDUP_REMOVED lines=22> */
.L_x_1095:
[----:B------:R-:W1:Y:S01]  /*09c0*/  LDCU.64 UR20, c[0x0][0x3b8] ;  /* 0x00007700ff1477ac */ /* 0x000e620008000a00 */
[----:B------:R-:W-:-:S05]  /*09d0*/  IADD3 R4, PT, PT, R246, R250, RZ ;  /* 0x000000faf6047210 */ /* 0x000fca0007ffe0ff */
[C---:B-1----:R-:W-:Y:S02]  /*09e0*/  IMAD R0, R4.reuse, UR21, RZ ;  /* 0x0000001504007c24 */ /* 0x042fe4000f8e02ff */
[----:B------:R-:W-:-:S05]  /*09f0*/  IMAD.WIDE.U32 R4, R4, UR20, RZ ;  /* 0x0000001404047c25 */ /* 0x000fca000f8e00ff */
[----:B------:R-:W-:Y:S02]  /*0a00*/  IADD3 R38, PT, PT, R5, R0, RZ ;  /* 0x0000000005267210 */ /* 0x000fe40007ffe0ff */
[----:B------:R-:W-:-:S07]  /*0a10*/  MOV R37, R4 ;  /* 0x0000000400257202 */ /* 0x000fce0000000f00 */
.L_x_1096:
[----:B------:R-:W1:Y:S01]  /*0a20*/  LDC R7, c[0x0][0x3e8] ;  /* 0x0000fa00ff077b82 */ /* 0x000e620000000800 */
[----:B------:R-:W2:Y:S01]  /*0a30*/  S2R R42, SR_CTAID.Z ;  /* 0x00000000002a7919 */ /* 0x000ea20000002700 */
[----:B------:R-:W-:Y:S02]  /*0a40*/  SHF.R.S32.HI R35, RZ, 0x1f, R23 ;  /* 0x0000001fff237819 */ /* 0x000fe40000011417 */
        /* <DEDUP_REMOVED lines=21> */
[----:B------:R-:W-:-:S04]  /*0ba0*/  @P4 VIADD R0, R0, 0x1 ;  /* 0x0000000100004836 */ /* 0x000fc80000000000 */
[----:B------:R-:W-:-:S05]  /*0bb0*/  IMAD.MOV.U32 R22, RZ, RZ, R0 ;  /* 0x000000ffff167224 */ /* 0x000fca00078e0000 */
        /* <DEDUP_REMOVED lines=15> */
.L_x_1097:
[----:B------:R-:W1:Y:S01]  /*0cb0*/  LDCU.64 UR18, c[0x0][0x3c0] ;  /* 0x00007800ff1277ac */ /* 0x000e620008000a00 */
[----:B------:R-:W-:-:S05]  /*0cc0*/  IADD3 R0, PT, PT, R246, R250, RZ ;  /* 0x000000faf6007210 */ /* 0x000fca0007ffe0ff */
[C---:B-1----:R-:W-:Y:S02]  /*0cd0*/  IMAD R3, R0.reuse, UR19, RZ ;  /* 0x0000001300037c24 */ /* 0x042fe4000f8e02ff */
[----:B------:R-:W-:-:S05]  /*0ce0*/  IMAD.WIDE.U32 R4, R0, UR18, RZ ;  /* 0x0000001200047c25 */ /* 0x000fca000f8e00ff */
[----:B------:R-:W-:Y:S02]  /*0cf0*/  IADD3 R34, PT, PT, R5, R3, RZ ;  /* 0x0000000305227210 */ /* 0x000fe40007ffe0ff */
[----:B------:R-:W-:-:S07]  /*0d00*/  MOV R31, R4 ;  /* 0x00000004001f7202 */ /* 0x000fce0000000f00 */
.L_x_1098:
[----:B------:R-:W1:Y:S01]  /*0d10*/  @!P3 LDC.64 R4, c[0x0][0x588] ;  /* 0x00016200ff04bb82 */ /* 0x000e620000000a00 */
[----:B------:R-:W2:Y:S07]  /*0d20*/  LDCU UR12, c[0x0][0x44c] ;  /* 0x00008980ff0c77ac */ /* 0x000eae0008000800 */
[----:B------:R-:W3:Y:S08]  /*0d30*/  @P3 LDC.64 R8, c[0x0][0x590] ;  /* 0x00016400ff083b82 */ /* 0x000ef00000000a00 */
[----:B------:R-:W2:Y:S01]  /*0d40*/  LDC R24, c[0x0][0x3e0] ;  /* 0x0000f800ff187b82 */ /* 0x000ea20000000800 */
[----:B-1----:R-:W-:-:S04]  /*0d50*/  @!P3 IMAD.WIDE.U32 R6, R39, R4, RZ ;  /* 0x000000042706b225 */ /* 0x002fc800078e00ff */
[----:B------:R-:W-:Y:S01]  /*0d60*/  @!P3 IMAD R21, R39, R5, R7 ;  /* 0x000000052715b224 */ /* 0x000fe200078e0207 */
[----:B------:R-:W-:Y:S01]  /*0d70*/  @!P3 MOV R18, R6 ;  /* 0x000000060012b202 */ /* 0x000fe20000000f00 */
        /* <DEDUP_REMOVED lines=14> */
[----:B------:R-:W-:Y:S02]  /*0e60*/  IMAD R0, R3, R6, R0 ;  /* 0x0000000603007224 */ /* 0x000fe400078e0200 */
[----:B------:R-:W-:-:S03]  /*0e70*/  IMAD.WIDE.U32 R6, R4, UR12, RZ ;  /* 0x0000000c04067c25 */ /* 0x000fc6000f8e00ff */
[----:B------:R-:W-:Y:S02]  /*0e80*/  IADD3 R0, PT, PT, R5, R0, RZ ;  /* 0x0000000005007210 */ /* 0x000fe40007ffe0ff */
[----:B------:R-:W-:-:S03]  /*0e90*/  MOV R8, R6 ;  /* 0x0000000600087202 */ /* 0x000fc60000000f00 */
[----:B------:R-:W-:-:S04]  /*0ea0*/  IMAD R0, R0, UR12, RZ ;  /* 0x0000000c00007c24 */ /* 0x000fc8000f8e02ff */
[----:B------:R-:W-:-:S05]  /*0eb0*/  IMAD R4, R4, UR6, R0 ;  /* 0x0000000604047c24 */ /* 0x000fca000f8e0200 */
[----:B------:R-:W-:Y:S01]  /*0ec0*/  IADD3 R6, PT, PT, R7, R4, RZ ;  /* 0x0000000407067210 */ /* 0x000fe20007ffe0ff */
[----:B------:R-:W-:Y:S06]  /*0ed0*/  BRA `(.L_x_1100) ;  /* 0x0000000000107947 */ /* 0x000fec0003800000 */
.L_x_1099:
[-C--:B------:R-:W-:Y:S02]  /*0ee0*/  IMAD R0, R13, R10.reuse, RZ ;  /* 0x0000000a0d007224 */ /* 0x080fe400078e02ff */
[----:B------:R-:W-:-:S05]  /*0ef0*/  IMAD.WIDE.U32 R4, R12, R10, RZ ;  /* 0x0000000a0c047225 */ /* 0x000fca00078e00ff */
[----:B------:R-:W-:Y:S02]  /*0f00*/  IADD3 R6, PT, PT, R5, R0, RZ ;  /* 0x0000000005067210 */ /* 0x000fe40007ffe0ff */
[----:B------:R-:W-:-:S07]  /*0f10*/  MOV R8, R4 ;  /* 0x0000000400087202 */ /* 0x000fce0000000f00 */
.L_x_1100:
        /* <DEDUP_REMOVED lines=20> */
.L_x_1101:
[----:B------:R-:W1:Y:S01]  /*1060*/  LDC R27, c[0x0][0x434] ;  /* 0x00010d00ff1b7b82 */ /* 0x000e620000000800 */
[----:B------:R-:W-:-:S04]  /*1070*/  IMAD R0, R39, R24, R42 ;  /* 0x0000001827007224 */ /* 0x000fc800078e022a */
[----:B-1----:R-:W-:-:S03]  /*1080*/  IMAD R27, R0, R27, RZ ;  /* 0x0000001b001b7224 */ /* 0x002fc600078e02ff */
.L_x_1102:
        /* <DEDUP_REMOVED lines=12> */
.L_x_1103:
[----:B------:R-:W1:Y:S01]  /*1150*/  LDC R19, c[0x0][0x444] ;  /* 0x00011100ff137b82 */ /* 0x000e620000000800 */
[----:B------:R-:W-:-:S04]  /*1160*/  IMAD R0, R39, R24, R42 ;  /* 0x0000001827007224 */ /* 0x000fc800078e022a */
[----:B-1----:R-:W-:-:S07]  /*1170*/  IMAD R19, R0, R19, RZ ;  /* 0x0000001300137224 */ /* 0x002fce00078e02ff */
.L_x_1104:
[----:B------:R-:W1:Y:S01]  /*1180*/  S2R R43, SR_TID.X ;  /* 0x00000000002b7919 */ /* 0x000e620000002100 */
[----:B------:R-:W2:Y:S01]  /*1190*/  LDC.64 R16, c[0x0][0x5f8] ;  /* 0x00017e00ff107b82 */ /* 0x000ea20000000a00 */
[--C-:B------:R-:W-:Y:S01]  /*11a0*/  IADD3 R20, P1, P0, R4, R8, R9.reuse ;  /* 0x0000000804147210 */ /* 0x100fe2000783e009 */
[----:B------:R-:W-:Y:S01]  /*11b0*/  IMAD R244, R24, UR12, RZ ;  /* 0x0000000c18f47c24 */ /* 0x000fe2000f8e02ff */
[----:B------:R-:W3:Y:S01]  /*11c0*/  S2R R44, SR_TID.X ;  /* 0x00000000002c7919 */ /* 0x000ee20000002100 */
[----:B------:R-:W-:Y:S01]  /*11d0*/  SHF.R.S32.HI R0, RZ, 0x1f, R9 ;  /* 0x0000001fff007819 */ /* 0x000fe20000011409 */
[----:B------:R-:W-:Y:S01]  /*11e0*/  IMAD.MOV.U32 R40, RZ, RZ, R242 ;  /* 0x000000ffff287224 */ /* 0x000fe200078e00f2 */
[----:B------:R-:W4:Y:S01]  /*11f0*/  LDCU.64 UR16, c[0x0][0x3c8] ;  /* 0x00007900ff1077ac */ /* 0x000f220008000a00 */
[----:B------:R-:W-:Y:S01]  /*1200*/  IMAD.MOV.U32 R41, RZ, RZ, RZ ;  /* 0x000000ffff297224 */ /* 0x000fe200078e00ff */
[----:B------:R-:W5:Y:S01]  /*1210*/  LDC.64 R14, c[0x0][0x3b0] ;  /* 0x0000ec00ff0e7b82 */ /* 0x000f620000000a00 */
[----:B------:R-:W-:Y:S01]  /*1220*/  IADD3.X R26, PT, PT, R3, R6, R0, P1, P0 ;  /* 0x00000006031a7210 */ /* 0x000fe20000fe0400 */
[----:B------:R-:W4:Y:S01]  /*1230*/  LDCU.64 UR12, c[0x0][0x550] ;  /* 0x0000aa00ff0c77ac */ /* 0x000f220008000a00 */
[----:B------:R-:W-:Y:S01]  /*1240*/  ISETP.NE.AND P4, PT, RZ, UR7, PT ;  /* 0x00000007ff007c0c */ /* 0x000fe2000bf85270 */
[----:B------:R-:W-:Y:S01]  /*1250*/  BSSY.RECONVERGENT B1, `(.L_x_1094) ;  /* 0x00006be000017945 */ /* 0x000fe20003800200 */
[----:B------:R-:W-:Y:S01]  /*1260*/  ISETP.GT.AND P3, PT, R33, RZ, PT ;  /* 0x000000ff2100720c */ /* 0x000fe20003f64270 */
[----:B------:R-:W4:Y:S02]  /*1270*/  LDCU.64 UR6, c[0x0][0x570] ;  /* 0x0000ae00ff0677ac */ /* 0x000f240008000a00 */
[----:B------:R-:W4:Y:S01]  /*1280*/  LDC.64 R12, c[0x0][0x590] ;  /* 0x00016400ff0c7b82 */ /* 0x000f220000000a00 */
[----:B------:R-:W3:Y:S07]  /*1290*/  LDCU.64 UR14, c[0x0][0x380] ;  /* 0x00007000ff0e77ac */ /* 0x000eee0008000a00 */
[----:B------:R-:W3:Y:S01]  /*12a0*/  LDC.64 R24, c[0x0][0x598] ;  /* 0x00016600ff187b82 */ /* 0x000ee20000000a00 */
[----:B--2---:R-:W-:Y:S01]  /*12b0*/  IMAD.WIDE.U32 R6, R16, UR26, RZ ;  /* 0x0000001a10067c25 */ /* 0x004fe2000f8e00ff */
[----:B-1----:R-:W-:-:S03]  /*12c0*/  SHF.R.U32.HI R4, RZ, 0x5, R43 ;  /* 0x00000005ff047819 */ /* 0x002fc6000001162b */
[-C--:B-----5:R-:W-:Y:S01]  /*12d0*/  IMAD R3, R29, R14.reuse, RZ ;  /* 0x0000000e1d037224 */ /* 0x0a0fe200078e02ff */
[----:B------:R-:W-:Y:S01]  /*12e0*/  LOP3.LUT R10, R43, 0x1f, RZ, 0xc0, !PT ;  /* 0x0000001f2b0a7812 */ /* 0x000fe200078ec0ff */
[----:B------:R-:W-:Y:S01]  /*12f0*/  IMAD.WIDE.U32 R8, R11, R14, R40 ;  /* 0x0000000e0b087225 */ /* 0x000fe200078e0028 */
[----:B------:R-:W1:Y:S03]  /*1300*/  LDC.64 R46, c[0x0][0x5e8] ;  /* 0x00017a00ff2e7b82 */ /* 0x000e660000000a00 */
[----:B------:R-:W-:Y:S01]  /*1310*/  IMAD R10, R244, R4, R10 ;  /* 0x00000004f40a7224 */ /* 0x000fe200078e020a */
[----:B------:R-:W-:Y:S01]  /*1320*/  IADD3 R4, P0, PT, R242, R18, RZ ;  /* 0x00000012f2047210 */ /* 0x000fe20007f1e0ff */
[----:B----4-:R-:W-:Y:S01]  /*1330*/  IMAD R0, R29, R12, RZ ;  /* 0x0000000c1d007224 */ /* 0x010fe200078e02ff */
[----:B------:R-:W-:Y:S01]  /*1340*/  SHF.L.U64.HI R248, R12, 0x5, R13 ;  /* 0x000000050cf87819 */ /* 0x000fe2000001020d */
[C---:B------:R-:W-:Y:S01]  /*1350*/  IMAD R16, R11.reuse, R15, R3 ;  /* 0x0000000f0b107224 */ /* 0x040fe200078e0203 */
[----:B------:R-:W2:Y:S01]  /*1360*/  LDC.64 R220, c[0x0][0x420] ;  /* 0x00010800ffdc7b82 */ /* 0x000ea20000000a00 */
[----:B------:R-:W-:Y:S01]  /*1370*/  IMAD.X R5, RZ, RZ, R21, P0 ;  /* 0x000000ffff057224 */ /* 0x000fe200000e0615 */
[----:B---3--:R-:W-:Y:S01]  /*1380*/  SHF.R.U32.HI R21, RZ, 0x3, R44 ;  /* 0x00000003ff157819 */ /* 0x008fe2000001162c */
[----:B------:R-:W-:-:S02]  /*1390*/  IMAD R0, R11, R13, R0 ;  /* 0x0000000d0b007224 */ /* 0x000fc400078e0200 */
[----:B------:R-:W-:Y:S01]  /*13a0*/  IMAD.WIDE.U32 R4, R11, R12, R4 ;  /* 0x0000000c0b047225 */ /* 0x000fe200078e0004 */
[----:B------:R-:W-:Y:S02]  /*13b0*/  SEL R11, R6, RZ, P4 ;  /* 0x000000ff060b7207 */ /* 0x000fe40002000000 */
[----:B------:R-:W-:Y:S01]  /*13c0*/  IADD3 R6, P2, PT, R30, R8, RZ ;  /* 0x000000081e067210 */ /* 0x000fe20007f5e0ff */
[----:B------:R-:W-:Y:S01]  /*13d0*/  IMAD R3, R17, UR26, R7 ;  /* 0x0000001a11037c24 */ /* 0x000fe2000f8e0207 */
[----:B------:R-:W-:Y:S01]  /*13e0*/  IADD3 R11, P1, P0, R10, R20, R11 ;  /* 0x000000140a0b7210 */ /* 0x000fe2000783e00b */
[----:B------:R-:W-:Y:S01]  /*13f0*/  IMAD.IADD R5, R5, 0x1, R0 ;  /* 0x0000000105057824 */ /* 0x000fe200078e0200 */
[----:B------:R-:W-:Y:S01]  /*1400*/  IADD3.X R7, PT, PT, R32, R9, R16, P2, !PT ;  /* 0x0000000920077210 */ /* 0x000fe200017fe410 */
[----:B------:R-:W-:Y:S01]  /*1410*/  IMAD.SHL.U32 R0, R244, 0x40, RZ ;  /* 0x00000040f4007824 */ /* 0x000fe200078e00ff */
[----:B------:R-:W-:Y:S01]  /*1420*/  SHF.R.S32.HI R8, RZ, 0x1f, R10 ;  /* 0x0000001fff087819 */ /* 0x000fe2000001140a */
[----:B------:R-:W-:Y:S01]  /*1430*/  IMAD.WIDE.U32 R4, R42, R24, R4 ;  /* 0x000000182a047225 */ /* 0x000fe200078e0004 */
[----:B------:R-:W-:-:S02]  /*1440*/  SEL R3, R3, RZ, P4 ;  /* 0x000000ff03037207 */ /* 0x000fc40002000000 */
[----:B------:R-:W-:Y:S01]  /*1450*/  SHF.L.U64.HI R20, R14, 0x5, R15 ;  /* 0x000000050e147819 */ /* 0x000fe2000001020f */
[----:B------:R-:W-:Y:S01]  /*1460*/  IMAD.WIDE.U32 R6, R42, UR16, R6 ;  /* 0x000000102a067c25 */ /* 0x000fe2000f8e0006 */
[----:B------:R-:W-:Y:S02]  /*1470*/  IADD3.X R3, PT, PT, R8, R26, R3, P1, P0 ;  /* 0x0000001a08037210 */ /* 0x000fe40000fe0403 */
[----:B------:R-:W-:Y:S01]  /*1480*/  IADD3 R8, P0, PT, R0, R11, RZ ;  /* 0x0000000b00087210 */ /* 0x000fe20007f1e0ff */
[C---:B------:R-:W-:Y:S01]  /*1490*/  IMAD R5, R42.reuse, R25, R5 ;  /* 0x000000192a057224 */ /* 0x040fe200078e0205 */
[----:B------:R-:W-:Y:S01]  /*14a0*/  LEA.HI R24, R43, 0x20, RZ, 0x1d ;  /* 0x000000202b187811 */ /* 0x000fe200078fe8ff */
[----:B------:R-:W-:Y:S01]  /*14b0*/  IMAD R7, R42, UR17, R7 ;  /* 0x000000112a077c24 */ /* 0x000fe2000f8e0207 */
[----:B------:R-:W-:Y:S01]  /*14c0*/  LEA.HI.X.SX32 R16, R0, R3, 0x1, P0 ;  /* 0x0000000300107211 */ /* 0x000fe200000f0eff */
[----:B------:R-:W-:Y:S01]  /*14d0*/  IMAD R9, R28, 0x40, R19 ;  /* 0x000000401c097824 */ /* 0x000fe200078e0213 */
[----:B------:R-:W-:Y:S01]  /*14e0*/  LEA R190, P0, R8, UR6, 0x2 ;  /* 0x0000000608be7c11 */ /* 0x000fe2000f8010ff */
[----:B------:R-:W-:Y:S01]  /*14f0*/  IMAD.WIDE.U32 R4, R21, R12, R4 ;  /* 0x0000000c15047225 */ /* 0x000fe200078e0004 */
[----:B------:R-:W-:-:S02]  /*1500*/  LEA.HI R26, R43, 0x60, RZ, 0x1d ;  /* 0x000000602b1a7811 */ /* 0x000fc400078fe8ff */
[----:B------:R-:W-:Y:S01]  /*1510*/  LEA.HI.X R191, R8, UR7, R16, 0x2, P0 ;  /* 0x0000000708bf7c11 */ /* 0x000fe200080f1410 */
[C---:B------:R-:W-:Y:S01]  /*1520*/  IMAD.WIDE.U32 R6, R21.reuse, R14, R6 ;  /* 0x0000000e15067225 */ /* 0x040fe200078e0006 */
[----:B------:R-:W-:Y:S02]  /*1530*/  LEA R232, P1, R4, UR12, 0x1 ;  /* 0x0000000c04e87c11 */ /* 0x000fe4000f8208ff */
[----:B------:R-:W-:Y:S01]  /*1540*/  IADD3 R16, P0, PT, R21, 0x60, RZ ;  /* 0x0000006015107810 */ /* 0x000fe20007f1e0ff */
[----:B-1----:R-:W-:Y:S01]  /*1550*/  IMAD.WIDE R10, R9, 0x4, R46 ;  /* 0x00000004090a7825 */ /* 0x002fe200078e022e */
[----:B------:R-:W-:Y:S02]  /*1560*/  LEA R231, P2, R6, UR14, 0x1 ;  /* 0x0000000e06e77c11 */ /* 0x000fe4000f8408ff */
[----:B------:R-:W-:Y:S01]  /*1570*/  LEA.HI R25, R43, 0x40, RZ, 0x1d ;  /* 0x000000402b197811 */ /* 0x000fe200078fe8ff */
[C---:B------:R-:W-:Y:S01]  /*1580*/  IMAD R3, R21.reuse, R13, R5 ;  /* 0x0000000d15037224 */ /* 0x040fe200078e0205 */
[----:B------:R-:W-:Y:S01]  /*1590*/  MOV R240, R10 ;  /* 0x0000000a00f07202 */ /* 0x000fe20000000f00 */
[----:B------:R-:W-:-:S02]  /*15a0*/  IMAD R0, R21, R15, R7 ;  /* 0x0000000f15007224 */ /* 0x000fc400078e0207 */
[----:B------:R-:W-:Y:S01]  /*15b0*/  IMAD.MOV.U32 R239, RZ, RZ, R11 ;  /* 0x000000ffffef7224 */ /* 0x000fe200078e000b */
[----:B------:R-:W-:Y:S01]  /*15c0*/  LEA.HI.X R229, R4, UR13, R3, 0x1, P1 ;  /* 0x0000000d04e57c11 */ /* 0x000fe200088f0c03 */
[----:B------:R-:W-:Y:S01]  /*15d0*/  IMAD.SHL.U32 R11, R14, 0x20, RZ ;  /* 0x000000200e0b7824 */ /* 0x000fe200078e00ff */
[----:B------:R-:W-:Y:S01]  /*15e0*/  LEA.HI.X R230, R6, UR15, R0, 0x1, P2 ;  /* 0x0000000f06e67c11 */ /* 0x000fe200090f0c00 */
[----:B------:R-:W-:Y:S01]  /*15f0*/  IMAD R5, R28, 0x40, R27 ;  /* 0x000000401c057824 */ /* 0x000fe200078e021b */
[C---:B------:R-:W-:Y:S01]  /*1600*/  IADD3 R14, P1, PT, R21.reuse, 0x20, RZ ;  /* 0x00000020150e7810 */ /* 0x040fe20007f3e0ff */
[----:B------:R-:W-:Y:S01]  /*1610*/  IMAD.SHL.U32 R245, R12, 0x20, RZ ;  /* 0x000000200cf57824 */ /* 0x000fe200078e00ff */
[----:B------:R-:W-:Y:S01]  /*1620*/  IADD3 R15, P2, PT, R21, 0x40, RZ ;  /* 0x00000040150f7810 */ /* 0x000fe20007f5e0ff */
[----:B--2---:R-:W-:-:S03]  /*1630*/  IMAD.WIDE R220, R5, 0x4, R220 ;  /* 0x0000000405dc7825 */ /* 0x004fc600078e02dc */
[----:B------:R-:W-:Y:S01]  /*1640*/  IADD3.X R18, PT, PT, RZ, RZ, RZ, P2, !PT ;  /* 0x000000ffff127210 */ /* 0x000fe200017fe4ff */
[----:B------:R-:W-:Y:S02]  /*1650*/  IMAD.X R17, RZ, RZ, RZ, P1 ;  /* 0x000000ffff117224 */ /* 0x000fe400008e06ff */
        /* <DEDUP_REMOVED lines=13> */
[----:B------:R-:W-:Y:S05]  /*1730*/  BRA `(.L_x_1107) ;  /* 0x0000000000187947 */ /* 0x000fea0003800000 */
.L_x_1106:
[----:B------:R-:W1:Y:S01]  /*1740*/  LDCU.64 UR14, c[0x0][0x5c0] ;  /* 0x0000b800ff0e77ac */ /* 0x000e620008000a00 */
[----:B------:R-:W-:-:S05]  /*1750*/  IADD3 R0, PT, PT, R246, R250, RZ ;  /* 0x000000faf6007210 */ /* 0x000fca0007ffe0ff */
[C---:B-1----:R-:W-:Y:S02]  /*1760*/  IMAD R3, R0.reuse, UR15, RZ ;  /* 0x0000000f00037c24 */ /* 0x042fe4000f8e02ff */
[----:B------:R-:W-:-:S05]  /*1770*/  IMAD.WIDE.U32 R4, R0, UR14, RZ ;  /* 0x0000000e00047c25 */ /* 0x000fca000f8e00ff */
[----:B------:R-:W-:Y:S02]  /*1780*/  IADD3 R7, PT, PT, R5, R3, RZ ;  /* 0x0000000305077210 */ /* 0x000fe40007ffe0ff */
[----:B------:R-:W-:Y:S02]  /*1790*/  MOV R6, R4 ;  /* 0x0000000400067202 */ /* 0x000fe40000000f00 */
.L_x_1107:
        /* <DEDUP_REMOVED lines=12> */
.L_x_1108:
[----:B------:R-:W1:Y:S01]  /*1860*/  LDCU.64 UR12, c[0x0][0x5c8] ;  /* 0x0000b900ff0c77ac */ /* 0x000e620008000a00 */
[----:B------:R-:W-:-:S05]  /*1870*/  IADD3 R0, PT, PT, R246, R250, RZ ;  /* 0x000000faf6007210 */ /* 0x000fca0007ffe0ff */
[C---:B-1----:R-:W-:Y:S02]  /*1880*/  IMAD R3, R0.reuse, UR13, RZ ;  /* 0x0000000d00037c24 */ /* 0x042fe4000f8e02ff */
[----:B------:R-:W-:-:S05]  /*1890*/  IMAD.WIDE.U32 R4, R0, UR12, RZ ;  /* 0x0000000c00047c25 */ /* 0x000fca000f8e00ff */
[----:B------:R-:W-:Y:S02]  /*18a0*/  IADD3 R13, PT, PT, R5, R3, RZ ;  /* 0x00000003050d7210 */ /* 0x000fe40007ffe0ff */
[----:B------:R-:W-:-:S07]  /*18b0*/  MOV R12, R4 ;  /* 0x00000004000c7202 */ /* 0x000fce0000000f00 */
.L_x_1109:
[----:B------:R-:W1:Y:S01]  /*18c0*/  LDCU UR6, c[0x0][0x440] ;  /* 0x00008800ff0677ac */ /* 0x000e620008000800 */
[----:B------:R-:W-:Y:S01]  /*18d0*/  IMAD.IADD R3, R189, 0x1, -R23 ;  /* 0x00000001bd037824 */ /* 0x000fe200078e0a17 */
[----:B------:R-:W-:Y:S01]  /*18e0*/  BSSY.RECONVERGENT B0, `(.L_x_1110) ;  /* 0x0000020000007945 */ /* 0x000fe20003800200 */
[----:B------:R-:W-:Y:S02]  /*18f0*/  IMAD R0, R35, UR14, RZ ;  /* 0x0000000e23007c24 */ /* 0x000fe4000f8e02ff */
        /* <DEDUP_REMOVED lines=30> */
.L_x_1111:
[----:B------:R-:W-:Y:S05]  /*1ae0*/  BSYNC.RECONVERGENT B0 ;  /* 0x0000000000007941 */ /* 0x000fea0003800200 */
.L_x_1110:
        /* <DEDUP_REMOVED lines=12> */
.L_x_1113:
[----:B------:R-:W-:Y:S05]  /*1bb0*/  BSYNC.RECONVERGENT B0 ;  /* 0x0000000000007941 */ /* 0x000fea0003800200 */
.L_x_1112:
        /* <DEDUP_REMOVED lines=11> */
.L_x_1115:
[----:B------:R-:W-:Y:S05]  /*1c70*/  BSYNC.RECONVERGENT B0 ;  /* 0x0000000000007941 */ /* 0x000fea0003800200 */
.L_x_1114:
[----:B------:R-:W5:Y:S01]  /*1c80*/  LDCU.64 UR6, c[0x0][0x5e0] ;  /* 0x0000bc00ff0677ac */ /* 0x000f620008000a00 */
[----:B----4-:R-:W-:Y:S01]  /*1c90*/  IMAD.WIDE.U32 R4, R23, UR12, R40 ;  /* 0x0000000c17047c25 */ /* 0x010fe2000f8e0028 */
[----:B-123--:R-:W1:Y:S01]  /*1ca0*/  @!P3 LDC.64 R10, c[0x0][0x568] ;  /* 0x00015a00ff0abb82 */ /* 0x00ee620000000a00 */
        /* <DEDUP_REMOVED lines=24> */
.L_x_1117:
[----:B------:R-:W-:Y:S05]  /*1e30*/  BSYNC.RECONVERGENT B0 ;  /* 0x0000000000007941 */ /* 0x000fea0003800200 */
.L_x_1116:
        /* <DEDUP_REMOVED lines=12> */
.L_x_1119:
[----:B------:R-:W-:Y:S05]  /*1f00*/  BSYNC.RECONVERGENT B0 ;  /* 0x0000000000007941 */ /* 0x000fea0003800200 */
.L_x_1118:
        /* <DEDUP_REMOVED lines=9> */
[----:B------:R4:W-:Y:S01]  /*1fa0*/  STG.E.128 desc[UR28][R4.64], RZ ;  /* 0x000000ff04007986 */ /* 0x0009e2000c101d1c */
[----:B------:R-:W-:Y:S05]  /*1fb0*/  BRA `(.L_x_1120) ;  /* 0x0000005c009c7947 */ /* 0x000fea0003800000 */
.L_x_1105:
[----:B------:R-:W-:Y:S01]  /*1fc0*/  IMAD R0, R35, UR18, RZ ;  /* 0x0000001223007c24 */ /* 0x000fe2000f8e02ff */
[----:B------:R-:W1:Y:S01]  /*1fd0*/  LDCU.64 UR6, c[0x0][0x3d8] ;  /* 0x00007b00ff0677ac */ /* 0x000e620008000a00 */
[C---:B------:R-:W-:Y:S01]  /*1fe0*/  IMAD.WIDE.U32 R4, R23.reuse, UR18, R40 ;  /* 0x0000001217047c25 */ /* 0x040fe2000f8e0028 */
[----:B------:R-:W-:Y:S01]  /*1ff0*/  LOP3.LUT R7, R198, 0x80000001, RZ, 0xc0, !PT ;  /* 0x80000001c6077812 */ /* 0x000fe200078ec0ff */
[----:B------:R-:W-:Y:S02]  /*2000*/  BSSY.RECONVERGENT B0, `(.L_x_1121) ;  /* 0x0000025000007945 */ /* 0x000fe40003800200 */
[----:B------:R-:W-:Y:S01]  /*2010*/  IMAD R0, R23, UR19, R0 ;  /* 0x0000001317007c24 */ /* 0x000fe2000f8e0200 */
[----:B------:R-:W-:Y:S01]  /*2020*/  @P4 BAR.SYNC.DEFER_BLOCKING 0x0 ;  /* 0x0000000000004b1d */ /* 0x000fe20000010000 */
[----:B------:R-:W-:Y:S01]  /*2030*/  IADD3 R4, P0, PT, R31, R4, RZ ;  /* 0x000000041f047210 */ /* 0x000fe20007f1e0ff */
[----:B------:R-:W-:-:S03]  /*2040*/  IMAD.SHL.U32 R8, R43, 0x8, RZ ;  /* 0x000000082b087824 */ /* 0x000fc600078e00ff */
[----:B------:R-:W-:Y:S01]  /*2050*/  IADD3.X R5, PT, PT, R34, R5, R0, P0, !PT ;  /* 0x0000000522057210 */ /* 0x000fe200007fe400 */
[----:B------:R-:W-:Y:S01]  /*2060*/  IMAD.IADD R0, R189, 0x1, -R23 ;  /* 0x00000001bd007824 */ /* 0x000fe200078e0a17 */
[----:B------:R-:W-:Y:S02]  /*2070*/  LOP3.LUT R6, R8, 0x1f8, RZ, 0xc0, !PT ;  /* 0x000001f808067812 */ /* 0x000fe400078ec0ff */
[----:B------:R-:W-:Y:S02]  /*2080*/  ISETP.NE.AND P0, PT, R7, 0x1, PT ;  /* 0x000000010700780c */ /* 0x000fe40003f05270 */
[----:B------:R-:W-:Y:S01]  /*2090*/  ISETP.GE.AND P6, PT, R21, R0, PT ;  /* 0x000000001500720c */ /* 0x000fe20003fc6270 */
[----:B-1----:R-:W-:Y:S01]  /*20a0*/  IMAD R3, R36, UR6, RZ ;  /* 0x0000000624037c24 */ /* 0x002fe2000f8e02ff */
[----:B------:R-:W-:Y:S01]  /*20b0*/  LOP3.LUT R6, R6, 0x38, R43, 0x78, !PT ;  /* 0x0000003806067812 */ /* 0x000fe200078e782b */
[----:B------:R-:W-:Y:S01]  /*20c0*/  IMAD.WIDE.U32 R4, R22, UR6, R4 ;  /* 0x0000000616047c25 */ /* 0x000fe2000f8e0004 */
[----:B------:R-:W-:-:S02]  /*20d0*/  SEL R173, RZ, 0x2000, P0 ;  /* 0x00002000ffad7807 */ /* 0x000fc40000000000 */
[----:B------:R-:W-:Y:S01]  /*20e0*/  LOP3.LUT R7, R6, 0x1e00, R8, 0xf8, !PT ;  /* 0x00001e0006077812 */ /* 0x000fe200078ef808 */
[----:B------:R-:W-:-:S03]  /*20f0*/  IMAD R6, R22, UR7, R3 ;  /* 0x0000000716067c24 */ /* 0x000fc6000f8e0203 */
[----:B------:R-:W-:Y:S01]  /*2100*/  LEA R3, R7, UR25, 0x1 ;  /* 0x0000001907037c11 */ /* 0x000fe2000f8e08ff */
[----:B------:R-:W-:Y:S02]  /*2110*/  IMAD.IADD R10, R5, 0x1, R6 ;  /* 0x00000001050a7824 */ /* 0x000fe400078e0206 */
[----:B------:R-:W-:Y:S05]  /*2120*/  @P6 BRA `(.L_x_1122) ;  /* 0x0000000000446947 */ /* 0x000fea0003800000 */
        /* <DEDUP_REMOVED lines=15> */
.L_x_1123:
[----:B------:R3:W-:Y:S01]  /*2220*/  STS.128 [R3+0xa000], RZ ;  /* 0x00a000ff03007388 */ /* 0x0007e20000000c00 */
[----:B------:R-:W-:Y:S05]  /*2230*/  BRA `(.L_x_1124) ;  /* 0x0000000000047947 */ /* 0x000fea0003800000 */
.L_x_1122:
[----:B------:R1:W-:Y:S02]  /*2240*/  STS.128 [R3+0xa000], RZ ;  /* 0x00a000ff03007388 */ /* 0x0003e40000000c00 */
.L_x_1124:
[----:B------:R-:W-:Y:S05]  /*2250*/  BSYNC.RECONVERGENT B0 ;  /* 0x0000000000007941 */ /* 0x000fea0003800200 */
.L_x_1121:
        /* <DEDUP_REMOVED lines=23> */
.L_x_1126:
[----:B------:R-:W-:Y:S05]  /*23d0*/  BSYNC.RECONVERGENT B0 ;  /* 0x0000000000007941 */ /* 0x000fea0003800200 */
.L_x_1125:
[----:B------:R1:W-:Y:S01]  /*23e0*/  @P1 STS.128 [R3+0xc000], RZ ;  /* 0x00c000ff03001388 */ /* 0x0003e20000000c00 */
[----:B------:R-:W-:Y:S04]  /*23f0*/  BSSY.RECONVERGENT B0, `(.L_x_1127) ;  /* 0x0000013000007945 */ /* 0x000fe80003800200 */
        /* <DEDUP_REMOVED lines=18> */
.L_x_1128:
[----:B------:R-:W-:Y:S05]  /*2520*/  BSYNC.RECONVERGENT B0 ;  /* 0x0000000000007941 */ /* 0x000fea0003800200 */
.L_x_1127:
        /* <DEDUP_REMOVED lines=20> */
.L_x_1130:
[----:B------:R-:W-:Y:S05]  /*2670*/  BSYNC.RECONVERGENT B0 ;  /* 0x0000000000007941 */ /* 0x000fea0003800200 */
.L_x_1129:
        /* <DEDUP_REMOVED lines=15> */
.L_x_1133:
[----:B------:R1:W-:Y:S01]  /*2770*/  STS.128 [R3+0x4000], RZ ;  /* 0x004000ff03007388 */ /* 0x0003e20000000c00 */
[----:B------:R-:W-:Y:S05]  /*2780*/  BRA `(.L_x_1134) ;  /* 0x0000000000047947 */ /* 0x000fea0003800000 */
.L_x_1132:
[----:B------:R1:W-:Y:S02]  /*2790*/  STS.128 [R3+0x4000], RZ ;  /* 0x004000ff03007388 */ /* 0x0003e40000000c00 */
.L_x_1134:
[----:B------:R-:W-:Y:S05]  /*27a0*/  BSYNC.RECONVERGENT B0 ;  /* 0x0000000000007941 */ /* 0x000fea0003800200 */
.L_x_1131:
        /* <DEDUP_REMOVED lines=14> */
.L_x_1136:
[----:B------:R-:W-:Y:S05]  /*2890*/  BSYNC.RECONVERGENT B0 ;  /* 0x0000000000007941 */ /* 0x000fea0003800200 */
.L_x_1135:
        /* <DEDUP_REMOVED lines=13> */
.L_x_1139:
[----:B------:R1:W-:Y:S01]  /*2970*/  STS.128 [R193], RZ ;  /* 0x000000ffc1007388 */ /* 0x0003e20000000c00 */
[----:B------:R-:W-:Y:S05]  /*2980*/  BRA `(.L_x_1140) ;  /* 0x0000000000047947 */ /* 0x000fea0003800000 */
.L_x_1138:
[----:B------:R1:W-:Y:S02]  /*2990*/  STS.128 [R193], RZ ;  /* 0x000000ffc1007388 */ /* 0x0003e40000000c00 */
.L_x_1140:
[----:B------:R-:W-:Y:S05]  /*29a0*/  BSYNC.RECONVERGENT B0 ;  /* 0x0000000000007941 */ /* 0x000fea0003800200 */
.L_x_1137:
        /* <DEDUP_REMOVED lines=29> */
.L_x_1142:
[----:B------:R-:W-:Y:S05]  /*2b80*/  BSYNC.RECONVERGENT B0 ;  /* 0x0000000000007941 */ /* 0x000fea0003800200 */
.L_x_1141:
[----:B------:R-:W3:Y:S01]  /*2b90*/  LDCU.64 UR6, c[0x0][0x3d0] ;  /* 0x00007a00ff0677ac */ /* 0x000ee20008000a00 */
[----:B-1----:R-:W-:Y:S01]  /*2ba0*/  IMAD.WIDE.U32 R4, R23, UR20, R40 ;  /* 0x0000001417047c25 */ /* 0x002fe2000f8e0028 */
[----:B------:R-:W-:Y:S03]  /*2bb0*/  BSSY.RECONVERGENT B0, `(.L_x_1143) ;  /* 0x000001c000007945 */ /* 0x000fe60003800200 */
[----:B------:R-:W-:Y:S01]  /*2bc0*/  IMAD R0, R35, UR20, RZ ;  /* 0x0000001423007c24 */ /* 0x000fe2000f8e02ff */
        /* <DEDUP_REMOVED lines=11> */
[----:B------:R-:W2:Y:S01]  /*2c80*/  LDCU.64 UR6, c[0x0][0x388] ;  /* 0x00007100ff0677ac */ /* 0x000ea20008000a00 */
[----:B------:R-:W-:Y:S02]  /*2c90*/  MOV R6, R4 ;  /* 0x0000000400067202 */ /* 0x000fe40000000f00 */
[----:B------:R-:W-:-:S03]  /*2ca0*/  MOV R7, R10 ;  /* 0x0000000a00077202 */ /* 0x000fc60000000f00 */
[----:B------:R-:W-:-:S04]  /*2cb0*/  IMAD.WIDE.U32 R6, R21, UR20, R6 ;  /* 0x0000001415067c25 */ /* 0x000fc8000f8e0006 */
[----:B------:R-:W-:Y:S01]  /*2cc0*/  IMAD R0, R21, UR21, R7 ;  /* 0x0000001515007c24 */ /* 0x000fe2000f8e0207 */
[----:B--2---:R-:W-:-:S04]  /*2cd0*/  LEA R8, P3, R6, UR6, 0x1 ;  /* 0x0000000606087c11 */ /* 0x004fc8000f8608ff */
[----:B------:R-:W-:-:S05]  /*2ce0*/  LEA.HI.X R9, R6, UR7, R0, 0x1, P3 ;  /* 0x0000000706097c11 */ /* 0x000fca00098f0c00 */
[----:B------:R-:W-:Y:S01]  /*2cf0*/  @!PT LDS RZ, [RZ] ;  /* 0x00000000fffff984 */ /* 0x000fe20000000800 */
[----:B------:R-:W-:Y:S01]  /*2d00*/  @!PT LDS RZ, [RZ] ;  /* 0x00000000fffff984 */ /* 0x000fe20000000800 */
[----:B------:R-:W-:Y:S01]  /*2d10*/  @!PT LDS RZ, [RZ] ;  /* 0x00000000fffff984 */ /* 0x000fe20000000800 */
[----:B------:R1:W-:Y:S01]  /*2d20*/  LDGSTS.E.BYPASS.LTC128B.128 [R3+0x6000], desc[UR28][R8.64] ;  /* 0x0600000008037fae */ /* 0x0003e2000b981a1c */
[----:B------:R-:W-:Y:S05]  /*2d30*/  BRA `(.L_x_1146) ;  /* 0x00000000000c7947 */ /* 0x000fea0003800000 */
.L_x_1145:
[----:B------:R3:W-:Y:S01]  /*2d40*/  STS.128 [R3+0x6000], RZ ;  /* 0x006000ff03007388 */ /* 0x0007e20000000c00 */
[----:B------:R-:W-:Y:S05]  /*2d50*/  BRA `(.L_x_1146) ;  /* 0x0000000000047947 */ /* 0x000fea0003800000 */
.L_x_1144:
[----:B------:R1:W-:Y:S02]  /*2d60*/  STS.128 [R3+0x6000], RZ ;  /* 0x006000ff03007388 */ /* 0x0003e40000000c00 */
.L_x_1146:
[----:B------:R-:W-:Y:S05]  /*2d70*/  BSYNC.RECONVERGENT B0 ;  /* 0x0000000000007941 */ /* 0x000fea0003800200 */
.L_x_1143:
[----:B------:R-:W2:Y:S01]  /*2d80*/  S2R R252, SR_TID.X ;  /* 0x0000000000fc7919 */ /* 0x000ea20000002100 */
[----:B------:R-:W-:Y:S01]  /*2d90*/  VIADD R0, R23, 0x80 ;  /* 0x0000008017007836 */ /* 0x000fe20000000000 */
[----:B------:R-:W1:Y:S01]  /*2da0*/  LDCU UR12, c[0x0][0x440] ;  /* 0x00008800ff0c77ac */ /* 0x000e620008000800 */
[----:B------:R-:W-:Y:S01]  /*2db0*/  IMAD.SHL.U32 R6, R44, 0x40, RZ ;  /* 0x000000402c067824 */ /* 0x000fe200078e00ff */
[----:B------:R1:W-:Y:S01]  /*2dc0*/  @P2 STS.128 [R3+0x7000], RZ ;  /* 0x007000ff03002388 */ /* 0x0003e20000000c00 */
[----:B------:R-:W-:Y:S01]  /*2dd0*/  BSSY.RECONVERGENT B0, `(.L_x_1147) ;  /* 0x000001f000007945 */ /* 0x000fe20003800200 */
[----:B------:R-:W-:Y:S01]  /*2de0*/  ISETP.GE.AND P6, PT, R0, R189, PT ;  /* 0x000000bd0000720c */ /* 0x000fe20003fc6270 */
[----:B------:R-:W1:Y:S01]  /*2df0*/  LDCU UR13, c[0x0][0x3e0] ;  /* 0x00007c00ff0d77ac */ /* 0x000e620008000800 */
[----:B------:R-:W-:Y:S01]  /*2e00*/  LOP3.LUT R6, R242, 0x1c0, R6, 0xf8, !PT ;  /* 0x000001c0f2067812 */ /* 0x000fe200078ef806 */
[----:B------:R-:W-:Y:S01]  /*2e10*/  IMAD.SHL.U32 R20, R44, 0x20, RZ ;  /* 0x000000202c147824 */ /* 0x000fe200078e00ff */
[C---:B------:R-:W-:Y:S01]  /*2e20*/  LOP3.LUT P3, RZ, R43.reuse, 0x2, RZ, 0xc0, !PT ;  /* 0x000000022bff7812 */ /* 0x040fe2000786c0ff */
[----:B------:R-:W1:Y:S01]  /*2e30*/  LDCU UR15, c[0x0][0x50c] ;  /* 0x0000a180ff0f77ac */ /* 0x000e620008000800 */
[----:B------:R-:W-:-:S02]  /*2e40*/  LOP3.LUT P4, RZ, R43, 0x4, RZ, 0xc0, !PT ;  /* 0x000000042bff7812 */ /* 0x000fc4000788c0ff */
[----:B------:R-:W-:Y:S01]  /*2e50*/  LOP3.LUT R11, R6, 0x8, R44, 0x78, !PT ;  /* 0x00000008060b7812 */ /* 0x000fe200078e782c */
[----:B------:R-:W1:Y:S04]  /*2e60*/  LDCU UR14, c[0x0][0x45c] ;  /* 0x00008b80ff0e77ac */ /* 0x000e680008000800 */
[----:B--2---:R-:W-:Y:S01]  /*2e70*/  @P6 IMAD.SHL.U32 R0, R252, 0x2, RZ ;  /* 0x00000002fc006824 */ /* 0x004fe200078e00ff */
[----:B------:R-:W-:-:S04]  /*2e80*/  @P6 SHF.R.U32.HI R13, RZ, 0x1, R252 ;  /* 0x00000001ff0d6819 */ /* 0x000fc800000116fc */
[----:B------:R-:W-:Y:S01]  /*2e90*/  @P6 LOP3.LUT R12, R0, 0x6, RZ, 0xc0, !PT ;  /* 0x00000006000c6812 */ /* 0x000fe200078ec0ff */
[----:B-1----:R-:W-:Y:S05]  /*2ea0*/  @P2 BRA `(.L_x_1148) ;  /* 0x0000000000442947 */ /* 0x002fea0003800000 */
[----:B------:R-:W1:Y:S02]  /*2eb0*/  LDCU UR6, c[0x0][0x440] ;  /* 0x00008800ff0677ac */ /* 0x000e640008000800 */
[----:B-1----:R-:W-:-:S13]  /*2ec0*/  ISETP.GE.AND P2, PT, R242, UR6, PT ;  /* 0x00000006f2007c0c */ /* 0x002fda000bf46270 */
        /* <DEDUP_REMOVED lines=15> */
.L_x_1148:
[----:B------:R-:W-:Y:S05]  /*2fc0*/  BSYNC.RECONVERGENT B0 ;  /* 0x0000000000007941 */ /* 0x000fea0003800200 */
.L_x_1147:
[----:B------:R1:W-:Y:S01]  /*2fd0*/  @P1 STS.128 [R3+0x8000], RZ ;  /* 0x008000ff03001388 */ /* 0x0003e20000000c00 */
[----:B------:R-:W-:Y:S01]  /*2fe0*/  BSSY.RECONVERGENT B0, `(.L_x_1149) ;  /* 0x0000015000007945 */ /* 0x000fe20003800200 */
[----:B------:R-:W-:Y:S02]  /*2ff0*/  LOP3.LUT R0, R11, 0x7a00, R20, 0xf8, !PT ;  /* 0x00007a000b007812 */ /* 0x000fe400078ef814 */
[----:B------:R-:W-:Y:S01]  /*3000*/  @P6 LOP3.LUT R247, R12, 0x1e0, R13, 0xf8, !PT ;  /* 0x000001e00cf76812 */ /* 0x000fe200078ef80d */
[----:B------:R-:W-:Y:S05]  /*3010*/  @P1 BRA `(.L_x_1150) ;  /* 0x0000000000441947 */ /* 0x000fea0003800000 */
[----:B------:R-:W3:Y:S02]  /*3020*/  LDCU UR6, c[0x0][0x440] ;  /* 0x00008800ff0677ac */ /* 0x000ee40008000800 */
[----:B---3--:R-:W-:-:S13]  /*3030*/  ISETP.GE.AND P1, PT, R242, UR6, PT ;  /* 0x00000006f2007c0c */ /* 0x008fda000bf26270 */
[----:B------:R3:W-:Y:S01]  /*3040*/  @P1 STS.128 [R3+0x8000], RZ ;  /* 0x008000ff03001388 */ /* 0x0007e20000000c00 */
        /* <DEDUP_REMOVED lines=14> */
.L_x_1150:
[----:B------:R-:W-:Y:S05]  /*3130*/  BSYNC.RECONVERGENT B0 ;  /* 0x0000000000007941 */ /* 0x000fea0003800200 */
.L_x_1149:
        /* <DEDUP_REMOVED lines=20> */
.L_x_1152:
[----:B------:R-:W-:Y:S05]  /*3280*/  BSYNC.RECONVERGENT B0 ;  /* 0x0000000000007941 */ /* 0x000fea0003800200 */
.L_x_1151:
[----:B------:R-:W0:Y:S01]  /*3290*/  LDGDEPBAR ;  /* 0x00000000000079af */ /* 0x000e220000000000 */
[----:B------:R-:W-:Y:S01]  /*32a0*/  IMAD.MOV.U32 R128, RZ, RZ, 0x20 ;  /* 0x00000020ff807424 */ /* 0x000fe200078e00ff */
[----:B------:R-:W-:Y:S01]  /*32b0*/  LEA R177, R0, UR4, 0x1 ;  /* 0x0000000400b17c11 */ /* 0x000fe2000f8e08ff */
[----:B------:R-:W1:Y:S01]  /*32c0*/  LDC R241, c[0x0][0x44c] ;  /* 0x00011300fff17b82 */ /* 0x000e620000000800 */
[----:B------:R-:W3:Y:S01]  /*32d0*/  LDCU UR6, c[0x0][0x590] ;  /* 0x0000b200ff0677ac */ /* 0x000ee20008000800 */
[----:B------:R-:W-:Y:S01]  /*32e0*/  IMAD.MOV.U32 R118, RZ, RZ, 0x40 ;  /* 0x00000040ff767424 */ /* 0x000fe200078e00ff */
[----:B------:R-:W-:Y:S01]  /*32f0*/  SEL R128, R128, 0xffffffe0, !P3 ;  /* 0xffffffe080807807 */ /* 0x000fe20005800000 */
[C---:B------:R-:W-:Y:S01]  /*3300*/  VIADD R160, R177.reuse, 0x40 ;  /* 0x00000040b1a07836 */ /* 0x040fe20000000000 */
[----:B------:R-:W-:Y:S01]  /*3310*/  LOP3.LUT P3, RZ, R252, 0x4, RZ, 0xc0, !PT ;  /* 0x00000004fcff7812 */ /* 0x000fe2000786c0ff */
[C---:B------:R-:W-:Y:S01]  /*3320*/  @P4 VIADD R160, R177.reuse, 0xffffffc0 ;  /* 0xffffffc0b1a04836 */ /* 0x040fe20000000000 */
[----:B------:R-:W-:Y:S01]  /*3330*/  SEL R118, R118, 0xffffffc0, !P4 ;  /* 0xffffffc076767807 */ /* 0x000fe20006000000 */
[C---:B------:R-:W-:Y:S01]  /*3340*/  IMAD.IADD R178, R177.reuse, 0x1, R128 ;  /* 0x00000001b1b27824 */ /* 0x040fe200078e0280 */
[----:B------:R-:W-:Y:S01]  /*3350*/  CS2R R94, SRZ ;  /* 0x00000000005e7805 */ /* 0x000fe2000001ff00 */
[----:B------:R-:W-:Y:S01]  /*3360*/  IMAD.IADD R168, R128, 0x1, R160 ;  /* 0x0000000180a87824 */ /* 0x000fe200078e02a0 */
[----:B------:R-:W-:Y:S01]  /*3370*/  CS2R R92, SRZ ;  /* 0x00000000005c7805 */ /* 0x000fe2000001ff00 */
[----:B------:R-:W-:Y:S01]  /*3380*/  IMAD.MOV.U32 R251, RZ, RZ, 0x10 ;  /* 0x00000010fffb7424 */ /* 0x000fe200078e00ff */
[----:B------:R-:W-:Y:S01]  /*3390*/  CS2R R98, SRZ ;  /* 0x0000000000627805 */ /* 0x000fe2000001ff00 */
[----:B------:R-:W-:Y:S01]  /*33a0*/  IMAD.IADD R179, R177, 0x1, R118 ;  /* 0x00000001b1b37824 */ /* 0x000fe200078e0276 */
[----:B------:R-:W-:Y:S01]  /*33b0*/  CS2R R96, SRZ ;  /* 0x0000000000607805 */ /* 0x000fe2000001ff00 */
[--C-:B------:R-:W-:Y:S01]  /*33c0*/  IMAD.IADD R174, R175, 0x1, R173.reuse ;  /* 0x00000001afae7824 */ /* 0x100fe200078e02ad */
[----:B------:R-:W-:Y:S01]  /*33d0*/  SEL R251, R251, 0xfffffff0, !P3 ;  /* 0xfffffff0fbfb7807 */ /* 0x000fe20005800000 */
[----:B------:R-:W-:Y:S01]  /*33e0*/  IMAD.SHL.U32 R244, R244, 0x8, RZ ;  /* 0x00000008f4f47824 */ /* 0x000fe200078e00ff */
[----:B------:R-:W-:Y:S01]  /*33f0*/  CS2R R90, SRZ ;  /* 0x00000000005a7805 */ /* 0x000fe2000001ff00 */
[----:B------:R-:W-:Y:S01]  /*3400*/  IMAD.IADD R173, R172, 0x1, R173 ;  /* 0x00000001acad7824 */ /* 0x000fe200078e02ad */
[----:B------:R-:W-:-:S04]  /*3410*/  DEPBAR.LE SB0, 0x1 ;  /* 0x000080400000791a */ /* 0x000fc80000000000 */
[----:B------:R-:W-:Y:S01]  /*3420*/  BAR.SYNC.DEFER_BLOCKING 0x0 ;  /* 0x0000000000007b1d */ /* 0x000fe20000010000 */
[----:B------:R-:W-:Y:S01]  /*3430*/  IMAD.MOV.U32 R223, RZ, RZ, R193 ;  /* 0x000000ffffdf7224 */ /* 0x000fe200078e00c1 */
        /* <DEDUP_REMOVED lines=22> */
[----:B------:R1:W1:Y:S01]  /*35a0*/  LDSM.16.M88.4 R156, [R160] ;  /* 0x00000000a09c783b */ /* 0x0002620000000200 */
[----:B------:R-:W-:-:S02]  /*35b0*/  CS2R R48, SRZ ;  /* 0x0000000000307805 */ /* 0x000fc4000001ff00 */
[----:B------:R-:W-:Y:S02]  /*35c0*/  CS2R R42, SRZ ;  /* 0x00000000002a7805 */ /* 0x000fe4000001ff00 */
[----:B------:R-:W-:Y:S01]  /*35d0*/  CS2R R40, SRZ ;  /* 0x0000000000287805 */ /* 0x000fe2000001ff00 */
[----:B------:R1:W1:Y:S01]  /*35e0*/  LDSM.16.M88.4 R164, [R168] ;  /* 0x00000000a8a4783b */ /* 0x0002620000000200 */
[----:B------:R-:W-:Y:S02]  /*35f0*/  CS2R R38, SRZ ;  /* 0x0000000000267805 */ /* 0x000fe4000001ff00 */
[----:B------:R-:W-:Y:S02]  /*3600*/  CS2R R36, SRZ ;  /* 0x0000000000247805 */ /* 0x000fe4000001ff00 */
[----:B------:R-:W-:Y:S01]  /*3610*/  LOP3.LUT P4, RZ, R252, 0x2, RZ, 0xc0, !PT ;  /* 0x00000002fcff7812 */ /* 0x000fe2000788c0ff */
[----:B------:R-:W1:Y:S01]  /*3620*/  LDSM.16.M88.4 R160, [R160+0x800] ;  /* 0x00080000a0a0783b */ /* 0x000e620000000200 */
[----:B------:R-:W-:Y:S01]  /*3630*/  IMAD.IADD R184, R196, 0x1, R251 ;  /* 0x00000001c4b87824 */ /* 0x000fe200078e02fb */
[----:B---3--:R-:W-:Y:S01]  /*3640*/  USHF.L.U32 UR6, UR6, 0x6, URZ ;  /* 0x0000000606067899 */ /* 0x008fe200080006ff */
[----:B------:R-:W-:Y:S01]  /*3650*/  IMAD.IADD R180, R128, 0x1, R179 ;  /* 0x0000000180b47824 */ /* 0x000fe200078e02b3 */
[----:B------:R-:W3:Y:S04]  /*3660*/  LDSM.16.M88.4 R168, [R168+0x800] ;  /* 0x00080000a8a8783b */ /* 0x000ee80000000200 */
[----:B------:R1:W1:Y:S04]  /*3670*/  LDSM.16.M88.4 R140, [R177] ;  /* 0x00000000b18c783b */ /* 0x0002680000000200 */
[----:B------:R1:W1:Y:S04]  /*3680*/  LDSM.16.M88.4 R144, [R177+0x800] ;  /* 0x00080000b190783b */ /* 0x0002680000000200 */
[----:B------:R1:W1:Y:S04]  /*3690*/  LDSM.16.M88.4 R148, [R178] ;  /* 0x00000000b294783b */ /* 0x0002680000000200 */
[----:B------:R1:W1:Y:S02]  /*36a0*/  LDSM.16.M88.4 R152, [R178+0x800] ;  /* 0x00080000b298783b */ /* 0x0002640000000200 */
.L_x_1155:
[----:B------:R-:W0:Y:S01]  /*36b0*/  LDGDEPBAR ;  /* 0x00000000000079af */ /* 0x000e220000000000 */
[----:B------:R-:W-:Y:S02]  /*36c0*/  IADD3 R112, PT, PT, R128, R174, RZ ;  /* 0x000000ae80707210 */ /* 0x000fe40007ffe0ff */
[----:B------:R-:W-:Y:S02]  /*36d0*/  IADD3 R0, PT, PT, R174, R118, RZ ;  /* 0x00000076ae007210 */ /* 0x000fe40007ffe0ff */
[----:B-----5:R-:W-:Y:S02]  /*36e0*/  FSETP.NEU.FTZ.AND P1, PT, R238, -INF , PT ;  /* 0xff800000ee00780b */ /* 0x020fe40003f3d000 */
[----:B-12-4-:R-:W-:Y:S02]  /*36f0*/  IADD3 R3, PT, PT, R128, R0, RZ ;  /* 0x0000000080037210 */ /* 0x016fe40007ffe0ff */
[----:B------:R-:W-:Y:S01]  /*3700*/  FSETP.NEU.FTZ.AND P0, PT, R237, -INF , PT ;  /* 0xff800000ed00780b */ /* 0x000fe20003f1d000 */
        /* <DEDUP_REMOVED lines=16> */
[-C--:B----4-:R-:W-:Y:S07]  /*3810*/  HMMA.16816.F32 R20, R32, R100.reuse, RZ ;  /* 0x000000642014723c */ /* 0x090fee00000018ff */
[----:B------:R-:W-:Y:S01]  /*3820*/  LDSM.16.M88.4 R128, [R179+-0x3800] ;  /* 0xffc80000b380783b */ /* 0x000fe20000000200 */
[C---:B------:R-:W-:Y:S07]  /*3830*/  HMMA.16816.F32 R24, R28.reuse, R100, RZ ;  /* 0x000000641c18723c */ /* 0x040fee00000018ff */
[----:B------:R-:W-:Y:S01]  /*3840*/  LDSM.16.M88.4 R132, [R3] ;  /* 0x000000000384783b */ /* 0x000fe20000000200 */
[-C--:B------:R-:W-:Y:S07]  /*3850*/  HMMA.16816.F32 R28, R28, R102.reuse, RZ ;  /* 0x000000661c1c723c */ /* 0x080fee00000018ff */
[----:B------:R-:W-:Y:S01]  /*3860*/  LDSM.16.M88.4 R136, [R180+-0x4000] ;  /* 0xffc00000b488783b */ /* 0x000fe20000000200 */
[----:B------:R-:W-:Y:S07]  /*3870*/  HMMA.16816.F32 R32, R32, R102, RZ ;  /* 0x000000662020723c */ /* 0x000fee00000018ff */
[----:B------:R-:W4:Y:S01]  /*3880*/  LDSM.16.M88.4 R100, [R0+0x1000] ;  /* 0x001000000064783b */ /* 0x000f220000000200 */
[-C--:B---3--:R-:W-:Y:S08]  /*3890*/  HMMA.16816.F32 R4, R104, R108.reuse, R4 ;  /* 0x0000006c6804723c */ /* 0x088ff00000001804 */
[C---:B-1----:R-:W-:Y:S01]  /*38a0*/  HMMA.16816.F32 R8, R112.reuse, R108, R8 ;  /* 0x0000006c7008723c */ /* 0x042fe20000001808 */
[----:B------:R-:W-:Y:S07]  /*38b0*/  MOV R109, 0x20 ;  /* 0x00000020006d7802 */ /* 0x000fee0000000f00 */
[-C--:B------:R-:W-:Y:S08]  /*38c0*/  HMMA.16816.F32 R12, R112, R110.reuse, R12 ;  /* 0x0000006e700c723c */ /* 0x080ff0000000180c */
[C---:B------:R-:W-:Y:S08]  /*38d0*/  HMMA.16816.F32 R16, R104.reuse, R110, R16 ;  /* 0x0000006e6810723c */ /* 0x040ff00000001810 */
[-C--:B--2---:R-:W-:Y:S08]  /*38e0*/  HMMA.16816.F32 R20, R104, R116.reuse, R20 ;  /* 0x000000746814723c */ /* 0x084ff00000001814 */
[C---:B------:R-:W-:Y:S08]  /*38f0*/  HMMA.16816.F32 R24, R112.reuse, R116, R24 ;  /* 0x000000747018723c */ /* 0x040ff00000001818 */
[-C--:B------:R-:W-:Y:S03]  /*3900*/  HMMA.16816.F32 R28, R112, R118.reuse, R28 ;  /* 0x00000076701c723c */ /* 0x080fe6000000181c */
[----:B------:R-:W-:Y:S05]  /*3910*/  IADD3 R112, PT, PT, R192, R251, RZ ;  /* 0x000000fbc0707210 */ /* 0x000fea0007ffe0ff */
[----:B------:R-:W-:Y:S01]  /*3920*/  HMMA.16816.F32 R32, R104, R118, R32 ;  /* 0x000000766820723c */ /* 0x000fe20000001820 */
[----:B------:R-:W1:Y:S07]  /*3930*/  LDSM.16.M88.4 R104, [R3+0x1000] ;  /* 0x001000000368783b */ /* 0x000e6e0000000200 */
[-C--:B------:R-:W-:Y:S08]  /*3940*/  HMMA.16816.F32 R4, R120, R124.reuse, R4 ;  /* 0x0000007c7804723c */ /* 0x080ff00000001804 */
[C---:B----4-:R-:W-:Y:S08]  /*3950*/  HMMA.16816.F32 R8, R100.reuse, R124, R8 ;  /* 0x0000007c6408723c */ /* 0x050ff00000001808 */
[-C--:B------:R-:W-:Y:S08]  /*3960*/  HMMA.16816.F32 R12, R100, R126.reuse, R12 ;  /* 0x0000007e640c723c */ /* 0x080ff0000000180c */
[C---:B------:R-:W-:Y:S08]  /*3970*/  HMMA.16816.F32 R16, R120.reuse, R126, R16 ;  /* 0x0000007e7810723c */ /* 0x040ff00000001810 */
[-C--:B------:R-:W-:Y:S08]  /*3980*/  HMMA.16816.F32 R20, R120, R128.reuse, R20 ;  /* 0x000000807814723c */ /* 0x080ff00000001814 */
[C---:B------:R-:W-:Y:S04]  /*3990*/  HMMA.16816.F32 R24, R100.reuse, R128, R24 ;  /* 0x000000806418723c */ /* 0x040fe80000001818 */
[----:B------:R-:W-:Y:S02]  /*39a0*/  SEL R128, R109, 0xffffffe0, !P4 ;  /* 0xffffffe06d807807 */ /* 0x000fe40006000000 */
[----:B------:R-:W-:Y:S02]  /*39b0*/  MOV R109, 0x40 ;  /* 0x00000040006d7802 */ /* 0x000fe40000000f00 */
[-C--:B------:R-:W-:Y:S03]  /*39c0*/  HMMA.16816.F32 R28, R100, R130.reuse, R28 ;  /* 0x00000082641c723c */ /* 0x080fe6000000181c */
[----:B------:R-:W-:Y:S05]  /*39d0*/  SEL R118, R109, 0xffffffc0, !P3 ;  /* 0xffffffc06d767807 */ /* 0x000fea0005800000 */
        /* <DEDUP_REMOVED lines=8> */
[----:B------:R-:W1:Y:S01]  /*3a60*/  MUFU.TANH R202, R4 ;  /* 0x0000000400ca7308 */ /* 0x000e620000002400 */
        /* <DEDUP_REMOVED lines=11> */
[----:B-1----:R-:W-:Y:S01]  /*3b20*/  MOV R3, R202 ;  /* 0x000000ca00037202 */ /* 0x002fe20000000f00 */
[----:B------:R-:W-:Y:S01]  /*3b30*/  FMUL.FTZ R16, R16, UR15 ;  /* 0x0000000f10107c20 */ /* 0x000fe20008410000 */
[----:B------:R-:W-:Y:S01]  /*3b40*/  FMUL.FTZ R18, R18, UR15 ;  /* 0x0000000f12127c20 */ /* 0x000fe20008410000 */
[----:B------:R-:W-:Y:S01]  /*3b50*/  FMUL.FTZ R17, R17, UR15 ;  /* 0x0000000f11117c20 */ /* 0x000fe20008410000 */
[----:B------:R-:W-:Y:S05]  /*3b60*/  FMUL.FTZ R19, R19, UR15 ;  /* 0x0000000f13137c20 */ /* 0x000fea0008410000 */
[----:B------:R-:W-:Y:S10]  /*3b70*/  MUFU.TANH R214, R6 ;  /* 0x0000000600d67308 */ /* 0x000ff40000002400 */
[----:B------:R1:W-:Y:S01]  /*3b80*/  MUFU.TANH R181, R10 ;  /* 0x0000000a00b57308 */ /* 0x0003e20000002400 */
[----:B--2---:R-:W-:Y:S04]  /*3b90*/  @P6 LEA R8, R249, R247, 0x7 ;  /* 0x000000f7f9086211 */ /* 0x004fe800078e38ff */
[C---:B------:R-:W-:Y:S05]  /*3ba0*/  @P6 IADD3 R0, PT, PT, R8.reuse, 0x1, RZ ;  /* 0x0000000108006810 */ /* 0x040fea0007ffe0ff */
[----:B------:R2:W3:Y:S01]  /*3bb0*/  MUFU.TANH R212, R7 ;  /* 0x0000000700d47308 */ /* 0x0004e20000002400 */
[-C--:B------:R-:W-:Y:S02]  /*3bc0*/  @P6 ISETP.GE.AND P2, PT, R8, R189.reuse, PT ;  /* 0x000000bd0800620c */ /* 0x080fe40003f46270 */
[----:B------:R-:W-:Y:S02]  /*3bd0*/  @P6 ISETP.GE.AND P5, PT, R0, R189, PT ;  /* 0x000000bd0000620c */ /* 0x000fe40003fa6270 */
[----:B------:R-:W-:Y:S05]  /*3be0*/  @P6 FSEL R3, R202, -INF , !P2 ;  /* 0xff800000ca036808 */ /* 0x000fea0005000000 */
[----:B------:R4:W-:Y:S01]  /*3bf0*/  MUFU.TANH R123, R12 ;  /* 0x0000000c007b7308 */ /* 0x0009e20000002400 */
[----:B-1----:R-:W-:Y:S05]  /*3c00*/  FMUL.FTZ R10, R238, 1.4426950216293334961 ;  /* 0x3fb8aa3bee0a7820 */ /* 0x002fea0000410000 */
[----:B------:R-:W-:Y:S04]  /*3c10*/  FSEL R10, R10, RZ, P1 ;  /* 0x000000ff0a0a7208 */ /* 0x000fe80000800000 */
[----:B------:R1:W-:Y:S01]  /*3c20*/  MUFU.TANH R124, R9 ;  /* 0x00000009007c7308 */ /* 0x0003e20000002400 */
[----:B------:R-:W-:Y:S01]  /*3c30*/  FSETP.NEU.FTZ.AND P1, PT, R236, -INF , PT ;  /* 0xff800000ec00780b */ /* 0x000fe20003f3d000 */
[----:B--2---:R-:W2:Y:S01]  /*3c40*/  LDSM.16.M88.4 R4, [R180+-0x3800] ;  /* 0xffc80000b404783b */ /* 0x004ea20000000200 */
[----:B---3--:R-:W-:Y:S01]  /*3c50*/  MOV R0, R212 ;  /* 0x000000d400007202 */ /* 0x008fe20000000f00 */
[--C-:B------:R-:W-:Y:S01]  /*3c60*/  FFMA.FTZ R3, R3, UR14, -R10.reuse ;  /* 0x0000000e03037c23 */ /* 0x100fe2000801080a */
[----:B------:R-:W-:Y:S05]  /*3c70*/  @P6 FSEL R0, R212, -INF , !P5 ;  /* 0xff800000d4006808 */ /* 0x000fea0006800000 */
[----:B------:R3:W-:Y:S01]  /*3c80*/  MUFU.EX2 R227, R3 ;  /* 0x0000000300e37308 */ /* 0x0007e20000000800 */
[----:B----4-:R-:W-:Y:S09]  /*3c90*/  MOV R12, R214 ;  /* 0x000000d6000c7202 */ /* 0x010ff20000000f00 */
[----:B------:R4:W2:Y:S01]  /*3ca0*/  MUFU.TANH R137, R11 ;  /* 0x0000000b00897308 */ /* 0x0008a20000002400 */
[----:B------:R-:W-:Y:S01]  /*3cb0*/  @P6 FSEL R12, R214, -INF , !P2 ;  /* 0xff800000d60c6808 */ /* 0x000fe20005000000 */
[----:B-1----:R-:W-:Y:S08]  /*3cc0*/  FMUL.FTZ R9, R237, 1.4426950216293334961 ;  /* 0x3fb8aa3bed097820 */ /* 0x002ff00000410000 */
[----:B------:R1:W-:Y:S01]  /*3cd0*/  MUFU.TANH R120, R13 ;  /* 0x0000000d00787308 */ /* 0x0003e20000002400 */
[----:B------:R-:W-:Y:S02]  /*3ce0*/  FSEL R9, R9, RZ, P0 ;  /* 0x000000ff09097208 */ /* 0x000fe40000000000 */
[----:B------:R-:W-:Y:S07]  /*3cf0*/  FSETP.NEU.FTZ.AND P0, PT, R235, -INF , PT ;  /* 0xff800000eb00780b */ /* 0x000fee0003f1d000 */
[----:B------:R-:W-:Y:S01]  /*3d00*/  MUFU.TANH R131, R15 ;  /* 0x0000000f00837308 */ /* 0x000fe20000002400 */
[--C-:B---3--:R-:W-:Y:S01]  /*3d10*/  FFMA.FTZ R3, R12, UR14, -R9.reuse ;  /* 0x0000000e0c037c23 */ /* 0x108fe20008010809 */
[----:B------:R-:W-:Y:S01]  /*3d20*/  FFMA.FTZ R0, R0, UR14, -R9 ;  /* 0x0000000e00007c23 */ /* 0x000fe20008010809 */
[----:B----4-:R-:W-:Y:S02]  /*3d30*/  MOV R11, R205 ;  /* 0x000000cd000b7202 */ /* 0x010fe40000000f00 */
[----:B------:R-:W-:Y:S02]  /*3d40*/  @P6 FSEL R11, R205, -INF , !P5 ;  /* 0xff800000cd0b6808 */ /* 0x000fe40006800000 */
[----:B--2---:R-:W-:Y:S03]  /*3d50*/  MOV R12, R137 ;  /* 0x00000089000c7202 */ /* 0x004fe60000000f00 */
[----:B------:R-:W2:Y:S01]  /*3d60*/  MUFU.TANH R136, R14 ;  /* 0x0000000e00887308 */ /* 0x000ea20000002400 */
[----:B------:R-:W-:Y:S01]  /*3d70*/  @P6 FSEL R12, R137, -INF , !P5 ;  /* 0xff800000890c6808 */ /* 0x000fe20006800000 */
[----:B------:R-:W-:Y:S01]  /*3d80*/  FFMA.FTZ R11, R11, UR14, -R10 ;  /* 0x0000000e0b0b7c23 */ /* 0x000fe2000801080a */
[-C--:B------:R-:W-:Y:S07]  /*3d90*/  HMMA.16816.F32 R20, R132, R4.reuse, R20 ;  /* 0x000000048414723c */ /* 0x080fee0000001814 */
[----:B------:R3:W-:Y:S10]  /*3da0*/  MUFU.EX2 R234, R3 ;  /* 0x0000000300ea7308 */ /* 0x0007f40000000800 */
[----:B------:R4:W2:Y:S01]  /*3db0*/  MUFU.EX2 R233, R0 ;  /* 0x0000000000e97308 */ /* 0x0008a20000000800 */
[C---:B------:R-:W-:Y:S09]  /*3dc0*/  HMMA.16816.F32 R24, R104.reuse, R4, R24 ;  /* 0x000000046818723c */ /* 0x040ff20000001818 */
[----:B------:R2:W2:Y:S01]  /*3dd0*/  MUFU.EX2 R228, R11 ;  /* 0x0000000b00e47308 */ /* 0x0004a20000000800 */
[----:B------:R-:W-:Y:S09]  /*3de0*/  MOV R4, R125 ;  /* 0x0000007d00047202 */ /* 0x000ff20000000f00 */
[----:B------:R-:W-:Y:S01]  /*3df0*/  MUFU.TANH R204, R16 ;  /* 0x0000001000cc7308 */ /* 0x000fe20000002400 */
[----:B------:R-:W-:Y:S01]  /*3e00*/  MOV R5, R124 ;  /* 0x0000007c00057202 */ /* 0x000fe20000000f00 */
[-C--:B------:R-:W-:Y:S03]  /*3e10*/  HMMA.16816.F32 R28, R104, R6.reuse, R28 ;  /* 0x00000006681c723c */ /* 0x080fe6000000181c */
[----:B---3--:R-:W-:Y:S01]  /*3e20*/  FMUL.FTZ R3, R236, 1.4426950216293334961 ;  /* 0x3fb8aa3bec037820 */ /* 0x008fe20000410000 */
[----:B------:R-:W-:Y:S01]  /*3e30*/  @P6 FSEL R4, R125, -INF , !P2 ;  /* 0xff8000007d046808 */ /* 0x000fe20005000000 */
[----:B----4-:R-:W-:Y:S03]  /*3e40*/  FMUL.FTZ R0, R235, 1.4426950216293334961 ;  /* 0x3fb8aa3beb007820 */ /* 0x010fe60000410000 */
[----:B------:R-:W3:Y:S01]  /*3e50*/  MUFU.TANH R210, R18 ;  /* 0x0000001200d27308 */ /* 0x000ee20000002400 */
[----:B------:R-:W-:Y:S01]  /*3e60*/  @P6 FSEL R5, R124, -INF , !P5 ;  /* 0xff8000007c056808 */ /* 0x000fe20006800000 */
[----:B------:R-:W-:Y:S04]  /*3e70*/  HMMA.16816.F32 R32, R132, R6, R32 ;  /* 0x000000068420723c */ /* 0x000fe80000001820 */
[----:B------:R-:W-:Y:S01]  /*3e80*/  FSEL R3, R3, RZ, P1 ;  /* 0x000000ff03037208 */ /* 0x000fe20000800000 */
[----:B------:R-:W-:Y:S03]  /*3e90*/  FMUL.FTZ R20, R20, UR15 ;  /* 0x0000000f14147c20 */ /* 0x000fe60008410000 */
[----:B------:R-:W4:Y:S01]  /*3ea0*/  MUFU.TANH R203, R17 ;  /* 0x0000001100cb7308 */ /* 0x000f220000002400 */
[----:B------:R-:W-:Y:S01]  /*3eb0*/  FSEL R0, R0, RZ, P0 ;  /* 0x000000ff00007208 */ /* 0x000fe20000000000 */
[----:B------:R-:W-:Y:S01]  /*3ec0*/  FMUL.FTZ R21, R21, UR15 ;  /* 0x0000000f15157c20 */ /* 0x000fe20008410000 */
[--C-:B-1----:R-:W-:Y:S01]  /*3ed0*/  FFMA.FTZ R13, R4, UR14, -R3.reuse ;  /* 0x0000000e040d7c23 */ /* 0x102fe20008010803 */
[--C-:B------:R-:W-:Y:S01]  /*3ee0*/  FFMA.FTZ R4, R5, UR14, -R3.reuse ;  /* 0x0000000e05047c23 */ /* 0x100fe20008010803 */
[----:B--2---:R-:W-:Y:S01]  /*3ef0*/  MOV R11, R181 ;  /* 0x000000b5000b7202 */ /* 0x004fe20000000f00 */
[----:B------:R-:W-:Y:S01]  /*3f00*/  FMUL.FTZ R22, R22, UR15 ;  /* 0x0000000f16167c20 */ /* 0x000fe20008410000 */
[----:B------:R-:W-:Y:S03]  /*3f10*/  @P6 FSEL R11, R181, -INF , !P2 ;  /* 0xff800000b50b6808 */ /* 0x000fe60005000000 */
[----:B------:R1:W-:Y:S01]  /*3f20*/  MUFU.EX2 R182, R4 ;  /* 0x0000000400b67308 */ /* 0x0003e20000000800 */
[----:B------:R-:W-:Y:S01]  /*3f30*/  MOV R7, R136 ;  /* 0x0000008800077202 */ /* 0x000fe20000000f00 */
[----:B------:R-:W-:Y:S01]  /*3f40*/  FMUL.FTZ R23, R23, UR15 ;  /* 0x0000000f17177c20 */ /* 0x000fe20008410000 */
[----:B------:R-:W-:Y:S01]  /*3f50*/  MOV R6, R120 ;  /* 0x0000007800067202 */ /* 0x000fe20000000f00 */
[--C-:B------:R-:W-:Y:S01]  /*3f60*/  FFMA.FTZ R5, R11, UR14, -R0.reuse ;  /* 0x0000000e0b057c23 */ /* 0x100fe20008010800 */
[----:B---3--:R-:W-:Y:S05]  /*3f70*/  MOV R11, R210 ;  /* 0x000000d2000b7202 */ /* 0x008fea0000000f00 */
[----:B------:R-:W-:Y:S01]  /*3f80*/  MUFU.TANH R208, R19 ;  /* 0x0000001300d07308 */ /* 0x000fe20000002400 */
[----:B------:R-:W-:Y:S01]  /*3f90*/  FMUL.FTZ R25, R25, UR15 ;  /* 0x0000000f19197c20 */ /* 0x000fe20008410000 */
[----:B------:R-:W-:Y:S01]  /*3fa0*/  FMUL.FTZ R28, R28, UR15 ;  /* 0x0000000f1c1c7c20 */ /* 0x000fe20008410000 */
[----:B------:R-:W-:Y:S01]  /*3fb0*/  FMUL.FTZ R24, R24, UR15 ;  /* 0x0000000f18187c20 */ /* 0x000fe20008410000 */
[----:B------:R-:W-:Y:S01]  /*3fc0*/  FMUL.FTZ R29, R29, UR15 ;  /* 0x0000000f1d1d7c20 */ /* 0x000fe20008410000 */
[----:B------:R-:W-:Y:S01]  /*3fd0*/  FMUL.FTZ R27, R27, UR15 ;  /* 0x0000000f1b1b7c20 */ /* 0x000fe20008410000 */
[----:B------:R-:W-:Y:S01]  /*3fe0*/  FMUL.FTZ R32, R32, UR15 ;  /* 0x0000000f20207c20 */ /* 0x000fe20008410000 */
[----:B------:R-:W-:Y:S01]  /*3ff0*/  FMUL.FTZ R30, R30, UR15 ;  /* 0x0000000f1e1e7c20 */ /* 0x000fe20008410000 */
[--C-:B-1----:R-:W-:Y:S02]  /*4000*/  FFMA.FTZ R4, R12, UR14, -R0.reuse ;  /* 0x0000000e0c047c23 */ /* 0x102fe40008010800 */
[----:B------:R1:W-:Y:S01]  /*4010*/  MUFU.EX2 R188, R5 ;  /* 0x0000000500bc7308 */ /* 0x0003e20000000800 */
[----:B------:R-:W-:Y:S01]  /*4020*/  @P6 IADD3 R12, PT, PT, R8, 0x19, RZ ;  /* 0x00000019080c6810 */ /* 0x000fe20007ffe0ff */
[----:B------:R-:W-:Y:S01]  /*4030*/  FMUL.FTZ R26, R26, UR15 ;  /* 0x0000000f1a1a7c20 */ /* 0x000fe20008410000 */
[----:B------:R-:W-:Y:S07]  /*4040*/  FMUL.FTZ R31, R31, UR15 ;  /* 0x0000000f1f1f7c20 */ /* 0x000fee0008410000 */
[----:B------:R2:W-:Y:S01]  /*4050*/  MUFU.EX2 R187, R4 ;  /* 0x0000000400bb7308 */ /* 0x0005e20000000800 */
[----:B------:R-:W-:Y:S01]  /*4060*/  FMUL.FTZ R33, R33, UR15 ;  /* 0x0000000f21217c20 */ /* 0x000fe20008410000 */
[----:B------:R-:W-:Y:S01]  /*4070*/  FMUL.FTZ R34, R34, UR15 ;  /* 0x0000000f22227c20 */ /* 0x000fe20008410000 */
[----:B------:R-:W-:Y:S07]  /*4080*/  FMUL.FTZ R35, R35, UR15 ;  /* 0x0000000f23237c20 */ /* 0x000fee0008410000 */
[----:B------:R-:W-:Y:S01]  /*4090*/  MUFU.TANH R201, R20 ;  /* 0x0000001400c97308 */ /* 0x000fe20000002400 */
[----:B------:R-:W-:Y:S02]  /*40a0*/  IADD3 R104, PT, PT, R175, R128, RZ ;  /* 0x00000080af687210 */ /* 0x000fe40007ffe0ff */
[C---:B-1----:R-:W-:Y:S07]  /*40b0*/  @P6 IADD3 R5, PT, PT, R8.reuse, 0x9, RZ ;  /* 0x0000000908056810 */ /* 0x042fee0007ffe0ff */
[----:B------:R-:W-:Y:S01]  /*40c0*/  MUFU.TANH R200, R21 ;  /* 0x0000001500c87308 */ /* 0x000fe20000002400 */
[----:B--2---:R-:W-:Y:S02]  /*40d0*/  @P6 IADD3 R4, PT, PT, R8, 0x8, RZ ;  /* 0x0000000808046810 */ /* 0x004fe40007ffe0ff */
[-C--:B------:R-:W-:Y:S02]  /*40e0*/  @P6 ISETP.GE.AND P1, PT, R5, R189.reuse, PT ;  /* 0x000000bd0500620c */ /* 0x080fe40003f26270 */
[----:B------:R-:W-:Y:S02]  /*40f0*/  @P6 ISETP.GE.AND P0, PT, R4, R189, PT ;  /* 0x000000bd0400620c */ /* 0x000fe40003f06270 */
[----:B------:R-:W-:Y:S03]  /*4100*/  MOV R5, R123 ;  /* 0x0000007b00057202 */ /* 0x000fe60000000f00 */
[----:B------:R-:W-:Y:S01]  /*4110*/  MUFU.TANH R207, R22 ;  /* 0x0000001600cf7308 */ /* 0x000fe20000002400 */
[----:B------:R-:W-:Y:S02]  /*4120*/  @P6 FSEL R5, R123, -INF , !P0 ;  /* 0xff8000007b056808 */ /* 0x000fe40004000000 */
[----:B------:R-:W-:Y:S02]  /*4130*/  MOV R4, R131 ;  /* 0x0000008300047202 */ /* 0x000fe40000000f00 */
[----:B------:R-:W-:Y:S01]  /*4140*/  @P6 FSEL R4, R131, -INF , !P1 ;  /* 0xff80000083046808 */ /* 0x000fe20004800000 */
[--C-:B------:R-:W-:Y:S01]  /*4150*/  FFMA.FTZ R5, R5, UR14, -R3.reuse ;  /* 0x0000000e05057c23 */ /* 0x100fe20008010803 */
[----:B------:R-:W-:Y:S03]  /*4160*/  @P6 FSEL R7, R136, -INF , !P0 ;  /* 0xff80000088076808 */ /* 0x000fe60004000000 */
[----:B------:R-:W1:Y:S01]  /*4170*/  MUFU.TANH R206, R23 ;  /* 0x0000001700ce7308 */ /* 0x000e620000002400 */
[----:B------:R-:W-:Y:S01]  /*4180*/  @P6 FSEL R6, R120, -INF , !P1 ;  /* 0xff80000078066808 */ /* 0x000fe20004800000 */
[--C-:B------:R-:W-:Y:S01]  /*4190*/  FFMA.FTZ R4, R4, UR14, -R0.reuse ;  /* 0x0000000e04047c23 */ /* 0x100fe20008010800 */
[----:B------:R-:W-:Y:S03]  /*41a0*/  @P6 FSEL R11, R210, -INF , !P0 ;  /* 0xff800000d20b6808 */ /* 0x000fe60004000000 */
[----:B------:R-:W-:Y:S04]  /*41b0*/  FFMA.FTZ R6, R6, UR14, -R3 ;  /* 0x0000000e06067c23 */ /* 0x000fe80008010803 */
[----:B------:R2:W-:Y:S10]  /*41c0*/  MUFU.EX2 R134, R5 ;  /* 0x0000000500867308 */ /* 0x0005f40000000800 */
[----:B------:R3:W-:Y:S10]  /*41d0*/  MUFU.EX2 R185, R4 ;  /* 0x0000000400b97308 */ /* 0x0007f40000000800 */
[----:B------:R1:W-:Y:S10]  /*41e0*/  MUFU.EX2 R133, R6 ;  /* 0x0000000600857308 */ /* 0x0003f40000000800 */
[----:B------:R1:W-:Y:S01]  /*41f0*/  MUFU.EX2 R183, R13 ;  /* 0x0000000d00b77308 */ /* 0x0003e20000000800 */
[----:B--2---:R-:W-:Y:S01]  /*4200*/  FFMA.FTZ R5, R7, UR14, -R0 ;  /* 0x0000000e07057c23 */ /* 0x004fe20008010800 */
[----:B----4-:R-:W-:Y:S08]  /*4210*/  MOV R7, R203 ;  /* 0x000000cb00077202 */ /* 0x010ff00000000f00 */
[----:B------:R-:W-:Y:S01]  /*4220*/  MUFU.TANH R115, R25 ;  /* 0x0000001900737308 */ /* 0x000fe20000002400 */
[----:B------:R-:W-:Y:S02]  /*4230*/  @P6 FSEL R7, R203, -INF , !P1 ;  /* 0xff800000cb076808 */ /* 0x000fe40004800000 */
[----:B---3--:R-:W-:Y:S02]  /*4240*/  @P6 IADD3 R4, PT, PT, R8, 0x10, RZ ;  /* 0x0000001008046810 */ /* 0x008fe40007ffe0ff */
[----:B-1----:R-:W-:Y:S05]  /*4250*/  MOV R6, R204 ;  /* 0x000000cc00067202 */ /* 0x002fea0000000f00 */
[----:B------:R1:W-:Y:S01]  /*4260*/  MUFU.EX2 R186, R5 ;  /* 0x0000000500ba7308 */ /* 0x0003e20000000800 */
[-C--:B------:R-:W-:Y:S01]  /*4270*/  @P6 ISETP.GE.AND P2, PT, R4, R189.reuse, PT ;  /* 0x000000bd0400620c */ /* 0x080fe20003f46270 */
[--C-:B------:R-:W-:Y:S01]  /*4280*/  FFMA.FTZ R13, R7, UR14, -R10.reuse ;  /* 0x0000000e070d7c23 */ /* 0x100fe2000801080a */
[----:B------:R-:W-:Y:S07]  /*4290*/  @P6 IADD3 R4, PT, PT, R8, 0x18, RZ ;  /* 0x0000001808046810 */ /* 0x000fee0007ffe0ff */
[----:B------:R-:W-:Y:S01]  /*42a0*/  MUFU.TANH R114, R28 ;  /* 0x0000001c00727308 */ /* 0x000fe20000002400 */
[----:B------:R-:W-:Y:S02]  /*42b0*/  @P6 FSEL R6, R204, -INF , !P0 ;  /* 0xff800000cc066808 */ /* 0x000fe40004000000 */
[-C--:B------:R-:W-:Y:S02]  /*42c0*/  @P6 ISETP.GE.AND P0, PT, R4, R189.reuse, PT ;  /* 0x000000bd0400620c */ /* 0x080fe40003f06270 */
[----:B------:R-:W-:Y:S02]  /*42d0*/  F2FP.F16.F32.PACK_AB R4, R233, R234 ;  /* 0x000000eae904723e */ /* 0x000fe400000000ff */
[----:B------:R-:W-:Y:S03]  /*42e0*/  MOV R7, R206 ;  /* 0x000000ce00077202 */ /* 0x000fe60000000f00 */
[----:B------:R-:W2:Y:S01]  /*42f0*/  MUFU.TANH R116, R24 ;  /* 0x0000001800747308 */ /* 0x000ea20000002400 */
[----:B-1----:R-:W-:Y:S01]  /*4300*/  @P6 IADD3 R5, PT, PT, R8, 0x11, RZ ;  /* 0x0000001108056810 */ /* 0x002fe20007ffe0ff */
[----:B------:R1:W-:Y:S01]  /*4310*/  STS [R196+0x400], R4 ;  /* 0x00040004c4007388 */ /* 0x0003e20000000800 */
[----:B------:R-:W-:Y:S02]  /*4320*/  MOV R8, R208 ;  /* 0x000000d000087202 */ /* 0x000fe40000000f00 */
[----:B------:R-:W-:Y:S02]  /*4330*/  @P6 ISETP.GE.AND P5, PT, R5, R189, PT ;  /* 0x000000bd0500620c */ /* 0x000fe40003fa6270 */
[----:B------:R-:W-:Y:S03]  /*4340*/  F2FP.F16.F32.PACK_AB R5, R228, R227 ;  /* 0x000000e3e405723e */ /* 0x000fe600000000ff */
[----:B------:R-:W-:Y:S01]  /*4350*/  MUFU.TANH R113, R29 ;  /* 0x0000001d00717308 */ /* 0x000fe20000002400 */
[----:B------:R-:W-:Y:S02]  /*4360*/  @P6 FSEL R8, R208, -INF , !P1 ;  /* 0xff800000d0086808 */ /* 0x000fe40004800000 */
[----:B------:R-:W-:Y:S01]  /*4370*/  @P6 ISETP.GE.AND P1, PT, R12, R189, PT ;  /* 0x000000bd0c00620c */ /* 0x000fe20003f26270 */
[----:B------:R3:W-:Y:S01]  /*4380*/  STS [R196], R5 ;  /* 0x00000005c4007388 */ /* 0x0007e20000000800 */
[--C-:B------:R-:W-:Y:S01]  /*4390*/  FFMA.FTZ R12, R6, UR14, -R10.reuse ;  /* 0x0000000e060c7c23 */ /* 0x100fe2000801080a */
[----:B------:R-:W-:Y:S02]  /*43a0*/  MOV R6, R207 ;  /* 0x000000cf00067202 */ /* 0x000fe40000000f00 */
[----:B------:R-:W-:Y:S02]  /*43b0*/  @P6 FSEL R6, R207, -INF , !P2 ;  /* 0xff800000cf066808 */ /* 0x000fe40005000000 */
[----:B------:R4:W-:Y:S01]  /*43c0*/  MUFU.EX2 R217, R12 ;  /* 0x0000000c00d97308 */ /* 0x0009e20000000800 */
[----:B------:R-:W-:Y:S09]  /*43d0*/  @P6 FSEL R7, R206, -INF , !P5 ;  /* 0xff800000ce076808 */ /* 0x000ff20006800000 */
[----:B------:R-:W3:Y:S01]  /*43e0*/  MUFU.TANH R121, R27 ;  /* 0x0000001b00797308 */ /* 0x000ee20000002400 */
[----:B-1----:R-:W-:Y:S02]  /*43f0*/  MOV R4, R201 ;  /* 0x000000c900047202 */ /* 0x002fe40000000f00 */
[----:B------:R-:W-:Y:S07]  /*4400*/  @P6 FSEL R4, R201, -INF , !P2 ;  /* 0xff800000c9046808 */ /* 0x000fee0005000000 */
[----:B------:R-:W-:Y:S01]  /*4410*/  MUFU.TANH R195, R32 ;  /* 0x0000002000c37308 */ /* 0x000fe20000002400 */
[--C-:B----4-:R-:W-:Y:S01]  /*4420*/  FFMA.FTZ R12, R11, UR14, -R9.reuse ;  /* 0x0000000e0b0c7c23 */ /* 0x110fe20008010809 */
[--C-:B------:R-:W-:Y:S01]  /*4430*/  FFMA.FTZ R11, R8, UR14, -R9.reuse ;  /* 0x0000000e080b7c23 */ /* 0x100fe20008010809 */
[----:B--2---:R-:W-:Y:S01]  /*4440*/  MOV R8, R116 ;  /* 0x0000007400087202 */ /* 0x004fe20000000f00 */
[--C-:B------:R-:W-:Y:S01]  /*4450*/  FFMA.FTZ R4, R4, UR14, -R10.reuse ;  /* 0x0000000e04047c23 */ /* 0x100fe2000801080a */
[----:B------:R-:W-:Y:S02]  /*4460*/  @P6 FSEL R8, R116, -INF , !P2 ;  /* 0xff80000074086808 */ /* 0x000fe40005000000 */
[----:B---3--:R-:W-:Y:S03]  /*4470*/  MOV R5, R200 ;  /* 0x000000c800057202 */ /* 0x008fe60000000f00 */
[----:B------:R1:W-:Y:S01]  /*4480*/  MUFU.EX2 R215, R4 ;  /* 0x0000000400d77308 */ /* 0x0003e20000000800 */
[----:B------:R-:W-:Y:S09]  /*4490*/  @P6 FSEL R5, R200, -INF , !P5 ;  /* 0xff800000c8056808 */ /* 0x000ff20006800000 */
[----:B------:R2:W-:Y:S01]  /*44a0*/  MUFU.EX2 R225, R11 ;  /* 0x0000000b00e17308 */ /* 0x0005e20000000800 */
[----:B------:R-:W-:Y:S09]  /*44b0*/  FFMA.FTZ R5, R5, UR14, -R10 ;  /* 0x0000000e05057c23 */ /* 0x000ff2000801080a */
[----:B------:R3:W4:Y:S10]  /*44c0*/  MUFU.EX2 R216, R13 ;  /* 0x0000000d00d87308 */ /* 0x0007340000000800 */
[----:B------:R4:W-:Y:S01]  /*44d0*/  MUFU.EX2 R213, R5 ;  /* 0x0000000500d57308 */ /* 0x0009e20000000800 */
[----:B-1----:R-:W-:Y:S09]  /*44e0*/  FFMA.FTZ R4, R6, UR14, -R9 ;  /* 0x0000000e06047c23 */ /* 0x002ff20008010809 */
[----:B------:R-:W1:Y:S01]  /*44f0*/  MUFU.TANH R119, R30 ;  /* 0x0000001e00777308 */ /* 0x000e620000002400 */
[----:B--2---:R-:W-:Y:S02]  /*4500*/  MOV R11, R115 ;  /* 0x00000073000b7202 */ /* 0x004fe40000000f00 */
[----:B------:R-:W-:Y:S02]  /*4510*/  @P6 FSEL R11, R115, -INF , !P5 ;  /* 0xff800000730b6808 */ /* 0x000fe40006800000 */
[----:B---3--:R-:W-:Y:S05]  /*4520*/  MOV R13, R121 ;  /* 0x00000079000d7202 */ /* 0x008fea0000000f00 */
[----:B------:R2:W-:Y:S01]  /*4530*/  MUFU.EX2 R224, R4 ;  /* 0x0000000400e07308 */ /* 0x0005e20000000800 */
[----:B------:R-:W-:Y:S01]  /*4540*/  FFMA.FTZ R6, R11, UR14, -R3 ;  /* 0x0000000e0b067c23 */ /* 0x000fe20008010803 */
[----:B----4-:R-:W-:Y:S01]  /*4550*/  FFMA.FTZ R5, R7, UR14, -R9 ;  /* 0x0000000e07057c23 */ /* 0x010fe20008010809 */
[--C-:B------:R-:W-:Y:S01]  /*4560*/  FFMA.FTZ R7, R8, UR14, -R3.reuse ;  /* 0x0000000e08077c23 */ /* 0x100fe20008010803 */
[----:B------:R-:W-:Y:S06]  /*4570*/  @P6 FSEL R13, R121, -INF , !P5 ;  /* 0xff800000790d6808 */ /* 0x000fec0006800000 */
[----:B------:R3:W-:Y:S01]  /*4580*/  MUFU.EX2 R129, R6 ;  /* 0x0000000600817308 */ /* 0x0007e20000000800 */
[----:B------:R-:W-:Y:S09]  /*4590*/  ISETP.NE.AND P5, PT, R198, RZ, PT ;  /* 0x000000ffc600720c */ /* 0x000ff20003fa5270 */
[----:B------:R4:W-:Y:S01]  /*45a0*/  MUFU.EX2 R222, R5 ;  /* 0x0000000500de7308 */ /* 0x0009e20000000800 */
[----:B-1----:R-:W-:Y:S02]  /*45b0*/  MOV R14, R119 ;  /* 0x00000077000e7202 */ /* 0x002fe40000000f00 */
[----:B------:R-:W-:Y:S07]  /*45c0*/  @P6 FSEL R14, R119, -INF , !P0 ;  /* 0xff800000770e6808 */ /* 0x000fee0004000000 */
[----:B------:R-:W-:Y:S01]  /*45d0*/  MUFU.TANH R122, R26 ;  /* 0x0000001a007a7308 */ /* 0x000fe20000002400 */
[----:B--2---:R-:W-:Y:S02]  /*45e0*/  MOV R4, R114 ;  /* 0x0000007200047202 */ /* 0x004fe40000000f00 */
[----:B------:R-:W-:Y:S01]  /*45f0*/  @P6 FSEL R4, R114, -INF , !P0 ;  /* 0xff80000072046808 */ /* 0x000fe20004000000 */
[----:B---3--:R-:W-:Y:S04]  /*4600*/  FFMA.FTZ R6, R13, UR14, -R0 ;  /* 0x0000000e0d067c23 */ /* 0x008fe80008010800 */
[--C-:B------:R-:W-:Y:S01]  /*4610*/  FFMA.FTZ R11, R4, UR14, -R3.reuse ;  /* 0x0000000e040b7c23 */ /* 0x100fe20008010803 */
[----:B------:R-:W-:Y:S01]  /*4620*/  MOV R4, R195 ;  /* 0x000000c300047202 */ /* 0x000fe20000000f00 */
[----:B------:R-:W1:Y:S01]  /*4630*/  MUFU.TANH R117, R31 ;  /* 0x0000001f00757308 */ /* 0x000e620000002400 */
[----:B----4-:R-:W-:Y:S02]  /*4640*/  MOV R5, R113 ;  /* 0x0000007100057202 */ /* 0x010fe40000000f00 */
[----:B------:R-:W-:Y:S02]  /*4650*/  @P6 FSEL R5, R113, -INF , !P1 ;  /* 0xff80000071056808 */ /* 0x000fe40004800000 */
[----:B------:R-:W-:Y:S03]  /*4660*/  @P6 FSEL R4, R195, -INF , !P0 ;  /* 0xff800000c3046808 */ /* 0x000fe60004000000 */
[----:B------:R-:W-:Y:S02]  /*4670*/  FFMA.FTZ R3, R5, UR14, -R3 ;  /* 0x0000000e05037c23 */ /* 0x000fe40008010803 */
[----:B------:R-:W2:Y:S10]  /*4680*/  MUFU.TANH R194, R33 ;  /* 0x0000002100c27308 */ /* 0x000eb40000002400 */
[----:B------:R3:W-:Y:S01]  /*4690*/  MUFU.EX2 R126, R3 ;  /* 0x00000003007e7308 */ /* 0x0007e20000000800 */
[----:B-1----:R-:W-:Y:S02]  /*46a0*/  MOV R8, R117 ;  /* 0x0000007500087202 */ /* 0x002fe40000000f00 */
[----:B------:R-:W-:Y:S07]  /*46b0*/  @P6 FSEL R8, R117, -INF , !P1 ;  /* 0xff80000075086808 */ /* 0x000fee0004800000 */
[----:B------:R-:W1:Y:S01]  /*46c0*/  MUFU.TANH R199, R34 ;  /* 0x0000002200c77308 */ /* 0x000e620000002400 */
[----:B--2---:R-:W-:Y:S09]  /*46d0*/  MOV R5, R194 ;  /* 0x000000c200057202 */ /* 0x004ff20000000f00 */
[----:B------:R2:W4:Y:S01]  /*46e0*/  MUFU.EX2 R226, R12 ;  /* 0x0000000c00e27308 */ /* 0x0005220000000800 */
[----:B------:R-:W-:Y:S01]  /*46f0*/  @P6 FSEL R5, R194, -INF , !P1 ;  /* 0xff800000c2056808 */ /* 0x000fe20004800000 */
[--C-:B---3--:R-:W-:Y:S01]  /*4700*/  FFMA.FTZ R3, R4, UR14, -R10.reuse ;  /* 0x0000000e04037c23 */ /* 0x108fe2000801080a */
[----:B------:R-:W-:Y:S07]  /*4710*/  F2FP.F16.F32.PACK_AB R4, R216, R217 ;  /* 0x000000d9d804723e */ /* 0x000fee00000000ff */
[----:B------:R1:W-:Y:S01]  /*4720*/  MUFU.EX2 R138, R6 ;  /* 0x00000006008a7308 */ /* 0x0003e20000000800 */
[----:B------:R-:W-:Y:S01]  /*4730*/  FFMA.FTZ R10, R5, UR14, -R10 ;  /* 0x0000000e050a7c23 */ /* 0x000fe2000801080a */
[----:B------:R-:W-:Y:S08]  /*4740*/  F2FP.F16.F32.PACK_AB R5, R187, R188 ;  /* 0x000000bcbb05723e */ /* 0x000ff000000000ff */
[----:B------:R4:W-:Y:S01]  /*4750*/  MUFU.EX2 R211, R3 ;  /* 0x0000000300d37308 */ /* 0x0009e20000000800 */
[----:B------:R3:W-:Y:S09]  /*4760*/  STS [R184], R4 ;  /* 0x00000004b8007388 */ /* 0x0007f20000000800 */
[----:B------:R4:W-:Y:S01]  /*4770*/  MUFU.EX2 R127, R11 ;  /* 0x0000000b007f7308 */ /* 0x0009e20000000800 */
[----:B--2---:R-:W-:Y:S09]  /*4780*/  MOV R12, R122 ;  /* 0x0000007a000c7202 */ /* 0x004ff20000000f00 */
[----:B------:R2:W-:Y:S01]  /*4790*/  MUFU.EX2 R130, R7 ;  /* 0x0000000700827308 */ /* 0x0005e20000000800 */
[----:B------:R-:W-:Y:S02]  /*47a0*/  @P6 FSEL R12, R122, -INF , !P2 ;  /* 0xff8000007a0c6808 */ /* 0x000fe40005000000 */
[----:B-1----:R-:W-:Y:S07]  /*47b0*/  MOV R6, R199 ;  /* 0x000000c700067202 */ /* 0x002fee0000000f00 */
[----:B------:R-:W1:Y:S01]  /*47c0*/  MUFU.TANH R197, R35 ;  /* 0x0000002300c57308 */ /* 0x000e620000002400 */
[----:B------:R-:W-:Y:S02]  /*47d0*/  @P6 FSEL R6, R199, -INF , !P0 ;  /* 0xff800000c7066808 */ /* 0x000fe40004000000 */
[----:B----4-:R-:W-:Y:S01]  /*47e0*/  F2FP.F16.F32.PACK_AB R3, R225, R226 ;  /* 0x000000e2e103723e */ /* 0x010fe200000000ff */
[--C-:B------:R-:W-:Y:S04]  /*47f0*/  FFMA.FTZ R11, R14, UR14, -R0.reuse ;  /* 0x0000000e0e0b7c23 */ /* 0x100fe80008010800 */
[----:B------:R4:W-:Y:S02]  /*4800*/  STS [R184+0x400], R3 ;  /* 0x00040003b8007388 */ /* 0x0009e40000000800 */
[----:B------:R-:W4:Y:S01]  /*4810*/  MUFU.EX2 R209, R10 ;  /* 0x0000000a00d17308 */ /* 0x000f220000000800 */
[--C-:B--2---:R-:W-:Y:S01]  /*4820*/  FFMA.FTZ R7, R12, UR14, -R0.reuse ;  /* 0x0000000e0c077c23 */ /* 0x104fe20008010800 */
[----:B------:R-:W-:Y:S01]  /*4830*/  FFMA.FTZ R0, R8, UR14, -R0 ;  /* 0x0000000e08007c23 */ /* 0x000fe20008010800 */
[--C-:B------:R-:W-:Y:S01]  /*4840*/  FFMA.FTZ R8, R6, UR14, -R9.reuse ;  /* 0x0000000e06087c23 */ /* 0x100fe20008010809 */
[----:B------:R-:W-:Y:S01]  /*4850*/  F2FP.F16.F32.PACK_AB R6, R182, R183 ;  /* 0x000000b7b606723e */ /* 0x000fe200000000ff */
[----:B------:R2:W-:Y:S05]  /*4860*/  STS [R196+0x1400], R5 ;  /* 0x00140005c4007388 */ /* 0x0005ea0000000800 */
[----:B------:R1:W2:Y:S01]  /*4870*/  MUFU.EX2 R139, R7 ;  /* 0x00000007008b7308 */ /* 0x0002a20000000800 */
[----:B---3--:R-:W-:Y:S01]  /*4880*/  F2FP.F16.F32.PACK_AB R4, R213, R215 ;  /* 0x000000d7d504723e */ /* 0x008fe200000000ff */
[----:B------:R3:W-:Y:S08]  /*4890*/  STS [R196+0x1000], R6 ;  /* 0x00100006c4007388 */ /* 0x0007f00000000800 */
[----:B------:R2:W-:Y:S10]  /*48a0*/  MUFU.EX2 R132, R0 ;  /* 0x0000000000847308 */ /* 0x0005f40000000800 */
[----:B------:R-:W-:Y:S10]  /*48b0*/  MUFU.EX2 R219, R8 ;  /* 0x0000000800db7308 */ /* 0x000ff40000000800 */
[----:B------:R-:W-:Y:S01]  /*48c0*/  MUFU.EX2 R135, R11 ;  /* 0x0000000b00877308 */ /* 0x000fe20000000800 */
[----:B-1----:R-:W-:Y:S02]  /*48d0*/  MOV R7, R197 ;  /* 0x000000c500077202 */ /* 0x002fe40000000f00 */
[----:B------:R-:W-:Y:S02]  /*48e0*/  @P6 FSEL R7, R197, -INF , !P1 ;  /* 0xff800000c5076808 */ /* 0x000fe40004800000 */
[----:B----4-:R-:W-:Y:S02]  /*48f0*/  F2FP.F16.F32.PACK_AB R3, R222, R224 ;  /* 0x000000e0de03723e */ /* 0x010fe400000000ff */
[----:B--2---:R-:W-:Y:S01]  /*4900*/  F2FP.F16.F32.PACK_AB R0, R209, R211 ;  /* 0x000000d3d100723e */ /* 0x004fe200000000ff */
[----:B------:R-:W-:Y:S01]  /*4910*/  FFMA.FTZ R9, R7, UR14, -R9 ;  /* 0x0000000e07097c23 */ /* 0x000fe20008010809 */
[----:B------:R-:W-:Y:S03]  /*4920*/  F2FP.F16.F32.PACK_AB R5, R185, R186 ;  /* 0x000000bab905723e */ /* 0x000fe600000000ff */
[----:B------:R-:W1:Y:S01]  /*4930*/  MUFU.EX2 R218, R9 ;  /* 0x0000000900da7308 */ /* 0x000e620000000800 */
[----:B---3--:R-:W-:Y:S01]  /*4940*/  F2FP.F16.F32.PACK_AB R6, R133, R134 ;  /* 0x000000868506723e */ /* 0x008fe200000000ff */
[----:B------:R2:W-:Y:S04]  /*4950*/  STS [R184+0x1400], R5 ;  /* 0x00140005b8007388 */ /* 0x0005e80000000800 */
[----:B------:R3:W-:Y:S04]  /*4960*/  STS [R184+0x1000], R6 ;  /* 0x00100006b8007388 */ /* 0x0007e80000000800 */
[----:B------:R1:W-:Y:S04]  /*4970*/  STS [R192], R4 ;  /* 0x00000004c0007388 */ /* 0x0003e80000000800 */
[----:B------:R4:W-:Y:S04]  /*4980*/  STS [R192+0x400], R3 ;  /* 0x00040003c0007388 */ /* 0x0009e80000000800 */
[----:B------:R4:W-:Y:S01]  /*4990*/  STS [R112], R0 ;  /* 0x0000000070007388 */ /* 0x0009e20000000800 */
[----:B--2---:R-:W-:Y:S02]  /*49a0*/  F2FP.F16.F32.PACK_AB R5, R138, R139 ;  /* 0x0000008b8a05723e */ /* 0x004fe400000000ff */
[----:B---3--:R-:W-:Y:S02]  /*49b0*/  F2FP.F16.F32.PACK_AB R6, R129, R130 ;  /* 0x000000828106723e */ /* 0x008fe400000000ff */
[----:B-1----:R-:W-:Y:S02]  /*49c0*/  F2FP.F16.F32.PACK_AB R4, R218, R219 ;  /* 0x000000dbda04723e */ /* 0x002fe400000000ff */
[----:B----4-:R-:W-:Y:S03]  /*49d0*/  F2FP.F16.F32.PACK_AB R3, R126, R127 ;  /* 0x0000007f7e03723e */ /* 0x010fe600000000ff */
[----:B------:R-:W-:Y:S01]  /*49e0*/  STS [R112+0x400], R4 ;  /* 0x0004000470007388 */ /* 0x000fe20000000800 */
[----:B------:R-:W-:Y:S03]  /*49f0*/  F2FP.F16.F32.PACK_AB R0, R132, R135 ;  /* 0x000000878400723e */ /* 0x000fe600000000ff */
[----:B------:R-:W-:Y:S04]  /*4a00*/  STS [R192+0x1000], R6 ;  /* 0x00100006c0007388 */ /* 0x000fe80000000800 */
[----:B------:R-:W-:Y:S04]  /*4a10*/  STS [R192+0x1400], R5 ;  /* 0x00140005c0007388 */ /* 0x000fe80000000800 */
[----:B------:R-:W-:Y:S04]  /*4a20*/  STS [R112+0x1000], R3 ;  /* 0x0010000370007388 */ /* 0x000fe80000000800 */
[----:B------:R1:W-:Y:S04]  /*4a30*/  STS [R112+0x1400], R0 ;  /* 0x0014000070007388 */ /* 0x0003e80000000800 */
[----:B------:R-:W2:Y:S08]  /*4a40*/  LDSM.16.M88.4 R32, [R175+0x4000] ;  /* 0x00400000af20783b */ /* 0x000eb00000000200 */
[----:B------:R-:W3:Y:S08]  /*4a50*/  LDSM.16.M88.4 R28, [R175+0x5000] ;  /* 0x00500000af1c783b */ /* 0x000ef00000000200 */
[----:B------:R-:W4:Y:S01]  /*4a60*/  LDSM.16.M88.4 R100, [R104+0x4000] ;  /* 0x004000006864783b */ /* 0x000f220000000200 */
[----:B-1----:R-:W-:Y:S07]  /*4a70*/  IADD3 R0, PT, PT, R175, R118, RZ ;  /* 0x00000076af007210 */ /* 0x002fee0007ffe0ff */
[----:B------:R-:W1:Y:S01]  /*4a80*/  LDSM.16.M88.4 R104, [R104+0x5000] ;  /* 0x005000006868783b */ /* 0x000e620000000200 */
[-C--:B--2---:R-:W-:Y:S08]  /*4a90*/  HMMA.16816.F32 R4, R32, R140.reuse, RZ ;  /* 0x0000008c2004723c */ /* 0x084ff000000018ff */
[C---:B---3--:R-:W-:Y:S08]  /*4aa0*/  HMMA.16816.F32 R8, R28.reuse, R140, RZ ;  /* 0x0000008c1c08723c */ /* 0x048ff000000018ff */
[-C--:B------:R-:W-:Y:S08]  /*4ab0*/  HMMA.16816.F32 R12, R28, R142.reuse, RZ ;  /* 0x0000008e1c0c723c */ /* 0x080ff000000018ff */
[C---:B------:R-:W-:Y:S08]  /*4ac0*/  HMMA.16816.F32 R16, R32.reuse, R142, RZ ;  /* 0x0000008e2010723c */ /* 0x040ff000000018ff */
[-C--:B------:R-:W-:Y:S08]  /*4ad0*/  HMMA.16816.F32 R20, R32, R144.reuse, RZ ;  /* 0x000000902014723c */ /* 0x080ff000000018ff */
[C---:B------:R-:W-:Y:S08]  /*4ae0*/  HMMA.16816.F32 R24, R28.reuse, R144, RZ ;  /* 0x000000901c18723c */ /* 0x040ff000000018ff */
[-C--:B------:R-:W-:Y:S08]  /*4af0*/  HMMA.16816.F32 R28, R28, R146.reuse, RZ ;  /* 0x000000921c1c723c */ /* 0x080ff000000018ff */
[----:B------:R-:W-:Y:S08]  /*4b00*/  HMMA.16816.F32 R32, R32, R146, RZ ;  /* 0x000000922020723c */ /* 0x000ff000000018ff */
[-C--:B----4-:R-:W-:Y:S08]  /*4b10*/  HMMA.16816.F32 R4, R100, R148.reuse, R4 ;  /* 0x000000946404723c */ /* 0x090ff00000001804 */
[C---:B-1----:R-:W-:Y:S08]  /*4b20*/  HMMA.16816.F32 R8, R104.reuse, R148, R8 ;  /* 0x000000946808723c */ /* 0x042ff00000001808 */
[-C--:B------:R-:W-:Y:S08]  /*4b30*/  HMMA.16816.F32 R12, R104, R150.reuse, R12 ;  /* 0x00000096680c723c */ /* 0x080ff0000000180c */
[C---:B------:R-:W-:Y:S08]  /*4b40*/  HMMA.16816.F32 R16, R100.reuse, R150, R16 ;  /* 0x000000966410723c */ /* 0x040ff00000001810 */
[-C--:B------:R-:W-:Y:S08]  /*4b50*/  HMMA.16816.F32 R20, R100, R152.reuse, R20 ;  /* 0x000000986414723c */ /* 0x080ff00000001814 */
[C---:B------:R-:W-:Y:S08]  /*4b60*/  HMMA.16816.F32 R24, R104.reuse, R152, R24 ;  /* 0x000000986818723c */ /* 0x040ff00000001818 */
[-C--:B------:R-:W-:Y:S01]  /*4b70*/  HMMA.16816.F32 R28, R104, R154.reuse, R28 ;  /* 0x0000009a681c723c */ /* 0x080fe2000000181c */
[----:B------:R-:W1:Y:S07]  /*4b80*/  LDSM.16.M88.4 R104, [R0+0x4000] ;  /* 0x004000000068783b */ /* 0x000e6e0000000200 */
[----:B------:R-:W-:Y:S01]  /*4b90*/  HMMA.16816.F32 R32, R100, R154, R32 ;  /* 0x0000009a6420723c */ /* 0x000fe20000001820 */
[----:B------:R2:W3:Y:S03]  /*4ba0*/  LDSM.16.M88.4 R100, [R0+0x5000] ;  /* 0x005000000064783b */ /* 0x0004e60000000200 */
[----:B--2---:R-:W-:Y:S04]  /*4bb0*/  IADD3 R0, PT, PT, R128, R0, RZ ;  /* 0x0000000080007210 */ /* 0x004fe80007ffe0ff */
[-C--:B-1----:R-:W-:Y:S08]  /*4bc0*/  HMMA.16816.F32 R4, R104, R156.reuse, R4 ;  /* 0x0000009c6804723c */ /* 0x082ff00000001804 */
[C---:B---3--:R-:W-:Y:S08]  /*4bd0*/  HMMA.16816.F32 R8, R100.reuse, R156, R8 ;  /* 0x0000009c6408723c */ /* 0x048ff00000001808 */
[-C--:B------:R-:W-:Y:S08]  /*4be0*/  HMMA.16816.F32 R12, R100, R158.reuse, R12 ;  /* 0x0000009e640c723c */ /* 0x080ff0000000180c */
[C---:B------:R-:W-:Y:S08]  /*4bf0*/  HMMA.16816.F32 R16, R104.reuse, R158, R16 ;  /* 0x0000009e6810723c */ /* 0x040ff00000001810 */
[-C--:B------:R-:W-:Y:S08]  /*4c00*/  HMMA.16816.F32 R20, R104, R160.reuse, R20 ;  /* 0x000000a06814723c */ /* 0x080ff00000001814 */
[C---:B------:R-:W-:Y:S08]  /*4c10*/  HMMA.16816.F32 R24, R100.reuse, R160, R24 ;  /* 0x000000a06418723c */ /* 0x040ff00000001818 */
[-C--:B------:R-:W-:Y:S03]  /*4c20*/  HMMA.16816.F32 R28, R100, R162.reuse, R28 ;  /* 0x000000a2641c723c */ /* 0x080fe6000000181c */
[----:B------:R-:W-:Y:S02]  /*4c30*/  MOV R100, R240 ;  /* 0x000000f000647202 */ /* 0x000fe40000000f00 */
[----:B------:R-:W-:Y:S02]  /*4c40*/  MOV R101, R239 ;  /* 0x000000ef00657202 */ /* 0x000fe40000000f00 */
[C---:B------:R-:W-:Y:S01]  /*4c50*/  LEA R110, P0, R243.reuse, R100, 0x2 ;  /* 0x00000064f36e7211 */ /* 0x040fe200078010ff */
[----:B------:R-:W-:Y:S04]  /*4c60*/  HMMA.16816.F32 R32, R104, R162, R32 ;  /* 0x000000a26820723c */ /* 0x000fe80000001820 */
[----:B------:R-:W-:Y:S01]  /*4c70*/  LEA.HI.X R111, R243, R101, RZ, 0x2, P0 ;  /* 0x00000065f36f7211 */ /* 0x000fe200000f14ff */
[----:B------:R-:W-:Y:S01]  /*4c80*/  FFMA.FTZ R104, -R202, R202, 1 ;  /* 0x3f800000ca687423 */ /* 0x000fe200000101ca */
[----:B------:R-:W1:Y:S08]  /*4c90*/  LDSM.16.M88.4 R100, [R0+0x4000] ;  /* 0x004000000064783b */ /* 0x000e700000000200 */
[----:B------:R-:W2:Y:S04]  /*4ca0*/  LDG.E R109, desc[UR28][R110.64] ;  /* 0x0000001c6e6d7981 */ /* 0x000ea8000c1e1900 */
[----:B------:R-:W3:Y:S04]  /*4cb0*/  LDG.E R108, desc[UR28][R110.64+0x20] ;  /* 0x0000201c6e6c7981 */ /* 0x000ee8000c1e1900 */
[----:B------:R-:W5:Y:S01]  /*4cc0*/  LDG.E R3, desc[UR28][R110.64+0xa0] ;  /* 0x0000a01c6e037981 */ /* 0x000f62000c1e1900 */
[-C--:B-1----:R-:W-:Y:S11]  /*4cd0*/  HMMA.16816.F32 R4, R100, R164.reuse, R4 ;  /* 0x000000a46404723c */ /* 0x082ff60000001804 */
[----:B------:R-:W-:Y:S08]  /*4ce0*/  @!UPT UIADD3 URZ, UPT, UPT, URZ, URZ, URZ ;  /* 0x000000fffffff290 */ /* 0x000ff0000fffe0ff */
[C---:B--2---:R-:W-:Y:S01]  /*4cf0*/  FADD.FTZ R4, -R109.reuse, R4 ;  /* 0x000000046d047221 */ /* 0x044fe20000010100 */
[----:B------:R-:W-:Y:S01]  /*4d00*/  FADD.FTZ R106, -R109, R5 ;  /* 0x000000056d6a7221 */ /* 0x000fe20000010100 */
[----:B------:R-:W-:Y:S02]  /*4d10*/  FMUL.FTZ R5, R104, UR15 ;  /* 0x0000000f68057c20 */ /* 0x000fe40008410000 */
[----:B------:R-:W-:Y:S01]  /*4d20*/  FMUL.FTZ R105, R227, R4 ;  /* 0x00000004e3697220 */ /* 0x000fe20000410000 */
[----:B---3--:R-:W-:Y:S01]  /*4d30*/  FADD.FTZ R6, -R108, R6 ;  /* 0x000000066c067221 */ /* 0x008fe20000010100 */
[----:B------:R1:W5:Y:S02]  /*4d40*/  LDG.E R4, desc[UR28][R110.64+0x80] ;  /* 0x0000801c6e047981 */ /* 0x000364000c1e1900 */
[----:B------:R-:W-:Y:S01]  /*4d50*/  FMUL.FTZ R5, R105, R5 ;  /* 0x0000000569057220 */ /* 0x000fe20000410000 */
[----:B-1----:R-:W-:Y:S02]  /*4d60*/  FMUL.FTZ R110, R228, R106 ;  /* 0x0000006ae46e7220 */ /* 0x002fe40000410000 */
[----:B------:R1:W2:Y:S02]  /*4d70*/  LDSM.16.M88.4 R104, [R0+0x5000] ;  /* 0x005000000068783b */ /* 0x0002a40000000200 */
[----:B-1----:R-:W-:Y:S04]  /*4d80*/  FFMA.FTZ R0, -R205, R205, 1 ;  /* 0x3f800000cd007423 */ /* 0x002fe800000101cd */
[----:B------:R-:W-:Y:S01]  /*4d90*/  FMUL.FTZ R0, R0, UR15 ;  /* 0x0000000f00007c20 */ /* 0x000fe20008410000 */
[C---:B--2---:R-:W-:Y:S08]  /*4da0*/  HMMA.16816.F32 R8, R104.reuse, R164, R8 ;  /* 0x000000a46808723c */ /* 0x044ff00000001808 */
[-C--:B------:R-:W-:Y:S08]  /*4db0*/  HMMA.16816.F32 R12, R104, R166.reuse, R12 ;  /* 0x000000a6680c723c */ /* 0x080ff0000000180c */
[C---:B------:R-:W-:Y:S08]  /*4dc0*/  HMMA.16816.F32 R16, R100.reuse, R166, R16 ;  /* 0x000000a66410723c */ /* 0x040ff00000001810 */
[-C--:B------:R-:W-:Y:S08]  /*4dd0*/  HMMA.16816.F32 R20, R100, R168.reuse, R20 ;  /* 0x000000a86414723c */ /* 0x080ff00000001814 */
[C---:B------:R-:W-:Y:S04]  /*4de0*/  HMMA.16816.F32 R24, R104.reuse, R168, R24 ;  /* 0x000000a86818723c */ /* 0x040fe80000001818 */
[C---:B------:R-:W-:Y:S01]  /*4df0*/  FADD.FTZ R17, -R109.reuse, R17 ;  /* 0x000000116d117221 */ /* 0x040fe20000010100 */
[C---:B------:R-:W-:Y:S01]  /*4e00*/  FADD.FTZ R18, -R108.reuse, R18 ;  /* 0x000000126c127221 */ /* 0x040fe20000010100 */
[----:B------:R-:W-:Y:S02]  /*4e10*/  FADD.FTZ R19, -R108, R19 ;  /* 0x000000136c137221 */ /* 0x000fe40000010100 */
[-C--:B------:R-:W-:Y:S03]  /*4e20*/  HMMA.16816.F32 R28, R104, R170.reuse, R28 ;  /* 0x000000aa681c723c */ /* 0x080fe6000000181c */
[C---:B------:R-:W-:Y:S01]  /*4e30*/  FADD.FTZ R104, -R109.reuse, R16 ;  /* 0x000000106d687221 */ /* 0x040fe20000010100 */
[----:B------:R-:W-:Y:S01]  /*4e40*/  FMUL.FTZ R16, R110, R0 ;  /* 0x000000006e107220 */ /* 0x000fe20000410000 */
[----:B------:R-:W-:Y:S03]  /*4e50*/  FFMA.FTZ R0, -R204, R204, 1 ;  /* 0x3f800000cc007423 */ /* 0x000fe600000101cc */
[----:B------:R-:W-:Y:S04]  /*4e60*/  HMMA.16816.F32 R32, R100, R170, R32 ;  /* 0x000000aa6420723c */ /* 0x000fe80000001820 */
[----:B------:R-:W-:Y:S01]  /*4e70*/  FMUL.FTZ R102, R216, R17 ;  /* 0x00000011d8667220 */ /* 0x000fe20000410000 */
[----:B------:R-:W-:Y:S01]  /*4e80*/  FADD.FTZ R17, -R109, R20 ;  /* 0x000000146d117221 */ /* 0x000fe20000010100 */
[----:B------:R-:W-:Y:S01]  /*4e90*/  FFMA.FTZ R20, -R203, R203, 1 ;  /* 0x3f800000cb147423 */ /* 0x000fe200000101cb */
[----:B------:R-:W-:Y:S01]  /*4ea0*/  FMUL.FTZ R101, R217, R104 ;  /* 0x00000068d9657220 */ /* 0x000fe20000410000 */
[----:B------:R-:W-:Y:S01]  /*4eb0*/  FMUL.FTZ R0, R0, UR15 ;  /* 0x0000000f00007c20 */ /* 0x000fe20008410000 */
[----:B------:R-:W-:Y:S01]  /*4ec0*/  FFMA.FTZ R100, -R201, R201, 1 ;  /* 0x3f800000c9647423 */ /* 0x000fe200000101c9 */
[----:B------:R-:W-:Y:S01]  /*4ed0*/  FMUL.FTZ R20, R20, UR15 ;  /* 0x0000000f14147c20 */ /* 0x000fe20008410000 */
[----:B------:R-:W-:Y:S01]  /*4ee0*/  FADD.FTZ R103, -R109, R21 ;  /* 0x000000156d677221 */ /* 0x000fe20000010100 */
[----:B------:R-:W-:Y:S01]  /*4ef0*/  FMUL.FTZ R0, R101, R0 ;  /* 0x0000000065007220 */ /* 0x000fe20000410000 */
[----:B------:R-:W-:Y:S01]  /*4f00*/  FMUL.FTZ R21, R215, R17 ;  /* 0x00000011d7157220 */ /* 0x000fe20000410000 */
[----:B------:R-:W-:Y:S01]  /*4f10*/  FMUL.FTZ R20, R102, R20 ;  /* 0x0000001466147220 */ /* 0x000fe20000410000 */
[----:B------:R-:W-:Y:S01]  /*4f20*/  FMUL.FTZ R100, R100, UR15 ;  /* 0x0000000f64647c20 */ /* 0x000fe20008410000 */
[----:B------:R-:W-:Y:S01]  /*4f30*/  FFMA.FTZ R17, -R200, R200, 1 ;  /* 0x3f800000c8117423 */ /* 0x000fe200000101c8 */
[----:B------:R-:W-:Y:S01]  /*4f40*/  FADD.FTZ R101, -R108, R7 ;  /* 0x000000076c657221 */ /* 0x000fe20000010100 */
[----:B------:R-:W-:Y:S01]  /*4f50*/  F2FP.F16.F32.PACK_AB R16, R16, R5 ;  /* 0x000000051010723e */ /* 0x000fe200000000ff */
[----:B------:R-:W-:Y:S01]  /*4f60*/  FMUL.FTZ R100, R21, R100 ;  /* 0x0000006415647220 */ /* 0x000fe20000410000 */
[----:B------:R-:W-:Y:S01]  /*4f70*/  F2FP.F16.F32.PACK_AB R20, R20, R0 ;  /* 0x000000001414723e */ /* 0x000fe200000000ff */
[C---:B------:R-:W-:Y:S01]  /*4f80*/  FADD.FTZ R0, -R109.reuse, R32 ;  /* 0x000000206d007221 */ /* 0x040fe20000010100 */
[----:B------:R-:W-:Y:S01]  /*4f90*/  FADD.FTZ R32, -R109, R33 ;  /* 0x000000216d207221 */ /* 0x000fe20000010100 */
[----:B------:R-:W-:Y:S01]  /*4fa0*/  FMUL.FTZ R33, R234, R6 ;  /* 0x00000006ea217220 */ /* 0x000fe20000410000 */
[----:B------:R-:W-:Y:S01]  /*4fb0*/  FMUL.FTZ R103, R213, R103 ;  /* 0x00000067d5677220 */ /* 0x000fe20000410000 */
[----:B------:R-:W-:Y:S01]  /*4fc0*/  FMUL.FTZ R7, R211, R0 ;  /* 0x00000000d3077220 */ /* 0x000fe20000410000 */
[----:B------:R-:W-:Y:S01]  /*4fd0*/  FMUL.FTZ R17, R17, UR15 ;  /* 0x0000000f11117c20 */ /* 0x000fe20008410000 */
[----:B------:R-:W-:Y:S01]  /*4fe0*/  FFMA.FTZ R0, -R195, R195, 1 ;  /* 0x3f800000c3007423 */ /* 0x000fe200000101c3 */
[----:B------:R-:W-:Y:S01]  /*4ff0*/  FFMA.FTZ R21, -R194, R194, 1 ;  /* 0x3f800000c2157423 */ /* 0x000fe200000101c2 */
[----:B------:R-:W-:Y:S01]  /*5000*/  FFMA.FTZ R6, -R214, R214, 1 ;  /* 0x3f800000d6067423 */ /* 0x000fe200000101d6 */
[----:B------:R-:W-:Y:S01]  /*5010*/  FFMA.FTZ R5, -R212, R212, 1 ;  /* 0x3f800000d4057423 */ /* 0x000fe200000101d4 */
[----:B------:R-:W-:Y:S01]  /*5020*/  FMUL.FTZ R17, R103, R17 ;  /* 0x0000001167117220 */ /* 0x000fe20000410000 */
[----:B------:R-:W-:Y:S01]  /*5030*/  FMUL.FTZ R32, R209, R32 ;  /* 0x00000020d1207220 */ /* 0x000fe20000410000 */
[----:B------:R-:W-:Y:S01]  /*5040*/  FMUL.FTZ R101, R233, R101 ;  /* 0x00000065e9657220 */ /* 0x000fe20000410000 */
[----:B------:R-:W-:Y:S01]  /*5050*/  FMUL.FTZ R0, R0, UR15 ;  /* 0x0000000f00007c20 */ /* 0x000fe20008410000 */
[----:B------:R-:W-:Y:S01]  /*5060*/  FMUL.FTZ R21, R21, UR15 ;  /* 0x0000000f15157c20 */ /* 0x000fe20008410000 */
[----:B------:R-:W-:Y:S01]  /*5070*/  FMUL.FTZ R6, R6, UR15 ;  /* 0x0000000f06067c20 */ /* 0x000fe20008410000 */
[----:B------:R-:W-:Y:S01]  /*5080*/  FMUL.FTZ R5, R5, UR15 ;  /* 0x0000000f05057c20 */ /* 0x000fe20008410000 */
[----:B------:R-:W-:Y:S01]  /*5090*/  FMUL.FTZ R0, R7, R0 ;  /* 0x0000000007007220 */ /* 0x000fe20000410000 */
[----:B------:R-:W-:Y:S01]  /*50a0*/  FMUL.FTZ R21, R32, R21 ;  /* 0x0000001520157220 */ /* 0x000fe20000410000 */
[----:B------:R-:W-:Y:S01]  /*50b0*/  FMUL.FTZ R6, R33, R6 ;  /* 0x0000000621067220 */ /* 0x000fe20000410000 */
[----:B------:R-:W-:Y:S01]  /*50c0*/  FMUL.FTZ R5, R101, R5 ;  /* 0x0000000565057220 */ /* 0x000fe20000410000 */
[----:B------:R-:W-:Y:S01]  /*50d0*/  F2FP.F16.F32.PACK_AB R32, R17, R100 ;  /* 0x000000641120723e */ /* 0x000fe200000000ff */
[----:B------:R-:W-:Y:S01]  /*50e0*/  FADD.FTZ R7, -R108, R22 ;  /* 0x000000166c077221 */ /* 0x000fe20000010100 */
[----:B------:R-:W-:Y:S01]  /*50f0*/  FFMA.FTZ R22, -R210, R210, 1 ;  /* 0x3f800000d2167423 */ /* 0x000fe200000101d2 */
[----:B------:R-:W-:Y:S01]  /*5100*/  FFMA.FTZ R17, -R208, R208, 1 ;  /* 0x3f800000d0117423 */ /* 0x000fe200000101d0 */
[----:B------:R-:W-:Y:S01]  /*5110*/  F2FP.F16.F32.PACK_AB R21, R21, R0 ;  /* 0x000000001515723e */ /* 0x000fe200000000ff */
[----:B------:R-:W-:Y:S01]  /*5120*/  FMUL.FTZ R0, R226, R18 ;  /* 0x00000012e2007220 */ /* 0x000fe20000410000 */
[----:B------:R-:W-:Y:S01]  /*5130*/  F2FP.F16.F32.PACK_AB R5, R5, R6 ;  /* 0x000000060505723e */ /* 0x000fe200000000ff */
[----:B------:R-:W-:Y:S01]  /*5140*/  FMUL.FTZ R6, R225, R19 ;  /* 0x00000013e1067220 */ /* 0x000fe20000410000 */
[----:B------:R-:W-:Y:S01]  /*5150*/  FMUL.FTZ R22, R22, UR15 ;  /* 0x0000000f16167c20 */ /* 0x000fe20008410000 */
[----:B------:R-:W-:Y:S01]  /*5160*/  FMUL.FTZ R17, R17, UR15 ;  /* 0x0000000f11117c20 */ /* 0x000fe20008410000 */
[C---:B------:R-:W-:Y:S01]  /*5170*/  FADD.FTZ R34, -R108.reuse, R34 ;  /* 0x000000226c227221 */ /* 0x040fe20000010100 */
[----:B------:R-:W-:Y:S01]  /*5180*/  FADD.FTZ R35, -R108, R35 ;  /* 0x000000236c237221 */ /* 0x000fe20000010100 */
[----:B------:R-:W-:Y:S01]  /*5190*/  FMUL.FTZ R22, R0, R22 ;  /* 0x0000001600167220 */ /* 0x000fe20000410000 */
[----:B------:R-:W-:Y:S01]  /*51a0*/  FMUL.FTZ R17, R6, R17 ;  /* 0x0000001106117220 */ /* 0x000fe20000410000 */
[----:B------:R-:W-:Y:S01]  /*51b0*/  FADD.FTZ R18, -R108, R23 ;  /* 0x000000176c127221 */ /* 0x000fe20000010100 */
[----:B------:R-:W-:Y:S01]  /*51c0*/  FMUL.FTZ R0, R219, R34 ;  /* 0x00000022db007220 */ /* 0x000fe20000410000 */
[----:B------:R-:W-:Y:S01]  /*51d0*/  FMUL.FTZ R6, R218, R35 ;  /* 0x00000023da067220 */ /* 0x000fe20000410000 */
[----:B------:R-:W-:Y:S01]  /*51e0*/  FFMA.FTZ R33, -R207, R207, 1 ;  /* 0x3f800000cf217423 */ /* 0x000fe200000101cf */
[----:B------:R-:W-:Y:S01]  /*51f0*/  FFMA.FTZ R23, -R206, R206, 1 ;  /* 0x3f800000ce177423 */ /* 0x000fe200000101ce */
[----:B------:R-:W-:Y:S01]  /*5200*/  FFMA.FTZ R35, -R199, R199, 1 ;  /* 0x3f800000c7237423 */ /* 0x000fe200000101c7 */
[----:B------:R-:W-:Y:S01]  /*5210*/  FFMA.FTZ R34, -R197, R197, 1 ;  /* 0x3f800000c5227423 */ /* 0x000fe200000101c5 */
        /* <DEDUP_REMOVED lines=17> */
[C---:B-1----:R-:W-:Y:S04]  /*5330*/  IMAD.SHL.U32 R0, R19.reuse, 0x40, RZ ;  /* 0x0000004013007824 */ /* 0x042fe800078e00ff */
[----:B------:R-:W-:Y:S05]  /*5340*/  IMAD.X R0, RZ, RZ, ~R0, P1 ;  /* 0x000000ffff007224 */ /* 0x000fea00008e0e00 */
[----:B------:R-:W-:Y:S04]  /*5350*/  SHF.R.S64 R6, R6, 0x1f, R0 ;  /* 0x0000001f06067819 */ /* 0x000fe80000001000 */
[----:B------:R-:W-:Y:S04]  /*5360*/  IADD3 R231, P1, PT, R6, R231, RZ ;  /* 0x000000e706e77210 */ /* 0x000fe80007f3e0ff */
[----:B------:R-:W-:Y:S01]  /*5370*/  LEA.HI.X.SX32 R230, R0, R230, 0x1, P1 ;  /* 0x000000e600e67211 */ /* 0x000fe200008f0eff */
[----:B------:R-:W-:Y:S01]  /*5380*/  IMAD.MOV.U32 R0, RZ, RZ, -0x2000 ;  /* 0xffffe000ff007424 */ /* 0x000fe200078e00ff */
[----:B------:R-:W-:Y:S04]  /*5390*/  ISETP.GE.AND P1, PT, R242, UR12, PT ;  /* 0x0000000cf2007c0c */ /* 0x000fe8000bf26270 */
[----:B------:R-:W-:Y:S02]  /*53a0*/  SEL R0, R0, 0x2000, !P2 ;  /* 0x0000200000007807 */ /* 0x000fe40005000000 */
[----:B------:R-:W-:Y:S03]  /*53b0*/  @!P0 LEA R6, P2, R19, R231, 0x6 ;  /* 0x000000e713068211 */ /* 0x000fe600078430ff */
[----:B------:R-:W-:Y:S01]  /*53c0*/  IMAD.IADD R223, R223, 0x1, R0 ;  /* 0x00000001dfdf7824 */ /* 0x000fe200078e0200 */
[----:B--2---:R-:W-:Y:S01]  /*53d0*/  @!P0 LEA.HI.X R7, R19, R230, R18, 0x6, P2 ;  /* 0x000000e613078211 */ /* 0x004fe200010f3412 */
[----:B------:R-:W-:Y:S02]  /*53e0*/  IMAD.IADD R193, R193, 0x1, R0 ;  /* 0x00000001c1c17824 */ /* 0x000fe400078e0200 */
[----:B------:R-:W-:Y:S02]  /*53f0*/  @!P1 IMAD.MOV.U32 R18, RZ, RZ, R231 ;  /* 0x000000ffff129224 */ /* 0x000fe400078e00e7 */
[----:B------:R-:W-:Y:S02]  /*5400*/  @!P1 IMAD.MOV.U32 R19, RZ, RZ, R230 ;  /* 0x000000ffff139224 */ /* 0x000fe400078e00e6 */
[----:B------:R-:W-:Y:S03]  /*5410*/  IMAD.IADD R174, R174, 0x1, R0 ;  /* 0x00000001aeae7824 */ /* 0x000fe600078e0200 */
        /* <DEDUP_REMOVED lines=13> */
.L_x_1153:
[----:B------:R2:W-:Y:S01]  /*54f0*/  STS [R196+-0x3c00], R5 ;  /* 0xffc40005c4007388 */ /* 0x0005e20000000800 */
[----:B------:R-:W-:Y:S01]  /*5500*/  F2FP.F16.F32.PACK_AB R0, R17, R22 ;  /* 0x000000161100723e */ /* 0x000fe200000000ff */
[C---:B-----5:R-:W-:Y:S01]  /*5510*/  FADD.FTZ R8, -R4.reuse, R8 ;  /* 0x0000000804087221 */ /* 0x060fe20000010100 */
[C---:B------:R-:W-:Y:S02]  /*5520*/  FADD.FTZ R13, -R4.reuse, R13 ;  /* 0x0000000d040d7221 */ /* 0x040fe40000010100 */
[----:B------:R-:W-:Y:S01]  /*5530*/  STS [R196+-0x4000], R16 ;  /* 0xffc00010c4007388 */ /* 0x000fe20000000800 */
[----:B------:R-:W-:Y:S01]  /*5540*/  FADD.FTZ R9, -R4, R9 ;  /* 0x0000000904097221 */ /* 0x000fe20000010100 */
[----:B-1----:R-:W-:Y:S01]  /*5550*/  FFMA.FTZ R7, -R124, R124, 1 ;  /* 0x3f8000007c077423 */ /* 0x002fe2000001017c */
[----:B------:R-:W-:Y:S02]  /*5560*/  FMUL.FTZ R18, R183, R8 ;  /* 0x00000008b7127220 */ /* 0x000fe40000410000 */
[----:B------:R1:W-:Y:S01]  /*5570*/  STS [R184+-0x3c00], R0 ;  /* 0xffc40000b8007388 */ /* 0x0003e20000000800 */
[----:B------:R-:W-:Y:S01]  /*5580*/  FMUL.FTZ R13, R133, R13 ;  /* 0x0000000d850d7220 */ /* 0x000fe20000410000 */
[----:B------:R-:W-:Y:S01]  /*5590*/  FMUL.FTZ R9, R182, R9 ;  /* 0x00000009b6097220 */ /* 0x000fe20000410000 */
[----:B------:R-:W-:Y:S01]  /*55a0*/  FMUL.FTZ R7, R7, UR15 ;  /* 0x0000000f07077c20 */ /* 0x000fe20008410000 */
[C---:B------:R-:W-:Y:S01]  /*55b0*/  FADD.FTZ R25, -R4.reuse, R25 ;  /* 0x0000001904197221 */ /* 0x040fe20000010100 */
[C---:B------:R-:W-:Y:S01]  /*55c0*/  FADD.FTZ R29, -R4.reuse, R29 ;  /* 0x0000001d041d7221 */ /* 0x040fe20000010100 */
[----:B------:R-:W-:Y:S01]  /*55d0*/  FFMA.FTZ R8, -R125, R125, 1 ;  /* 0x3f8000007d087423 */ /* 0x000fe2000001017d */
[C---:B------:R-:W-:Y:S01]  /*55e0*/  FADD.FTZ R24, -R4.reuse, R24 ;  /* 0x0000001804187221 */ /* 0x040fe20000010100 */
[C---:B------:R-:W-:Y:S01]  /*55f0*/  FADD.FTZ R28, -R4.reuse, R28 ;  /* 0x0000001c041c7221 */ /* 0x040fe20000010100 */
[----:B------:R-:W-:Y:S01]  /*5600*/  FADD.FTZ R12, -R4, R12 ;  /* 0x0000000c040c7221 */ /* 0x000fe20000010100 */
[----:B------:R-:W-:Y:S01]  /*5610*/  FFMA.FTZ R6, -R123, R123, 1 ;  /* 0x3f8000007b067423 */ /* 0x000fe2000001017b */
[----:B------:R-:W-:Y:S01]  /*5620*/  FFMA.FTZ R4, -R113, R113, 1 ;  /* 0x3f80000071047423 */ /* 0x000fe20000010171 */
[----:B------:R-:W-:Y:S01]  /*5630*/  FMUL.FTZ R9, R9, R7 ;  /* 0x0000000709097220 */ /* 0x000fe20000410000 */
[----:B------:R-:W-:Y:S01]  /*5640*/  FMUL.FTZ R8, R8, UR15 ;  /* 0x0000000f08087c20 */ /* 0x000fe20008410000 */
[----:B------:R-:W-:Y:S01]  /*5650*/  FMUL.FTZ R12, R134, R12 ;  /* 0x0000000c860c7220 */ /* 0x000fe20000410000 */
[----:B------:R-:W-:Y:S01]  /*5660*/  FMUL.FTZ R6, R6, UR15 ;  /* 0x0000000f06067c20 */ /* 0x000fe20008410000 */
[----:B------:R-:W-:Y:S01]  /*5670*/  FFMA.FTZ R7, -R116, R116, 1 ;  /* 0x3f80000074077423 */ /* 0x000fe20000010174 */
[----:B--2---:R-:W-:Y:S01]  /*5680*/  FFMA.FTZ R5, -R120, R120, 1 ;  /* 0x3f80000078057423 */ /* 0x004fe20000010178 */
[----:B------:R-:W-:Y:S01]  /*5690*/  FMUL.FTZ R29, R126, R29 ;  /* 0x0000001d7e1d7220 */ /* 0x000fe20000410000 */
[----:B------:R-:W-:Y:S01]  /*56a0*/  FMUL.FTZ R4, R4, UR15 ;  /* 0x0000000f04047c20 */ /* 0x000fe20008410000 */
[----:B------:R-:W-:Y:S01]  /*56b0*/  FMUL.FTZ R18, R18, R8 ;  /* 0x0000000812127220 */ /* 0x000fe20000410000 */
[----:B------:R-:W-:Y:S01]  /*56c0*/  FMUL.FTZ R5, R5, UR15 ;  /* 0x0000000f05057c20 */ /* 0x000fe20008410000 */
[----:B------:R-:W-:Y:S01]  /*56d0*/  FMUL.FTZ R12, R12, R6 ;  /* 0x000000060c0c7220 */ /* 0x000fe20000410000 */
[----:B------:R-:W-:Y:S01]  /*56e0*/  FMUL.FTZ R24, R130, R24 ;  /* 0x0000001882187220 */ /* 0x000fe20000410000 */
[----:B------:R-:W-:Y:S01]  /*56f0*/  FMUL.FTZ R28, R127, R28 ;  /* 0x0000001c7f1c7220 */ /* 0x000fe20000410000 */
[----:B------:R-:W-:Y:S01]  /*5700*/  FMUL.FTZ R13, R13, R5 ;  /* 0x000000050d0d7220 */ /* 0x000fe20000410000 */
[----:B------:R-:W-:Y:S01]  /*5710*/  FFMA.FTZ R5, -R114, R114, 1 ;  /* 0x3f80000072057423 */ /* 0x000fe20000010172 */
[----:B------:R-:W-:Y:S01]  /*5720*/  FMUL.FTZ R7, R7, UR15 ;  /* 0x0000000f07077c20 */ /* 0x000fe20008410000 */
[----:B------:R-:W-:Y:S01]  /*5730*/  FMUL.FTZ R8, R29, R4 ;  /* 0x000000041d087220 */ /* 0x000fe20000410000 */
[----:B------:R-:W-:Y:S01]  /*5740*/  FADD.FTZ R10, -R3, R10 ;  /* 0x0000000a030a7221 */ /* 0x000fe20000010100 */
[----:B------:R-:W-:Y:S01]  /*5750*/  FMUL.FTZ R5, R5, UR15 ;  /* 0x0000000f05057c20 */ /* 0x000fe20008410000 */
[----:B------:R-:W-:Y:S01]  /*5760*/  FADD.FTZ R15, -R3, R15 ;  /* 0x0000000f030f7221 */ /* 0x000fe20000010100 */
[----:B------:R-:W-:Y:S01]  /*5770*/  FFMA.FTZ R4, -R131, R131, 1 ;  /* 0x3f80000083047423 */ /* 0x000fe20000010183 */
[----:B------:R-:W-:Y:S01]  /*5780*/  FMUL.FTZ R24, R24, R7 ;  /* 0x0000000718187220 */ /* 0x000fe20000410000 */
[----:B------:R-:W-:Y:S01]  /*5790*/  FMUL.FTZ R28, R28, R5 ;  /* 0x000000051c1c7220 */ /* 0x000fe20000410000 */
[----:B------:R-:W-:Y:S01]  /*57a0*/  F2FP.F16.F32.PACK_AB R7, R13, R12 ;  /* 0x0000000c0d07723e */ /* 0x000fe200000000ff */
[----:B------:R-:W-:Y:S01]  /*57b0*/  FADD.FTZ R14, -R3, R14 ;  /* 0x0000000e030e7221 */ /* 0x000fe20000010100 */
[----:B------:R-:W-:Y:S01]  /*57c0*/  FFMA.FTZ R5, -R136, R136, 1 ;  /* 0x3f80000088057423 */ /* 0x000fe20000010188 */
[----:B-1----:R-:W-:Y:S01]  /*57d0*/  F2FP.F16.F32.PACK_AB R0, R9, R18 ;  /* 0x000000120900723e */ /* 0x002fe200000000ff */
[----:B------:R-:W-:Y:S01]  /*57e0*/  FMUL.FTZ R12, R188, R10 ;  /* 0x0000000abc0c7220 */ /* 0x000fe20000410000 */
[----:B------:R-:W-:Y:S01]  /*57f0*/  FMUL.FTZ R15, R185, R15 ;  /* 0x0000000fb90f7220 */ /* 0x000fe20000410000 */
[----:B------:R-:W-:Y:S01]  /*5800*/  FMUL.FTZ R4, R4, UR15 ;  /* 0x0000000f04047c20 */ /* 0x000fe20008410000 */
[----:B------:R-:W-:Y:S01]  /*5810*/  STS [R184+-0x4000], R20 ;  /* 0xffc00014b8007388 */ /* 0x000fe20000000800 */
[----:B------:R-:W-:Y:S01]  /*5820*/  FADD.FTZ R11, -R3, R11 ;  /* 0x0000000b030b7221 */ /* 0x000fe20000010100 */
[----:B------:R-:W-:Y:S01]  /*5830*/  FFMA.FTZ R10, -R181, R181, 1 ;  /* 0x3f800000b50a7423 */ /* 0x000fe200000101b5 */
[----:B------:R-:W-:Y:S01]  /*5840*/  FFMA.FTZ R9, -R137, R137, 1 ;  /* 0x3f80000089097423 */ /* 0x000fe20000010189 */
[----:B------:R-:W-:Y:S01]  /*5850*/  FMUL.FTZ R14, R186, R14 ;  /* 0x0000000eba0e7220 */ /* 0x000fe20000410000 */
[----:B------:R-:W-:Y:S01]  /*5860*/  FMUL.FTZ R5, R5, UR15 ;  /* 0x0000000f05057c20 */ /* 0x000fe20008410000 */
[----:B------:R-:W-:Y:S01]  /*5870*/  FMUL.FTZ R15, R15, R4 ;  /* 0x000000040f0f7220 */ /* 0x000fe20000410000 */
[----:B------:R1:W-:Y:S01]  /*5880*/  STS [R196+-0x3000], R0 ;  /* 0xffd00000c4007388 */ /* 0x0003e20000000800 */
[----:B------:R-:W-:Y:S01]  /*5890*/  FMUL.FTZ R11, R187, R11 ;  /* 0x0000000bbb0b7220 */ /* 0x000fe20000410000 */
[----:B------:R-:W-:Y:S01]  /*58a0*/  FMUL.FTZ R10, R10, UR15 ;  /* 0x0000000f0a0a7c20 */ /* 0x000fe20008410000 */
[----:B------:R-:W-:Y:S01]  /*58b0*/  FMUL.FTZ R9, R9, UR15 ;  /* 0x0000000f09097c20 */ /* 0x000fe20008410000 */
[----:B------:R-:W-:Y:S01]  /*58c0*/  FADD.FTZ R30, -R3, R30 ;  /* 0x0000001e031e7221 */ /* 0x000fe20000010100 */
[----:B------:R-:W-:Y:S01]  /*58d0*/  FFMA.FTZ R4, -R119, R119, 1 ;  /* 0x3f80000077047423 */ /* 0x000fe20000010177 */
[----:B------:R-:W-:Y:S01]  /*58e0*/  FMUL.FTZ R14, R14, R5 ;  /* 0x000000050e0e7220 */ /* 0x000fe20000410000 */
[C---:B------:R-:W-:Y:S01]  /*58f0*/  FADD.FTZ R31, -R3.reuse, R31 ;  /* 0x0000001f031f7221 */ /* 0x040fe20000010100 */
[C---:B------:R-:W-:Y:S01]  /*5900*/  FADD.FTZ R26, -R3.reuse, R26 ;  /* 0x0000001a031a7221 */ /* 0x040fe20000010100 */
[----:B------:R-:W-:Y:S01]  /*5910*/  FADD.FTZ R27, -R3, R27 ;  /* 0x0000001b031b7221 */ /* 0x000fe20000010100 */
[----:B------:R-:W-:Y:S01]  /*5920*/  FFMA.FTZ R5, -R121, R121, 1 ;  /* 0x3f80000079057423 */ /* 0x000fe20000010179 */
[----:B------:R-:W-:Y:S01]  /*5930*/  FMUL.FTZ R10, R12, R10 ;  /* 0x0000000a0c0a7220 */ /* 0x000fe20000410000 */
[----:B------:R-:W-:Y:S01]  /*5940*/  FMUL.FTZ R11, R11, R9 ;  /* 0x000000090b0b7220 */ /* 0x000fe20000410000 */
[----:B------:R-:W-:Y:S01]  /*5950*/  FMUL.FTZ R30, R135, R30 ;  /* 0x0000001e871e7220 */ /* 0x000fe20000410000 */
[----:B------:R-:W-:Y:S01]  /*5960*/  FMUL.FTZ R4, R4, UR15 ;  /* 0x0000000f04047c20 */ /* 0x000fe20008410000 */
[----:B------:R-:W-:Y:S01]  /*5970*/  FFMA.FTZ R3, -R117, R117, 1 ;  /* 0x3f80000075037423 */ /* 0x000fe20000010175 */
[----:B------:R-:W-:Y:S01]  /*5980*/  FMUL.FTZ R27, R138, R27 ;  /* 0x0000001b8a1b7220 */ /* 0x000fe20000410000 */
[----:B------:R-:W-:Y:S01]  /*5990*/  FMUL.FTZ R5, R5, UR15 ;  /* 0x0000000f05057c20 */ /* 0x000fe20008410000 */
[----:B------:R-:W-:Y:S01]  /*59a0*/  FMUL.FTZ R31, R132, R31 ;  /* 0x0000001f841f7220 */ /* 0x000fe20000410000 */
[----:B------:R-:W-:Y:S01]  /*59b0*/  FMUL.FTZ R30, R30, R4 ;  /* 0x000000041e1e7220 */ /* 0x000fe20000410000 */
[----:B------:R-:W-:Y:S01]  /*59c0*/  FMUL.FTZ R3, R3, UR15 ;  /* 0x0000000f03037c20 */ /* 0x000fe20008410000 */
[----:B------:R-:W-:Y:S01]  /*59d0*/  F2FP.F16.F32.PACK_AB R4, R11, R10 ;  /* 0x0000000a0b04723e */ /* 0x000fe200000000ff */
[----:B------:R-:W-:Y:S01]  /*59e0*/  FMUL.FTZ R27, R27, R5 ;  /* 0x000000051b1b7220 */ /* 0x000fe20000410000 */
[----:B------:R-:W-:Y:S01]  /*59f0*/  FFMA.FTZ R9, -R122, R122, 1 ;  /* 0x3f8000007a097423 */ /* 0x000fe2000001017a */
[----:B------:R-:W-:Y:S01]  /*5a00*/  FMUL.FTZ R5, R31, R3 ;  /* 0x000000031f057220 */ /* 0x000fe20000410000 */
[----:B------:R-:W-:Y:S01]  /*5a10*/  FFMA.FTZ R6, -R115, R115, 1 ;  /* 0x3f80000073067423 */ /* 0x000fe20000010173 */
[----:B------:R-:W-:Y:S01]  /*5a20*/  F2FP.F16.F32.PACK_AB R3, R15, R14 ;  /* 0x0000000e0f03723e */ /* 0x000fe200000000ff */
[----:B------:R-:W-:Y:S01]  /*5a30*/  STS [R196+-0x2c00], R4 ;  /* 0xffd40004c4007388 */ /* 0x000fe20000000800 */
[----:B------:R-:W-:Y:S01]  /*5a40*/  FMUL.FTZ R25, R129, R25 ;  /* 0x0000001981197220 */ /* 0x000fe20000410000 */
[----:B------:R-:W-:Y:S01]  /*5a50*/  FMUL.FTZ R9, R9, UR15 ;  /* 0x0000000f09097c20 */ /* 0x000fe20008410000 */
[----:B------:R-:W-:Y:S01]  /*5a60*/  FMUL.FTZ R6, R6, UR15 ;  /* 0x0000000f06067c20 */ /* 0x000fe20008410000 */
[----:B------:R-:W-:Y:S01]  /*5a70*/  FMUL.FTZ R26, R139, R26 ;  /* 0x0000001a8b1a7220 */ /* 0x000fe20000410000 */
[----:B------:R-:W-:Y:S01]  /*5a80*/  F2FP.F16.F32.PACK_AB R17, R23, R33 ;  /* 0x000000211711723e */ /* 0x000fe200000000ff */
[----:B------:R-:W-:Y:S01]  /*5a90*/  STS [R184+-0x3000], R7 ;  /* 0xffd00007b8007388 */ /* 0x000fe20000000800 */
[----:B------:R-:W-:Y:S01]  /*5aa0*/  FMUL.FTZ R6, R25, R6 ;  /* 0x0000000619067220 */ /* 0x000fe20000410000 */
[----:B------:R-:W-:Y:S01]  /*5ab0*/  FMUL.FTZ R26, R26, R9 ;  /* 0x000000091a1a7220 */ /* 0x000fe20000410000 */
[----:B------:R-:W-:Y:S02]  /*5ac0*/  F2FP.F16.F32.PACK_AB R16, R34, R35 ;  /* 0x000000232210723e */ /* 0x000fe400000000ff */
[----:B------:R2:W-:Y:S01]  /*5ad0*/  STS [R184+-0x2c00], R3 ;  /* 0xffd40003b8007388 */ /* 0x0005e20000000800 */
[----:B------:R-:W-:Y:S01]  /*5ae0*/  F2FP.F16.F32.PACK_AB R8, R8, R28 ;  /* 0x0000001c0808723e */ /* 0x000fe200000000ff */
[----:B------:R-:W-:Y:S01]  /*5af0*/  IMAD R129, R241, UR13, RZ ;  /* 0x0000000df1817c24 */ /* 0x000fe2000f8e02ff */
[----:B------:R-:W-:Y:S02]  /*5b00*/  F2FP.F16.F32.PACK_AB R6, R6, R24 ;  /* 0x000000180606723e */ /* 0x000fe400000000ff */
[----:B------:R-:W-:Y:S01]  /*5b10*/  STS [R192+-0x4000], R32 ;  /* 0xffc00020c0007388 */ /* 0x000fe20000000800 */
[----:B-1----:R-:W-:Y:S02]  /*5b20*/  F2FP.F16.F32.PACK_AB R0, R27, R26 ;  /* 0x0000001a1b00723e */ /* 0x002fe400000000ff */
[----:B------:R-:W-:Y:S02]  /*5b30*/  F2FP.F16.F32.PACK_AB R5, R5, R30 ;  /* 0x0000001e0505723e */ /* 0x000fe400000000ff */
[----:B------:R-:W-:Y:S05]  /*5b40*/  STS [R192+-0x3c00], R17 ;  /* 0xffc40011c0007388 */ /* 0x000fea0000000800 */
[----:B------:R-:W-:Y:S05]  /*5b50*/  STS [R112+-0x4000], R21 ;  /* 0xffc0001570007388 */ /* 0x000fea0000000800 */
[----:B------:R-:W-:Y:S05]  /*5b60*/  STS [R112+-0x3c00], R16 ;  /* 0xffc4001070007388 */ /* 0x000fea0000000800 */
[----:B------:R-:W-:Y:S05]  /*5b70*/  STS [R192+-0x3000], R6 ;  /* 0xffd00006c0007388 */ /* 0x000fea0000000800 */
[----:B------:R1:W-:Y:S01]  /*5b80*/  STS [R192+-0x2c00], R0 ;  /* 0xffd40000c0007388 */ /* 0x0003e20000000800 */
[----:B--2---:R-:W-:Y:S04]  /*5b90*/  LEA R3, -R129, RZ, 0x6 ;  /* 0x000000ff81037211 */ /* 0x004fe800078e31ff */
[----:B------:R-:W-:Y:S05]  /*5ba0*/  STS [R112+-0x3000], R8 ;  /* 0xffd0000870007388 */ /* 0x000fea0000000800 */
[----:B------:R-:W-:Y:S01]  /*5bb0*/  STS [R112+-0x2c00], R5 ;  /* 0xffd4000570007388 */ /* 0x000fe20000000800 */
[----:B------:R-:W-:Y:S01]  /*5bc0*/  BAR.SYNC.DEFER_BLOCKING 0x0 ;  /* 0x0000000000007b1d */ /* 0x000fe20000010000 */
[----:B-1----:R-:W-:Y:S05]  /*5bd0*/  IADD3 R0, PT, PT, R172, R118, RZ ;  /* 0x00000076ac007210 */ /* 0x002fea0007ffe0ff */
[----:B------:R-:W-:Y:S05]  /*5be0*/  LDSM.16.MT88.4 R4, [R2] ;  /* 0x000000000204783b */ /* 0x000fea0000004200 */
        /* <DEDUP_REMOVED lines=40> */
[----:B------:R-:W-:Y:S04]  /*5e70*/  SHF.L.U32 R8, R252, 0x3, RZ ;  /* 0x00000003fc087819 */ /* 0x000fe800000006ff */
        /* <DEDUP_REMOVED lines=9> */
[C---:B------:R-:W-:Y:S02]  /*5f10*/  LEA R5, P0, R3.reuse, R190, 0x2 ;  /* 0x000000be03057211 */ /* 0x040fe400078010ff */
[----:B------:R-:W-:Y:S02]  /*5f20*/  LOP3.LUT R4, R4, 0x38, R252, 0x78, !PT ;  /* 0x0000003804047812 */ /* 0x000fe400078e78fc */
[----:B------:R-:W-:Y:S02]  /*5f30*/  LEA.HI.X.SX32 R3, R3, R191, 0x2, P0 ;  /* 0x000000bf03037211 */ /* 0x000fe400000f16ff */
[----:B------:R-:W-:Y:S02]  /*5f40*/  LOP3.LUT R4, R4, 0x1e00, R8, 0xf8, !PT ;  /* 0x00001e0004047812 */ /* 0x000fe400078ef808 */
[----:B------:R-:W-:Y:S02]  /*5f50*/  MOV R190, R5 ;  /* 0x0000000500be7202 */ /* 0x000fe40000000f00 */
[----:B------:R-:W-:Y:S02]  /*5f60*/  LEA R119, R4, UR24, 0x1 ;  /* 0x0000001804777c11 */ /* 0x000fe4000f8e08ff */
[----:B------:R-:W-:Y:S01]  /*5f70*/  MOV R191, R3 ;  /* 0x0000000300bf7202 */ /* 0x000fe20000000f00 */
[----:B------:R-:W-:Y:S06]  /*5f80*/  @!P5 BRA `(.L_x_1154) ;  /* 0x000000000058d947 */ /* 0x000fec0003800000 */
        /* <DEDUP_REMOVED lines=22> */
.L_x_1154:
[----:B------:R-:W-:Y:S01]  /*60f0*/  LDSM.16.M88.4 R16, [R176] ;  /* 0x00000000b010783b */ /* 0x000fe20000000200 */
[----:B------:R-:W-:Y:S01]  /*6100*/  IMAD.IADD R116, R176, 0x1, R128 ;  /* 0x00000001b0747824 */ /* 0x000fe200078e0280 */
[----:B------:R-:W-:Y:S01]  /*6110*/  LEA R124, P0, R244, R190, 0x2 ;  /* 0x000000bef47c7211 */ /* 0x000fe200078010ff */
[----:B------:R-:W-:Y:S01]  /*6120*/  IMAD.IADD R3, R176, 0x1, R118 ;  /* 0x00000001b0037824 */ /* 0x000fe200078e0276 */
[----:B------:R-:W1:Y:S01]  /*6130*/  LDSM.16.MT88.4 R8, [R172+0x6000] ;  /* 0x00600000ac08783b */ /* 0x000e620000004200 */
[----:B------:R-:W-:Y:S02]  /*6140*/  ISETP.GT.AND P2, PT, R198, RZ, PT ;  /* 0x000000ffc600720c */ /* 0x000fe40003f44270 */
[----:B------:R-:W-:Y:S01]  /*6150*/  LEA.HI.X.SX32 R125, R244, R191, 0x2, P0 ;  /* 0x000000bff47d7211 */ /* 0x000fe200000f16ff */
[----:B------:R-:W2:Y:S01]  /*6160*/  LDSM.16.MT88.4 R20, [R0+0x6000] ;  /* 0x006000000014783b */ /* 0x000ea20000004200 */
[----:B------:R-:W-:Y:S01]  /*6170*/  IMAD.IADD R117, R128, 0x1, R3 ;  /* 0x0000000180757824 */ /* 0x000fe200078e0203 */
[C---:B------:R-:W-:Y:S02]  /*6180*/  LEA R122, P0, R129.reuse, R124, 0x5 ;  /* 0x0000007c817a7211 */ /* 0x040fe400078028ff */
[----:B------:R-:W-:Y:S02]  /*6190*/  LDSM.16.MT88.4 R28, [R172+0x6800] ;  /* 0x00680000ac1c783b */ /* 0x000fe40000004200 */
[C---:B------:R-:W-:Y:S02]  /*61a0*/  LEA.HI.X.SX32 R123, R129.reuse, R125, 0x5, P0 ;  /* 0x0000007d817b7211 */ /* 0x040fe400000f2eff */
[----:B------:R-:W3:Y:S01]  /*61b0*/  LDSM.16.M88.4 R24, [R116] ;  /* 0x000000007418783b */ /* 0x000ee20000000200 */
[C---:B------:R-:W-:Y:S03]  /*61c0*/  LEA R120, P0, R129.reuse, R122, 0x5 ;  /* 0x0000007a81787211 */ /* 0x040fe600078028ff */
[----:B------:R-:W4:Y:S01]  /*61d0*/  LDSM.16.MT88.4 R32, [R0+0x6800] ;  /* 0x006800000020783b */ /* 0x000f220000004200 */
[C---:B------:R-:W-:Y:S03]  /*61e0*/  LEA.HI.X.SX32 R121, R129.reuse, R123, 0x5, P0 ;  /* 0x0000007b81797211 */ /* 0x040fe600000f2eff */
[----:B------:R-:W-:Y:S04]  /*61f0*/  LDSM.16.MT88.4 R104, [R172+0x7000] ;  /* 0x00700000ac68783b */ /* 0x000fe80000004200 */
[----:B------:R-:W4:Y:S04]  /*6200*/  LDSM.16.M88.4 R100, [R3] ;  /* 0x000000000364783b */ /* 0x000f280000000200 */
[----:B------:R-:W-:Y:S04]  /*6210*/  LDSM.16.MT88.4 R108, [R172+0x7800] ;  /* 0x00780000ac6c783b */ /* 0x000fe80000004200 */
[----:B------:R-:W-:Y:S01]  /*6220*/  LDSM.16.MT88.4 R112, [R0+0x7800] ;  /* 0x007800000070783b */ /* 0x000fe20000004200 */
[C---:B-1----:R-:W-:Y:S08]  /*6230*/  HMMA.16816.F32 R4, R16.reuse, R8, RZ ;  /* 0x000000081004723c */ /* 0x042ff000000018ff */
[C---:B------:R-:W-:Y:S08]  /*6240*/  HMMA.16816.F32 R8, R16.reuse, R10, RZ ;  /* 0x0000000a1008723c */ /* 0x040ff000000018ff */
[C---:B--2---:R-:W-:Y:S08]  /*6250*/  HMMA.16816.F32 R12, R16.reuse, R20, RZ ;  /* 0x00000014100c723c */ /* 0x044ff000000018ff */
[----:B------:R-:W-:Y:S01]  /*6260*/  HMMA.16816.F32 R16, R16, R22, RZ ;  /* 0x000000161010723c */ /* 0x000fe200000018ff */
[----:B------:R-:W1:Y:S07]  /*6270*/  LDSM.16.MT88.4 R20, [R0+0x7000] ;  /* 0x007000000014783b */ /* 0x000e6e0000004200 */
[C---:B---3--:R-:W-:Y:S08]  /*6280*/  HMMA.16816.F32 R4, R24.reuse, R28, R4 ;  /* 0x0000001c1804723c */ /* 0x048ff00000001804 */
[C---:B------:R-:W-:Y:S01]  /*6290*/  HMMA.16816.F32 R8, R24.reuse, R30, R8 ;  /* 0x0000001e1808723c */ /* 0x040fe20000001808 */
[----:B------:R-:W2:Y:S07]  /*62a0*/  LDSM.16.M88.4 R28, [R117] ;  /* 0x00000000751c783b */ /* 0x000eae0000000200 */
[C---:B----4-:R-:W-:Y:S08]  /*62b0*/  HMMA.16816.F32 R12, R24.reuse, R32, R12 ;  /* 0x00000020180c723c */ /* 0x050ff0000000180c */
[----:B------:R-:W-:Y:S01]  /*62c0*/  HMMA.16816.F32 R16, R24, R34, R16 ;  /* 0x000000221810723c */ /* 0x000fe20000001810 */
[----:B------:R-:W-:Y:S04]  /*62d0*/  LDSM.16.M88.4 R24, [R176+0x2000] ;  /* 0x00200000b018783b */ /* 0x000fe80000000200 */
[----:B------:R-:W3:Y:S03]  /*62e0*/  LDSM.16.MT88.4 R32, [R172+0x8000] ;  /* 0x00800000ac20783b */ /* 0x000ee60000004200 */
[C---:B------:R-:W-:Y:S08]  /*62f0*/  HMMA.16816.F32 R4, R100.reuse, R104, R4 ;  /* 0x000000686404723c */ /* 0x040ff00000001804 */
[C---:B------:R-:W-:Y:S01]  /*6300*/  HMMA.16816.F32 R8, R100.reuse, R106, R8 ;  /* 0x0000006a6408723c */ /* 0x040fe20000001808 */
[----:B------:R-:W4:Y:S07]  /*6310*/  LDSM.16.MT88.4 R104, [R0+0x8000] ;  /* 0x008000000068783b */ /* 0x000f2e0000004200 */
[C---:B-1----:R-:W-:Y:S08]  /*6320*/  HMMA.16816.F32 R12, R100.reuse, R20, R12 ;  /* 0x00000014640c723c */ /* 0x042ff0000000180c */
[----:B------:R-:W-:Y:S01]  /*6330*/  HMMA.16816.F32 R16, R100, R22, R16 ;  /* 0x000000166410723c */ /* 0x000fe20000001810 */
[----:B------:R-:W-:Y:S04]  /*6340*/  LDSM.16.MT88.4 R100, [R172+0x8800] ;  /* 0x00880000ac64783b */ /* 0x000fe80000004200 */
[----:B------:R1:W1:Y:S03]  /*6350*/  LDSM.16.M88.4 R20, [R116+0x2000] ;  /* 0x002000007414783b */ /* 0x0002660000000200 */
[C---:B--2---:R-:W-:Y:S08]  /*6360*/  HMMA.16816.F32 R4, R28.reuse, R108, R4 ;  /* 0x0000006c1c04723c */ /* 0x044ff00000001804 */
[C---:B------:R-:W-:Y:S08]  /*6370*/  HMMA.16816.F32 R8, R28.reuse, R110, R8 ;  /* 0x0000006e1c08723c */ /* 0x040ff00000001808 */
[C---:B------:R-:W-:Y:S08]  /*6380*/  HMMA.16816.F32 R12, R28.reuse, R112, R12 ;  /* 0x000000701c0c723c */ /* 0x040ff0000000180c */
[----:B------:R-:W-:Y:S01]  /*6390*/  HMMA.16816.F32 R16, R28, R114, R16 ;  /* 0x000000721c10723c */ /* 0x000fe20000001810 */
[----:B------:R-:W2:Y:S02]  /*63a0*/  LDSM.16.MT88.4 R28, [R0+0x8800] ;  /* 0x00880000001c783b */ /* 0x000ea40000004200 */
[C---:B------:R-:W-:Y:S04]  /*63b0*/  LEA R114, P0, R129.reuse, R120, 0x5 ;  /* 0x0000007881727211 */ /* 0x040fe800078028ff */
[C---:B------:R-:W-:Y:S01]  /*63c0*/  LEA.HI.X.SX32 R115, R129.reuse, R121, 0x5, P0 ;  /* 0x0000007981737211 */ /* 0x040fe200000f2eff */
[C---:B---3--:R-:W-:Y:S05]  /*63d0*/  HMMA.16816.F32 R4, R24.reuse, R32, R4 ;  /* 0x000000201804723c */ /* 0x048fea0000001804 */
[C---:B------:R-:W-:Y:S03]  /*63e0*/  LEA R112, P0, R129.reuse, R114, 0x5 ;  /* 0x0000007281707211 */ /* 0x040fe600078028ff */
[C---:B------:R-:W-:Y:S01]  /*63f0*/  HMMA.16816.F32 R8, R24.reuse, R34, R8 ;  /* 0x000000221808723c */ /* 0x040fe20000001808 */
[----:B------:R-:W-:Y:S02]  /*6400*/  LDSM.16.MT88.4 R32, [R172+0x9000] ;  /* 0x00900000ac20783b */ /* 0x000fe40000004200 */
[C---:B------:R-:W-:Y:S02]  /*6410*/  LEA.HI.X.SX32 R113, R129.reuse, R115, 0x5, P0 ;  /* 0x0000007381717211 */ /* 0x040fe400000f2eff */
[C---:B------:R-:W-:Y:S03]  /*6420*/  LEA R110, P0, R129.reuse, R112, 0x5 ;  /* 0x00000070816e7211 */ /* 0x040fe600078028ff */
[C---:B----4-:R-:W-:Y:S03]  /*6430*/  HMMA.16816.F32 R12, R24.reuse, R104, R12 ;  /* 0x00000068180c723c */ /* 0x050fe6000000180c */
[C---:B------:R-:W-:Y:S02]  /*6440*/  LEA.HI.X.SX32 R111, R129.reuse, R113, 0x5, P0 ;  /* 0x00000071816f7211 */ /* 0x040fe400000f2eff */
[C---:B-1----:R-:W-:Y:S03]  /*6450*/  LEA R116, P0, R129.reuse, R110, 0x5 ;  /* 0x0000006e81747211 */ /* 0x042fe600078028ff */
[----:B------:R-:W-:Y:S01]  /*6460*/  HMMA.16816.F32 R16, R24, R106, R16 ;  /* 0x0000006a1810723c */ /* 0x000fe20000001810 */
[----:B------:R1:W3:Y:S04]  /*6470*/  LDSM.16.M88.4 R24, [R3+0x2000] ;  /* 0x002000000318783b */ /* 0x0002e80000000200 */
[----:B------:R-:W-:Y:S03]  /*6480*/  LDSM.16.MT88.4 R104, [R0+0x9800] ;  /* 0x009800000068783b */ /* 0x000fe60000004200 */
[C---:B------:R-:W-:Y:S08]  /*6490*/  HMMA.16816.F32 R4, R20.reuse, R100, R4 ;  /* 0x000000641404723c */ /* 0x040ff00000001804 */
[C---:B------:R-:W-:Y:S01]  /*64a0*/  HMMA.16816.F32 R8, R20.reuse, R102, R8 ;  /* 0x000000661408723c */ /* 0x040fe20000001808 */
[----:B------:R4:W3:Y:S07]  /*64b0*/  LDSM.16.MT88.4 R100, [R0+0x9000] ;  /* 0x009000000064783b */ /* 0x0008ee0000004200 */
[C---:B--2---:R-:W-:Y:S03]  /*64c0*/  HMMA.16816.F32 R12, R20.reuse, R28, R12 ;  /* 0x0000001c140c723c */ /* 0x044fe6000000180c */
[----:B-1----:R-:W-:Y:S05]  /*64d0*/  VIADD R3, R198, 0xffffffff ;  /* 0xffffffffc6037836 */ /* 0x002fea0000000000 */
[----:B------:R-:W-:Y:S01]  /*64e0*/  HMMA.16816.F32 R16, R20, R30, R16 ;  /* 0x0000001e1410723c */ /* 0x000fe20000001810 */
[----:B------:R-:W-:Y:S04]  /*64f0*/  LDSM.16.MT88.4 R28, [R172+0x9800] ;  /* 0x00980000ac1c783b */ /* 0x000fe80000004200 */
[----:B------:R1:W2:Y:S01]  /*6500*/  LDSM.16.M88.4 R20, [R117+0x2000] ;  /* 0x002000007514783b */ /* 0x0002a20000000200 */
[----:B----4-:R-:W-:Y:S02]  /*6510*/  IMAD.IADD R0, R118, 0x1, R173 ;  /* 0x0000000176007824 */ /* 0x010fe400078e02ad */
[C---:B---3--:R-:W-:Y:S08]  /*6520*/  HMMA.16816.F32 R4, R24.reuse, R32, R4 ;  /* 0x000000201804723c */ /* 0x048ff00000001804 */
[C---:B------:R-:W-:Y:S08]  /*6530*/  HMMA.16816.F32 R8, R24.reuse, R34, R8 ;  /* 0x000000221808723c */ /* 0x040ff00000001808 */
[C---:B------:R-:W-:Y:S03]  /*6540*/  HMMA.16816.F32 R12, R24.reuse, R100, R12 ;  /* 0x00000064180c723c */ /* 0x040fe6000000180c */
[----:B-1----:R-:W-:Y:S05]  /*6550*/  LEA.HI.X.SX32 R117, R129, R111, 0x5, P0 ;  /* 0x0000006f81757211 */ /* 0x002fea00000f2eff */
[----:B------:R-:W-:Y:S01]  /*6560*/  HMMA.16816.F32 R16, R24, R102, R16 ;  /* 0x000000661810723c */ /* 0x000fe20000001810 */
[----:B------:R-:W-:Y:S02]  /*6570*/  LDSM.16.MT88.4 R100, [R173+0x1000] ;  /* 0x00100000ad64783b */ /* 0x000fe40000004200 */
[----:B------:R-:W-:Y:S04]  /*6580*/  @P5 IMAD.WIDE.U32 R26, R243, 0x4, R220 ;  /* 0x00000004f31a5825 */ /* 0x000fe800078e00dc */
[C---:B------:R-:W-:Y:S01]  /*6590*/  IMAD.WIDE R126, R129.reuse, -0xc0, R116 ;  /* 0xffffff40817e7825 */ /* 0x040fe200078e0274 */
[----:B------:R-:W5:Y:S01]  /*65a0*/  @P5 LDG.E R238, desc[UR28][R26.64+-0x100] ;  /* 0xffff001c1aee5981 */ /* 0x000f62000c1e1900 */
[C---:B--2---:R-:W-:Y:S03]  /*65b0*/  HMMA.16816.F32 R4, R20.reuse, R28, R4 ;  /* 0x0000001c1404723c */ /* 0x044fe60000001804 */
[----:B------:R-:W5:Y:S04]  /*65c0*/  @P5 LDG.E R237, desc[UR28][R26.64+-0xe0] ;  /* 0xffff201c1aed5981 */ /* 0x000f68000c1e1900 */
[----:B------:R-:W5:Y:S01]  /*65d0*/  @P5 LDG.E R236, desc[UR28][R26.64+-0x80] ;  /* 0xffff801c1aec5981 */ /* 0x000f62000c1e1900 */
[C---:B------:R-:W-:Y:S01]  /*65e0*/  LEA R108, P0, R129.reuse, R126, 0x5 ;  /* 0x0000007e816c7211 */ /* 0x040fe200078028ff */
[C---:B------:R-:W-:Y:S02]  /*65f0*/  HMMA.16816.F32 R8, R20.reuse, R30, R8 ;  /* 0x0000001e1408723c */ /* 0x040fe40000001808 */
[----:B------:R1:W5:Y:S01]  /*6600*/  @P5 LDG.E R235, desc[UR28][R26.64+-0x60] ;  /* 0xffffa01c1aeb5981 */ /* 0x000362000c1e1900 */
[C---:B------:R-:W-:Y:S02]  /*6610*/  LEA.HI.X.SX32 R109, R129.reuse, R127, 0x5, P0 ;  /* 0x0000007f816d7211 */ /* 0x040fe400000f2eff */
[C---:B------:R-:W-:Y:S03]  /*6620*/  LEA R34, P0, R129.reuse, R108, 0x5 ;  /* 0x0000006c81227211 */ /* 0x040fe600078028ff */
[C---:B------:R-:W-:Y:S02]  /*6630*/  HMMA.16816.F32 R12, R20.reuse, R104, R12 ;  /* 0x00000068140c723c */ /* 0x040fe4000000180c */
[----:B------:R2:W-:Y:S01]  /*6640*/  REDG.E.ADD.F32.FTZ.RN.STRONG.GPU desc[UR28][R190.64], R4 ;  /* 0x00000004be0079a6 */ /* 0x0005e2000c12f31c */
[C---:B------:R-:W-:Y:S02]  /*6650*/  LEA.HI.X.SX32 R35, R129.reuse, R109, 0x5, P0 ;  /* 0x0000006d81237211 */ /* 0x040fe400000f2eff */
[C---:B------:R-:W-:Y:S01]  /*6660*/  LEA R32, P0, R129.reuse, R34, 0x5 ;  /* 0x0000002281207211 */ /* 0x040fe200078028ff */
[----:B------:R3:W-:Y:S02]  /*6670*/  REDG.E.ADD.F32.FTZ.RN.STRONG.GPU desc[UR28][R124.64], R5 ;  /* 0x000000057c0079a6 */ /* 0x0007e4000c12f31c */
[----:B------:R-:W-:Y:S02]  /*6680*/  HMMA.16816.F32 R16, R20, R106, R16 ;  /* 0x0000006a1410723c */ /* 0x000fe40000001810 */
        /* <DEDUP_REMOVED lines=8> */
[C---:B------:R-:W-:Y:S03]  /*6710*/  LEA.HI.X.SX32 R25, R129.reuse, R29, 0x5, P0 ;  /* 0x0000001d81197211 */ /* 0x040fe600000f2eff */
[----:B------:R-:W-:Y:S01]  /*6720*/  REDG.E.ADD.F32.FTZ.RN.STRONG.GPU desc[UR28][R110.64], R10 ;  /* 0x0000000a6e0079a6 */ /* 0x000fe2000c12f31c */
[C---:B--2---:R-:W-:Y:S03]  /*6730*/  LEA R4, P0, R129.reuse, R24, 0x5 ;  /* 0x0000001881047211 */ /* 0x044fe600078028ff */
[----:B------:R-:W-:Y:S01]  /*6740*/  REDG.E.ADD.F32.FTZ.RN.STRONG.GPU desc[UR28][R116.64], R11 ;  /* 0x0000000b740079a6 */ /* 0x000fe2000c12f31c */
[----:B---3--:R-:W-:Y:S03]  /*6750*/  LEA.HI.X.SX32 R5, R129, R25, 0x5, P0 ;  /* 0x0000001981057211 */ /* 0x008fe600000f2eff */
[----:B------:R-:W-:Y:S04]  /*6760*/  REDG.E.ADD.F32.FTZ.RN.STRONG.GPU desc[UR28][R190.64+0x80], R12 ;  /* 0x0000800cbe0079a6 */ /* 0x000fe8000c12f31c */
        /* <DEDUP_REMOVED lines=28> */
[----:B------:R1:W-:Y:S03]  /*6930*/  LDSM.16.MT88.4 R24, [R0+0x1800] ;  /* 0x001800000018783b */ /* 0x0003e60000004200 */
[-C--:B----4-:R-:W-:Y:S08]  /*6940*/  HMMA.16816.F32 R68, R28, R12.reuse, R68 ;  /* 0x0000000c1c44723c */ /* 0x090ff00000001844 */
[C---:B------:R-:W-:Y:S08]  /*6950*/  HMMA.16816.F32 R72, R32.reuse, R12, R72 ;  /* 0x0000000c2048723c */ /* 0x040ff00000001848 */
[-C--:B------:R-:W-:Y:S03]  /*6960*/  HMMA.16816.F32 R76, R32, R14.reuse, R76 ;  /* 0x0000000e204c723c */ /* 0x080fe6000000184c */
[----:B-1----:R-:W-:Y:S01]  /*6970*/  LOP3.LUT R0, R198, 0x1, RZ, 0xc0, !PT ;  /* 0x00000001c6007812 */ /* 0x002fe200078ec0ff */
[----:B------:R-:W-:Y:S04]  /*6980*/  IMAD.MOV.U32 R198, RZ, RZ, R3 ;  /* 0x000000ffffc67224 */ /* 0x000fe800078e0003 */
[C---:B------:R-:W-:Y:S01]  /*6990*/  HMMA.16816.F32 R80, R28.reuse, R14, R80 ;  /* 0x0000000e1c50723c */ /* 0x040fe20000001850 */
[----:B------:R1:W3:Y:S03]  /*69a0*/  LDSM.16.MT88.4 R12, [R173+0x1800] ;  /* 0x00180000ad0c783b */ /* 0x0002e60000004200 */
[----:B------:R-:W-:Y:S01]  /*69b0*/  ISETP.NE.U32.AND P0, PT, R0, 0x1, PT ;  /* 0x000000010000780c */ /* 0x000fe20003f05070 */
[C---:B------:R-:W-:Y:S03]  /*69c0*/  VIADD R0, R173.reuse, 0xffffe000 ;  /* 0xffffe000ad007836 */ /* 0x040fe60000000000 */
[-C--:B------:R-:W-:Y:S08]  /*69d0*/  HMMA.16816.F32 R84, R28, R16.reuse, R84 ;  /* 0x000000101c54723c */ /* 0x080ff00000001854 */
[C---:B------:R-:W-:Y:S04]  /*69e0*/  HMMA.16816.F32 R88, R32.reuse, R16, R88 ;  /* 0x000000102058723c */ /* 0x040fe80000001858 */
[----:B------:R-:W-:Y:S01]  /*69f0*/  @P0 VIADD R0, R173, 0x2000 ;  /* 0x00002000ad000836 */ /* 0x000fe20000000000 */
[----:B------:R-:W-:Y:S03]  /*6a00*/  @P5 IADD3 R240, P0, PT, R240, -0x100, RZ ;  /* 0xffffff00f0f05810 */ /* 0x000fe60007f1e0ff */
[-C--:B------:R-:W-:Y:S03]  /*6a10*/  HMMA.16816.F32 R92, R32, R18.reuse, R92 ;  /* 0x00000012205c723c */ /* 0x080fe6000000185c */
[----:B------:R-:W-:Y:S01]  /*6a20*/  @P5 IADD3.X R239, PT, PT, R239, -0x1, RZ, P0, !PT ;  /* 0xffffffffefef5810 */ /* 0x000fe200007fe4ff */
[----:B-1----:R-:W-:Y:S04]  /*6a30*/  IMAD.MOV.U32 R173, RZ, RZ, R0 ;  /* 0x000000ffffad7224 */ /* 0x002fe800078e0000 */
        /* <DEDUP_REMOVED lines=16> */
[----:B------:R-:W-:Y:S04]  /*6b40*/  HMMA.16816.F32 R96, R4, R26, R96 ;  /* 0x0000001a0460723c */ /* 0x000fe80000001860 */
[----:B------:R-:W-:Y:S04]  /*6b50*/  @P5 IADD3 R5, P1, PT, R220, -0x100, RZ ;  /* 0xffffff00dc055810 */ /* 0x000fe80007f3e0ff */
[----:B------:R-:W-:Y:S01]  /*6b60*/  @P5 IADD3.X R4, PT, PT, R221, -0x1, RZ, P1, !PT ;  /* 0xffffffffdd045810 */ /* 0x000fe20000ffe4ff */
[----:B------:R-:W-:Y:S04]  /*6b70*/  @P5 IMAD.MOV.U32 R220, RZ, RZ, R5 ;  /* 0x000000ffffdc5224 */ /* 0x000fe800078e0005 */
[----:B------:R-:W-:Y:S01]  /*6b80*/  @P5 IMAD.MOV.U32 R221, RZ, RZ, R4 ;  /* 0x000000ffffdd5224 */ /* 0x000fe200078e0004 */
[----:B------:R-:W-:Y:S06]  /*6b90*/  @P2 BRA `(.L_x_1155) ;  /* 0xffffffc800c42947 */ /* 0x000fec000383ffff */
[C---:B------:R-:W-:Y:S01]  /*6ba0*/  IMAD.SHL.U32 R0, R252.reuse, 0x10, RZ ;  /* 0x00000010fc007824 */ /* 0x040fe200078e00ff */
[----:B------:R-:W1:Y:S01]  /*6bb0*/  LDCU UR6, c[0x0][0x500] ;  /* 0x0000a000ff0677ac */ /* 0x000e620008000800 */
[C---:B------:R-:W-:Y:S01]  /*6bc0*/  IMAD.SHL.U32 R4, R252.reuse, 0x20, RZ ;  /* 0x00000020fc047824 */ /* 0x040fe200078e00ff */
[----:B------:R-:W-:Y:S01]  /*6bd0*/  SHF.R.U32.HI R5, RZ, 0x4, R252 ;  /* 0x00000004ff057819 */ /* 0x000fe200000116fc */
[----:B------:R-:W-:Y:S01]  /*6be0*/  IMAD.SHL.U32 R3, R252, 0x2, RZ ;  /* 0x00000002fc037824 */ /* 0x000fe200078e00ff */
[----:B------:R-:W-:Y:S02]  /*6bf0*/  LOP3.LUT R0, R0, 0x1c0, RZ, 0xc0, !PT ;  /* 0x000001c000007812 */ /* 0x000fe400078ec0ff */
[----:B------:R-:W-:Y:S02]  /*6c00*/  LOP3.LUT R4, R4, 0xc00, RZ, 0xc0, !PT ;  /* 0x00000c0004047812 */ /* 0x000fe400078ec0ff */
[--C-:B------:R-:W-:Y:S02]  /*6c10*/  LOP3.LUT R0, R0, 0x38, R3.reuse, 0xf8, !PT ;  /* 0x0000003800007812 */ /* 0x100fe400078ef803 */
[----:B------:R-:W-:-:S02]  /*6c20*/  LOP3.LUT R3, R4, 0x6, R3, 0xf8, !PT ;  /* 0x0000000604037812 */ /* 0x000fc400078ef803 */
[----:B------:R-:W-:Y:S01]  /*6c30*/  LOP3.LUT R0, R0, 0x8, R5, 0x78, !PT ;  /* 0x0000000800007812 */ /* 0x000fe200078e7805 */
[----:B------:R-:W-:Y:S01]  /*6c40*/  IMAD.MOV.U32 R5, RZ, RZ, 0x20 ;  /* 0x00000020ff057424 */ /* 0x000fe200078e00ff */
[----:B------:R-:W-:Y:S02]  /*6c50*/  R2P PR, R252, 0x18 ;  /* 0x00000018fc007804 */ /* 0x000fe40000000000 */
[----:B------:R-:W-:Y:S01]  /*6c60*/  LOP3.LUT R0, R3, R0, RZ, 0xfc, !PT ;  /* 0x0000000003007212 */ /* 0x000fe200078efcff */
[----:B-1----:R-:W-:Y:S01]  /*6c70*/  FMUL.FTZ R68, R68, UR6 ;  /* 0x0000000644447c20 */ /* 0x002fe20008410000 */
[----:B------:R-:W-:Y:S02]  /*6c80*/  FMUL.FTZ R16, R69, UR6 ;  /* 0x0000000645107c20 */ /* 0x000fe40008410000 */
[----:B------:R-:W-:Y:S01]  /*6c90*/  LEA R0, R0, UR24, 0x1 ;  /* 0x0000001800007c11 */ /* 0x000fe2000f8e08ff */
        /* <DEDUP_REMOVED lines=81> */
[----:B------:R-:W-:Y:S01]  /*71b0*/  ISETP.NE.AND P0, PT, R250, -0x1, PT ;  /* 0xfffffffffa00780c */ /* 0x000fe20003f05270 */
        /* <DEDUP_REMOVED lines=30> */
[----:B------:R-:W-:Y:S01]  /*73a0*/  MOV R9, R4 ;  /* 0x0000000400097202 */ /* 0x000fe20000000f00 */
[----:B------:R-:W-:Y:S05]  /*73b0*/  BRA `(.L_x_1157) ;  /* 0x0000000000187947 */ /* 0x000fea0003800000 */
.L_x_1156:
[----:B------:R-:W2:Y:S01]  /*73c0*/  LDCU.64 UR14, c[0x0][0x5c0] ;  /* 0x0000b800ff0e77ac */ /* 0x000ea20008000a00 */
[----:B-1----:R-:W-:-:S05]  /*73d0*/  IADD3 R4, PT, PT, R246, R250, RZ ;  /* 0x000000faf6047210 */ /* 0x002fca0007ffe0ff */
[C---:B--2---:R-:W-:Y:S02]  /*73e0*/  IMAD R0, R4.reuse, UR15, RZ ;  /* 0x0000000f04007c24 */ /* 0x044fe4000f8e02ff */
[----:B------:R-:W-:-:S05]  /*73f0*/  IMAD.WIDE.U32 R4, R4, UR14, RZ ;  /* 0x0000000e04047c25 */ /* 0x000fca000f8e00ff */
[----:B------:R-:W-:Y:S02]  /*7400*/  IADD3 R18, PT, PT, R5, R0, RZ ;  /* 0x0000000005127210 */ /* 0x000fe40007ffe0ff */
[----:B------:R-:W-:Y:S02]  /*7410*/  MOV R9, R4 ;  /* 0x0000000400097202 */ /* 0x000fe40000000f00 */
.L_x_1157:
[----:B------:R-:W-:Y:S05]  /*7420*/  @P0 BRA `(.L_x_1158) ;  /* 0x00000000002c0947 */ /* 0x000fea0003800000 */
[----:B------:R-:W1:Y:S01]  /*7430*/  LDCU.64 UR12, c[0x0][0x5c8] ;  /* 0x0000b900ff0c77ac */ /* 0x000e620008000a00 */
[----:B------:R-:W2:Y:S01]  /*7440*/  LDC.64 R6, c[0x0][0x5b0] ;  /* 0x00016c00ff067b82 */ /* 0x000ea20000000a00 */
[----:B------:R-:W-:-:S05]  /*7450*/  SHF.R.S32.HI R0, RZ, 0x1f, R246 ;  /* 0x0000001fff007819 */ /* 0x000fca00000114f6 */
        /* <DEDUP_REMOVED lines=8> */
.L_x_1158:
[----:B------:R-:W1:Y:S01]  /*74e0*/  LDCU.64 UR12, c[0x0][0x5c8] ;  /* 0x0000b900ff0c77ac */ /* 0x000e620008000a00 */
[----:B------:R-:W-:-:S05]  /*74f0*/  IADD3 R4, PT, PT, R246, R250, RZ ;  /* 0x000000faf6047210 */ /* 0x000fca0007ffe0ff */
[C---:B-1----:R-:W-:Y:S02]  /*7500*/  IMAD R0, R4.reuse, UR13, RZ ;  /* 0x0000000d04007c24 */ /* 0x042fe4000f8e02ff */
[----:B------:R-:W-:-:S05]  /*7510*/  IMAD.WIDE.U32 R4, R4, UR12, RZ ;  /* 0x0000000c04047c25 */ /* 0x000fca000f8e00ff */
[----:B------:R-:W-:Y:S02]  /*7520*/  IADD3 R7, PT, PT, R5, R0, RZ ;  /* 0x0000000005077210 */ /* 0x000fe40007ffe0ff */
[----:B------:R-:W-:-:S07]  /*7530*/  MOV R3, R4 ;  /* 0x0000000400037202 */ /* 0x000fce0000000f00 */
.L_x_1159:
[----:B------:R-:W1:Y:S01]  /*7540*/  S2R R24, SR_TID.X ;  /* 0x0000000000187919 */ /* 0x000e620000002100 */
[----:B------:R-:W2:Y:S01]  /*7550*/  LDCU UR6, c[0x0][0x440] ;  /* 0x00008800ff0677ac */ /* 0x000ea20008000800 */
[C---:B------:R-:W-:Y:S01]  /*7560*/  IMAD.SHL.U32 R0, R249.reuse, 0x80, RZ ;  /* 0x00000080f9007824 */ /* 0x040fe200078e00ff */
[----:B------:R-:W3:Y:S08]  /*7570*/  LDC.64 R10, c[0x0][0x5e0] ;  /* 0x00017800ff0a7b82 */ /* 0x000ef00000000a00 */
[----:B------:R-:W-:Y:S01]  /*7580*/  BAR.SYNC.DEFER_BLOCKING 0x0 ;  /* 0x0000000000007b1d */ /* 0x000fe20000010000 */
[----:B------:R-:W-:Y:S01]  /*7590*/  IMAD.SHL.U32 R8, R249, 0x80, RZ ;  /* 0x00000080f9087824 */ /* 0x000fe200078e00ff */
[----:B------:R-:W-:Y:S01]  /*75a0*/  LEA.HI R13, R252, 0x20, RZ, 0x1d ;  /* 0x00000020fc0d7811 */ /* 0x000fe200078fe8ff */
[----:B------:R-:W-:-:S02]  /*75b0*/  IMAD.IADD R0, R189, 0x1, -R0 ;  /* 0x00000001bd007824 */ /* 0x000fc400078e0a00 */
[----:B------:R-:W-:Y:S01]  /*75c0*/  IMAD.MOV.U32 R4, RZ, RZ, R242 ;  /* 0x000000ffff047224 */ /* 0x000fe200078e00f2 */
[----:B------:R-:W-:Y:S01]  /*75d0*/  SHF.R.S32.HI R12, RZ, 0x1f, R8 ;  /* 0x0000001fff0c7819 */ /* 0x000fe20000011408 */
[----:B------:R-:W-:Y:S01]  /*75e0*/  IMAD.MOV.U32 R5, RZ, RZ, RZ ;  /* 0x000000ffff057224 */ /* 0x000fe200078e00ff */
[----:B------:R-:W4:Y:S01]  /*75f0*/  LDC.64 R16, c[0x0][0x5d8] ;  /* 0x00017600ff107b82 */ /* 0x000f220000000a00 */
[----:B------:R-:W-:Y:S01]  /*7600*/  BSSY.RECONVERGENT B0, `(.L_x_1160) ;  /* 0x000002f000007945 */ /* 0x000fe20003800200 */
[----:B------:R-:W-:Y:S01]  /*7610*/  IMAD.WIDE.U32 R4, R8, UR12, R4 ;  /* 0x0000000c08047c25 */ /* 0x000fe2000f8e0004 */
[----:B--2---:R-:W-:-:S03]  /*7620*/  ISETP.GE.AND P2, PT, R242, UR6, PT ;  /* 0x00000006f2007c0c */ /* 0x004fc6000bf46270 */
[----:B------:R-:W-:Y:S01]  /*7630*/  IMAD R6, R12, UR12, RZ ;  /* 0x0000000c0c067c24 */ /* 0x000fe2000f8e02ff */
[----:B------:R-:W-:Y:S02]  /*7640*/  IADD3 R4, P0, PT, R3, R4, RZ ;  /* 0x0000000403047210 */ /* 0x000fe40007f1e0ff */
[----:B------:R-:W-:Y:S01]  /*7650*/  ISETP.GE.OR P4, PT, R13, R0, P2 ;  /* 0x000000000d00720c */ /* 0x000fe20001786670 */
[C---:B------:R-:W-:Y:S01]  /*7660*/  IMAD R6, R8.reuse, UR13, R6 ;  /* 0x0000000d08067c24 */ /* 0x040fe2000f8e0206 */
[----:B------:R2:W2:Y:S04]  /*7670*/  LDS.128 R28, [R119+0x7000] ;  /* 0x00700000771c7984 */ /* 0x0004a80000000c00 */
[----:B------:R-:W-:Y:S01]  /*7680*/  IADD3.X R5, PT, PT, R7, R5, R6, P0, !PT ;  /* 0x0000000507057210 */ /* 0x000fe200007fe406 */
[----:B------:R-:W-:Y:S01]  /*7690*/  IMAD.WIDE.U32 R6, R8, UR14, RZ ;  /* 0x0000000e08067c25 */ /* 0x000fe2000f8e00ff */
[----:B-1----:R-:W-:Y:S01]  /*76a0*/  SHF.R.U32.HI R24, RZ, 0x3, R24 ;  /* 0x00000003ff187819 */ /* 0x002fe20000011618 */
[----:B------:R1:W1:Y:S02]  /*76b0*/  LDS.128 R36, [R119+0x9000] ;  /* 0x0090000077247984 */ /* 0x0002640000000c00 */
[----:B---3--:R-:W-:Y:S01]  /*76c0*/  IMAD.WIDE.U32 R14, R10, UR22, R4 ;  /* 0x000000160a0e7c25 */ /* 0x008fe2000f8e0004 */
[----:B------:R-:W-:-:S02]  /*76d0*/  LOP3.LUT R3, R6, R242, RZ, 0xfc, !PT ;  /* 0x000000f206037212 */ /* 0x000fc400078efcff */
[----:B------:R-:W-:Y:S01]  /*76e0*/  ISETP.GE.OR P5, PT, R24, R0, P2 ;  /* 0x000000001800720c */ /* 0x000fe200017a6670 */
[----:B------:R3:W1:Y:S01]  /*76f0*/  LDS.128 R32, [R119+0xa000] ;  /* 0x00a0000077207984 */ /* 0x0006620000000c00 */
[----:B------:R-:W-:Y:S01]  /*7700*/  IMAD R5, R12, UR14, RZ ;  /* 0x0000000e0c057c24 */ /* 0x000fe2000f8e02ff */
[----:B------:R-:W-:Y:S01]  /*7710*/  IADD3 R4, P0, PT, R9, R3, RZ ;  /* 0x0000000309047210 */ /* 0x000fe20007f1e0ff */
[----:B------:R-:W-:Y:S01]  /*7720*/  IMAD R11, R11, UR22, R15 ;  /* 0x000000160b0b7c24 */ /* 0x000fe2000f8e020f */
[----:B------:R3:W1:Y:S01]  /*7730*/  LDS.128 R40, [R119+0xb000] ;  /* 0x00b0000077287984 */ /* 0x0006620000000c00 */
[----:B------:R-:W-:Y:S01]  /*7740*/  IMAD R3, R8, UR15, R5 ;  /* 0x0000000f08037c24 */ /* 0x000fe2000f8e0205 */
[C---:B------:R-:W-:Y:S02]  /*7750*/  LEA.HI R5, R252.reuse, 0x40, RZ, 0x1d ;  /* 0x00000040fc057811 */ /* 0x040fe400078fe8ff */
[----:B------:R3:W1:Y:S01]  /*7760*/  LDS.128 R44, [R119+0xc000] ;  /* 0x00c00000772c7984 */ /* 0x0006620000000c00 */
[----:B------:R-:W-:-:S02]  /*7770*/  LEA.HI R6, R252, 0x60, RZ, 0x1d ;  /* 0x00000060fc067811 */ /* 0x000fc400078fe8ff */
[-C--:B------:R-:W-:Y:S01]  /*7780*/  ISETP.GE.OR P3, PT, R5, R0.reuse, P2 ;  /* 0x000000000500720c */ /* 0x080fe20001766670 */
[----:B------:R3:W1:Y:S01]  /*7790*/  LDS.128 R48, [R119+0xd000] ;  /* 0x00d0000077307984 */ /* 0x0006620000000c00 */
[----:B------:R-:W2:Y:S01]  /*77a0*/  @!P5 LDC.64 R22, c[0x0][0x568] ;  /* 0x00015a00ff16db82 */ /* 0x000ea20000000a00 */
[----:B------:R-:W-:Y:S01]  /*77b0*/  @!P5 IMAD.MOV.U32 R10, RZ, RZ, R14 ;  /* 0x000000ffff0ad224 */ /* 0x000fe200078e000e */
[----:B------:R-:W-:Y:S02]  /*77c0*/  IADD3.X R5, PT, PT, R18, R7, R3, P0, !PT ;  /* 0x0000000712057210 */ /* 0x000fe400007fe403 */
[C---:B------:R-:W-:Y:S01]  /*77d0*/  IADD3 R21, P1, PT, R24.reuse, 0x20, RZ ;  /* 0x0000002018157810 */ /* 0x040fe20007f3e0ff */
[----:B------:R-:W-:Y:S01]  /*77e0*/  @!P5 IMAD.WIDE.U32 R12, R24, UR12, R10 ;  /* 0x0000000c180cdc25 */ /* 0x000fe2000f8e000a */
[----:B------:R-:W-:Y:S02]  /*77f0*/  ISETP.GE.OR P2, PT, R6, R0, P2 ;  /* 0x000000000600720c */ /* 0x000fe40001746670 */
[----:B------:R-:W-:Y:S01]  /*7800*/  IADD3 R26, P0, PT, R24, 0x60, RZ ;  /* 0x00000060181a7810 */ /* 0x000fe20007f1e0ff */
[----:B----4-:R-:W-:-:S04]  /*7810*/  IMAD.WIDE.U32 R4, R16, UR22, R4 ;  /* 0x0000001610047c25 */ /* 0x010fc8000f8e0004 */
[----:B------:R-:W-:Y:S02]  /*7820*/  IMAD.X R27, RZ, RZ, RZ, P1 ;  /* 0x000000ffff1b7224 */ /* 0x000fe400008e06ff */
[----:B------:R-:W-:Y:S01]  /*7830*/  IMAD R0, R17, UR22, R5 ;  /* 0x0000001611007c24 */ /* 0x000fe2000f8e0205 */
[----:B--2---:R-:W-:Y:S01]  /*7840*/  @!P5 LEA R22, P6, R12, R22, 0x1 ;  /* 0x000000160c16d211 */ /* 0x004fe200078c08ff */
[----:B-1-3--:R-:W-:-:S12]  /*7850*/  @P5 BRA `(.L_x_1161) ;  /* 0x0000000000245947 */ /* 0x00afd80003800000 */
        /* <DEDUP_REMOVED lines=9> */
.L_x_1161:
[----:B------:R-:W-:Y:S05]  /*78f0*/  BSYNC.RECONVERGENT B0 ;  /* 0x0000000000007941 */ /* 0x000fea0003800200 */
.L_x_1160:
        /* <DEDUP_REMOVED lines=12> */
.L_x_1163:
[----:B------:R-:W-:Y:S05]  /*79c0*/  BSYNC.RECONVERGENT B0 ;  /* 0x0000000000007941 */ /* 0x000fea0003800200 */
.L_x_1162:
[----:B-1----:R1:W3:Y:S01]  /*79d0*/  LDS.128 R16, [R119+0x8000] ;  /* 0x0080000077107984 */ /* 0x0022e20000000c00 */
[C---:B------:R-:W-:Y:S01]  /*79e0*/  IADD3 R20, P1, PT, R24.reuse, 0x40, RZ ;  /* 0x0000004018147810 */ /* 0x040fe20007f3e0ff */
[----:B------:R-:W-:Y:S01]  /*79f0*/  BSSY.RECONVERGENT B0, `(.L_x_1164) ;  /* 0x000000e000007945 */ /* 0x000fe20003800200 */
[----:B------:R-:W-:Y:S02]  /*7a00*/  @!P5 IMAD R24, R24, UR13, R13 ;  /* 0x0000000d1818dc24 */ /* 0x000fe4000f8e020d */
[----:B------:R-:W-:Y:S01]  /*7a10*/  IADD3.X R25, PT, PT, RZ, RZ, RZ, P1, !PT ;  /* 0x000000ffff197210 */ /* 0x000fe20000ffe4ff */
[----:B------:R-:W-:Y:S08]  /*7a20*/  @P3 BRA `(.L_x_1165) ;  /* 0x0000000000283947 */ /* 0x000ff00003800000 */
        /* <DEDUP_REMOVED lines=10> */
.L_x_1165:
[----:B------:R-:W-:Y:S05]  /*7ad0*/  BSYNC.RECONVERGENT B0 ;  /* 0x0000000000007941 */ /* 0x000fea0003800200 */
.L_x_1164:
[----:B------:R-:W-:Y:S01]  /*7ae0*/  BSSY.RECONVERGENT B0, `(.L_x_1166) ;  /* 0x000000e000007945 */ /* 0x000fe20003800200 */
[----:B------:R-:W-:Y:S02]  /*7af0*/  @!P5 LEA.HI.X R23, R12, R23, R24, 0x1, P6 ;  /* 0x000000170c17d211 */ /* 0x000fe400030f0c18 */
[----:B--2-4-:R-:W-:Y:S01]  /*7b00*/  IADD3.X R8, PT, PT, RZ, RZ, RZ, P0, !PT ;  /* 0x000000ffff087210 */ /* 0x014fe200007fe4ff */
        /* <DEDUP_REMOVED lines=11> */
.L_x_1167:
[----:B------:R-:W-:Y:S05]  /*7bc0*/  BSYNC.RECONVERGENT B0 ;  /* 0x0000000000007941 */ /* 0x000fea0003800200 */
.L_x_1166:
[----:B------:R4:W-:Y:S01]  /*7bd0*/  @!P5 STG.E.128 desc[UR28][R22.64], R32 ;  /* 0x000000201600d986 */ /* 0x0009e2000c101d1c */
[----:B------:R-:W-:Y:S04]  /*7be0*/  BSSY.RECONVERGENT B0, `(.L_x_1168) ;  /* 0x000000c000007945 */ /* 0x000fe80003800200 */
        /* <DEDUP_REMOVED lines=11> */
.L_x_1169:
[----:B------:R-:W-:Y:S05]  /*7ca0*/  BSYNC.RECONVERGENT B0 ;  /* 0x0000000000007941 */ /* 0x000fea0003800200 */
.L_x_1168:
        /* <DEDUP_REMOVED lines=12> */
.L_x_1171:
[----:B------:R-:W-:Y:S05]  /*7d70*/  BSYNC.RECONVERGENT B0 ;  /* 0x0000000000007941 */ /* 0x000fea0003800200 */
.L_x_1170:
        /* <DEDUP_REMOVED lines=11> */
.L_x_1120:
[----:B------:R-:W-:Y:S05]  /*7e30*/  BSYNC.RECONVERGENT B1 ;  /* 0x0000000000017941 */ /* 0x000fea0003800200 */
.L_x_1094:
[----:B------:R-:W2:Y:S01]  /*7e40*/  LDCU UR7, c[0x0][0x438] ;  /* 0x00008700ff0777ac */ /* 0x000ea20008000800 */
[----:B------:R-:W3:Y:S08]  /*7e50*/  LDC R0, c[0x0][0x370] ;  /* 0x0000dc00ff007b82 */ /* 0x000ef00000000800 */
[----:B------:R-:W1:Y:S01]  /*7e60*/  LDC R3, c[0x0][0x438] ;  /* 0x00010e00ff037b82 */ /* 0x000e620000000800 */
[----:B--2---:R-:W-:-:S04]  /*7e70*/  UIADD3 UR7, UPT, UPT, UR7, 0x7f, URZ ;  /* 0x0000007f07077890 */ /* 0x004fc8000fffe0ff */
[----:B------:R-:W-:Y:S01]  /*7e80*/  USHF.R.S32.HI UR6, URZ, 0x1f, UR7 ;  /* 0x0000001fff067899 */ /* 0x000fe20008011407 */
[----:B---3--:R-:W-:-:S03]  /*7e90*/  IADD3 R249, PT, PT, R0, R249, RZ ;  /* 0x000000f900f97210 */ /* 0x008fc60007ffe0ff */
[----:B------:R-:W-:-:S04]  /*7ea0*/  ULEA.HI UR6, UR6, UR7, URZ, 0x7 ;  /* 0x0000000706067291 */ /* 0x000fc8000f8f38ff */
[----:B------:R-:W-:-:S06]  /*7eb0*/  USHF.R.S32.HI UR6, URZ, 0x7, UR6 ;  /* 0x00000007ff067899 */ /* 0x000fcc0008011406 */
[----:B------:R-:W-:-:S13]  /*7ec0*/  ISETP.GE.AND P0, PT, R249, UR6, PT ;  /* 0x00000006f9007c0c */ /* 0x000fda000bf06270 */
[----:B-1----:R-:W-:Y:S05]  /*7ed0*/  @!P0 BRA `(.L_x_1172) ;  /* 0xffffff84007c8947 */ /* 0x002fea000383ffff */
[----:B------:R-:W-:Y:S05]  /*7ee0*/  EXIT ;  /* 0x000000000000794d */ /* 0x000fea0003800000 */
.L_x_1173:
        /* <DEDUP_REMOVED lines=9> */
.L_x_2771:


//--------------------- .text._ZN5flash44flash_bwd_dq_dk_dv_loop_seqk_parallel_kernelI23Flash_bwd_kernel_traitsILi64ELi64ELi128ELi8ELi2ELi4ELi4ELb1ELb0EN7cutlass6half_tE19Flash_kernel_traitsILi64ELi64ELi128ELi8ES3_EELb1ELb0ELb1ELb0ELb0ELb0ELb0EEEvNS_16Flash_bwd_paramsE --------------------------
	.section	.text._ZN5flash44flash_bwd_dq_dk_dv_loop_seqk_parallel_kernelI23Flash_bwd_kernel_traitsILi64ELi64ELi128ELi8ELi2ELi4ELi4ELb1ELb0EN7cutlass6half_tE19Flash_kernel_traitsILi64ELi64ELi128ELi8ES3_EELb1ELb0ELb1ELb0ELb0ELb0ELb0EEEvNS_16Flash_bwd_paramsE,"ax",@progbits
	.align	128
        .global         _ZN5flash44flash_bwd_dq_dk_dv_loop_seqk_parallel_kernelI23Flash_bwd_kernel_traitsILi64ELi64ELi128ELi8ELi2ELi4ELi4ELb1ELb0EN7cutlass6half_tE19Flash_kernel_traitsILi64ELi64ELi128ELi8ES3_EELb1ELb0ELb1ELb0ELb0ELb0ELb0EEEvNS_16Flash_bwd_paramsE
        .type           _ZN5flash44flash_bwd_dq_dk_dv_loop_seqk_parallel_kernelI23Flash_bwd_kernel_traitsILi64ELi64ELi128ELi8ELi2ELi4ELi4ELb1ELb0EN7cutlass6half_tE19Flash_kernel_traitsILi64ELi64ELi128ELi8ES3_EELb1ELb0ELb1ELb0ELb0ELb0ELb0EEEvNS_16Flash_bwd_paramsE,@function
        .size           _ZN5flash44flash_bwd_dq_dk_dv_loop_seqk_parallel_kernelI23Flash_bwd_kernel_traitsILi64ELi64ELi128ELi8ELi2ELi4ELi4ELb1ELb0EN7cutlass6half_tE19Flash_kernel_traitsILi64ELi64ELi128ELi8ES3_EELb1ELb0ELb1ELb0ELb0ELb0ELb0EEEvNS_16Flash_bwd_paramsE,(.L_x_2772 - _ZN5flash44flash_bwd_dq_dk_dv_loop_seqk_parallel_kernelI23Flash_bwd_kernel_traitsILi64ELi64ELi128ELi8ELi2ELi4ELi4ELb1ELb0EN7cutlass6half_tE19Flash_kernel_traitsILi64ELi64ELi128ELi8ES3_EELb1ELb0ELb1ELb0ELb0ELb0ELb0EEEvNS_16Flash_bwd_paramsE)
        .other          _ZN5flash44flash_bwd_dq_dk_dv_loop_seqk_parallel_kernelI23Flash_bwd_kernel_traitsILi64ELi64ELi128ELi8ELi2ELi4ELi4ELb1ELb0EN7cutlass6half_tE19Flash_kernel_traitsILi64ELi64ELi128ELi8ES3_EELb1ELb0ELb1ELb0ELb0ELb0ELb0EEEvNS_16Flash_bwd_paramsE,@"STO_CUDA_ENTRY STV_DEFAULT"
_ZN5flash44flash_bwd_dq_dk_dv_loop_seqk_parallel_kernelI23Flash_bwd_kernel_traitsILi64ELi64ELi128ELi8ELi2ELi4ELi4ELb1ELb0EN7cutlass6half_tE19Flash_kernel_traitsILi64ELi64ELi128ELi8ES3_EELb1ELb0ELb1ELb0ELb0ELb0ELb0EEEvNS_16Flash_bwd_paramsE:
.text._ZN5flash44flash_bwd_dq_dk_dv_loop_seqk_parallel_kernelI23Flash_bwd_kernel_traitsILi64ELi64ELi128ELi8ELi2ELi4ELi4ELb1ELb0EN7cutlass6half_tE19Flash_kernel_traitsILi64ELi64ELi128ELi8ES3_EELb1ELb0ELb1ELb0ELb0ELb0ELb0EEEvNS_16Flash_bwd_paramsE:
        /* <DEDUP_REMOVED lines=36> */
[----:B------:R-:W-:-:S02]  /*0240*/  LOP3.LUT R6, R15, 0x38, R0, 0xf8, !PT ;  /* 0x000000380f067812 */ /* 0x000fc400078ef800 */
[----:B------:R-:W-:Y:S02]  /*0250*/  LOP3.LUT R5, R5, 0x6, R0, 0xf8, !PT ;  /* 0x0000000605057812 */ /* 0x000fe400078ef800 */
[--C-:B------:R-:W-:Y:S02]  /*0260*/  LOP3.LUT R0, R0, 0x7006, R3.reuse, 0xc8, !PT ;  /* 0x0000700600007812 */ /* 0x100fe400078ec803 */
[----:B------:R-:W-:Y:S02]  /*0270*/  LOP3.LUT R9, R9, 0x8, RZ, 0xc0, !PT ;  /* 0x0000000809097812 */ /* 0x000fe400078ec0ff */
[----:B------:R-:W-:Y:S02]  /*0280*/  LOP3.LUT R13, R4, 0x1c0, RZ, 0xc0, !PT ;  /* 0x000001c0040d7812 */ /* 0x000fe400078ec0ff */
[----:B------:R-:W-:Y:S02]  /*0290*/  LOP3.LUT R205, R0, 0x400, R3, 0xf8, !PT ;  /* 0x0000040000cd7812 */ /* 0x000fe400078ef803 */
[----:B------:R-:W-:-:S02]  /*02a0*/  LOP3.LUT R198, R5, R6, R9, 0xf6, !PT ;  /* 0x0000000605c67212 */ /* 0x000fc400078ef609 */
[----:B------:R-:W-:Y:S02]  /*02b0*/  LOP3.LUT R8, R6, 0x20, R7, 0x78, !PT ;  /* 0x0000002006087812 */ /* 0x000fe400078e7807 */
[----:B------:R-:W-:Y:S02]  /*02c0*/  LOP3.LUT R0, R7, 0x30, RZ, 0xc0, !PT ;  /* 0x0000003007007812 */ /* 0x000fe400078ec0ff */
[----:B------:R-:W-:Y:S02]  /*02d0*/  LOP3.LUT P1, R195, R201, 0x10, RZ, 0xc0, !PT ;  /* 0x00000010c9c37812 */ /* 0x000fe4000782c0ff */
[----:B------:R-:W-:Y:S02]  /*02e0*/  LOP3.LUT R2, R13, 0x38, R202, 0xf8, !PT ;  /* 0x000000380d027812 */ /* 0x000fe400078ef8ca */
[----:B------:R-:W-:Y:S02]  /*02f0*/  LOP3.LUT R6, R4, 0x200, RZ, 0xc0, !PT ;  /* 0x0000020004067812 */ /* 0x000fe400078ec0ff */
[----:B------:R-:W-:-:S02]  /*0300*/  LOP3.LUT R5, R0, 0x8, R201, 0xf8, !PT ;  /* 0x0000000800057812 */ /* 0x000fc400078ef8c9 */
[----:B------:R-:W-:Y:S02]  /*0310*/  LOP3.LUT R197, R6, 0x400, R3, 0xf8, !PT ;  /* 0x0000040006c57812 */ /* 0x000fe400078ef803 */
[----:B------:R-:W-:Y:S02]  /*0320*/  LOP3.LUT R0, R2, 0x8, R7, 0x78, !PT ;  /* 0x0000000802007812 */ /* 0x000fe400078e7807 */
[----:B------:R-:W-:Y:S02]  /*0330*/  LOP3.LUT R193, R6, 0xc00, R3, 0xf8, !PT ;  /* 0x00000c0006c17812 */ /* 0x000fe400078ef803 */
[----:B------:R-:W-:Y:S02]  /*0340*/  LEA R198, R198, UR6, 0x1 ;  /* 0x00000006c6c67c11 */ /* 0x000fe4000f8e08ff */
[-C--:B------:R-:W-:Y:S02]  /*0350*/  LOP3.LUT R197, R197, R0.reuse, RZ, 0xfc, !PT ;  /* 0x00000000c5c57212 */ /* 0x080fe400078efcff */
[----:B------:R-:W-:Y:S01]  /*0360*/  LOP3.LUT R193, R193, R0, RZ, 0xfc, !PT ;  /* 0x00000000c1c17212 */ /* 0x000fe200078efcff */
[C---:B------:R-:W-:Y:S01]  /*0370*/  VIADD R0, R198.reuse, 0x6000 ;  /* 0x00006000c6007836 */ /* 0x040fe20000000000 */
[----:B---3--:R-:W-:Y:S01]  /*0380*/  LEA R206, P0, R199, R206, 0x2 ;  /* 0x000000cec7ce7211 */ /* 0x008fe200078010ff */
[----:B------:R-:W-:Y:S01]  /*0390*/  VIADD R196, R198, 0x6040 ;  /* 0x00006040c6c47836 */ /* 0x000fe20000000000 */
[----:B------:R-:W-:Y:S01]  /*03a0*/  LOP3.LUT R5, R5, 0x1c0, R4, 0xf8, !PT ;  /* 0x000001c005057812 */ /* 0x000fe200078ef804 */
[----:B------:R-:W-:Y:S01]  /*03b0*/  @P1 VIADD R196, R0, 0xffffffc0 ;  /* 0xffffffc000c41836 */ /* 0x000fe20000000000 */
[----:B------:R-:W-:-:S02]  /*03c0*/  LOP3.LUT P2, RZ, R201, 0x8, RZ, 0xc0, !PT ;  /* 0x00000008c9ff7812 */ /* 0x000fc4000784c0ff */
[C---:B------:R-:W-:Y:S02]  /*03d0*/  LOP3.LUT R195, R2.reuse, R9, R195, 0x1e, !PT ;  /* 0x0000000902c37212 */ /* 0x040fe400078e1ec3 */
[----:B------:R-:W-:Y:S02]  /*03e0*/  LOP3.LUT R205, R205, R8, RZ, 0xfc, !PT ;  /* 0x00000008cdcd7212 */ /* 0x000fe400078efcff */
[----:B------:R-:W-:Y:S02]  /*03f0*/  LEA.HI.X R207, R199, R207, RZ, 0x2, P0 ;  /* 0x000000cfc7cf7211 */ /* 0x000fe400000f14ff */
[----:B------:R-:W-:Y:S02]  /*0400*/  LOP3.LUT R2, R2, 0x8, R201, 0x78, !PT ;  /* 0x0000000802027812 */ /* 0x000fe400078e78c9 */
[----:B------:R-:W-:Y:S02]  /*0410*/  LOP3.LUT R188, R5, 0x38, R202, 0x78, !PT ;  /* 0x0000003805bc7812 */ /* 0x000fe400078e78ca */
[----:B------:R-:W-:-:S02]  /*0420*/  LOP3.LUT P0, RZ, R201, 0x4, RZ, 0xc0, !PT ;  /* 0x00000004c9ff7812 */ /* 0x000fc4000780c0ff */
[----:B------:R-:W-:Y:S02]  /*0430*/  LOP3.LUT R0, R202, 0x1f8, RZ, 0xc0, !PT ;  /* 0x000001f8ca007812 */ /* 0x000fe400078ec0ff */
[----:B------:R-:W-:Y:S01]  /*0440*/  LOP3.LUT R195, R195, 0x200, R4, 0xf8, !PT ;  /* 0x00000200c3c37812 */ /* 0x000fe200078ef804 */
[----:B------:R-:W-:Y:S01]  /*0450*/  IMAD.MOV.U32 R4, RZ, RZ, 0x10 ;  /* 0x00000010ff047424 */ /* 0x000fe200078e00ff */
[----:B------:R-:W-:Y:S02]  /*0460*/  LEA R205, R205, UR5, 0x1 ;  /* 0x00000005cdcd7c11 */ /* 0x000fe4000f8e08ff */
[--C-:B------:R-:W-:Y:S02]  /*0470*/  LOP3.LUT R191, R2, 0x7a00, R3.reuse, 0xf8, !PT ;  /* 0x00007a0002bf7812 */ /* 0x100fe400078ef803 */
[----:B------:R-:W-:Y:S01]  /*0480*/  LOP3.LUT R188, R188, 0x200, R3, 0xf8, !PT ;  /* 0x00000200bcbc7812 */ /* 0x000fe200078ef803 */
[----:B------:R-:W-:Y:S01]  /*0490*/  VIADD R235, R205, 0x20 ;  /* 0x00000020cdeb7836 */ /* 0x000fe20000000000 */
[----:B------:R-:W-:Y:S01]  /*04a0*/  LOP3.LUT P1, RZ, R201, 0x2, RZ, 0xc0, !PT ;  /* 0x00000002c9ff7812 */ /* 0x000fe2000782c0ff */
[----:B------:R-:W-:Y:S01]  /*04b0*/  @P2 VIADD R235, R205, 0xffffffe0 ;  /* 0xffffffe0cdeb2836 */ /* 0x000fe20000000000 */
[----:B------:R-:W-:-:S02]  /*04c0*/  SEL R190, R190, 0xffffffc0, !P0 ;  /* 0xffffffc0bebe7807 */ /* 0x000fc40004000000 */
[----:B------:R-:W-:Y:S02]  /*04d0*/  LEA R197, R197, UR6, 0x1 ;  /* 0x00000006c5c57c11 */ /* 0x000fe4000f8e08ff */
[----:B------:R-:W-:Y:S02]  /*04e0*/  LEA R193, R193, UR4, 0x1 ;  /* 0x00000004c1c17c11 */ /* 0x000fe4000f8e08ff */
[--C-:B------:R-:W-:Y:S01]  /*04f0*/  LOP3.LUT R3, R0, 0x38, R201.reuse, 0x78, !PT ;  /* 0x0000003800037812 */ /* 0x100fe200078e78c9 */
[--C-:B------:R-:W-:Y:S01]  /*0500*/  IMAD.IADD R2, R197, 0x1, R190.reuse ;  /* 0x00000001c5027824 */ /* 0x100fe200078e02be */
[----:B------:R-:W-:Y:S01]  /*0510*/  SEL R4, R4, 0xfffffff0, !P0 ;  /* 0xfffffff004047807 */ /* 0x000fe20004000000 */
[----:B------:R-:W-:Y:S01]  /*0520*/  IMAD.IADD R185, R193, 0x1, R190 ;  /* 0x00000001c1b97824 */ /* 0x000fe200078e02be */
[----:B------:R-:W-:Y:S02]  /*0530*/  SEL R192, R192, 0xffffffe0, !P1 ;  /* 0xffffffe0c0c07807 */ /* 0x000fe40004800000 */
[----:B------:R-:W-:Y:S01]  /*0540*/  LEA R195, R195, UR6, 0x1 ;  /* 0x00000006c3c37c11 */ /* 0x000fe2000f8e08ff */
[----:B------:R-:W-:Y:S01]  /*0550*/  IMAD.IADD R237, R205, 0x1, R4 ;  /* 0x00000001cded7824 */ /* 0x000fe200078e0204 */
[----:B------:R-:W-:Y:S01]  /*0560*/  LEA R191, R191, UR4, 0x1 ;  /* 0x00000004bfbf7c11 */ /* 0x000fe2000f8e08ff */
[----:B------:R-:W-:Y:S01]  /*0570*/  IMAD.IADD R186, R193, 0x1, R192 ;  /* 0x00000001c1ba7824 */ /* 0x000fe200078e02c0 */
[--C-:B------:R-:W-:Y:S01]  /*0580*/  SHF.R.U32.HI R11, RZ, 0x2, R201.reuse ;  /* 0x00000002ff0b7819 */ /* 0x100fe200000116c9 */
[--C-:B------:R-:W-:Y:S01]  /*0590*/  IMAD.IADD R187, R195, 0x1, R190.reuse ;  /* 0x00000001c3bb7824 */ /* 0x100fe200078e02be */
[----:B------:R-:W-:Y:S01]  /*05a0*/  LOP3.LUT R200, R7, 0x10, RZ, 0xc0, !PT ;  /* 0x0000001007c87812 */ /* 0x000fe200078ec0ff */
[----:B------:R-:W-:Y:S01]  /*05b0*/  IMAD.IADD R189, R191, 0x1, R190 ;  /* 0x00000001bfbd7824 */ /* 0x000fe200078e02be */
[----:B------:R-:W-:Y:S01]  /*05c0*/  LOP3.LUT R208, R3, 0x1e00, R202, 0xf8, !PT ;  /* 0x00001e0003d07812 */ /* 0x000fe200078ef8ca */
[----:B------:R-:W-:Y:S01]  /*05d0*/  IMAD.IADD R3, R197, 0x1, R192 ;  /* 0x00000001c5037824 */ /* 0x000fe200078e02c0 */
[----:B------:R-:W-:Y:S01]  /*05e0*/  SHF.R.U32.HI R203, RZ, 0x3, R201 ;  /* 0x00000003ffcb7819 */ /* 0x000fe200000116c9 */
[----:B------:R-:W-:Y:S01]  /*05f0*/  IMAD.IADD R0, R192, 0x1, R2 ;  /* 0x00000001c0007824 */ /* 0x000fe200078e0202 */
[----:B------:R-:W-:Y:S01]  /*0600*/  LOP3.LUT R200, R200, 0x7, R11, 0xf8, !PT ;  /* 0x00000007c8c87812 */ /* 0x000fe200078ef80b */
[----:B------:R-:W-:Y:S01]  /*0610*/  IMAD.IADD R184, R192, 0x1, R185 ;  /* 0x00000001c0b87824 */ /* 0x000fe200078e02b9 */
[----:B------:R-:W-:Y:S01]  /*0620*/  SHF.R.U32.HI R201, RZ, 0x5, R201 ;  /* 0x00000005ffc97819 */ /* 0x000fe200000116c9 */
[----:B------:R-:W-:Y:S01]  /*0630*/  IMAD.IADD R215, R4, 0x1, R235 ;  /* 0x0000000104d77824 */ /* 0x000fe200078e02eb */
[----:B------:R-:W-:-:S02]  /*0640*/  LOP3.LUT R210, R202, 0x38, RZ, 0xc0, !PT ;  /* 0x00000038cad27812 */ /* 0x000fc400078ec0ff */
[----:B------:R-:W-:Y:S02]  /*0650*/  LEA R208, R208, UR6, 0x1 ;  /* 0x00000006d0d07c11 */ /* 0x000fe4000f8e08ff */
[----:B--2-4-:R-:W-:-:S07]  /*0660*/  LEA R188, R188, UR5, 0x1 ;  /* 0x00000005bcbc7c11 */ /* 0x014fce000f8e08ff */
.L_x_1255:
[----:B------:R-:W1:Y:S01]  /*0670*/  LDC.64 R4, c[0x0][0x478] ;  /* 0x00011e00ff047b82 */ /* 0x000e620000000a00 */
[----:B------:R-:W-:Y:S01]  /*0680*/  ISETP.NE.U32.AND P5, PT, RZ, UR8, PT ;  /* 0x00000008ff007c0c */ /* 0x000fe2000bfa5070 */
[----:B---3--:R-:W-:Y:S01]  /*0690*/  IMAD.SHL.U32 R15, R199, 0x4, RZ ;  /* 0x00000004c70f7824 */ /* 0x008fe200078e00ff */
[----:B------:R-:W-:Y:S01]  /*06a0*/  SHF.R.U32.HI R14, RZ, 0x1e, R199 ;  /* 0x0000001eff0e7819 */ /* 0x000fe200000116c7 */
[----:B------:R-:W-:Y:S01]  /*06b0*/  IMAD.MOV.U32 R233, RZ, RZ, RZ ;  /* 0x000000ffffe97224 */ /* 0x000fe200078e00ff */
[----:B------:R-:W-:-:S03]  /*06c0*/  ISETP.NE.AND.EX P5, PT, RZ, UR9, PT, P5 ;  /* 0x00000009ff007c0c */ /* 0x000fc6000bfa5350 */
[----:B------:R-:W2:Y:S01]  /*06d0*/  LDC.64 R8, c[0x0][0x460] ;  /* 0x00011800ff087b82 */ /* 0x000ea20000000a00 */
[----:B------:R-:W-:-:S07]  /*06e0*/  IMAD.MOV.U32 R13, RZ, RZ, -0x1 ;  /* 0xffffffffff0d7424 */ /* 0x000fce00078e00ff */
[----:B------:R-:W3:Y:S02]  /*06f0*/  LDC.U8 R11, c[0x0][0x532] ;  /* 0x00014c80ff0b7b82 */ /* 0x000ee40000000000 */
[----:B------:R-:W-:-:S04]  /*0700*/  @P5 IADD3 R18, P2, PT, R15, UR8, RZ ;  /* 0x000000080f125c10 */ /* 0x000fc8000ff5e0ff */
[----:B------:R-:W-:Y:S02]  /*0710*/  @P5 IADD3.X R19, PT, PT, R14, UR9, RZ, P2, !PT ;  /* 0x000000090e135c10 */ /* 0x000fe400097fe4ff */
[----:B-1----:R-:W-:Y:S01]  /*0720*/  ISETP.NE.U32.AND P4, PT, R4, RZ, PT ;  /* 0x000000ff0400720c */ /* 0x002fe20003f85070 */
[----:B------:R-:W1:Y:S02]  /*0730*/  LDC.64 R6, c[0x0][0x468] ;  /* 0x00011a00ff067b82 */ /* 0x000e640000000a00 */
[----:B------:R-:W4:Y:S01]  /*0740*/  @P5 LDG.E R233, desc[UR18][R18.64] ;  /* 0x0000001212e95981 */ /* 0x000f22000c1e1900 */
[----:B------:R-:W-:Y:S02]  /*0750*/  ISETP.NE.AND.EX P4, PT, R5, RZ, PT, P4 ;  /* 0x000000ff0500720c */ /* 0x000fe40003f85340 */
[C---:B--2---:R-:W-:Y:S02]  /*0760*/  ISETP.NE.U32.AND P0, PT, R8.reuse, RZ, PT ;  /* 0x000000ff0800720c */ /* 0x044fe40003f05070 */
[----:B------:R-:W-:-:S02]  /*0770*/  ISETP.NE.U32.AND P3, PT, R8, RZ, PT ;  /* 0x000000ff0800720c */ /* 0x000fc40003f65070 */
[C---:B------:R-:W-:Y:S02]  /*0780*/  ISETP.NE.AND.EX P0, PT, R9.reuse, RZ, PT, P0 ;  /* 0x000000ff0900720c */ /* 0x040fe40003f05300 */
[----:B------:R-:W-:-:S05]  /*0790*/  ISETP.NE.AND.EX P3, PT, R9, RZ, PT, P3 ;  /* 0x000000ff0900720c */ /* 0x000fca0003f65330 */
[----:B------:R-:W-:Y:S01]  /*07a0*/  @P4 IADD3 R4, P1, PT, R15, R4, RZ ;  /* 0x000000040f044210 */ /* 0x000fe20007f3e0ff */
[----:B------:R-:W-:Y:S01]  /*07b0*/  IMAD.MOV.U32 R236, RZ, RZ, -0x1 ;  /* 0xffffffffffec7424 */ /* 0x000fe200078e00ff */
[----:B---3--:R-:W-:Y:S01]  /*07c0*/  ISETP.NE.AND P5, PT, R11, RZ, PT ;  /* 0x000000ff0b00720c */ /* 0x008fe20003fa5270 */
[----:B------:R-:W2:Y:S02]  /*07d0*/  @!P4 LDC R9, c[0x0][0x43c] ;  /* 0x00010f00ff09cb82 */ /* 0x000ea40000000800 */
[----:B------:R-:W-:Y:S01]  /*07e0*/  @P4 IMAD.X R5, R14, 0x1, R5, P1 ;  /* 0x000000010e054824 */ /* 0x000fe200008e0605 */
[----:B-----5:R3:W5:Y:S04]  /*07f0*/  @P0 LDG.E R13, desc[UR18][R206.64] ;  /* 0x00000012ce0d0981 */ /* 0x020768000c1e1900 */
[----:B------:R-:W4:Y:S04]  /*0800*/  @P4 LDG.E R12, desc[UR18][R4.64] ;  /* 0x00000012040c4981 */ /* 0x000f28000c1e1900 */
[----:B------:R3:W5:Y:S01]  /*0810*/  @P3 LDG.E R8, desc[UR18][R206.64+0x4] ;  /* 0x00000412ce083981 */ /* 0x000762000c1e1900 */
[----:B-1----:R-:W-:-:S04]  /*0820*/  ISETP.EQ.U32.AND P2, PT, R6, RZ, PT ;  /* 0x000000ff0600720c */ /* 0x002fc80003f42070 */
[----:B------:R-:W-:Y:S02]  /*0830*/  ISETP.EQ.OR.EX P2, PT, R7, RZ, !P5, P2 ;  /* 0x000000ff0700720c */ /* 0x000fe40006f42720 */
[----:B------:R-:W-:-:S05]  /*0840*/  IADD3 R16, P1, PT, R15, R6, RZ ;  /* 0x000000060f107210 */ /* 0x000fca0007f3e0ff */
[----:B------:R-:W-:Y:S01]  /*0850*/  IMAD.X R17, R14, 0x1, R7, P1 ;  /* 0x000000010e117824 */ /* 0x000fe200008e0607 */
[----:B------:R-:W1:Y:S05]  /*0860*/  @!P3 LDC R234, c[0x0][0x434] ;  /* 0x00010d00ffeabb82 */ /* 0x000e6a0000000800 */
[----:B------:R3:W5:Y:S03]  /*0870*/  @!P2 LDG.E R236, desc[UR18][R16.64] ;  /* 0x0000001210eca981 */ /* 0x000766000c1e1900 */
[----:B------:R-:W2:Y:S01]  /*0880*/  @!P4 LDC.64 R4, c[0x0][0x488] ;  /* 0x00012200ff04cb82 */ /* 0x000ea20000000a00 */
[----:B------:R-:W-:-:S04]  /*0890*/  ISETP.NE.U32.AND P2, PT, R6, RZ, PT ;  /* 0x000000ff0600720c */ /* 0x000fc80003f45070 */
[----:B------:R-:W-:Y:S02]  /*08a0*/  ISETP.NE.AND.EX P2, PT, R7, RZ, PT, P2 ;  /* 0x000000ff0700720c */ /* 0x000fe40003f45320 */
[----:B--2---:R-:W-:-:S04]  /*08b0*/  @!P4 ISETP.NE.U32.AND P1, PT, R4, RZ, PT ;  /* 0x000000ff0400c20c */ /* 0x004fc80003f25070 */
[----:B------:R-:W-:-:S04]  /*08c0*/  @!P4 ISETP.NE.AND.EX P1, PT, R5, RZ, PT, P1 ;  /* 0x000000ff0500c20c */ /* 0x000fc80003f25310 */
[----:B------:R-:W-:Y:S01]  /*08d0*/  @!P4 SEL R9, R9, RZ, P1 ;  /* 0x000000ff0909c207 */ /* 0x000fe20000800000 */
[----:B----4-:R-:W-:Y:S02]  /*08e0*/  @P4 IMAD.IADD R231, R12, 0x1, -R233 ;  /* 0x000000010ce74824 */ /* 0x010fe400078e0ae9 */
[----:B-1-3--:R-:W-:Y:S06]  /*08f0*/  @!P2 BRA `(.L_x_1174) ;  /* 0x00000000000ca947 */ /* 0x00afec0003800000 */
[----:B------:R-:W2:Y:S02]  /*0900*/  @P5 LDG.E R5, desc[UR18][R16.64+0x4] ;  /* 0x0000041210055981 */ /* 0x000ea4000c1e1900 */
[----:B--2--5:R-:W-:-:S06]  /*0910*/  @P5 IADD3 R10, PT, PT, R5, -R236, RZ ;  /* 0x800000ec050a5210 */ /* 0x024fcc0007ffe0ff */
[----:B------:R1:W5:Y:S02]  /*0920*/  @!P5 LDG.E R10, desc[UR18][R16.64] ;  /* 0x00000012100ad981 */ /* 0x000364000c1e1900 */
.L_x_1174:
[----:B------:R-:W-:Y:S01]  /*0930*/  IMAD.SHL.U32 R214, R204, 0x80, RZ ;  /* 0x00000080ccd67824 */ /* 0x000fe200078e00ff */
[----:B-----5:R-:W-:Y:S01]  /*0940*/  @!P4 IADD3 R231, PT, PT, R9, R10, -R233 ;  /* 0x0000000a09e7c210 */ /* 0x020fe20007ffe8e9 */
[----:B------:R-:W-:-:S03]  /*0950*/  @P3 IMAD.IADD R234, R8, 0x1, -R13 ;  /* 0x0000000108ea3824 */ /* 0x000fc600078e0a0d */
[----:B------:R-:W-:-:S13]  /*0960*/  ISETP.GT.AND P1, PT, R231, R214, PT ;  /* 0x000000d6e700720c */ /* 0x000fda0003f24270 */
[----:B------:R-:W-:Y:S05]  /*0970*/  @!P1 BRA `(.L_x_1175) ;  /* 0x0000007c00909947 */ /* 0x000fea0003800000 */
[----:B------:R-:W2:Y:S01]  /*0980*/  LDC R8, c[0x0][0x504] ;  /* 0x00014100ff087b82 */ /* 0x000ea20000000800 */
[----:B------:R-:W-:Y:S02]  /*0990*/  ISETP.NE.AND P3, PT, R13, -0x1, PT ;  /* 0xffffffff0d00780c */ /* 0x000fe40003f65270 */
[----:B------:R-:W-:Y:S02]  /*09a0*/  IADD3 R213, PT, PT, R214, 0x80, R234 ;  /* 0x00000080d6d57810 */ /* 0x000fe40007ffe0ea */
[----:B------:R-:W-:-:S09]  /*09b0*/  ISETP.NE.AND P5, PT, R236, -0x1, PT ;  /* 0xffffffffec00780c */ /* 0x000fd20003fa5270 */
[----:B------:R-:W3:Y:S08]  /*09c0*/  @!P3 LDC.64 R6, c[0x0][0x398] ;  /* 0x0000e600ff06bb82 */ /* 0x000ef00000000a00 */
[----:B------:R-:W4:Y:S01]  /*09d0*/  @P3 LDC.64 R4, c[0x0][0x3b0] ;  /* 0x0000ec00ff043b82 */ /* 0x000f220000000a00 */
[----:B--2---:R-:W-:Y:S01]  /*09e0*/  IADD3 R11, PT, PT, R213, R8, -R231 ;  /* 0x00000008d50b7210 */ /* 0x004fe20007ffe8e7 */
[----:B------:R-:W-:-:S04]  /*09f0*/  VIADD R8, R234, 0x3f ;  /* 0x0000003fea087836 */ /* 0x000fc80000000000 */
[----:B------:R-:W-:Y:S01]  /*0a00*/  VIADD R11, R11, 0x3f ;  /* 0x0000003f0b0b7836 */ /* 0x000fe20000000000 */
[----:B------:R-:W-:-:S04]  /*0a10*/  SHF.R.S32.HI R9, RZ, 0x1f, R8 ;  /* 0x0000001fff097819 */ /* 0x000fc80000011408 */
[----:B------:R-:W-:Y:S02]  /*0a20*/  SHF.R.S32.HI R14, RZ, 0x1f, R11 ;  /* 0x0000001fff0e7819 */ /* 0x000fe4000001140b */
[----:B------:R-:W-:Y:S02]  /*0a30*/  LEA.HI R9, R9, R8, RZ, 0x6 ;  /* 0x0000000809097211 */ /* 0x000fe400078f30ff */
[----:B------:R-:W-:Y:S01]  /*0a40*/  LEA.HI R14, R14, R11, RZ, 0x6 ;  /* 0x0000000b0e0e7211 */ /* 0x000fe200078f30ff */
[C---:B---3--:R-:W-:Y:S01]  /*0a50*/  @!P3 IMAD.WIDE.U32 R18, R199.reuse, R6, RZ ;  /* 0x00000006c712b225 */ /* 0x048fe200078e00ff */
[----:B------:R-:W-:Y:S02]  /*0a60*/  SHF.R.S32.HI R9, RZ, 0x6, R9 ;  /* 0x00000006ff097819 */ /* 0x000fe40000011409 */
[----:B------:R-:W-:Y:S01]  /*0a70*/  SHF.R.S32.HI R14, RZ, 0x6, R14 ;  /* 0x00000006ff0e7819 */ /* 0x000fe2000001140e */
[----:B------:R-:W-:-:S03]  /*0a80*/  @!P3 IMAD R23, R199, R7, R19 ;  /* 0x00000007c717b224 */ /* 0x000fc600078e0213 */
        /* <DEDUP_REMOVED lines=13> */
[----:B------:R-:W-:-:S03]  /*0b60*/  IADD3 R7, PT, PT, R7, R4, RZ ;  /* 0x0000000407077210 */ /* 0x000fc60007ffe0ff */
[----:B---3--:R-:W-:-:S04]  /*0b70*/  IMAD.WIDE.U32 R4, R199, UR4, R6 ;  /* 0x00000004c7047c25 */ /* 0x008fc8000f8e0006 */
[----:B------:R-:W-:Y:S01]  /*0b80*/  IMAD R11, R199, UR5, R5 ;  /* 0x00000005c70b7c24 */ /* 0x000fe2000f8e0205 */
[----:B------:R-:W-:Y:S01]  /*0b90*/  MOV R12, R4 ;  /* 0x00000004000c7202 */ /* 0x000fe20000000f00 */
[----:B------:R-:W-:Y:S06]  /*0ba0*/  BRA `(.L_x_1177) ;  /* 0x0000000000187947 */ /* 0x000fec0003800000 */
.L_x_1176:
[----:B------:R-:W2:Y:S01]  /*0bb0*/  LDCU.64 UR12, c[0x0][0x3b8] ;  /* 0x00007700ff0c77ac */ /* 0x000ea20008000a00 */
[----:B------:R-:W-:-:S05]  /*0bc0*/  IADD3 R4, PT, PT, R233, R236, RZ ;  /* 0x000000ece9047210 */ /* 0x000fca0007ffe0ff */
[C---:B--2---:R-:W-:Y:S02]  /*0bd0*/  IMAD R11, R4.reuse, UR13, RZ ;  /* 0x0000000d040b7c24 */ /* 0x044fe4000f8e02ff */
[----:B------:R-:W-:-:S05]  /*0be0*/  IMAD.WIDE.U32 R4, R4, UR12, RZ ;  /* 0x0000000c04047c25 */ /* 0x000fca000f8e00ff */
[----:B------:R-:W-:Y:S02]  /*0bf0*/  IADD3 R11, PT, PT, R5, R11, RZ ;  /* 0x0000000b050b7210 */ /* 0x000fe40007ffe0ff */
[----:B------:R-:W-:-:S07]  /*0c00*/  MOV R12, R4 ;  /* 0x00000004000c7202 */ /* 0x000fce0000000f00 */
.L_x_1177:
[----:B------:R-:W2:Y:S02]  /*0c10*/  LDC R5, c[0x0][0x3e8] ;  /* 0x0000fa00ff057b82 */ /* 0x000ea40000000800 */
        /* <DEDUP_REMOVED lines=10> */
[----:B------:R-:W-:Y:S02]  /*0cc0*/  MOV R6, R4 ;  /* 0x0000000400067202 */ /* 0x000fe40000000f00 */
[----:B------:R-:W-:-:S03]  /*0cd0*/  SHF.R.S32.HI R8, RZ, 0x1f, R214 ;  /* 0x0000001fff087819 */ /* 0x000fc600000114d6 */
        /* <DEDUP_REMOVED lines=26> */
.L_x_1178:
[----:B------:R-:W2:Y:S01]  /*0e80*/  LDCU.64 UR10, c[0x0][0x3c0] ;  /* 0x00007800ff0a77ac */ /* 0x000ea20008000a00 */
[----:B------:R-:W-:-:S05]  /*0e90*/  IADD3 R4, PT, PT, R233, R236, RZ ;  /* 0x000000ece9047210 */ /* 0x000fca0007ffe0ff */
[C---:B--2---:R-:W-:Y:S02]  /*0ea0*/  IMAD R19, R4.reuse, UR11, RZ ;  /* 0x0000000b04137c24 */ /* 0x044fe4000f8e02ff */
[----:B------:R-:W-:-:S05]  /*0eb0*/  IMAD.WIDE.U32 R4, R4, UR10, RZ ;  /* 0x0000000a04047c25 */ /* 0x000fca000f8e00ff */
[----:B------:R-:W-:Y:S02]  /*0ec0*/  IADD3 R19, PT, PT, R5, R19, RZ ;  /* 0x0000001305137210 */ /* 0x000fe40007ffe0ff */
[----:B------:R-:W-:-:S07]  /*0ed0*/  MOV R22, R4 ;  /* 0x0000000400167202 */ /* 0x000fce0000000f00 */
.L_x_1179:
[----:B------:R-:W2:Y:S01]  /*0ee0*/  @!P3 LDC.64 R6, c[0x0][0x588] ;  /* 0x00016200ff06bb82 */ /* 0x000ea20000000a00 */
[----:B------:R-:W3:Y:S01]  /*0ef0*/  LDCU UR17, c[0x0][0x3e0] ;  /* 0x00007c00ff1177ac */ /* 0x000ee20008000800 */
[----:B------:R-:W3:Y:S06]  /*0f00*/  LDCU UR23, c[0x0][0x44c] ;  /* 0x00008980ff1777ac */ /* 0x000eec0008000800 */
[----:B------:R-:W1:Y:S01]  /*0f10*/  @P3 LDC.64 R4, c[0x0][0x590] ;  /* 0x00016400ff043b82 */ /* 0x000e620000000a00 */
[----:B---3--:R-:W-:Y:S01]  /*0f20*/  UIMAD.WIDE UR6, UR17, UR23, URZ ;  /* 0x00000017110672a5 */ /* 0x008fe2000f8e02ff */
[----:B--2---:R-:W-:-:S04]  /*0f30*/  @!P3 IMAD.WIDE.U32 R26, R199, R6, RZ ;  /* 0x00000006c71ab225 */ /* 0x004fc800078e00ff */
[----:B------:R-:W-:Y:S01]  /*0f40*/  @!P3 IMAD R7, R199, R7, R27 ;  /* 0x00000007c707b224 */ /* 0x000fe200078e021b */
[----:B------:R-:W-:Y:S01]  /*0f50*/  @!P3 MOV R6, R26 ;  /* 0x0000001a0006b202 */ /* 0x000fe20000000f00 */
[----:B-1----:R-:W-:-:S04]  /*0f60*/  @P3 IMAD.WIDE.U32 R16, R13, R4, RZ ;  /* 0x000000040d103225 */ /* 0x002fc800078e00ff */
        /* <DEDUP_REMOVED lines=12> */
[----:B------:R-:W-:Y:S01]  /*1030*/  USHF.R.S32.HI UR4, URZ, 0x1f, UR23 ;  /* 0x0000001fff047899 */ /* 0x000fe20008011417 */
[----:B------:R-:W-:-:S03]  /*1040*/  IMAD.WIDE.U32 R16, R26, UR23, RZ ;  /* 0x000000171a107c25 */ /* 0x000fc6000f8e00ff */
[----:B------:R-:W-:-:S05]  /*1050*/  IADD3 R4, PT, PT, R27, R4, RZ ;  /* 0x000000041b047210 */ /* 0x000fca0007ffe0ff */
[----:B------:R-:W-:-:S04]  /*1060*/  IMAD R27, R4, UR23, RZ ;  /* 0x00000017041b7c24 */ /* 0x000fc8000f8e02ff */
[----:B------:R-:W-:-:S05]  /*1070*/  IMAD R27, R26, UR4, R27 ;  /* 0x000000041a1b7c24 */ /* 0x000fca000f8e021b */
[----:B------:R-:W-:Y:S01]  /*1080*/  IADD3 R27, PT, PT, R17, R27, RZ ;  /* 0x0000001b111b7210 */ /* 0x000fe20007ffe0ff */
[----:B------:R-:W-:Y:S06]  /*1090*/  BRA `(.L_x_1181) ;  /* 0x00000000000c7947 */ /* 0x000fec0003800000 */
.L_x_1180:
[C---:B------:R-:W-:Y:S02]  /*10a0*/  IMAD R27, R13.reuse, UR7, RZ ;  /* 0x000000070d1b7c24 */ /* 0x040fe4000f8e02ff */
[----:B------:R-:W-:-:S05]  /*10b0*/  IMAD.WIDE.U32 R16, R13, UR6, RZ ;  /* 0x000000060d107c25 */ /* 0x000fca000f8e00ff */
[----:B------:R-:W-:Y:S02]  /*10c0*/  IADD3 R27, PT, PT, R17, R27, RZ ;  /* 0x0000001b111b7210 */ /* 0x000fe40007ffe0ff */
.L_x_1181:
        /* <DEDUP_REMOVED lines=20> */
.L_x_1182:
[----:B------:R-:W1:Y:S01]  /*1210*/  LDC R15, c[0x0][0x434] ;  /* 0x00010d00ff0f7b82 */ /* 0x000e620000000800 */
[----:B------:R-:W-:-:S04]  /*1220*/  IMAD R4, R199, UR17, R194 ;  /* 0x00000011c7047c24 */ /* 0x000fc8000f8e02c2 */
[----:B-1----:R-:W-:-:S03]  /*1230*/  IMAD R15, R4, R15, RZ ;  /* 0x0000000f040f7224 */ /* 0x002fc600078e02ff */
.L_x_1183:
        /* <DEDUP_REMOVED lines=11> */
.L_x_1184:
[----:B------:R-:W1:Y:S01]  /*12f0*/  LDC R17, c[0x0][0x444] ;  /* 0x00011100ff117b82 */ /* 0x000e620000000800 */
[----:B------:R-:W-:-:S04]  /*1300*/  IMAD R4, R199, UR17, R194 ;  /* 0x00000011c7047c24 */ /* 0x000fc8000f8e02c2 */
[----:B-1----:R-:W-:-:S07]  /*1310*/  IMAD R17, R4, R17, RZ ;  /* 0x0000001104117224 */ /* 0x002fce00078e02ff */
.L_x_1185:
[----:B------:R-:W1:Y:S01]  /*1320*/  LDCU.128 UR4, c[0x0][0x590] ;  /* 0x0000b200ff0477ac */ /* 0x000e620008000c00 */
[----:B------:R-:W2:Y:S01]  /*1330*/  LDC.64 R4, c[0x0][0x3b0] ;  /* 0x0000ec00ff047b82 */ /* 0x000ea20000000a00 */
[----:B------:R-:W-:Y:S01]  /*1340*/  IADD3 R32, P0, PT, R210, R6, RZ ;  /* 0x00000006d2207210 */ /* 0x000fe20007f1e0ff */
[----:B------:R-:W3:Y:S01]  /*1350*/  S2R R13, SR_TID.X ;  /* 0x00000000000d7919 */ /* 0x000ee20000002100 */
[----:B------:R-:W-:Y:S01]  /*1360*/  IMAD.MOV.U32 R20, RZ, RZ, R210 ;  /* 0x000000ffff147224 */ /* 0x000fe200078e00d2 */
[----:B------:R-:W4:Y:S01]  /*1370*/  LDCU.64 UR14, c[0x0][0x3c8] ;  /* 0x00007900ff0e77ac */ /* 0x000f220008000a00 */
[----:B------:R-:W-:Y:S01]  /*1380*/  ISETP.NE.AND P4, PT, RZ, UR22, PT ;  /* 0x00000016ff007c0c */ /* 0x000fe2000bf85270 */
[----:B------:R-:W-:Y:S01]  /*1390*/  IMAD.X R33, RZ, RZ, R7, P0 ;  /* 0x000000ffff217224 */ /* 0x000fe200000e0607 */
[----:B------:R-:W-:Y:S01]  /*13a0*/  IADD3 R16, P1, P0, R28, R16, R30 ;  /* 0x000000101c107210 */ /* 0x000fe2000783e01e */
[----:B------:R-:W5:Y:S01]  /*13b0*/  LDC R230, c[0x0][0x508] ;  /* 0x00014200ffe67b82 */ /* 0x000f620000000800 */
[----:B------:R-:W-:Y:S01]  /*13c0*/  UIMAD UR23, UR17, UR23, URZ ;  /* 0x00000017111772a4 */ /* 0x000fe2000f8e02ff */
[C---:B------:R-:W-:Y:S01]  /*13d0*/  LEA R17, R232.reuse, R17, 0x6 ;  /* 0x00000011e8117211 */ /* 0x040fe200078e30ff */
[----:B------:R-:W-:Y:S01]  /*13e0*/  IMAD R15, R232, 0x40, R15 ;  /* 0x00000040e80f7824 */ /* 0x000fe200078e020f */
[----:B------:R-:W-:Y:S01]  /*13f0*/  BSSY.RECONVERGENT B1, `(.L_x_1175) ;  /* 0x000073c000017945 */ /* 0x000fe20003800200 */
[----:B------:R-:W-:-:S03]  /*1400*/  USHF.L.U32 UR25, UR23, 0x6, URZ ;  /* 0x0000000617197899 */ /* 0x000fc600080006ff */
[----:B------:R-:W4:Y:S01]  /*1410*/  LDC.64 R240, c[0x0][0x420] ;  /* 0x00010800fff07b82 */ /* 0x000f220000000a00 */
[----:B-1----:R-:W-:Y:S01]  /*1420*/  IMAD R6, R21, UR4, RZ ;  /* 0x0000000415067c24 */ /* 0x002fe2000f8e02ff */
[----:B------:R-:W-:Y:S01]  /*1430*/  USHF.L.U64.HI UR22, UR4, 0x5, UR5 ;  /* 0x0000000504167899 */ /* 0x000fe20008010205 */
[----:B------:R-:W-:Y:S01]  /*1440*/  IMAD.WIDE.U32 R32, R25, UR4, R32 ;  /* 0x0000000419207c25 */ /* 0x000fe2000f8e0020 */
[----:B------:R-:W-:-:S03]  /*1450*/  USHF.L.U32 UR24, UR4, 0x5, URZ ;  /* 0x0000000504187899 */ /* 0x000fc600080006ff */
[----:B------:R-:W-:Y:S02]  /*1460*/  IMAD R29, R25, UR5, R6 ;  /* 0x00000005191d7c24 */ /* 0x000fe4000f8e0206 */
[----:B------:R-:W1:Y:S01]  /*1470*/  LDC.64 R6, c[0x0][0x5f8] ;  /* 0x00017e00ff067b82 */ /* 0x000e620000000a00 */
[-C--:B--2---:R-:W-:Y:S01]  /*1480*/  IMAD R24, R21, R4.reuse, RZ ;  /* 0x0000000415187224 */ /* 0x084fe200078e02ff */
[----:B------:R-:W-:Y:S01]  /*1490*/  MOV R21, RZ ;  /* 0x000000ff00157202 */ /* 0x000fe20000000f00 */
[----:B------:R-:W-:Y:S02]  /*14a0*/  IMAD.IADD R29, R33, 0x1, R29 ;  /* 0x00000001211d7824 */ /* 0x000fe400078e021d */
[----:B------:R-:W-:Y:S02]  /*14b0*/  IMAD.MOV.U32 R28, RZ, RZ, R32 ;  /* 0x000000ffff1c7224 */ /* 0x000fe400078e0020 */
[----:B------:R-:W-:Y:S01]  /*14c0*/  IMAD.WIDE.U32 R32, R25, R4, R20 ;  /* 0x0000000419207225 */ /* 0x000fe200078e0014 */
[----:B-----5:R-:W-:-:S03]  /*14d0*/  IADD3 R230, PT, PT, R213, -R230, -R231 ;  /* 0x800000e6d5e67210 */ /* 0x020fc60007ffe8e7 */
[----:B------:R-:W-:Y:S01]  /*14e0*/  IMAD R24, R25, R5, R24 ;  /* 0x0000000519187224 */ /* 0x000fe200078e0218 */
[----:B------:R-:W-:Y:S01]  /*14f0*/  SHF.R.S32.HI R25, RZ, 0x1f, R30 ;  /* 0x0000001fff197819 */ /* 0x000fe2000001141e */
[----:B------:R-:W-:Y:S01]  /*1500*/  IMAD.WIDE.U32 R28, R194, UR6, R28 ;  /* 0x00000006c21c7c25 */ /* 0x000fe2000f8e001c */
[----:B------:R-:W-:Y:S02]  /*1510*/  IADD3 R30, P2, PT, R18, R32, RZ ;  /* 0x00000020121e7210 */ /* 0x000fe40007f5e0ff */
[----:B------:R-:W-:Y:S01]  /*1520*/  IADD3.X R18, PT, PT, R26, R27, R25, P1, P0 ;  /* 0x0000001b1a127210 */ /* 0x000fe20000fe0419 */
[----:B------:R-:W-:Y:S01]  /*1530*/  IMAD R29, R194, UR7, R29 ;  /* 0x00000007c21d7c24 */ /* 0x000fe2000f8e021d */
[----:B------:R-:W-:Y:S01]  /*1540*/  IADD3.X R31, PT, PT, R23, R33, R24, P2, !PT ;  /* 0x00000021171f7210 */ /* 0x000fe200017fe418 */
[----:B------:R-:W2:Y:S01]  /*1550*/  LDCU.64 UR6, c[0x0][0x550] ;  /* 0x0000aa00ff0677ac */ /* 0x000ea20008000a00 */
[----:B------:R-:W5:Y:S01]  /*1560*/  LDC.64 R26, c[0x0][0x5e8] ;  /* 0x00017a00ff1a7b82 */ /* 0x000f620000000a00 */
[----:B------:R-:W-:-:S04]  /*1570*/  IMAD.WIDE.U32 R28, R203, UR4, R28 ;  /* 0x00000004cb1c7c25 */ /* 0x000fc8000f8e001c */
[----:B-1----:R-:W-:Y:S01]  /*1580*/  IMAD.WIDE.U32 R24, R6, UR16, RZ ;  /* 0x0000001006187c25 */ /* 0x002fe2000f8e00ff */
[----:B---3--:R-:W-:-:S03]  /*1590*/  LOP3.LUT R6, R13, 0x1f, RZ, 0xc0, !PT ;  /* 0x0000001f0d067812 */ /* 0x008fc600078ec0ff */
[----:B----4-:R-:W-:Y:S01]  /*15a0*/  IMAD.WIDE.U32 R30, R194, UR14, R30 ;  /* 0x0000000ec21e7c25 */ /* 0x010fe2000f8e001e */
[----:B------:R-:W-:-:S03]  /*15b0*/  SEL R24, R24, RZ, P4 ;  /* 0x000000ff18187207 */ /* 0x000fc60002000000 */
[----:B------:R-:W-:Y:S02]  /*15c0*/  IMAD R23, R201, UR23, R6 ;  /* 0x00000017c9177c24 */ /* 0x000fe4000f8e0206 */
[----:B------:R-:W-:Y:S01]  /*15d0*/  IMAD R221, R203, UR5, R29 ;  /* 0x00000005cbdd7c24 */ /* 0x000fe2000f8e021d */
[----:B------:R-:W1:Y:S01]  /*15e0*/  LDCU.64 UR4, c[0x0][0x380] ;  /* 0x00007000ff0477ac */ /* 0x000e620008000a00 */
[----:B------:R-:W-:Y:S01]  /*15f0*/  IMAD R29, R194, UR15, R31 ;  /* 0x0000000fc21d7c24 */ /* 0x000fe2000f8e021f */
[----:B------:R-:W-:Y:S01]  /*1600*/  IADD3 R16, P1, P0, R23, R16, R24 ;  /* 0x0000001017107210 */ /* 0x000fe2000783e018 */
[----:B------:R-:W-:Y:S01]  /*1610*/  VIADD R24, R230, 0xffffff80 ;  /* 0xffffff80e6187836 */ /* 0x000fe20000000000 */
[----:B------:R-:W3:Y:S01]  /*1620*/  LDCU.64 UR14, c[0x0][0x570] ;  /* 0x0000ae00ff0e77ac */ /* 0x000ee20008000a00 */
[----:B------:R-:W-:Y:S01]  /*1630*/  IMAD R7, R7, UR16, R25 ;  /* 0x0000001007077c24 */ /* 0x000fe2000f8e0219 */
[----:B--2---:R-:W-:Y:S01]  /*1640*/  LEA R220, P2, R28, UR6, 0x1 ;  /* 0x000000061cdc7c11 */ /* 0x004fe2000f8408ff */
[----:B------:R-:W-:Y:S01]  /*1650*/  IMAD.WIDE R240, R15, 0x4, R240 ;  /* 0x000000040ff07825 */ /* 0x000fe200078e02f0 */
[----:B------:R-:W-:-:S02]  /*1660*/  SHF.R.S32.HI R211, RZ, 0x1f, R24 ;  /* 0x0000001fffd37819 */ /* 0x000fc40000011418 */
[----:B------:R-:W-:Y:S01]  /*1670*/  SHF.R.S32.HI R23, RZ, 0x1f, R23 ;  /* 0x0000001fff177819 */ /* 0x000fe20000011417 */
[----:B-----5:R-:W-:Y:S01]  /*1680*/  IMAD.WIDE R216, R17, 0x4, R26 ;  /* 0x0000000411d87825 */ /* 0x020fe200078e021a */
[----:B------:R-:W-:Y:S02]  /*1690*/  LEA.HI R211, R211, R24, RZ, 0x6 ;  /* 0x00000018d3d37211 */ /* 0x000fe400078f30ff */
[----:B------:R-:W-:Y:S01]  /*16a0*/  SEL R7, R7, RZ, P4 ;  /* 0x000000ff07077207 */ /* 0x000fe20002000000 */
[----:B------:R-:W-:Y:S01]  /*16b0*/  VIADD R27, R203, 0x20 ;  /* 0x00000020cb1b7836 */ /* 0x000fe20000000000 */
[----:B------:R-:W-:Y:S02]  /*16c0*/  SHF.R.S32.HI R211, RZ, 0x6, R211 ;  /* 0x00000006ffd37819 */ /* 0x000fe400000114d3 */
[----:B------:R-:W-:Y:S01]  /*16d0*/  LEA.HI.X R221, R28, UR7, R221, 0x1, P2 ;  /* 0x000000071cdd7c11 */ /* 0x000fe200090f0cdd */
[----:B------:R-:W-:Y:S01]  /*16e0*/  IMAD.MOV.U32 R28, RZ, RZ, R30 ;  /* 0x000000ffff1c7224 */ /* 0x000fe200078e001e */
[----:B------:R-:W-:-:S02]  /*16f0*/  VIMNMX R211, PT, PT, RZ, R211, !PT ;  /* 0x000000d3ffd37248 */ /* 0x000fc40007fe0100 */
[----:B------:R-:W-:Y:S01]  /*1700*/  IADD3.X R18, PT, PT, R23, R18, R7, P1, P0 ;  /* 0x0000001217127210 */ /* 0x000fe20000fe0407 */
[----:B------:R-:W-:Y:S01]  /*1710*/  IMAD.U32 R7, RZ, RZ, UR25 ;  /* 0x00000019ff077e24 */ /* 0x000fe2000f8e00ff */
[----:B------:R-:W-:Y:S01]  /*1720*/  IADD3 R16, P0, PT, R16, UR25, RZ ;  /* 0x0000001910107c10 */ /* 0x000fe2000ff1e0ff */
[----:B------:R-:W-:Y:S01]  /*1730*/  IMAD.WIDE.U32 R24, R203, R4, R28 ;  /* 0x00000004cb187225 */ /* 0x000fe200078e001c */
[----:B------:R-:W-:Y:S02]  /*1740*/  ISETP.GT.AND P3, PT, R14, R211, PT ;  /* 0x000000d30e00720c */ /* 0x000fe40003f64270 */
[----:B------:R-:W-:Y:S01]  /*1750*/  LEA.HI.X.SX32 R7, R7, R18, 0x1, P0 ;  /* 0x0000001207077211 */ /* 0x000fe200000f0eff */
[C---:B------:R-:W-:Y:S01]  /*1760*/  IMAD R219, R203.reuse, R5, R25 ;  /* 0x00000005cbdb7224 */ /* 0x040fe200078e0219 */
[----:B---3--:R-:W-:Y:S01]  /*1770*/  LEA R238, P0, R16, UR14, 0x2 ;  /* 0x0000000e10ee7c11 */ /* 0x008fe2000f8010ff */
[----:B------:R-:W-:Y:S01]  /*1780*/  VIADD R23, R203, 0x60 ;  /* 0x00000060cb177836 */ /* 0x000fe20000000000 */
[----:B-1----:R-:W-:-:S02]  /*1790*/  LEA R218, P1, R24, UR4, 0x1 ;  /* 0x0000000418da7c11 */ /* 0x002fc4000f8208ff */
[----:B------:R-:W-:Y:S02]  /*17a0*/  LEA.HI.X R239, R16, UR15, R7, 0x2, P0 ;  /* 0x0000000f10ef7c11 */ /* 0x000fe400080f1407 */
[----:B------:R-:W-:Y:S02]  /*17b0*/  LEA.HI.X R219, R24, UR5, R219, 0x1, P1 ;  /* 0x0000000518db7c11 */ /* 0x000fe400088f0cdb */
[C---:B------:R-:W-:Y:S02]  /*17c0*/  IADD3 R14, P2, PT, R203.reuse, 0x20, RZ ;  /* 0x00000020cb0e7810 */ /* 0x040fe40007f5e0ff */
[C---:B------:R-:W-:Y:S02]  /*17d0*/  IADD3 R18, P0, PT, R203.reuse, 0x40, RZ ;  /* 0x00000040cb127810 */ /* 0x040fe40007f1e0ff */
[C---:B------:R-:W-:Y:S01]  /*17e0*/  IADD3 R16, P1, PT, R203.reuse, 0x60, RZ ;  /* 0x00000060cb107810 */ /* 0x040fe20007f3e0ff */
[----:B------:R-:W-:Y:S01]  /*17f0*/  IMAD.X R7, RZ, RZ, RZ, P2 ;  /* 0x000000ffff077224 */ /* 0x000fe200010e06ff */
[C---:B------:R-:W-:Y:S01]  /*1800*/  SHF.L.U64.HI R24, R4.reuse, 0x5, R5 ;  /* 0x0000000504187819 */ /* 0x040fe20000010205 */
[----:B------:R-:W-:Y:S01]  /*1810*/  IMAD.SHL.U32 R5, R4, 0x20, RZ ;  /* 0x0000002004057824 */ /* 0x000fe200078e00ff */
[----:B------:R-:W-:Y:S01]  /*1820*/  IADD3 R25, PT, PT, R203, 0x40, RZ ;  /* 0x00000040cb197810 */ /* 0x000fe20007ffe0ff */
[----:B------:R-:W-:Y:S01]  /*1830*/  IMAD.X R17, RZ, RZ, RZ, P0 ;  /* 0x000000ffff117224 */ /* 0x000fe200000e06ff */
        /* <DEDUP_REMOVED lines=13> */
.L_x_1187:
[----:B------:R-:W1:Y:S01]  /*1910*/  LDCU.64 UR10, c[0x0][0x5c0] ;  /* 0x0000b800ff0a77ac */ /* 0x000e620008000a00 */
[----:B------:R-:W-:-:S05]  /*1920*/  IADD3 R4, PT, PT, R233, R236, RZ ;  /* 0x000000ece9047210 */ /* 0x000fca0007ffe0ff */
[C---:B-1----:R-:W-:Y:S02]  /*1930*/  IMAD R6, R4.reuse, UR11, RZ ;  /* 0x0000000b04067c24 */ /* 0x042fe4000f8e02ff */
[----:B------:R-:W-:-:S05]  /*1940*/  IMAD.WIDE.U32 R4, R4, UR10, RZ ;  /* 0x0000000a04047c25 */ /* 0x000fca000f8e00ff */
[----:B------:R-:W-:Y:S02]  /*1950*/  IADD3 R6, PT, PT, R5, R6, RZ ;  /* 0x0000000605067210 */ /* 0x000fe40007ffe0ff */
.L_x_1188:
        /* <DEDUP_REMOVED lines=11> */
.L_x_1189:
[----:B------:R-:W1:Y:S01]  /*1a10*/  LDCU.64 UR6, c[0x0][0x5c8] ;  /* 0x0000b900ff0677ac */ /* 0x000e620008000a00 */
[----:B------:R-:W-:-:S05]  /*1a20*/  IADD3 R233, PT, PT, R233, R236, RZ ;  /* 0x000000ece9e97210 */ /* 0x000fca0007ffe0ff */
[C---:B-1----:R-:W-:Y:S02]  /*1a30*/  IMAD R9, R233.reuse, UR7, RZ ;  /* 0x00000007e9097c24 */ /* 0x042fe4000f8e02ff */
[----:B------:R-:W-:-:S05]  /*1a40*/  IMAD.WIDE.U32 R10, R233, UR6, RZ ;  /* 0x00000006e90a7c25 */ /* 0x000fca000f8e00ff */
[----:B------:R-:W-:-:S07]  /*1a50*/  IADD3 R9, PT, PT, R11, R9, RZ ;  /* 0x000000090b097210 */ /* 0x000fce0007ffe0ff */
.L_x_1190:
        /* <DEDUP_REMOVED lines=34> */
.L_x_1192:
[----:B------:R-:W-:Y:S05]  /*1c80*/  BSYNC.RECONVERGENT B0 ;  /* 0x0000000000007941 */ /* 0x000fea0003800200 */
.L_x_1191:
        /* <DEDUP_REMOVED lines=12> */
.L_x_1194:
[----:B------:R-:W-:Y:S05]  /*1d50*/  BSYNC.RECONVERGENT B0 ;  /* 0x0000000000007941 */ /* 0x000fea0003800200 */
.L_x_1193:
        /* <DEDUP_REMOVED lines=12> */
.L_x_1196:
[----:B------:R-:W-:Y:S05]  /*1e20*/  BSYNC.RECONVERGENT B0 ;  /* 0x0000000000007941 */ /* 0x000fea0003800200 */
.L_x_1195:
[----:B------:R-:W5:Y:S01]  /*1e30*/  LDCU.64 UR4, c[0x0][0x5e0] ;  /* 0x0000bc00ff0477ac */ /* 0x000f620008000a00 */
[----:B-1--4-:R-:W-:Y:S01]  /*1e40*/  IMAD R5, R8, UR6, RZ ;  /* 0x0000000608057c24 */ /* 0x012fe2000f8e02ff */
[----:B------:R-:W-:Y:S01]  /*1e50*/  BSSY.RECONVERGENT B0, `(.L_x_1197) ;  /* 0x0000019000007945 */ /* 0x000fe20003800200 */
[----:B------:R-:W-:-:S04]  /*1e60*/  IMAD.WIDE.U32 R12, R214, UR6, R20 ;  /* 0x00000006d60c7c25 */ /* 0x000fc8000f8e0014 */
[----:B------:R-:W-:Y:S01]  /*1e70*/  IMAD R214, R214, UR7, R5 ;  /* 0x00000007d6d67c24 */ /* 0x000fe2000f8e0205 */
[----:B------:R-:W-:Y:S01]  /*1e80*/  IADD3 R8, P4, PT, R10, R12, RZ ;  /* 0x0000000c0a087210 */ /* 0x000fe20007f9e0ff */
[----:B------:R-:W1:Y:S03]  /*1e90*/  @!P3 LDC.64 R4, c[0x0][0x568] ;  /* 0x00015a00ff04bb82 */ /* 0x000e660000000a00 */
        /* <DEDUP_REMOVED lines=11> */
[----:B------:R-:W-:Y:S01]  /*1f50*/  MOV R12, R8 ;  /* 0x00000008000c7202 */ /* 0x000fe20000000f00 */
[----:B------:R-:W-:Y:S01]  /*1f60*/  IMAD R7, R7, UR6, RZ ;  /* 0x0000000607077c24 */ /* 0x000fe2000f8e02ff */
[----:B------:R-:W-:-:S03]  /*1f70*/  MOV R13, R11 ;  /* 0x0000000b000d7202 */ /* 0x000fc60000000f00 */
[C---:B-1----:R-:W-:Y:S02]  /*1f80*/  IMAD R4, R14.reuse, UR7, R7 ;  /* 0x000000070e047c24 */ /* 0x042fe4000f8e0207 */
[----:B------:R-:W-:-:S05]  /*1f90*/  IMAD.WIDE.U32 R12, R14, UR6, R12 ;  /* 0x000000060e0c7c25 */ /* 0x000fca000f8e000c */
[----:B------:R-:W-:Y:S02]  /*1fa0*/  IADD3 R4, PT, PT, R13, R4, RZ ;  /* 0x000000040d047210 */ /* 0x000fe40007ffe0ff */
[----:B----4-:R-:W-:-:S04]  /*1fb0*/  LEA R6, P2, R12, UR4, 0x1 ;  /* 0x000000040c067c11 */ /* 0x010fc8000f8408ff */
[----:B------:R-:W-:-:S05]  /*1fc0*/  LEA.HI.X R7, R12, UR5, R4, 0x1, P2 ;  /* 0x000000050c077c11 */ /* 0x000fca00090f0c04 */
[----:B------:R4:W-:Y:S04]  /*1fd0*/  STG.E.128 desc[UR18][R6.64], RZ ;  /* 0x000000ff06007986 */ /* 0x0009e8000c101d12 */
.L_x_1198:
[----:B------:R-:W-:Y:S05]  /*1fe0*/  BSYNC.RECONVERGENT B0 ;  /* 0x0000000000007941 */ /* 0x000fea0003800200 */
.L_x_1197:
[----:B------:R-:W-:Y:S04]  /*1ff0*/  BSSY.RECONVERGENT B0, `(.L_x_1199) ;  /* 0x000000c000007945 */ /* 0x000fe80003800200 */
[----:B------:R-:W-:Y:S05]  /*2000*/  @P1 BRA `(.L_x_1200) ;  /* 0x0000000000281947 */ /* 0x000fea0003800000 */
[----:B------:R-:W5:Y:S01]  /*2010*/  LDCU.64 UR4, c[0x0][0x568] ;  /* 0x0000ad00ff0477ac */ /* 0x000f620008000a00 */
[----:B----4-:R-:W-:Y:S01]  /*2020*/  MOV R6, R8 ;  /* 0x0000000800067202 */ /* 0x010fe20000000f00 */
[----:B------:R-:W-:Y:S01]  /*2030*/  IMAD R17, R17, UR6, RZ ;  /* 0x0000000611117c24 */ /* 0x000fe2000f8e02ff */
[----:B------:R-:W-:-:S03]  /*2040*/  MOV R7, R11 ;  /* 0x0000000b00077202 */ /* 0x000fc60000000f00 */
[C---:B-1----:R-:W-:Y:S02]  /*2050*/  IMAD R4, R18.reuse, UR7, R17 ;  /* 0x0000000712047c24 */ /* 0x042fe4000f8e0211 */
[----:B------:R-:W-:-:S05]  /*2060*/  IMAD.WIDE.U32 R6, R18, UR6, R6 ;  /* 0x0000000612067c25 */ /* 0x000fca000f8e0006 */
[----:B------:R-:W-:Y:S02]  /*2070*/  IADD3 R4, PT, PT, R7, R4, RZ ;  /* 0x0000000407047210 */ /* 0x000fe40007ffe0ff */
[----:B-----5:R-:W-:-:S04]  /*2080*/  LEA R12, P1, R6, UR4, 0x1 ;  /* 0x00000004060c7c11 */ /* 0x020fc8000f8208ff */
[----:B------:R-:W-:-:S05]  /*2090*/  LEA.HI.X R13, R6, UR5, R4, 0x1, P1 ;  /* 0x00000005060d7c11 */ /* 0x000fca00088f0c04 */
[----:B------:R1:W-:Y:S04]  /*20a0*/  STG.E.128 desc[UR18][R12.64], RZ ;  /* 0x000000ff0c007986 */ /* 0x0003e8000c101d12 */
.L_x_1200:
[----:B------:R-:W-:Y:S05]  /*20b0*/  BSYNC.RECONVERGENT B0 ;  /* 0x0000000000007941 */ /* 0x000fea0003800200 */
.L_x_1199:
        /* <DEDUP_REMOVED lines=10> */
[----:B------:R1:W-:Y:S01]  /*2160*/  STG.E.128 desc[UR18][R6.64], RZ ;  /* 0x000000ff06007986 */ /* 0x0003e2000c101d12 */
[----:B------:R-:W-:Y:S05]  /*2170*/  BRA `(.L_x_1201) ;  /* 0x00000064008c7947 */ /* 0x000fea0003800000 */
.L_x_1186:
[----:B------:R-:W1:Y:S01]  /*2180*/  LDCU.64 UR4, c[0x0][0x3d8] ;  /* 0x00007b00ff0477ac */ /* 0x000e620008000a00 */
[----:B------:R-:W-:Y:S01]  /*2190*/  IMAD R29, R8, UR10, RZ ;  /* 0x0000000a081d7c24 */ /* 0x000fe2000f8e02ff */
[C---:B------:R-:W-:Y:S01]  /*21a0*/  IADD3 R212, PT, PT, -R214.reuse, R231, RZ ;  /* 0x000000e7d6d47210 */ /* 0x040fe20007ffe1ff */
[C---:B------:R-:W-:Y:S01]  /*21b0*/  IMAD.WIDE.U32 R30, R214.reuse, UR10, R20 ;  /* 0x0000000ad61e7c25 */ /* 0x040fe2000f8e0014 */
[----:B------:R-:W-:Y:S01]  /*21c0*/  BSSY.RECONVERGENT B0, `(.L_x_1202) ;  /* 0x0000020000007945 */ /* 0x000fe20003800200 */
[----:B------:R-:W-:Y:S01]  /*21d0*/  @P4 BAR.SYNC.DEFER_BLOCKING 0x0 ;  /* 0x0000000000004b1d */ /* 0x000fe20000010000 */
[----:B------:R-:W-:Y:S01]  /*21e0*/  ISETP.GE.AND P6, PT, R203, R212, PT ;  /* 0x000000d4cb00720c */ /* 0x000fe20003fc6270 */
[----:B------:R-:W-:Y:S01]  /*21f0*/  IMAD R4, R214, UR11, R29 ;  /* 0x0000000bd6047c24 */ /* 0x000fe2000f8e021d */
[----:B------:R-:W-:-:S04]  /*2200*/  IADD3 R28, P0, PT, R22, R30, RZ ;  /* 0x0000001e161c7210 */ /* 0x000fc80007f1e0ff */
[----:B------:R-:W-:Y:S02]  /*2210*/  IADD3.X R29, PT, PT, R19, R31, R4, P0, !PT ;  /* 0x0000001f131d7210 */ /* 0x000fe400007fe404 */
[----:B------:R-:W-:Y:S01]  /*2220*/  LOP3.LUT R4, R232, 0x80000001, RZ, 0xc0, !PT ;  /* 0x80000001e8047812 */ /* 0x000fe200078ec0ff */
[----:B-1----:R-:W-:-:S03]  /*2230*/  IMAD R19, R9, UR4, RZ ;  /* 0x0000000409137c24 */ /* 0x002fc6000f8e02ff */
[----:B------:R-:W-:Y:S01]  /*2240*/  ISETP.NE.AND P0, PT, R4, 0x1, PT ;  /* 0x000000010400780c */ /* 0x000fe20003f05270 */
[----:B------:R-:W-:-:S03]  /*2250*/  IMAD.WIDE.U32 R28, R10, UR4, R28 ;  /* 0x000000040a1c7c25 */ /* 0x000fc6000f8e001c */
[----:B------:R-:W-:Y:S01]  /*2260*/  SEL R180, RZ, 0x2000, P0 ;  /* 0x00002000ffb47807 */ /* 0x000fe20000000000 */
        /* <DEDUP_REMOVED lines=18> */
.L_x_1204:
[----:B------:R3:W-:Y:S01]  /*2390*/  STS.128 [R208+0xa000], RZ ;  /* 0x00a000ffd0007388 */ /* 0x0007e20000000c00 */
[----:B------:R-:W-:Y:S05]  /*23a0*/  BRA `(.L_x_1205) ;  /* 0x0000000000047947 */ /* 0x000fea0003800000 */
.L_x_1203:
[----:B------:R1:W-:Y:S02]  /*23b0*/  STS.128 [R208+0xa000], RZ ;  /* 0x00a000ffd0007388 */ /* 0x0003e40000000c00 */
.L_x_1205:
[----:B------:R-:W-:Y:S05]  /*23c0*/  BSYNC.RECONVERGENT B0 ;  /* 0x0000000000007941 */ /* 0x000fea0003800200 */
.L_x_1202:
        /* <DEDUP_REMOVED lines=23> */
.L_x_1207:
[----:B------:R-:W-:Y:S05]  /*2540*/  BSYNC.RECONVERGENT B0 ;  /* 0x0000000000007941 */ /* 0x000fea0003800200 */
.L_x_1206:
        /* <DEDUP_REMOVED lines=20> */
.L_x_1209:
[----:B------:R-:W-:Y:S05]  /*2690*/  BSYNC.RECONVERGENT B0 ;  /* 0x0000000000007941 */ /* 0x000fea0003800200 */
.L_x_1208:
        /* <DEDUP_REMOVED lines=9> */
[----:B--2---:R-:W-:Y:S02]  /*2730*/  IMAD R23, R15, UR10, RZ ;  /* 0x0000000a0f177c24 */ /* 0x004fe4000f8e02ff */
        /* <DEDUP_REMOVED lines=9> */
.L_x_1211:
[----:B------:R-:W-:Y:S05]  /*27d0*/  BSYNC.RECONVERGENT B0 ;  /* 0x0000000000007941 */ /* 0x000fea0003800200 */
.L_x_1210:
        /* <DEDUP_REMOVED lines=13> */
.L_x_1214:
[----:B------:R1:W-:Y:S01]  /*28b0*/  STS.128 [R208+0x4000], RZ ;  /* 0x004000ffd0007388 */ /* 0x0003e20000000c00 */
[----:B------:R-:W-:Y:S05]  /*28c0*/  BRA `(.L_x_1215) ;  /* 0x0000000000047947 */ /* 0x000fea0003800000 */
.L_x_1213:
[----:B------:R1:W-:Y:S02]  /*28d0*/  STS.128 [R208+0x4000], RZ ;  /* 0x004000ffd0007388 */ /* 0x0003e40000000c00 */
.L_x_1215:
[----:B------:R-:W-:Y:S05]  /*28e0*/  BSYNC.RECONVERGENT B0 ;  /* 0x0000000000007941 */ /* 0x000fea0003800200 */
.L_x_1212:
        /* <DEDUP_REMOVED lines=8> */
[----:B--2---:R-:W-:Y:S01]  /*2970*/  IMAD.U32 R23, RZ, RZ, UR24 ;  /* 0x00000018ff177e24 */ /* 0x004fe2000f8e00ff */
[----:B------:R-:W-:Y:S01]  /*2980*/  MOV R19, UR24 ;  /* 0x0000001800137c02 */ /* 0x000fe20008000f00 */
[----:B------:R-:W-:-:S03]  /*2990*/  IMAD.U32 R22, RZ, RZ, UR22 ;  /* 0x00000016ff167e24 */ /* 0x000fc6000f8e00ff */
[----:B------:R-:W-:-:S04]  /*29a0*/  LEA R26, P0, R23, R220, 0x1 ;  /* 0x000000dc171a7211 */ /* 0x000fc800078008ff */
[----:B------:R-:W-:-:S05]  /*29b0*/  LEA.HI.X R27, R19, R221, R22, 0x1, P0 ;  /* 0x000000dd131b7211 */ /* 0x000fca00000f0c16 */
[----:B------:R-:W-:Y:S01]  /*29c0*/  @!PT LDS RZ, [RZ] ;  /* 0x00000000fffff984 */ /* 0x000fe20000000800 */
[----:B------:R-:W-:Y:S01]  /*29d0*/  @!PT LDS RZ, [RZ] ;  /* 0x00000000fffff984 */ /* 0x000fe20000000800 */
[----:B------:R-:W-:Y:S01]  /*29e0*/  @!PT LDS RZ, [RZ] ;  /* 0x00000000fffff984 */ /* 0x000fe20000000800 */
[----:B------:R2:W-:Y:S04]  /*29f0*/  LDGSTS.E.BYPASS.LTC128B.128 [R208+0x5000], desc[UR18][R26.64] ;  /* 0x050000001ad07fae */ /* 0x0005e8000b981a12 */
.L_x_1217:
[----:B------:R-:W-:Y:S05]  /*2a00*/  BSYNC.RECONVERGENT B0 ;  /* 0x0000000000007941 */ /* 0x000fea0003800200 */
.L_x_1216:
        /* <DEDUP_REMOVED lines=11> */
.L_x_1220:
[----:B------:R1:W-:Y:S01]  /*2ac0*/  STS.128 [R229], RZ ;  /* 0x000000ffe5007388 */ /* 0x0003e20000000c00 */
[----:B------:R-:W-:Y:S05]  /*2ad0*/  BRA `(.L_x_1221) ;  /* 0x0000000000047947 */ /* 0x000fea0003800000 */
.L_x_1219:
[----:B------:R1:W-:Y:S02]  /*2ae0*/  STS.128 [R229], RZ ;  /* 0x000000ffe5007388 */ /* 0x0003e40000000c00 */
.L_x_1221:
[----:B------:R-:W-:Y:S05]  /*2af0*/  BSYNC.RECONVERGENT B0 ;  /* 0x0000000000007941 */ /* 0x000fea0003800200 */
.L_x_1218:
[C---:B------:R-:W-:Y:S01]  /*2b00*/  VIADD R19, R200.reuse, 0x8 ;  /* 0x00000008c8137836 */ /* 0x040fe20000000000 */
[CC--:B------:R-:W-:Y:S01]  /*2b10*/  ISETP.GE.AND P2, PT, R200.reuse, R4.reuse, PT ;  /* 0x00000004c800720c */ /* 0x0c0fe20003f46270 */
[----:B------:R-:W-:Y:S01]  /*2b20*/  IMAD.MOV.U32 R228, RZ, RZ, 0x7f800000 ;  /* 0x7f800000ffe47424 */ /* 0x000fe200078e00ff */
[C---:B--2---:R-:W-:Y:S01]  /*2b30*/  LOP3.LUT R23, R200.reuse, 0x20, RZ, 0xfc, !PT ;  /* 0x00000020c8177812 */ /* 0x044fe200078efcff */
        /* <DEDUP_REMOVED lines=15> */
[----:B------:R-:W1:Y:S02]  /*2c30*/  LDCU UR4, c[0x0][0x440] ;  /* 0x00008800ff0477ac */ /* 0x000e640008000800 */
[----:B-1----:R-:W-:-:S13]  /*2c40*/  ISETP.GE.AND P0, PT, R210, UR4, PT ;  /* 0x00000004d2007c0c */ /* 0x002fda000bf06270 */
        /* <DEDUP_REMOVED lines=8> */
.L_x_1223:
[----:B------:R-:W-:Y:S05]  /*2cd0*/  BSYNC.RECONVERGENT B0 ;  /* 0x0000000000007941 */ /* 0x000fea0003800200 */
.L_x_1222:
        /* <DEDUP_REMOVED lines=26> */
.L_x_1226:
[----:B------:R3:W-:Y:S01]  /*2e80*/  STS.128 [R208+0x6000], RZ ;  /* 0x006000ffd0007388 */ /* 0x0007e20000000c00 */
[----:B------:R-:W-:Y:S05]  /*2e90*/  BRA `(.L_x_1227) ;  /* 0x0000000000047947 */ /* 0x000fea0003800000 */
.L_x_1225:
[----:B------:R1:W-:Y:S02]  /*2ea0*/  STS.128 [R208+0x6000], RZ ;  /* 0x006000ffd0007388 */ /* 0x0003e40000000c00 */
.L_x_1227:
[----:B------:R-:W-:Y:S05]  /*2eb0*/  BSYNC.RECONVERGENT B0 ;  /* 0x0000000000007941 */ /* 0x000fea0003800200 */
.L_x_1224:
        /* <DEDUP_REMOVED lines=20> */
.L_x_1229:
[----:B------:R-:W-:Y:S05]  /*3000*/  BSYNC.RECONVERGENT B0 ;  /* 0x0000000000007941 */ /* 0x000fea0003800200 */
.L_x_1228:
        /* <DEDUP_REMOVED lines=8> */
[----:B------:R-:W-:Y:S01]  /*3090*/  IMAD R17, R17, UR12, RZ ;  /* 0x0000000c11117c24 */ /* 0x000fe2000f8e02ff */
[----:B-1----:R-:W-:Y:S02]  /*30a0*/  MOV R8, R20 ;  /* 0x0000001400087202 */ /* 0x002fe40000000f00 */
[----:B------:R-:W-:Y:S01]  /*30b0*/  MOV R9, R5 ;  /* 0x0000000500097202 */ /* 0x000fe20000000f00 */
        /* <DEDUP_REMOVED lines=9> */
.L_x_1231:
[----:B------:R-:W-:Y:S05]  /*3150*/  BSYNC.RECONVERGENT B0 ;  /* 0x0000000000007941 */ /* 0x000fea0003800200 */
.L_x_1230:
        /* <DEDUP_REMOVED lines=9> */
[----:B------:R-:W-:-:S04]  /*31f0*/  IMAD R15, R15, UR12, RZ ;  /* 0x0000000c0f0f7c24 */ /* 0x000fc8000f8e02ff */
        /* <DEDUP_REMOVED lines=9> */
.L_x_1233:
[----:B------:R-:W-:Y:S05]  /*3290*/  BSYNC.RECONVERGENT B0 ;  /* 0x0000000000007941 */ /* 0x000fea0003800200 */
.L_x_1232:
[----:B------:R-:W0:Y:S01]  /*32a0*/  LDGDEPBAR ;  /* 0x00000000000079af */ /* 0x000e220000000000 */
[----:B------:R-:W3:Y:S01]  /*32b0*/  LDC.64 R14, c[0x0][0x528] ;  /* 0x00014a00ff0e7b82 */ /* 0x000ee20000000a00 */
[----:B------:R-:W4:Y:S01]  /*32c0*/  LDCU UR10, c[0x0][0x590] ;  /* 0x0000b200ff0a77ac */ /* 0x000f220008000800 */
[----:B-1----:R-:W-:Y:S02]  /*32d0*/  IMAD.SHL.U32 R8, R13, 0x2, RZ ;  /* 0x000000020d087824 */ /* 0x002fe400078e00ff */
[----:B------:R-:W-:Y:S01]  /*32e0*/  IMAD R7, R199, UR17, R194 ;  /* 0x00000011c7077c24 */ /* 0x000fe2000f8e02c2 */
[----:B------:R-:W-:Y:S01]  /*32f0*/  SHF.R.U32.HI R209, RZ, 0x1, R13 ;  /* 0x00000001ffd17819 */ /* 0x000fe2000001160d */
[----:B------:R-:W1:Y:S01]  /*3300*/  LDCU UR4, c[0x0][0x440] ;  /* 0x00008800ff0477ac */ /* 0x000e620008000800 */
[----:B------:R-:W1:Y:S01]  /*3310*/  LDCU UR5, c[0x0][0x3e0] ;  /* 0x00007c00ff0577ac */ /* 0x000e620008000800 */
[----:B------:R-:W1:Y:S01]  /*3320*/  LDCU UR7, c[0x0][0x45c] ;  /* 0x00008b80ff0777ac */ /* 0x000e620008000800 */
[----:B------:R-:W1:Y:S01]  /*3330*/  LDCU.U8 UR6, c[0x0][0x4f8] ;  /* 0x00009f00ff0677ac */ /* 0x000e620008000000 */
[----:B------:R-:W-:-:S04]  /*3340*/  DEPBAR.LE SB0, 0x1 ;  /* 0x000080400000791a */ /* 0x000fc80000000000 */
[----:B------:R-:W-:Y:S06]  /*3350*/  BAR.SYNC.DEFER_BLOCKING 0x0 ;  /* 0x0000000000007b1d */ /* 0x000fec0000010000 */
[----:B---3--:R-:W3:Y:S04]  /*3360*/  LDG.E.64 R4, desc[UR18][R14.64] ;  /* 0x000000120e047981 */ /* 0x008ee8000c1e1b00 */
[----:B------:R-:W2:Y:S01]  /*3370*/  LDG.E.64 R10, desc[UR18][R14.64+0x8] ;  /* 0x000008120e0a7981 */ /* 0x000ea2000c1e1b00 */
[----:B------:R-:W-:-:S02]  /*3380*/  IMAD.IADD R183, R192, 0x1, R189 ;  /* 0x00000001c0b77824 */ /* 0x000fc400078e02bd */
[----:B------:R-:W-:Y:S01]  /*3390*/  IMAD.IADD R182, R191, 0x1, R192 ;  /* 0x00000001bfb67824 */ /* 0x000fe200078e02c0 */
[----:B------:R1:W1:Y:S04]  /*33a0*/  LDSM.16.M88.4 R140, [R191] ;  /* 0x00000000bf8c783b */ /* 0x0002680000000200 */
[----:B------:R1:W1:Y:S04]  /*33b0*/  LDSM.16.M88.4 R144, [R191+0x800] ;  /* 0x00080000bf90783b */ /* 0x0002680000000200 */
[----:B------:R1:W1:Y:S04]  /*33c0*/  LDSM.16.M88.4 R152, [R182] ;  /* 0x00000000b698783b */ /* 0x0002680000000200 */
[----:B------:R1:W1:Y:S04]  /*33d0*/  LDSM.16.M88.4 R160, [R182+0x800] ;  /* 0x00080000b6a0783b */ /* 0x0002680000000200 */
[----:B------:R1:W1:Y:S04]  /*33e0*/  LDSM.16.M88.4 R164, [R189] ;  /* 0x00000000bda4783b */ /* 0x0002680000000200 */
[----:B------:R1:W1:Y:S04]  /*33f0*/  LDSM.16.M88.4 R168, [R189+0x800] ;  /* 0x00080000bda8783b */ /* 0x0002680000000200 */
[----:B------:R1:W1:Y:S04]  /*3400*/  LDSM.16.M88.4 R172, [R183] ;  /* 0x00000000b7ac783b */ /* 0x0002680000000200 */
[----:B------:R1:W1:Y:S01]  /*3410*/  LDSM.16.M88.4 R176, [R183+0x800] ;  /* 0x00080000b7b0783b */ /* 0x0002620000000200 */
[----:B------:R-:W-:Y:S01]  /*3420*/  IMAD.SHL.U32 R7, R7, 0x20, RZ ;  /* 0x0000002007077824 */ /* 0x000fe200078e00ff */
[----:B------:R-:W-:-:S04]  /*3430*/  LOP3.LUT R8, R8, 0x6, RZ, 0xc0, !PT ;  /* 0x0000000608087812 */ /* 0x000fc800078ec0ff */
[----:B------:R-:W-:Y:S02]  /*3440*/  LOP3.LUT R209, R8, 0x1e0, R209, 0xf8, !PT ;  /* 0x000001e008d17812 */ /* 0x000fe400078ef8d1 */
[----:B------:R-:W-:Y:S01]  /*3450*/  SHF.R.S32.HI R222, RZ, 0x1f, R7 ;  /* 0x0000001fffde7819 */ /* 0x000fe20000011407 */
[--C-:B------:R-:W-:Y:S01]  /*3460*/  IMAD.IADD R181, R197, 0x1, R180.reuse ;  /* 0x00000001c5b57824 */ /* 0x100fe200078e02b4 */
        /* <DEDUP_REMOVED lines=34> */
[----:B------:R-:W-:Y:S01]  /*3690*/  IMAD.IADD R209, R214, 0x1, R209 ;  /* 0x00000001d6d17824 */ /* 0x000fe200078e02d1 */
[----:B----4-:R-:W-:Y:S02]  /*36a0*/  USHF.L.U32 UR10, UR10, 0x6, URZ ;  /* 0x000000060a0a7899 */ /* 0x010fe400080006ff */
[----:B------:R-:W-:Y:S01]  /*36b0*/  USHF.L.U32 UR23, UR23, 0x3, URZ ;  /* 0x0000000317177899 */ /* 0x000fe200080006ff */
[----:B---3--:R-:W-:-:S02]  /*36c0*/  R2UR UR11, R5 ;  /* 0x00000000050b72ca */ /* 0x008fc400000e0000 */
[----:B------:R-:W-:Y:S02]  /*36d0*/  R2UR UR12, R4 ;  /* 0x00000000040c72ca */ /* 0x000fe400000e0000 */
[----:B--2---:R-:W-:-:S04]  /*36e0*/  IADD3 R223, P1, P0, R7, R10, R6 ;  /* 0x0000000a07df7210 */ /* 0x004fc8000783e006 */
[----:B------:R-:W-:-:S05]  /*36f0*/  IADD3.X R222, PT, PT, R222, R11, RZ, P1, P0 ;  /* 0x0000000bdede7210 */ /* 0x000fca0000fe04ff */
        /* <DEDUP_REMOVED lines=12> */
.L_x_1238:
[----:B------:R-:W0:Y:S01]  /*37c0*/  LDGDEPBAR ;  /* 0x00000000000079af */ /* 0x000e220000000000 */
[----:B------:R-:W-:Y:S01]  /*37d0*/  LEA R150, P0, R200, R216, 0x2 ;  /* 0x000000d8c8967211 */ /* 0x000fe200078010ff */
[--C-:B------:R-:W-:Y:S02]  /*37e0*/  IMAD.IADD R132, R192, 0x1, R181.reuse ;  /* 0x00000001c0847824 */ /* 0x100fe400078e02b5 */
[----:B------:R-:W-:Y:S01]  /*37f0*/  IMAD.IADD R149, R190, 0x1, R181 ;  /* 0x00000001be957824 */ /* 0x000fe200078e02b5 */
[----:B------:R-:W-:Y:S01]  /*3800*/  LEA.HI.X R151, R200, R217, RZ, 0x2, P0 ;  /* 0x000000d9c8977211 */ /* 0x000fe200000f14ff */
[----:B------:R-:W-:Y:S04]  /*3810*/  DEPBAR.LE SB0, 0x0 ;  /* 0x000080000000791a */ /* 0x000fe80000000000 */
[----:B------:R-:W-:Y:S06]  /*3820*/  BAR.SYNC.DEFER_BLOCKING 0x0 ;  /* 0x0000000000007b1d */ /* 0x000fec0000010000 */
[----:B------:R-:W-:Y:S05]  /*3830*/  LDSM.16.M88.4 R36, [R181] ;  /* 0x00000000b524783b */ /* 0x000fea0000000200 */
[----:B------:R-:W1:Y:S05]  /*3840*/  LDSM.16.M88.4 R40, [R191+-0x4000] ;  /* 0xffc00000bf28783b */ /* 0x000e6a0000000200 */
[----:B------:R-:W2:Y:S05]  /*3850*/  LDSM.16.M88.4 R44, [R181+0x1000] ;  /* 0x00100000b52c783b */ /* 0x000eaa0000000200 */
[----:B-----5:R-:W5:Y:S05]  /*3860*/  LDG.E R246, desc[UR18][R150.64] ;  /* 0x0000001296f67981 */ /* 0x020f6a000c1e1900 */
[----:B------:R-:W5:Y:S05]  /*3870*/  LDG.E R245, desc[UR18][R150.64+0x20] ;  /* 0x0000201296f57981 */ /* 0x000f6a000c1e1900 */
[----:B------:R-:W5:Y:S05]  /*3880*/  LDG.E R244, desc[UR18][R150.64+0x80] ;  /* 0x0000801296f47981 */ /* 0x000f6a000c1e1900 */
[----:B------:R3:W5:Y:S05]  /*3890*/  LDG.E R243, desc[UR18][R150.64+0xa0] ;  /* 0x0000a01296f37981 */ /* 0x00076a000c1e1900 */
[----:B------:R-:W4:Y:S05]  /*38a0*/  LDSM.16.M88.4 R48, [R191+-0x3800] ;  /* 0xffc80000bf30783b */ /* 0x000f2a0000000200 */
[----:B------:R-:W-:Y:S05]  /*38b0*/  LDSM.16.M88.4 R52, [R132] ;  /* 0x000000008434783b */ /* 0x000fea0000000200 */
[----:B------:R-:W4:Y:S01]  /*38c0*/  LDSM.16.M88.4 R56, [R182+-0x4000] ;  /* 0xffc00000b638783b */ /* 0x000f220000000200 */
[-C--:B-1----:R-:W-:Y:S04]  /*38d0*/  HMMA.16816.F32 R4, R36, R40.reuse, RZ ;  /* 0x000000282404723c */ /* 0x082fe800000018ff */
[----:B------:R-:W1:Y:S05]  /*38e0*/  LDSM.16.M88.4 R60, [R132+0x1000] ;  /* 0x00100000843c783b */ /* 0x000e6a0000000200 */
[----:B------:R-:W1:Y:S01]  /*38f0*/  LDSM.16.M88.4 R64, [R182+-0x3800] ;  /* 0xffc80000b640783b */ /* 0x000e620000000200 */
[----:B---3--:R-:W-:Y:S01]  /*3900*/  IMAD.SHL.U32 R151, R232, 0x40, RZ ;  /* 0x00000040e8977824 */ /* 0x008fe200078e00ff */
[C---:B--2---:R-:W-:Y:S03]  /*3910*/  HMMA.16816.F32 R8, R44.reuse, R40, RZ ;  /* 0x000000282c08723c */ /* 0x044fe600000018ff */
[----:B------:R-:W-:Y:S01]  /*3920*/  LDSM.16.M88.4 R136, [R183+-0x3800] ;  /* 0xffc80000b788783b */ /* 0x000fe20000000200 */
[----:B------:R-:W-:Y:S04]  /*3930*/  ISETP.GE.AND P0, PT, R151, R230, PT ;  /* 0x000000e69700720c */ /* 0x000fe80003f06270 */
[-C--:B------:R-:W-:Y:S08]  /*3940*/  HMMA.16816.F32 R12, R44, R42.reuse, RZ ;  /* 0x0000002a2c0c723c */ /* 0x080ff000000018ff */
[C---:B------:R-:W-:Y:S01]  /*3950*/  HMMA.16816.F32 R16, R36.reuse, R42, RZ ;  /* 0x0000002a2410723c */ /* 0x040fe200000018ff */
[----:B------:R-:W-:Y:S07]  /*3960*/  LDSM.16.M88.4 R40, [R189+-0x4000] ;  /* 0xffc00000bd28783b */ /* 0x000fee0000000200 */
[-C--:B----4-:R-:W-:Y:S08]  /*3970*/  HMMA.16816.F32 R20, R36, R48.reuse, RZ ;  /* 0x000000302414723c */ /* 0x090ff000000018ff */
[C---:B------:R-:W-:Y:S08]  /*3980*/  HMMA.16816.F32 R24, R44.reuse, R48, RZ ;  /* 0x000000302c18723c */ /* 0x040ff000000018ff */
[-C--:B------:R-:W-:Y:S01]  /*3990*/  HMMA.16816.F32 R28, R44, R50.reuse, RZ ;  /* 0x000000322c1c723c */ /* 0x080fe200000018ff */
[----:B------:R-:W-:Y:S07]  /*39a0*/  LDSM.16.M88.4 R44, [R149+0x1000] ;  /* 0x00100000952c783b */ /* 0x000fee0000000200 */
[----:B------:R-:W-:Y:S01]  /*39b0*/  HMMA.16816.F32 R32, R36, R50, RZ ;  /* 0x000000322420723c */ /* 0x000fe200000018ff */
[----:B------:R-:W2:Y:S05]  /*39c0*/  LDSM.16.M88.4 R36, [R149] ;  /* 0x000000009524783b */ /* 0x000eaa0000000200 */
[----:B------:R-:W3:Y:S02]  /*39d0*/  LDSM.16.M88.4 R48, [R189+-0x3800] ;  /* 0xffc80000bd30783b */ /* 0x000ee40000000200 */
[-C--:B------:R-:W-:Y:S08]  /*39e0*/  HMMA.16816.F32 R4, R52, R56.reuse, R4 ;  /* 0x000000383404723c */ /* 0x080ff00000001804 */
[C---:B-1----:R-:W-:Y:S08]  /*39f0*/  HMMA.16816.F32 R8, R60.reuse, R56, R8 ;  /* 0x000000383c08723c */ /* 0x042ff00000001808 */
[-C--:B------:R-:W-:Y:S08]  /*3a00*/  HMMA.16816.F32 R12, R60, R58.reuse, R12 ;  /* 0x0000003a3c0c723c */ /* 0x080ff0000000180c */
[C---:B------:R-:W-:Y:S08]  /*3a10*/  HMMA.16816.F32 R16, R52.reuse, R58, R16 ;  /* 0x0000003a3410723c */ /* 0x040ff00000001810 */
[-C--:B------:R-:W-:Y:S08]  /*3a20*/  HMMA.16816.F32 R20, R52, R64.reuse, R20 ;  /* 0x000000403414723c */ /* 0x080ff00000001814 */
[C---:B------:R-:W-:Y:S04]  /*3a30*/  HMMA.16816.F32 R24, R60.reuse, R64, R24 ;  /* 0x000000403c18723c */ /* 0x040fe80000001818 */
[----:B------:R-:W-:Y:S04]  /*3a40*/  IADD3 R64, PT, PT, R192, R149, RZ ;  /* 0x00000095c0407210 */ /* 0x000fe80007ffe0ff */
[-C--:B------:R-:W-:Y:S01]  /*3a50*/  HMMA.16816.F32 R28, R60, R66.reuse, R28 ;  /* 0x000000423c1c723c */ /* 0x080fe2000000181c */
[----:B------:R-:W-:Y:S05]  /*3a60*/  LDSM.16.M88.4 R56, [R64] ;  /* 0x000000004038783b */ /* 0x000fea0000000200 */
[----:B------:R-:W1:Y:S02]  /*3a70*/  LDSM.16.M88.4 R60, [R183+-0x4000] ;  /* 0xffc00000b73c783b */ /* 0x000e640000000200 */
[----:B------:R-:W-:Y:S03]  /*3a80*/  HMMA.16816.F32 R32, R52, R66, R32 ;  /* 0x000000423420723c */ /* 0x000fe60000001820 */
[----:B------:R-:W4:Y:S05]  /*3a90*/  LDSM.16.M88.4 R132, [R64+0x1000] ;  /* 0x001000004084783b */ /* 0x000f2a0000000200 */
        /* <DEDUP_REMOVED lines=8> */
[-C--:B-1----:R-:W-:Y:S08]  /*3b20*/  HMMA.16816.F32 R4, R56, R60.reuse, R4 ;  /* 0x0000003c3804723c */ /* 0x082ff00000001804 */
        /* <DEDUP_REMOVED lines=18> */
.L_x_1234:
        /* <DEDUP_REMOVED lines=38> */
[-C--:B------:R-:W-:Y:S02]  /*3eb0*/  ISETP.GE.AND P4, PT, R41, R46.reuse, PT ;  /* 0x0000002e2900720c */ /* 0x080fe40003f86270 */
[----:B------:R-:W-:Y:S02]  /*3ec0*/  FSEL R55, R23, -INF , P2 ;  /* 0xff80000017377808 */ /* 0x000fe40001000000 */
[----:B------:R-:W-:Y:S02]  /*3ed0*/  FSEL R54, R34, -INF , P1 ;  /* 0xff80000022367808 */ /* 0x000fe40000800000 */
[----:B------:R-:W-:Y:S02]  /*3ee0*/  FSEL R53, R35, -INF , P0 ;  /* 0xff80000023357808 */ /* 0x000fe40000000000 */
[C---:B------:R-:W-:Y:S02]  /*3ef0*/  ISETP.GE.AND P2, PT, R40.reuse, R45, PT ;  /* 0x0000002d2800720c */ /* 0x040fe40003f46270 */
[CC--:B------:R-:W-:Y:S02]  /*3f00*/  ISETP.GE.AND P1, PT, R41.reuse, R43.reuse, PT ;  /* 0x0000002b2900720c */ /* 0x0c0fe40003f26270 */
[----:B------:R-:W-:Y:S02]  /*3f10*/  ISETP.GE.AND P0, PT, R40, R43, PT ;  /* 0x0000002b2800720c */ /* 0x000fe40003f06270 */
[----:B------:R-:W-:Y:S02]  /*3f20*/  FSEL R66, R16, -INF , P4 ;  /* 0xff80000010427808 */ /* 0x000fe40002000000 */
[----:B------:R-:W-:Y:S02]  /*3f30*/  FSEL R56, R22, -INF , P3 ;  /* 0xff80000016387808 */ /* 0x000fe40001800000 */
[-C--:B------:R-:W-:Y:S02]  /*3f40*/  ISETP.GE.AND P4, PT, R36, R46.reuse, PT ;  /* 0x0000002e2400720c */ /* 0x080fe40003f86270 */
[----:B------:R-:W-:Y:S02]  /*3f50*/  ISETP.GE.AND P3, PT, R41, R45, PT ;  /* 0x0000002d2900720c */ /* 0x000fe40003f66270 */
[----:B------:R-:W-:Y:S02]  /*3f60*/  FSEL R51, R13, -INF , P2 ;  /* 0xff8000000d337808 */ /* 0x000fe40001000000 */
[----:B------:R-:W-:Y:S02]  /*3f70*/  FSEL R49, R14, -INF , P1 ;  /* 0xff8000000e317808 */ /* 0x000fe40000800000 */
[----:B------:R-:W-:Y:S02]  /*3f80*/  FSEL R48, R15, -INF , P0 ;  /* 0xff8000000f307808 */ /* 0x000fe40000000000 */
[CC--:B------:R-:W-:Y:S02]  /*3f90*/  ISETP.GE.AND P6, PT, R38.reuse, R46.reuse, PT ;  /* 0x0000002e2600720c */ /* 0x0c0fe40003fc6270 */
[-C--:B------:R-:W-:Y:S02]  /*3fa0*/  ISETP.GE.AND P2, PT, R39, R43.reuse, PT ;  /* 0x0000002b2700720c */ /* 0x080fe40003f46270 */
[----:B------:R-:W-:Y:S02]  /*3fb0*/  ISETP.GE.AND P1, PT, R38, R43, PT ;  /* 0x0000002b2600720c */ /* 0x000fe40003f26270 */
[-C--:B------:R-:W-:Y:S02]  /*3fc0*/  ISETP.GE.AND P0, PT, R209, R45.reuse, PT ;  /* 0x0000002dd100720c */ /* 0x080fe40003f06270 */
[----:B------:R-:W-:Y:S02]  /*3fd0*/  FSEL R136, R33, -INF , P4 ;  /* 0xff80000021887808 */ /* 0x000fe40002000000 */
[----:B------:R-:W-:Y:S02]  /*3fe0*/  FSEL R52, R12, -INF , P3 ;  /* 0xff8000000c347808 */ /* 0x000fe40001800000 */
[----:B------:R-:W-:Y:S02]  /*3ff0*/  ISETP.GE.AND P5, PT, R37, R46, PT ;  /* 0x0000002e2500720c */ /* 0x000fe40003fa6270 */
[-C--:B------:R-:W-:Y:S02]  /*4000*/  ISETP.GE.AND P4, PT, R39, R45.reuse, PT ;  /* 0x0000002d2700720c */ /* 0x080fe40003f86270 */
[-C--:B------:R-:W-:Y:S02]  /*4010*/  ISETP.GE.AND P3, PT, R38, R45.reuse, PT ;  /* 0x0000002d2600720c */ /* 0x080fe40003f66270 */
[----:B------:R-:W-:Y:S02]  /*4020*/  FSEL R132, R21, -INF , P6 ;  /* 0xff80000015847808 */ /* 0x000fe40003000000 */
[----:B------:R-:W-:Y:S02]  /*4030*/  FSEL R47, R26, -INF , P2 ;  /* 0xff8000001a2f7808 */ /* 0x000fe40001000000 */
[----:B------:R-:W-:Y:S02]  /*4040*/  FSEL R46, R27, -INF , P1 ;  /* 0xff8000001b2e7808 */ /* 0x000fe40000800000 */
[----:B------:R-:W-:Y:S02]  /*4050*/  FSEL R139, R8, -INF , P0 ;  /* 0xff800000088b7808 */ /* 0x000fe40000000000 */
[C---:B------:R-:W-:Y:S02]  /*4060*/  ISETP.GE.AND P6, PT, R42.reuse, R45, PT ;  /* 0x0000002d2a00720c */ /* 0x040fe40003fc6270 */
[-C--:B------:R-:W-:Y:S02]  /*4070*/  ISETP.GE.AND P2, PT, R42, R43.reuse, PT ;  /* 0x0000002b2a00720c */ /* 0x080fe40003f46270 */
[-C--:B------:R-:W-:Y:S02]  /*4080*/  ISETP.GE.AND P1, PT, R37, R43.reuse, PT ;  /* 0x0000002b2500720c */ /* 0x080fe40003f26270 */
[----:B------:R-:W-:Y:S02]  /*4090*/  ISETP.GE.AND P0, PT, R36, R43, PT ;  /* 0x0000002b2400720c */ /* 0x000fe40003f06270 */
[--C-:B------:R-:W-:Y:S02]  /*40a0*/  VIADDMNMX R149, R44, 0x1, R231.reuse, PT ;  /* 0x000000012c957846 */ /* 0x100fe400038001e7 */
[----:B------:R-:W-:Y:S02]  /*40b0*/  FSEL R137, R32, -INF , P5 ;  /* 0xff80000020897808 */ /* 0x000fe40002800000 */
[----:B------:R-:W-:Y:S02]  /*40c0*/  FSEL R64, R24, -INF , P4 ;  /* 0xff80000018407808 */ /* 0x000fe40002000000 */
[----:B------:R-:W-:Y:S02]  /*40d0*/  FSEL R63, R25, -INF , P3 ;  /* 0xff800000193f7808 */ /* 0x000fe40001800000 */
[-C--:B------:R-:W-:Y:S02]  /*40e0*/  ISETP.GE.AND P5, PT, R37, R45.reuse, PT ;  /* 0x0000002d2500720c */ /* 0x080fe40003fa6270 */
[----:B------:R-:W-:Y:S02]  /*40f0*/  ISETP.GE.AND P4, PT, R36, R45, PT ;  /* 0x0000002d2400720c */ /* 0x000fe40003f86270 */
        /* <DEDUP_REMOVED lines=75> */
.L_x_1235:
[C---:B------:R-:W-:Y:S01]  /*45b0*/  FSETP.NEU.FTZ.AND P0, PT, R227.reuse, -INF , PT ;  /* 0xff800000e300780b */ /* 0x040fe20003f1d000 */
[----:B------:R-:W1:Y:S01]  /*45c0*/  S2R R242, SR_TID.X ;  /* 0x0000000000f27919 */ /* 0x000e620000002100 */
[C---:B------:R-:W-:Y:S01]  /*45d0*/  FSETP.NEU.FTZ.AND P1, PT, R228.reuse, -INF , PT ;  /* 0xff800000e400780b */ /* 0x040fe20003f3d000 */
[----:B------:R-:W-:Y:S01]  /*45e0*/  FMUL.FTZ R60, R227, 1.4426950216293334961 ;  /* 0x3fb8aa3be33c7820 */ /* 0x000fe20000410000 */
[----:B------:R-:W-:Y:S01]  /*45f0*/  LOP3.LUT R251, R201, 0x1, RZ, 0xc0, !PT ;  /* 0x00000001c9fb7812 */ /* 0x000fe200078ec0ff */
[----:B------:R-:W-:Y:S01]  /*4600*/  FMUL.FTZ R63, R228, 1.4426950216293334961 ;  /* 0x3fb8aa3be43f7820 */ /* 0x000fe20000410000 */
[----:B------:R-:W-:Y:S01]  /*4610*/  FMUL.FTZ R65, R226, 1.4426950216293334961 ;  /* 0x3fb8aa3be2417820 */ /* 0x000fe20000410000 */
[----:B------:R-:W-:Y:S01]  /*4620*/  FMUL.FTZ R247, R224, 1.4426950216293334961 ;  /* 0x3fb8aa3be0f77820 */ /* 0x000fe20000410000 */
[----:B------:R-:W-:Y:S01]  /*4630*/  FSEL R60, R60, RZ, P0 ;  /* 0x000000ff3c3c7208 */ /* 0x000fe20000000000 */
[----:B------:R-:W-:Y:S01]  /*4640*/  IMAD R251, R232, 0x4, R251 ;  /* 0x00000004e8fb7824 */ /* 0x000fe200078e02fb */
[----:B------:R-:W-:Y:S02]  /*4650*/  FSEL R63, R63, RZ, P1 ;  /* 0x000000ff3f3f7208 */ /* 0x000fe40000800000 */
[----:B------:R-:W-:Y:S01]  /*4660*/  FSETP.NEU.FTZ.AND P1, PT, R226, -INF , PT ;  /* 0xff800000e200780b */ /* 0x000fe20003f3d000 */
[--C-:B------:R-:W-:Y:S01]  /*4670*/  FFMA.FTZ R62, R6, UR7, -R60.reuse ;  /* 0x00000007063e7c23 */ /* 0x100fe2000801083c */
[----:B------:R-:W-:Y:S01]  /*4680*/  FSETP.NEU.FTZ.AND P0, PT, R224, -INF , PT ;  /* 0xff800000e000780b */ /* 0x000fe20003f1d000 */
[--C-:B------:R-:W-:Y:S01]  /*4690*/  FFMA.FTZ R64, R5, UR7, -R63.reuse ;  /* 0x0000000705407c23 */ /* 0x100fe2000801083f */
[----:B------:R-:W-:Y:S01]  /*46a0*/  FSEL R65, R65, RZ, P1 ;  /* 0x000000ff41417208 */ /* 0x000fe20000800000 */
[----:B------:R-:W-:Y:S01]  /*46b0*/  FFMA.FTZ R6, R4, UR7, -R63 ;  /* 0x0000000704067c23 */ /* 0x000fe2000801083f */
[----:B------:R-:W-:Y:S01]  /*46c0*/  FSEL R37, R247, RZ, P0 ;  /* 0x000000fff7257208 */ /* 0x000fe20000000000 */
[----:B------:R-:W-:Y:S04]  /*46d0*/  IMAD.WIDE.U32 R4, R251, -0x326172a9, RZ ;  /* 0xcd9e8d57fb047825 */ /* 0x000fe800078e00ff */
[--C-:B------:R-:W-:Y:S01]  /*46e0*/  FFMA.FTZ R250, R19, UR7, -R60.reuse ;  /* 0x0000000713fa7c23 */ /* 0x100fe2000801083c */
[--C-:B------:R-:W-:Y:S01]  /*46f0*/  FFMA.FTZ R249, R34, UR7, -R60.reuse ;  /* 0x0000000722f97c23 */ /* 0x100fe2000801083c */
[----:B------:R-:W-:Y:S01]  /*4700*/  FFMA.FTZ R41, R27, UR7, -R37 ;  /* 0x000000071b297c23 */ /* 0x000fe20008010825 */
[----:B------:R-:W-:Y:S01]  /*4710*/  LOP3.LUT R34, R222, UR12, R5, 0x96, !PT ;  /* 0x0000000cde227c12 */ /* 0x000fe2000f8e9605 */
[----:B------:R-:W-:Y:S01]  /*4720*/  FFMA.FTZ R248, R35, UR7, -R60 ;  /* 0x0000000723f87c23 */ /* 0x000fe2000801083c */
[--C-:B------:R-:W-:Y:S01]  /*4730*/  FFMA.FTZ R17, R17, UR7, -R63.reuse ;  /* 0x0000000711117c23 */ /* 0x100fe2000801083f */
[----:B------:R-:W-:Y:S01]  /*4740*/  FFMA.FTZ R33, R33, UR7, -R63 ;  /* 0x0000000721217c23 */ /* 0x000fe2000801083f */
[--C-:B------:R-:W-:Y:S01]  /*4750*/  FFMA.FTZ R5, R8, UR7, -R65.reuse ;  /* 0x0000000708057c23 */ /* 0x100fe20008010841 */
[--C-:B------:R-:W-:Y:S01]  /*4760*/  FFMA.FTZ R247, R9, UR7, -R65.reuse ;  /* 0x0000000709f77c23 */ /* 0x100fe20008010841 */
[--C-:B------:R-:W-:Y:S01]  /*4770*/  FFMA.FTZ R19, R28, UR7, -R65.reuse ;  /* 0x000000071c137c23 */ /* 0x100fe20008010841 */
[----:B------:R-:W-:Y:S01]  /*4780*/  FFMA.FTZ R13, R13, UR7, -R65 ;  /* 0x000000070d0d7c23 */ /* 0x000fe20008010841 */
[----:B------:R-:W2:Y:S01]  /*4790*/  MUFU.EX2 R17, R17 ;  /* 0x0000001100117308 */ /* 0x000ea20000000800 */
[----:B-1----:R-:W-:Y:S01]  /*47a0*/  SHF.R.U32.HI R67, RZ, 0x6, R242 ;  /* 0x00000006ff437819 */ /* 0x002fe200000116f2 */
[--C-:B------:R-:W-:Y:S01]  /*47b0*/  FFMA.FTZ R252, R18, UR7, -R60.reuse ;  /* 0x0000000712fc7c23 */ /* 0x100fe2000801083c */
[--C-:B------:R-:W-:Y:S01]  /*47c0*/  FFMA.FTZ R66, R7, UR7, -R60.reuse ;  /* 0x0000000707427c23 */ /* 0x100fe2000801083c */
[--C-:B------:R-:W-:Y:S01]  /*47d0*/  FFMA.FTZ R61, R23, UR7, -R60.reuse ;  /* 0x00000007173d7c23 */ /* 0x100fe2000801083c */
[----:B------:R-:W-:Y:S01]  /*47e0*/  FFMA.FTZ R60, R22, UR7, -R60 ;  /* 0x00000007163c7c23 */ /* 0x000fe2000801083c */
[--C-:B------:R-:W-:Y:S01]  /*47f0*/  FFMA.FTZ R7, R16, UR7, -R63.reuse ;  /* 0x0000000710077c23 */ /* 0x100fe2000801083f */
[--C-:B------:R-:W-:Y:S01]  /*4800*/  FFMA.FTZ R18, R32, UR7, -R63.reuse ;  /* 0x0000000720127c23 */ /* 0x100fe2000801083f */
[--C-:B------:R-:W-:Y:S01]  /*4810*/  FFMA.FTZ R22, R20, UR7, -R63.reuse ;  /* 0x0000000714167c23 */ /* 0x100fe2000801083f */
[----:B------:R-:W-:Y:S01]  /*4820*/  FFMA.FTZ R63, R21, UR7, -R63 ;  /* 0x00000007153f7c23 */ /* 0x000fe2000801083f */
[----:B------:R-:W-:Y:S02]  /*4830*/  VIADD R251, R251, 0x2 ;  /* 0x00000002fbfb7836 */ /* 0x000fe40000000000 */
[----:B------:R-:W-:Y:S01]  /*4840*/  FFMA.FTZ R23, R12, UR7, -R65 ;  /* 0x000000070c177c23 */ /* 0x000fe20008010841 */
[----:B------:R-:W-:Y:S01]  /*4850*/  IMAD R67, R204, 0x4, R67 ;  /* 0x00000004cc437824 */ /* 0x000fe200078e0243 */
[----:B------:R-:W-:Y:S01]  /*4860*/  MUFU.EX2 R18, R18 ;  /* 0x0000001200127308 */ /* 0x000fe20000000800 */
[----:B------:R-:W-:Y:S09]  /*4870*/  IMAD.WIDE.U32 R20, R223, -0x2daee0ad, RZ ;  /* 0xd2511f53df147825 */ /* 0x000ff200078e00ff */
[----:B------:R-:W-:Y:S01]  /*4880*/  MUFU.EX2 R23, R23 ;  /* 0x0000001700177308 */ /* 0x000fe20000000800 */
[----:B------:R-:W-:Y:S04]  /*4890*/  IMAD.WIDE.U32 R8, R251, -0x326172a9, RZ ;  /* 0xcd9e8d57fb087825 */ /* 0x000fe800078e00ff */
[----:B------:R-:W-:Y:S01]  /*48a0*/  FFMA.FTZ R251, R29, UR7, -R65 ;  /* 0x000000071dfb7c23 */ /* 0x000fe20008010841 */
[----:B------:R-:W-:Y:S01]  /*48b0*/  LOP3.LUT R29, R67, UR11, R21, 0x96, !PT ;  /* 0x0000000b431d7c12 */ /* 0x000fe2000f8e9615 */
[----:B------:R-:W-:Y:S01]  /*48c0*/  IMAD.WIDE.U32 R42, R34, -0x2daee0ad, RZ ;  /* 0xd2511f53222a7825 */ /* 0x000fe200078e00ff */
[----:B------:R-:W-:Y:S02]  /*48d0*/  LOP3.LUT R21, R222, UR12, R9, 0x96, !PT ;  /* 0x0000000cde157c12 */ /* 0x000fe4000f8e9609 */
[----:B------:R-:W-:Y:S01]  /*48e0*/  MUFU.EX2 R22, R22 ;  /* 0x0000001600167308 */ /* 0x000fe20000000800 */
[--C-:B------:R-:W-:Y:S01]  /*48f0*/  FFMA.FTZ R67, R24, UR7, -R65.reuse ;  /* 0x0000000718437c23 */ /* 0x100fe20008010841 */
[----:B------:R-:W-:Y:S01]  /*4900*/  FFMA.FTZ R65, R25, UR7, -R65 ;  /* 0x0000000719417c23 */ /* 0x000fe20008010841 */
[----:B------:R-:W-:Y:S01]  /*4910*/  LOP3.LUT R9, R20, UR31, R43, 0x96, !PT ;  /* 0x0000001f14097c12 */ /* 0x000fe2000f8e962b */
[----:B------:R-:W-:Y:S04]  /*4920*/  IMAD.WIDE.U32 R28, R29, -0x326172a9, RZ ;  /* 0xcd9e8d571d1c7825 */ /* 0x000fe800078e00ff */
[--C-:B------:R-:W-:Y:S02]  /*4930*/  FFMA.FTZ R34, R14, UR7, -R37.reuse ;  /* 0x000000070e227c23 */ /* 0x100fe40008010825 */
[----:B------:R-:W-:Y:S01]  /*4940*/  MUFU.EX2 R251, R251 ;  /* 0x000000fb00fb7308 */ /* 0x000fe20000000800 */
[----:B------:R-:W-:Y:S01]  /*4950*/  FFMA.FTZ R14, R15, UR7, -R37 ;  /* 0x000000070f0e7c23 */ /* 0x000fe20008010825 */
[----:B------:R-:W-:Y:S01]  /*4960*/  IMAD.WIDE.U32 R46, R21, -0x2daee0ad, RZ ;  /* 0xd2511f53152e7825 */ /* 0x000fe200078e00ff */
[--C-:B------:R-:W-:Y:S02]  /*4970*/  LOP3.LUT R35, R4, UR32, R29.reuse, 0x96, !PT ;  /* 0x0000002004237c12 */ /* 0x100fe4000f8e961d */
[----:B------:R-:W-:Y:S01]  /*4980*/  LOP3.LUT R21, R8, UR32, R29, 0x96, !PT ;  /* 0x0000002008157c12 */ /* 0x000fe2000f8e961d */
[----:B------:R-:W-:Y:S01]  /*4990*/  IMAD.WIDE.U32 R24, R9, -0x326172a9, RZ ;  /* 0xcd9e8d5709187825 */ /* 0x000fe200078e00ff */
[----:B------:R-:W-:Y:S03]  /*49a0*/  LOP3.LUT R15, R20, UR31, R47, 0x96, !PT ;  /* 0x0000001f140f7c12 */ /* 0x000fe6000f8e962f */
[----:B------:R-:W-:Y:S01]  /*49b0*/  MUFU.EX2 R34, R34 ;  /* 0x0000002200227308 */ /* 0x000fe20000000800 */
[----:B------:R-:W-:Y:S01]  /*49c0*/  FFMA.FTZ R29, R10, UR7, -R37 ;  /* 0x000000070a1d7c23 */ /* 0x000fe20008010825 */
[----:B------:R-:W-:Y:S01]  /*49d0*/  IMAD.WIDE.U32 R50, R35, -0x2daee0ad, RZ ;  /* 0xd2511f5323327825 */ /* 0x000fe200078e00ff */
[----:B------:R-:W-:Y:S03]  /*49e0*/  LOP3.LUT R9, R28, UR30, R25, 0x96, !PT ;  /* 0x0000001e1c097c12 */ /* 0x000fe6000f8e9619 */
[----:B------:R-:W-:Y:S01]  /*49f0*/  FFMA.FTZ R25, R11, UR7, -R37 ;  /* 0x000000070b197c23 */ /* 0x000fe20008010825 */
[----:B------:R-:W-:Y:S01]  /*4a00*/  IMAD.WIDE.U32 R38, R15, -0x326172a9, RZ ;  /* 0xcd9e8d570f267825 */ /* 0x000fe200078e00ff */
[----:B------:R-:W-:Y:S03]  /*4a10*/  LOP3.LUT R11, R42, UR29, R51, 0x96, !PT ;  /* 0x0000001d2a0b7c12 */ /* 0x000fe6000f8e9633 */
[----:B------:R-:W-:Y:S01]  /*4a20*/  IMAD.WIDE.U32 R8, R9, -0x2daee0ad, RZ ;  /* 0xd2511f5309087825 */ /* 0x000fe200078e00ff */
[----:B------:R-:W-:Y:S01]  /*4a30*/  LOP3.LUT R15, R28, UR30, R39, 0x96, !PT ;  /* 0x0000001e1c0f7c12 */ /* 0x000fe2000f8e9627 */
[----:B------:R-:W-:Y:S02]  /*4a40*/  MUFU.EX2 R25, R25 ;  /* 0x0000001900197308 */ /* 0x000fe40000000800 */
[----:B------:R-:W-:Y:S01]  /*4a50*/  FFMA.FTZ R39, R26, UR7, -R37 ;  /* 0x000000071a277c23 */ /* 0x000fe20008010825 */
[----:B------:R-:W-:Y:S01]  /*4a60*/  IMAD.WIDE.U32 R20, R21, -0x2daee0ad, RZ ;  /* 0xd2511f5315147825 */ /* 0x000fe200078e00ff */
[----:B------:R-:W-:Y:S03]  /*4a70*/  LOP3.LUT R9, R50, UR27, R9, 0x96, !PT ;  /* 0x0000001b32097c12 */ /* 0x000fe6000f8e9609 */
        /* <DEDUP_REMOVED lines=10> */
[----:B------:R-:W-:Y:S01]  /*4b20*/  FFMA.FTZ R38, R30, UR7, -R37 ;  /* 0x000000071e267c23 */ /* 0x000fe20008010825 */
[----:B------:R-:W-:Y:S01]  /*4b30*/  IMAD.WIDE.U32 R54, R9, -0x326172a9, RZ ;  /* 0xcd9e8d5709367825 */ /* 0x000fe200078e00ff */
[----:B------:R-:W-:Y:S01]  /*4b40*/  LOP3.LUT R15, R8, UR25, R27, 0x96, !PT ;  /* 0x00000019080f7c12 */ /* 0x000fe2000f8e961b */
[----:B------:R1:W-:Y:S02]  /*4b50*/  MUFU.EX2 R30, R7 ;  /* 0x00000007001e7308 */ /* 0x0003e40000000800 */
[----:B------:R-:W-:Y:S01]  /*4b60*/  FFMA.FTZ R37, R31, UR7, -R37 ;  /* 0x000000071f257c23 */ /* 0x000fe20008010825 */
[----:B------:R-:W-:Y:S04]  /*4b70*/  IMAD.WIDE.U32 R20, R21, -0x2daee0ad, RZ ;  /* 0xd2511f5315147825 */ /* 0x000fe800078e00ff */
[----:B------:R-:W-:Y:S01]  /*4b80*/  IMAD.WIDE.U32 R42, R11, -0x2daee0ad, RZ ;  /* 0xd2511f530b2a7825 */ /* 0x000fe200078e00ff */
[----:B------:R-:W-:Y:S02]  /*4b90*/  LOP3.LUT R11, R10, UR26, R55, 0x96, !PT ;  /* 0x0000001a0a0b7c12 */ /* 0x000fe4000f8e9637 */
[----:B------:R-:W-:Y:S01]  /*4ba0*/  LOP3.LUT R10, R26, UR15, R21, 0x96, !PT ;  /* 0x0000000f1a0a7c12 */ /* 0x000fe2000f8e9615 */
[----:B------:R-:W-:Y:S01]  /*4bb0*/  IMAD.WIDE.U32 R150, R15, -0x326172a9, RZ ;  /* 0xcd9e8d570f967825 */ /* 0x000fe200078e00ff */
[----:B------:R-:W-:Y:S01]  /*4bc0*/  LOP3.LUT R9, R50, UR25, R43, 0x96, !PT ;  /* 0x0000001932097c12 */ /* 0x000fe2000f8e962b */
[----:B------:R3:W-:Y:S02]  /*4bd0*/  MUFU.EX2 R26, R252 ;  /* 0x000000fc001a7308 */ /* 0x0007e40000000800 */
[----:B------:R-:W-:Y:S08]  /*4be0*/  IMAD.WIDE.U32 R50, R11, -0x2daee0ad, RZ ;  /* 0xd2511f530b327825 */ /* 0x000ff000078e00ff */
[----:B------:R-:W-:Y:S01]  /*4bf0*/  MUFU.EX2 R11, R33 ;  /* 0x00000021000b7308 */ /* 0x000fe20000000800 */
[----:B------:R-:W-:Y:S01]  /*4c00*/  IMAD.WIDE.U32 R58, R10, -0x326172a9, RZ ;  /* 0xcd9e8d570a3a7825 */ /* 0x000fe200078e00ff */
[----:B------:R-:W-:Y:S08]  /*4c10*/  LOP3.LUT R10, R46, UR17, R151, 0x96, !PT ;  /* 0x000000112e0a7c12 */ /* 0x000ff0000f8e9697 */
[----:B------:R-:W4:Y:S01]  /*4c20*/  MUFU.EX2 R15, R250 ;  /* 0x000000fa000f7308 */ /* 0x000f220000000800 */
[----:B------:R-:W-:Y:S01]  /*4c30*/  LOP3.LUT R35, R42, UR15, R51, 0x96, !PT ;  /* 0x0000000f2a237c12 */ /* 0x000fe2000f8e9633 */
[----:B------:R-:W-:Y:S01]  /*4c40*/  IMAD.WIDE.U32 R8, R9, -0x326172a9, RZ ;  /* 0xcd9e8d5709087825 */ /* 0x000fe200078e00ff */
[C---:B-1----:R-:W-:Y:S07]  /*4c50*/  PRMT R7, R58.reuse, 0x7771, RZ ;  /* 0x000077713a077816 */ /* 0x042fee00000000ff */
[----:B------:R-:W-:Y:S01]  /*4c60*/  MUFU.EX2 R33, R66 ;  /* 0x0000004200217308 */ /* 0x000fe20000000800 */
[----:B------:R-:W-:Y:S01]  /*4c70*/  PRMT R47, R58, 0x7772, RZ ;  /* 0x000077723a2f7816 */ /* 0x000fe200000000ff */
[----:B------:R-:W-:Y:S01]  /*4c80*/  IMAD.WIDE.U32 R42, R10, -0x2daee0ad, RZ ;  /* 0xd2511f530a2a7825 */ /* 0x000fe200078e00ff */
[----:B------:R-:W-:Y:S02]  /*4c90*/  PRMT R10, R58, 0x7773, RZ ;  /* 0x000077733a0a7816 */ /* 0x000fe400000000ff */
[----:B------:R-:W-:Y:S02]  /*4ca0*/  LOP3.LUT R21, R54, UR17, R9, 0x96, !PT ;  /* 0x0000001136157c12 */ /* 0x000fe4000f8e9609 */
[----:B---3--:R-:W-:Y:S02]  /*4cb0*/  PRMT R252, R42, 0x7772, RZ ;  /* 0x000077722afc7816 */ /* 0x008fe400000000ff */
[----:B------:R-:W-:Y:S02]  /*4cc0*/  PRMT R9, R58, 0x7770, RZ ;  /* 0x000077703a097816 */ /* 0x000fe400000000ff */
[----:B------:R-:W-:Y:S02]  /*4cd0*/  ISETP.GT.U32.AND P1, PT, R252, UR6, PT ;  /* 0x00000006fc007c0c */ /* 0x000fe4000bf24070 */
[----:B------:R-:W-:Y:S01]  /*4ce0*/  ISETP.GT.U32.AND P0, PT, R7, UR6, PT ;  /* 0x0000000607007c0c */ /* 0x000fe2000bf04070 */
[----:B------:R1:W-:Y:S01]  /*4cf0*/  MUFU.EX2 R252, R19 ;  /* 0x0000001300fc7308 */ /* 0x0003e20000000800 */
[----:B------:R-:W-:Y:S02]  /*4d00*/  ISETP.GT.U32.AND P2, PT, R10, UR6, PT ;  /* 0x000000060a007c0c */ /* 0x000fe4000bf44070 */
[----:B------:R-:W-:Y:S07]  /*4d10*/  PRMT R45, R42, 0x7771, RZ ;  /* 0x000077712a2d7816 */ /* 0x000fee00000000ff */
[----:B------:R-:W-:Y:S01]  /*4d20*/  MUFU.EX2 R10, R248 ;  /* 0x000000f8000a7308 */ /* 0x000fe20000000800 */
[----:B------:R-:W-:Y:S02]  /*4d30*/  ISETP.LE.U32.AND P4, PT, R9, UR6, PT ;  /* 0x0000000609007c0c */ /* 0x000fe4000bf83070 */
[----:B------:R-:W-:Y:S01]  /*4d40*/  LOP3.LUT R27, R20, UR13, R43, 0x96, !PT ;  /* 0x0000000d141b7c12 */ /* 0x000fe2000f8e962b */
[----:B------:R-:W-:Y:S01]  /*4d50*/  IMAD.WIDE.U32 R20, R21, -0x2daee0ad, RZ ;  /* 0xd2511f5315147825 */ /* 0x000fe200078e00ff */
[----:B------:R-:W-:Y:S05]  /*4d60*/  ISETP.GT.U32.AND P3, PT, R45, UR6, PT ;  /* 0x000000062d007c0c */ /* 0x000fea000bf64070 */
[----:B------:R-:W3:Y:S01]  /*4d70*/  MUFU.EX2 R7, R249 ;  /* 0x000000f900077308 */ /* 0x000ee20000000800 */
[----:B------:R-:W-:Y:S01]  /*4d80*/  PRMT R46, R42, 0x7770, RZ ;  /* 0x000077702a2e7816 */ /* 0x000fe200000000ff */
[----:B--2---:R-:W-:Y:S01]  /*4d90*/  @P0 FADD.FTZ R17, -R17, -RZ ;  /* 0x800000ff11110221 */ /* 0x004fe20000010100 */
[----:B------:R-:W-:Y:S01]  /*4da0*/  LOP3.LUT R4, R150, UR14, R59, 0x96, !PT ;  /* 0x0000000e96047c12 */ /* 0x000fe2000f8e963b */
[----:B----4-:R-:W-:Y:S01]  /*4db0*/  @P2 FADD.FTZ R15, -R15, -RZ ;  /* 0x800000ff0f0f2221 */ /* 0x010fe20000010100 */
[----:B------:R-:W-:Y:S02]  /*4dc0*/  PRMT R43, R20, 0x7770, RZ ;  /* 0x00007770142b7816 */ /* 0x000fe400000000ff */
[----:B------:R-:W-:Y:S01]  /*4dd0*/  ISETP.GT.U32.AND P6, PT, R47, UR6, PT ;  /* 0x000000062f007c0c */ /* 0x000fe2000bfc4070 */
[----:B------:R-:W-:Y:S01]  /*4de0*/  @!P4 FADD.FTZ R30, -R30, -RZ ;  /* 0x800000ff1e1ec221 */ /* 0x000fe20000010100 */
[----:B------:R-:W-:Y:S01]  /*4df0*/  ISETP.LE.U32.AND P5, PT, R46, UR6, PT ;  /* 0x000000062e007c0c */ /* 0x000fe2000bfa3070 */
[----:B------:R-:W-:Y:S01]  /*4e00*/  IMAD.WIDE.U32 R46, R35, -0x326172a9, RZ ;  /* 0xcd9e8d57232e7825 */ /* 0x000fe200078e00ff */
[----:B------:R-:W-:Y:S02]  /*4e10*/  PRMT R42, R42, 0x7773, RZ ;  /* 0x000077732a2a7816 */ /* 0x000fe400000000ff */
[----:B-1----:R-:W-:Y:S01]  /*4e20*/  SHF.R.U32.HI R19, RZ, 0x18, R4 ;  /* 0x00000018ff137819 */ /* 0x002fe20000011604 */
[----:B------:R-:W-:Y:S01]  /*4e30*/  @P3 FADD.FTZ R11, -R11, -RZ ;  /* 0x800000ff0b0b3221 */ /* 0x000fe20000010100 */
[----:B------:R-:W-:Y:S01]  /*4e40*/  ISETP.LE.U32.AND P0, PT, R43, UR6, PT ;  /* 0x000000062b007c0c */ /* 0x000fe2000bf03070 */
[----:B---3--:R-:W-:Y:S01]  /*4e50*/  @P1 FADD.FTZ R7, -R7, -RZ ;  /* 0x800000ff07071221 */ /* 0x008fe20000010100 */
[----:B------:R-:W-:Y:S02]  /*4e60*/  LOP3.LUT R66, R4, 0xff, RZ, 0xc0, !PT ;  /* 0x000000ff04427812 */ /* 0x000fe400078ec0ff */
[----:B------:R-:W-:Y:S01]  /*4e70*/  ISETP.GT.U32.AND P4, PT, R42, UR6, PT ;  /* 0x000000062a007c0c */ /* 0x000fe2000bf84070 */
[----:B------:R-:W-:Y:S01]  /*4e80*/  @P6 FADD.FTZ R26, -R26, -RZ ;  /* 0x800000ff1a1a6221 */ /* 0x000fe20000010100 */
[----:B------:R-:W-:Y:S01]  /*4e90*/  LOP3.LUT R248, R8, UR14, R47, 0x96, !PT ;  /* 0x0000000e08f87c12 */ /* 0x000fe2000f8e962f */
[----:B------:R-:W-:Y:S01]  /*4ea0*/  @!P5 FADD.FTZ R18, -R18, -RZ ;  /* 0x800000ff1212d221 */ /* 0x000fe20000010100 */
[----:B------:R-:W-:Y:S01]  /*4eb0*/  ISETP.LE.U32.AND P2, PT, R19, UR6, PT ;  /* 0x0000000613007c0c */ /* 0x000fe2000bf43070 */
[----:B------:R-:W1:Y:S01]  /*4ec0*/  MUFU.EX2 R8, R6 ;  /* 0x0000000600087308 */ /* 0x000e620000000800 */
[----:B------:R-:W-:Y:S02]  /*4ed0*/  PRMT R43, R46, 0x7770, RZ ;  /* 0x000077702e2b7816 */ /* 0x000fe400000000ff */
[----:B------:R-:W-:Y:S01]  /*4ee0*/  ISETP.LE.U32.AND P3, PT, R66, UR6, PT ;  /* 0x0000000642007c0c */ /* 0x000fe2000bf63070 */
[----:B------:R-:W-:Y:S01]  /*4ef0*/  @!P0 FADD.FTZ R252, -R252, -RZ ;  /* 0x800000fffcfc8221 */ /* 0x000fe20000010100 */
[----:B------:R-:W-:Y:S05]  /*4f00*/  LOP3.LUT R250, R50, UR13, R21, 0x96, !PT ;  /* 0x0000000d32fa7c12 */ /* 0x000fea000f8e9615 */
[----:B------:R-:W-:Y:S01]  /*4f10*/  MUFU.EX2 R6, R67 ;  /* 0x0000004300067308 */ /* 0x000fe20000000800 */
[----:B------:R-:W-:Y:S01]  /*4f20*/  PRMT R21, R20, 0x7771, RZ ;  /* 0x0000777114157816 */ /* 0x000fe200000000ff */
[----:B------:R-:W-:Y:S01]  /*4f30*/  @P4 FADD.FTZ R10, -R10, -RZ ;  /* 0x800000ff0a0a4221 */ /* 0x000fe20000010100 */
[----:B------:R-:W-:Y:S07]  /*4f40*/  ISETP.LE.U32.AND P1, PT, R43, UR6, PT ;  /* 0x000000062b007c0c */ /* 0x000fee000bf23070 */
[----:B------:R-:W-:Y:S01]  /*4f50*/  MUFU.EX2 R19, R14 ;  /* 0x0000000e00137308 */ /* 0x000fe20000000800 */
[----:B------:R-:W-:Y:S01]  /*4f60*/  PRMT R42, R46, 0x7771, RZ ;  /* 0x000077712e2a7816 */ /* 0x000fe200000000ff */
[----:B------:R-:W-:Y:S01]  /*4f70*/  @!P2 FADD.FTZ R33, -R33, -RZ ;  /* 0x800000ff2121a221 */ /* 0x000fe20000010100 */
[----:B------:R-:W-:Y:S07]  /*4f80*/  ISETP.GT.U32.AND P6, PT, R21, UR6, PT ;  /* 0x0000000615007c0c */ /* 0x000fee000bfc4070 */
[----:B------:R-:W-:Y:S01]  /*4f90*/  MUFU.EX2 R14, R60 ;  /* 0x0000003c000e7308 */ /* 0x000fe20000000800 */
[----:B------:R-:W-:Y:S01]  /*4fa0*/  PRMT R9, R20, 0x7773, RZ ;  /* 0x0000777314097816 */ /* 0x000fe200000000ff */
[----:B-1----:R-:W-:Y:S01]  /*4fb0*/  @!P3 FADD.FTZ R8, -R8, -RZ ;  /* 0x800000ff0808b221 */ /* 0x002fe20000010100 */
[----:B------:R-:W-:Y:S07]  /*4fc0*/  PRMT R35, R46, 0x7772, RZ ;  /* 0x000077722e237816 */ /* 0x000fee00000000ff */
[----:B------:R-:W1:Y:S01]  /*4fd0*/  MUFU.EX2 R21, R13 ;  /* 0x0000000d00157308 */ /* 0x000e620000000800 */
[----:B------:R-:W-:Y:S02]  /*4fe0*/  ISETP.GT.U32.AND P0, PT, R42, UR6, PT ;  /* 0x000000062a007c0c */ /* 0x000fe4000bf04070 */
[----:B------:R-:W-:Y:S01]  /*4ff0*/  PRMT R249, R46, 0x7773, RZ ;  /* 0x000077732ef97816 */ /* 0x000fe200000000ff */
[----:B------:R-:W-:Y:S01]  /*5000*/  @!P1 FADD.FTZ R23, -R23, -RZ ;  /* 0x800000ff17179221 */ /* 0x000fe20000010100 */
[----:B------:R-:W-:Y:S05]  /*5010*/  ISETP.GT.U32.AND P4, PT, R9, UR6, PT ;  /* 0x0000000609007c0c */ /* 0x000fea000bf84070 */
[----:B------:R-:W-:Y:S01]  /*5020*/  MUFU.EX2 R13, R63 ;  /* 0x0000003f000d7308 */ /* 0x000fe20000000800 */
[----:B------:R-:W-:Y:S01]  /*5030*/  ISETP.GT.U32.AND P2, PT, R35, UR6, PT ;  /* 0x0000000623007c0c */ /* 0x000fe2000bf44070 */
[----:B------:R-:W-:Y:S01]  /*5040*/  @P6 FADD.FTZ R251, -R251, -RZ ;  /* 0x800000fffbfb6221 */ /* 0x000fe20000010100 */
[----:B------:R-:W-:Y:S07]  /*5050*/  LOP3.LUT R66, R27, 0xff, RZ, 0xc0, !PT ;  /* 0x000000ff1b427812 */ /* 0x000fee00078ec0ff */
[----:B------:R2:W3:Y:S01]  /*5060*/  MUFU.EX2 R9, R61 ;  /* 0x0000003d00097308 */ /* 0x0004e20000000800 */
[----:B------:R-:W-:Y:S02]  /*5070*/  ISETP.GT.U32.AND P3, PT, R249, UR6, PT ;  /* 0x00000006f9007c0c */ /* 0x000fe4000bf64070 */
[----:B------:R-:W-:Y:S07]  /*5080*/  PRMT R249, R4, 0x7632, R249 ;  /* 0x0000763204f97816 */ /* 0x000fee00000000f9 */
[----:B------:R4:W4:Y:S01]  /*5090*/  MUFU.EX2 R35, R62 ;  /* 0x0000003e00237308 */ /* 0x0009220000000800 */
[----:B------:R-:W-:Y:S01]  /*50a0*/  ISETP.LE.U32.AND P1, PT, R66, UR6, PT ;  /* 0x0000000642007c0c */ /* 0x000fe2000bf23070 */
[----:B-1----:R-:W-:Y:S01]  /*50b0*/  @P0 FADD.FTZ R21, -R21, -RZ ;  /* 0x800000ff15150221 */ /* 0x002fe20000010100 */
[----:B------:R-:W-:Y:S02]  /*50c0*/  SHF.R.U32.HI R66, RZ, 0x18, R27 ;  /* 0x00000018ff427819 */ /* 0x000fe4000001161b */
[----:B------:R-:W-:Y:S01]  /*50d0*/  LOP3.LUT R249, R249, 0xff, RZ, 0xc0, !PT ;  /* 0x000000fff9f97812 */ /* 0x000fe200078ec0ff */
[----:B------:R-:W-:Y:S01]  /*50e0*/  @P2 FADD.FTZ R34, -R34, -RZ ;  /* 0x800000ff22222221 */ /* 0x000fe20000010100 */
[----:B------:R-:W-:Y:S02]  /*50f0*/  ISETP.LE.U32.AND P0, PT, R66, UR6, PT ;  /* 0x0000000642007c0c */ /* 0x000fe4000bf03070 */
[----:B------:R-:W-:Y:S01]  /*5100*/  LOP3.LUT R66, R248, 0xff, RZ, 0xc0, !PT ;  /* 0x000000fff8427812 */ /* 0x000fe200078ec0ff */
[----:B------:R-:W-:Y:S01]  /*5110*/  @P3 FADD.FTZ R19, -R19, -RZ ;  /* 0x800000ff13133221 */ /* 0x000fe20000010100 */
[----:B------:R-:W-:Y:S02]  /*5120*/  ISETP.LE.U32.AND P2, PT, R249, UR6, PT ;  /* 0x00000006f9007c0c */ /* 0x000fe4000bf43070 */
[----:B------:R-:W-:Y:S01]  /*5130*/  PRMT R31, R20, 0x7772, RZ ;  /* 0x00007772141f7816 */ /* 0x000fe200000000ff */
[----:B------:R-:W-:Y:S01]  /*5140*/  @!P1 FADD.FTZ R22, -R22, -RZ ;  /* 0x800000ff16169221 */ /* 0x000fe20000010100 */
[----:B--2---:R-:W-:Y:S01]  /*5150*/  LOP3.LUT R61, R4, 0xffff, RZ, 0xc0, !PT ;  /* 0x0000ffff043d7812 */ /* 0x004fe200078ec0ff */
[----:B------:R-:W-:Y:S01]  /*5160*/  MUFU.EX2 R249, R41 ;  /* 0x0000002900f97308 */ /* 0x000fe20000000800 */
[----:B------:R-:W-:Y:S02]  /*5170*/  ISETP.LE.U32.AND P3, PT, R66, UR6, PT ;  /* 0x0000000642007c0c */ /* 0x000fe4000bf63070 */
[----:B------:R-:W-:Y:S01]  /*5180*/  ISETP.GT.U32.AND P5, PT, R31, UR6, PT ;  /* 0x000000061f007c0c */ /* 0x000fe2000bfa4070 */
[----:B---3--:R-:W-:Y:S01]  /*5190*/  @!P0 FADD.FTZ R9, -R9, -RZ ;  /* 0x800000ff09098221 */ /* 0x008fe20000010100 */
[----:B------:R-:W-:Y:S05]  /*51a0*/  PRMT R66, R27, 0x7632, R66 ;  /* 0x000076321b427816 */ /* 0x000fea0000000042 */
[----:B------:R-:W1:Y:S01]  /*51b0*/  MUFU.EX2 R31, R5 ;  /* 0x00000005001f7308 */ /* 0x000e620000000800 */
[----:B----4-:R-:W-:Y:S01]  /*51c0*/  SHF.R.U32.HI R62, RZ, 0x18, R248 ;  /* 0x00000018ff3e7819 */ /* 0x010fe200000116f8 */
[----:B------:R-:W-:Y:S01]  /*51d0*/  @!P2 FADD.FTZ R35, -R35, -RZ ;  /* 0x800000ff2323a221 */ /* 0x000fe20000010100 */
[----:B------:R-:W-:Y:S07]  /*51e0*/  SHF.R.U32.HI R61, RZ, 0x8, R61 ;  /* 0x00000008ff3d7819 */ /* 0x000fee000001163d */
[----:B------:R-:W2:Y:S01]  /*51f0*/  MUFU.EX2 R4, R64 ;  /* 0x0000004000047308 */ /* 0x000ea20000000800 */
[----:B------:R-:W-:Y:S02]  /*5200*/  LOP3.LUT R66, R66, 0xff, RZ, 0xc0, !PT ;  /* 0x000000ff42427812 */ /* 0x000fe400078ec0ff */
[----:B------:R-:W-:Y:S07]  /*5210*/  ISETP.LE.U32.AND P1, PT, R62, UR6, PT ;  /* 0x000000063e007c0c */ /* 0x000fee000bf23070 */
[----:B------:R-:W-:Y:S01]  /*5220*/  MUFU.EX2 R5, R65 ;  /* 0x0000004100057308 */ /* 0x000fe20000000800 */
[----:B------:R-:W-:Y:S02]  /*5230*/  LOP3.LUT R62, R61, 0xffff, RZ, 0xc0, !PT ;  /* 0x0000ffff3d3e7812 */ /* 0x000fe400078ec0ff */
[----:B------:R-:W-:Y:S02]  /*5240*/  ISETP.LE.U32.AND P0, PT, R66, UR6, PT ;  /* 0x0000000642007c0c */ /* 0x000fe4000bf03070 */
[----:B------:R-:W-:Y:S01]  /*5250*/  PRMT R66, R248, 0x7632, R66 ;  /* 0x00007632f8427816 */ /* 0x000fe20000000042 */
[----:B-1----:R-:W-:Y:S01]  /*5260*/  @!P3 FADD.FTZ R31, -R31, -RZ ;  /* 0x800000ff1f1fb221 */ /* 0x002fe20000010100 */
[----:B------:R-:W-:Y:S02]  /*5270*/  ISETP.LE.U32.AND P2, PT, R62, UR6, PT ;  /* 0x000000063e007c0c */ /* 0x000fe4000bf43070 */
[----:B------:R-:W-:Y:S02]  /*5280*/  LOP3.LUT R66, R66, 0xff, RZ, 0xc0, !PT ;  /* 0x000000ff42427812 */ /* 0x000fe400078ec0ff */
[----:B------:R-:W-:Y:S01]  /*5290*/  LOP3.LUT R61, R27, 0xffff, RZ, 0xc0, !PT ;  /* 0x0000ffff1b3d7812 */ /* 0x000fe200078ec0ff */
[----:B------:R-:W-:Y:S01]  /*52a0*/  @!P1 FADD.FTZ R25, -R25, -RZ ;  /* 0x800000ff19199221 */ /* 0x000fe20000010100 */
[----:B------:R-:W1:Y:S01]  /*52b0*/  MUFU.EX2 R27, R29 ;  /* 0x0000001d001b7308 */ /* 0x000e620000000800 */
[----:B------:R-:W-:Y:S02]  /*52c0*/  ISETP.LE.U32.AND P3, PT, R66, UR6, PT ;  /* 0x0000000642007c0c */ /* 0x000fe4000bf63070 */
[----:B------:R-:W-:Y:S01]  /*52d0*/  LOP3.LUT R248, R248, 0xffff, RZ, 0xc0, !PT ;  /* 0x0000fffff8f87812 */ /* 0x000fe200078ec0ff */
[----:B------:R-:W-:Y:S01]  /*52e0*/  @!P0 FADD.FTZ R14, -R14, -RZ ;  /* 0x800000ff0e0e8221 */ /* 0x000fe20000010100 */
[----:B------:R-:W-:Y:S05]  /*52f0*/  LOP3.LUT R60, R250, 0xff, RZ, 0xc0, !PT ;  /* 0x000000fffa3c7812 */ /* 0x000fea00078ec0ff */
[----:B------:R-:W-:Y:S01]  /*5300*/  MUFU.EX2 R29, R247 ;  /* 0x000000f7001d7308 */ /* 0x000fe20000000800 */
[----:B--2---:R-:W-:Y:S01]  /*5310*/  @!P2 FADD.FTZ R4, -R4, -RZ ;  /* 0x800000ff0404a221 */ /* 0x004fe20000010100 */
[----:B------:R-:W-:Y:S02]  /*5320*/  SHF.R.U32.HI R248, RZ, 0x8, R248 ;  /* 0x00000008fff87819 */ /* 0x000fe400000116f8 */
[----:B------:R-:W-:Y:S06]  /*5330*/  ISETP.LE.U32.AND P0, PT, R60, UR6, PT ;  /* 0x000000063c007c0c */ /* 0x000fec000bf03070 */
[----:B------:R-:W2:Y:S01]  /*5340*/  MUFU.EX2 R247, R38 ;  /* 0x0000002600f77308 */ /* 0x000ea20000000800 */
[----:B------:R-:W-:Y:S02]  /*5350*/  SHF.R.U32.HI R61, RZ, 0x8, R61 ;  /* 0x00000008ff3d7819 */ /* 0x000fe4000001163d */
[----:B------:R-:W-:Y:S01]  /*5360*/  SHF.R.U32.HI R60, RZ, 0x18, R250 ;  /* 0x00000018ff3c7819 */ /* 0x000fe200000116fa */
[----:B-1----:R-:W-:Y:S01]  /*5370*/  @!P3 FADD.FTZ R27, -R27, -RZ ;  /* 0x800000ff1b1bb221 */ /* 0x002fe20000010100 */
[----:B------:R-:W-:Y:S02]  /*5380*/  F2FP.RELU.F16.F32.PACK_AB R62, R4, R8 ;  /* 0x00000008043e723e */ /* 0x000fe400000008ff */
[----:B------:R-:W-:Y:S02]  /*5390*/  LOP3.LUT R248, R248, 0xffff, RZ, 0xc0, !PT ;  /* 0x0000fffff8f87812 */ /* 0x000fe400078ec0ff */
[----:B------:R-:W-:Y:S01]  /*53a0*/  LOP3.LUT R61, R61, 0xffff, RZ, 0xc0, !PT ;  /* 0x0000ffff3d3d7812 */ /* 0x000fe200078ec0ff */
[----:B------:R1:W-:Y:S01]  /*53b0*/  STS [R205], R62 ;  /* 0x0000003ecd007388 */ /* 0x0003e20000000800 */
[----:B------:R-:W-:Y:S01]  /*53c0*/  ISETP.LE.U32.AND P3, PT, R60, UR6, PT ;  /* 0x000000063c007c0c */ /* 0x000fe2000bf63070 */
[----:B------:R-:W-:Y:S01]  /*53d0*/  @!P0 FADD.FTZ R6, -R6, -RZ ;  /* 0x800000ff06068221 */ /* 0x000fe20000010100 */
[----:B------:R-:W-:Y:S01]  /*53e0*/  F2FP.RELU.F16.F32.PACK_AB R60, R33, R35 ;  /* 0x00000023213c723e */ /* 0x000fe200000008ff */
[----:B--2---:R-:W-:Y:S01]  /*53f0*/  @P5 FADD.FTZ R247, -R247, -RZ ;  /* 0x800000fff7f75221 */ /* 0x004fe20000010100 */
[----:B------:R-:W-:Y:S02]  /*5400*/  ISETP.LE.U32.AND P2, PT, R248, UR6, PT ;  /* 0x00000006f8007c0c */ /* 0x000fe4000bf43070 */
[----:B------:R-:W-:Y:S01]  /*5410*/  ISETP.LE.U32.AND P1, PT, R61, UR6, PT ;  /* 0x000000063d007c0c */ /* 0x000fe2000bf23070 */
[----:B------:R2:W-:Y:S01]  /*5420*/  STS [R205+0x400], R60 ;  /* 0x0004003ccd007388 */ /* 0x0005e20000000800 */
[C---:B------:R-:W-:Y:S01]  /*5430*/  PRMT R61, R250.reuse, 0x7632, R61 ;  /* 0x00007632fa3d7816 */ /* 0x040fe2000000003d */
[----:B------:R-:W3:Y:S01]  /*5440*/  MUFU.EX2 R248, R37 ;  /* 0x0000002500f87308 */ /* 0x000ee20000000800 */
[----:B------:R-:W-:Y:S02]  /*5450*/  LOP3.LUT R250, R250, 0xffff, RZ, 0xc0, !PT ;  /* 0x0000fffffafa7812 */ /* 0x000fe400078ec0ff */
[----:B------:R-:W-:Y:S01]  /*5460*/  LOP3.LUT R61, R61, 0xff, RZ, 0xc0, !PT ;  /* 0x000000ff3d3d7812 */ /* 0x000fe200078ec0ff */
[----:B------:R-:W-:Y:S01]  /*5470*/  @!P3 FADD.FTZ R249, -R249, -RZ ;  /* 0x800000fff9f9b221 */ /* 0x000fe20000010100 */
[----:B------:R-:W-:Y:S02]  /*5480*/  SHF.R.U32.HI R250, RZ, 0x8, R250 ;  /* 0x00000008fffa7819 */ /* 0x000fe400000116fa */
[----:B------:R-:W-:Y:S01]  /*5490*/  F2FP.RELU.F16.F32.PACK_AB R67, R17, R30 ;  /* 0x0000001e1143723e */ /* 0x000fe200000008ff */
[----:B------:R-:W-:Y:S01]  /*54a0*/  @!P2 FADD.FTZ R29, -R29, -RZ ;  /* 0x800000ff1d1da221 */ /* 0x000fe20000010100 */
[----:B------:R-:W-:Y:S01]  /*54b0*/  F2FP.RELU.F16.F32.PACK_AB R63, R15, R26 ;  /* 0x0000001a0f3f723e */ /* 0x000fe200000008ff */
[----:B------:R-:W-:Y:S01]  /*54c0*/  @!P1 FADD.FTZ R13, -R13, -RZ ;  /* 0x800000ff0d0d9221 */ /* 0x000fe20000010100 */
[----:B------:R-:W-:Y:S01]  /*54d0*/  ISETP.LE.U32.AND P1, PT, R61, UR6, PT ;  /* 0x000000063d007c0c */ /* 0x000fe2000bf23070 */
[----:B------:R-:W-:Y:S01]  /*54e0*/  STS [R237], R67 ;  /* 0x00000043ed007388 */ /* 0x000fe20000000800 */
[----:B------:R-:W-:Y:S01]  /*54f0*/  LOP3.LUT R61, R250, 0xffff, RZ, 0xc0, !PT ;  /* 0x0000fffffa3d7812 */ /* 0x000fe200078ec0ff */
[----:B---3--:R-:W-:Y:S01]  /*5500*/  @P4 FADD.FTZ R248, -R248, -RZ ;  /* 0x800000fff8f84221 */ /* 0x008fe20000010100 */
[----:B------:R-:W-:Y:S01]  /*5510*/  F2FP.RELU.F16.F32.PACK_AB R46, R29, R31 ;  /* 0x0000001f1d2e723e */ /* 0x000fe200000008ff */
[----:B------:R-:W-:Y:S01]  /*5520*/  STS [R237+0x400], R63 ;  /* 0x0004003fed007388 */ /* 0x000fe20000000800 */
[----:B------:R-:W-:Y:S01]  /*5530*/  F2FP.RELU.F16.F32.PACK_AB R42, R25, R27 ;  /* 0x0000001b192a723e */ /* 0x000fe200000008ff */
[----:B------:R-:W3:Y:S01]  /*5540*/  MUFU.EX2 R250, R39 ;  /* 0x0000002700fa7308 */ /* 0x000ee20000000800 */
[----:B------:R-:W-:Y:S01]  /*5550*/  ISETP.LE.U32.AND P2, PT, R61, UR6, PT ;  /* 0x000000063d007c0c */ /* 0x000fe2000bf43070 */
[----:B------:R-:W-:Y:S01]  /*5560*/  STS [R205+0x1000], R46 ;  /* 0x0010002ecd007388 */ /* 0x000fe20000000800 */
[----:B------:R-:W-:Y:S02]  /*5570*/  F2FP.RELU.F16.F32.PACK_AB R61, R21, R23 ;  /* 0x00000017153d723e */ /* 0x000fe400000008ff */
[----:B------:R-:W-:Y:S01]  /*5580*/  F2FP.RELU.F16.F32.PACK_AB R64, R19, R34 ;  /* 0x000000221340723e */ /* 0x000fe200000008ff */
[----:B------:R-:W-:Y:S01]  /*5590*/  STS [R205+0x1400], R42 ;  /* 0x0014002acd007388 */ /* 0x000fe20000000800 */
[----:B------:R-:W-:Y:S02]  /*55a0*/  F2FP.RELU.F16.F32.PACK_AB R66, R13, R22 ;  /* 0x000000160d42723e */ /* 0x000fe400000008ff */
[----:B-1----:R-:W-:Y:S01]  /*55b0*/  F2FP.RELU.F16.F32.PACK_AB R62, R9, R14 ;  /* 0x0000000e093e723e */ /* 0x002fe200000008ff */
[----:B------:R1:W-:Y:S01]  /*55c0*/  STS [R237+0x1000], R61 ;  /* 0x0010003ded007388 */ /* 0x0003e20000000800 */
[----:B--2---:R-:W-:Y:S02]  /*55d0*/  F2FP.RELU.F16.F32.PACK_AB R60, R11, R18 ;  /* 0x000000120b3c723e */ /* 0x004fe400000008ff */
[----:B------:R-:W-:Y:S01]  /*55e0*/  FSETP.GE.FTZ.AND P3, PT, R8, RZ, PT ;  /* 0x000000ff0800720b */ /* 0x000fe20003f76000 */
[----:B------:R2:W-:Y:S01]  /*55f0*/  STS [R237+0x1400], R64 ;  /* 0x00140040ed007388 */ /* 0x0005e20000000800 */
[----:B------:R-:W-:Y:S01]  /*5600*/  @!P2 FADD.FTZ R5, -R5, -RZ ;  /* 0x800000ff0505a221 */ /* 0x000fe20000010100 */
[----:B---3--:R-:W-:Y:S01]  /*5610*/  @!P1 FADD.FTZ R250, -R250, -RZ ;  /* 0x800000fffafa9221 */ /* 0x008fe20000010100 */
[----:B------:R-:W-:Y:S01]  /*5620*/  FSETP.GE.FTZ.AND P1, PT, R35, RZ, PT ;  /* 0x000000ff2300720b */ /* 0x000fe20003f36000 */
[----:B------:R3:W-:Y:S01]  /*5630*/  STS [R235], R66 ;  /* 0x00000042eb007388 */ /* 0x0007e20000000800 */
[----:B------:R-:W-:Y:S02]  /*5640*/  FSETP.GE.FTZ.AND P2, PT, R4, RZ, PT ;  /* 0x000000ff0400720b */ /* 0x000fe40003f56000 */
[----:B------:R-:W-:Y:S01]  /*5650*/  FSETP.GE.FTZ.AND P0, PT, R33, RZ, PT ;  /* 0x000000ff2100720b */ /* 0x000fe20003f16000 */
[----:B------:R4:W-:Y:S01]  /*5660*/  STS [R235+0x400], R62 ;  /* 0x0004003eeb007388 */ /* 0x0009e20000000800 */
[----:B------:R-:W-:Y:S03]  /*5670*/  FSETP.GE.FTZ.AND P4, PT, R11, RZ, PT ;  /* 0x000000ff0b00720b */ /* 0x000fe60003f96000 */
[----:B------:R4:W-:Y:S01]  /*5680*/  STS [R215], R60 ;  /* 0x0000003cd7007388 */ /* 0x0009e20000000800 */
[----:B-1----:R-:W-:Y:S02]  /*5690*/  F2FP.RELU.F16.F32.PACK_AB R61, R5, R6 ;  /* 0x00000006053d723e */ /* 0x002fe400000008ff */
[----:B--2---:R-:W-:Y:S02]  /*56a0*/  F2FP.RELU.F16.F32.PACK_AB R64, R10, R7 ;  /* 0x000000070a40723e */ /* 0x004fe400000008ff */
[----:B---3--:R-:W-:Y:S03]  /*56b0*/  F2FP.RELU.F16.F32.PACK_AB R66, R249, R250 ;  /* 0x000000faf942723e */ /* 0x008fe600000008ff */
[----:B------:R-:W-:Y:S01]  /*56c0*/  STS [R215+0x400], R64 ;  /* 0x00040040d7007388 */ /* 0x000fe20000000800 */
[----:B----4-:R-:W-:Y:S03]  /*56d0*/  F2FP.RELU.F16.F32.PACK_AB R62, R251, R252 ;  /* 0x000000fcfb3e723e */ /* 0x010fe600000008ff */
[----:B------:R-:W-:Y:S01]  /*56e0*/  STS [R235+0x1000], R61 ;  /* 0x0010003deb007388 */ /* 0x000fe20000000800 */
[----:B------:R-:W-:Y:S03]  /*56f0*/  F2FP.RELU.F16.F32.PACK_AB R60, R248, R247 ;  /* 0x000000f7f83c723e */ /* 0x000fe600000008ff */
        /* <DEDUP_REMOVED lines=39> */
[C---:B------:R-:W-:Y:S01]  /*5970*/  FADD.FTZ R12, -R246.reuse, R36 ;  /* 0x00000024f60c7221 */ /* 0x040fe20000010100 */
[----:B------:R-:W-:Y:S01]  /*5980*/  FADD.FTZ R37, -R246, R37 ;  /* 0x00000025f6257221 */ /* 0x000fe20000010100 */
[----:B------:R-:W-:Y:S02]  /*5990*/  FADD.FTZ R39, -R245, R39 ;  /* 0x00000027f5277221 */ /* 0x000fe40000010100 */
[-C--:B------:R-:W-:Y:S01]  /*59a0*/  FSEL R38, R38, R245.reuse, P1 ;  /* 0x000000f526267208 */ /* 0x080fe20000800000 */
[C---:B------:R-:W-:Y:S04]  /*59b0*/  HMMA.16816.F32 R48, R156.reuse, R174, R48 ;  /* 0x000000ae9c30723c */ /* 0x040fe80000001830 */
[-C--:B------:R-:W-:Y:S01]  /*59c0*/  FSEL R12, R12, R246.reuse, P3 ;  /* 0x000000f60c0c7208 */ /* 0x080fe20001800000 */
[C---:B------:R-:W-:Y:S01]  /*59d0*/  FADD.FTZ R16, -R244.reuse, R40 ;  /* 0x00000028f4107221 */ /* 0x040fe20000010100 */
[----:B------:R-:W-:Y:S01]  /*59e0*/  FSEL R37, R37, R246, P2 ;  /* 0x000000f625257208 */ /* 0x000fe20001000000 */
[----:B------:R-:W-:Y:S01]  /*59f0*/  FADD.FTZ R42, -R243, R42 ;  /* 0x0000002af32a7221 */ /* 0x000fe20000010100 */
[----:B------:R-:W-:Y:S01]  /*5a00*/  FSETP.GE.FTZ.AND P3, PT, R31, RZ, PT ;  /* 0x000000ff1f00720b */ /* 0x000fe20003f76000 */
[-C--:B------:R-:W-:Y:S03]  /*5a10*/  HMMA.16816.F32 R52, R156, R176.reuse, R52 ;  /* 0x000000b09c34723c */ /* 0x080fe60000001834 */
[----:B------:R-:W-:Y:S01]  /*5a20*/  FSEL R39, R39, R245, P0 ;  /* 0x000000f527277208 */ /* 0x000fe20000000000 */
[----:B------:R-:W-:Y:S01]  /*5a30*/  FADD.FTZ R43, -R243, R43 ;  /* 0x0000002bf32b7221 */ /* 0x000fe20000010100 */
[----:B------:R-:W-:Y:S01]  /*5a40*/  FSETP.GE.FTZ.AND P1, PT, R27, RZ, PT ;  /* 0x000000ff1b00720b */ /* 0x000fe20003f36000 */
[----:B------:R-:W-:Y:S01]  /*5a50*/  FADD.FTZ R20, -R244, R41 ;  /* 0x00000029f4147221 */ /* 0x000fe20000010100 */
        /* <DEDUP_REMOVED lines=9> */
[----:B------:R-:W-:Y:S01]  /*5af0*/  FADD.FTZ R47, -R243, R47 ;  /* 0x0000002ff32f7221 */ /* 0x000fe20000010100 */
[----:B------:R-:W-:Y:S01]  /*5b00*/  FSETP.GE.FTZ.AND P1, PT, R34, RZ, PT ;  /* 0x000000ff2200720b */ /* 0x000fe20003f36000 */
[C---:B------:R-:W-:Y:S04]  /*5b10*/  HMMA.16816.F32 R56, R148.reuse, R176, R56 ;  /* 0x000000b09438723c */ /* 0x040fe80000001838 */
[----:B------:R-:W-:Y:S01]  /*5b20*/  FSEL R20, R20, R244, P2 ;  /* 0x000000f414147208 */ /* 0x000fe20001000000 */
[----:B------:R-:W-:Y:S01]  /*5b30*/  FMUL.FTZ R33, R33, R39 ;  /* 0x0000002721217220 */ /* 0x000fe20000410000 */
[----:B------:R-:W-:Y:S01]  /*5b40*/  FSETP.GE.FTZ.AND P0, PT, R19, RZ, PT ;  /* 0x000000ff1300720b */ /* 0x000fe20003f16000 */
[C---:B------:R-:W-:Y:S01]  /*5b50*/  FADD.FTZ R39, -R244.reuse, R44 ;  /* 0x0000002cf4277221 */ /* 0x040fe20000010100 */
[----:B------:R-:W-:Y:S01]  /*5b60*/  FSETP.GE.FTZ.AND P3, PT, R23, RZ, PT ;  /* 0x000000ff1700720b */ /* 0x000fe20003f76000 */
[----:B------:R-:W-:Y:S01]  /*5b70*/  FMUL.FTZ R31, R31, R38 ;  /* 0x000000261f1f7220 */ /* 0x000fe20000410000 */
[----:B------:R-:W-:Y:S01]  /*5b80*/  F2FP.F16.F32.PACK_AB R38, R37, R41 ;  /* 0x000000292526723e */ /* 0x000fe200000000ff */
[----:B------:R-:W-:Y:S01]  /*5b90*/  FADD.FTZ R45, -R244, R45 ;  /* 0x0000002df42d7221 */ /* 0x000fe20000010100 */
[----:B------:R-:W-:Y:S01]  /*5ba0*/  FSETP.GE.FTZ.AND P2, PT, R21, RZ, PT ;  /* 0x000000ff1500720b */ /* 0x000fe20003f56000 */
[----:B------:R-:W-:Y:S01]  /*5bb0*/  FMUL.FTZ R27, R27, R42 ;  /* 0x0000002a1b1b7220 */ /* 0x000fe20000410000 */
[-C--:B------:R-:W-:Y:S01]  /*5bc0*/  FSEL R37, R46, R243.reuse, P1 ;  /* 0x000000f32e257208 */ /* 0x080fe20000800000 */
[----:B------:R-:W-:Y:S01]  /*5bd0*/  FMUL.FTZ R29, R29, R20 ;  /* 0x000000141d1d7220 */ /* 0x000fe20000410000 */
[----:B------:R-:W-:Y:S01]  /*5be0*/  FSEL R46, R47, R243, P0 ;  /* 0x000000f32f2e7208 */ /* 0x000fe20000000000 */
[C---:B------:R-:W-:Y:S01]  /*5bf0*/  FADD.FTZ R49, -R246.reuse, R49 ;  /* 0x00000031f6317221 */ /* 0x040fe20000010100 */
[----:B------:R-:W-:Y:S01]  /*5c00*/  F2FP.F16.F32.PACK_AB R42, R33, R35 ;  /* 0x00000023212a723e */ /* 0x000fe200000000ff */
[----:B------:R-:W-:Y:S01]  /*5c10*/  FADD.FTZ R33, -R246, R48 ;  /* 0x00000030f6217221 */ /* 0x000fe20000010100 */
[-C--:B------:R-:W-:Y:S01]  /*5c20*/  FSEL R39, R39, R244.reuse, P3 ;  /* 0x000000f427277208 */ /* 0x080fe20001800000 */
[----:B------:R-:W-:Y:S01]  /*5c30*/  FADD.FTZ R50, -R245, R50 ;  /* 0x00000032f5327221 */ /* 0x000fe20000010100 */
[----:B------:R-:W-:Y:S01]  /*5c40*/  FSEL R35, R45, R244, P2 ;  /* 0x000000f42d237208 */ /* 0x000fe20001000000 */
[----:B------:R-:W-:Y:S01]  /*5c50*/  FADD.FTZ R51, -R245, R51 ;  /* 0x00000033f5337221 */ /* 0x000fe20000010100 */
[----:B------:R-:W-:Y:S01]  /*5c60*/  FSETP.GE.FTZ.AND P3, PT, R30, RZ, PT ;  /* 0x000000ff1e00720b */ /* 0x000fe20003f76000 */
[----:B------:R-:W-:Y:S01]  /*5c70*/  FMUL.FTZ R19, R19, R46 ;  /* 0x0000002e13137220 */ /* 0x000fe20000410000 */
[----:B------:R-:W-:Y:S01]  /*5c80*/  FSETP.GE.FTZ.AND P2, PT, R17, RZ, PT ;  /* 0x000000ff1100720b */ /* 0x000fe20003f56000 */
[----:B------:R-:W-:Y:S01]  /*5c90*/  FMUL.FTZ R34, R34, R37 ;  /* 0x0000002522227220 */ /* 0x000fe20000410000 */
[----:B------:R-:W-:Y:S01]  /*5ca0*/  FSETP.GE.FTZ.AND P1, PT, R26, RZ, PT ;  /* 0x000000ff1a00720b */ /* 0x000fe20003f36000 */
[-C--:B------:R-:W-:Y:S03]  /*5cb0*/  HMMA.16816.F32 R60, R148, R178.reuse, R60 ;  /* 0x000000b2943c723c */ /* 0x080fe6000000183c */
[----:B------:R-:W-:Y:S01]  /*5cc0*/  FSETP.GE.FTZ.AND P0, PT, R15, RZ, PT ;  /* 0x000000ff0f00720b */ /* 0x000fe20003f16000 */
[----:B------:R-:W-:Y:S01]  /*5cd0*/  FMUL.FTZ R23, R23, R39 ;  /* 0x0000002717177220 */ /* 0x000fe20000410000 */
[----:B------:R-:W-:Y:S01]  /*5ce0*/  F2FP.F16.F32.PACK_AB R46, R29, R31 ;  /* 0x0000001f1d2e723e */ /* 0x000fe200000000ff */
[----:B------:R-:W-:Y:S01]  /*5cf0*/  FADD.FTZ R29, -R245, R54 ;  /* 0x00000036f51d7221 */ /* 0x000fe20000010100 */
[-C--:B------:R-:W-:Y:S01]  /*5d00*/  FSEL R33, R33, R246.reuse, P3 ;  /* 0x000000f621217208 */ /* 0x080fe20001800000 */
[----:B------:R-:W-:Y:S01]  /*5d10*/  FADD.FTZ R31, -R245, R55 ;  /* 0x00000037f51f7221 */ /* 0x000fe20000010100 */
[----:B------:R-:W-:Y:S01]  /*5d20*/  FSEL R54, R49, R246, P2 ;  /* 0x000000f631367208 */ /* 0x000fe20001000000 */
[----:B------:R-:W-:Y:S01]  /*5d30*/  FMUL.FTZ R35, R21, R35 ;  /* 0x0000002315237220 */ /* 0x000fe20000410000 */
[----:B------:R-:W-:Y:S01]  /*5d40*/  FSEL R37, R50, R245, P1 ;  /* 0x000000f532257208 */ /* 0x000fe20000800000 */
[----:B------:R-:W-:Y:S01]  /*5d50*/  FMUL.FTZ R33, R30, R33 ;  /* 0x000000211e217220 */ /* 0x000fe20000410000 */
[-C--:B------:R-:W-:Y:S01]  /*5d60*/  FSEL R50, R51, R245.reuse, P0 ;  /* 0x000000f533327208 */ /* 0x080fe20000000000 */
[----:B------:R-:W-:Y:S01]  /*5d70*/  FMUL.FTZ R30, R17, R54 ;  /* 0x00000036111e7220 */ /* 0x000fe20000410000 */
[----:B------:R-:W-:Y:S01]  /*5d80*/  FSETP.GE.FTZ.AND P0, PT, R9, RZ, PT ;  /* 0x000000ff0900720b */ /* 0x000fe20003f16000 */
[----:B------:R-:W-:Y:S01]  /*5d90*/  FADD.FTZ R17, -R244, R56 ;  /* 0x00000038f4117221 */ /* 0x000fe20000010100 */
[----:B------:R-:W-:Y:S01]  /*5da0*/  FSETP.GE.FTZ.AND P1, PT, R14, RZ, PT ;  /* 0x000000ff0e00720b */ /* 0x000fe20003f36000 */
[----:B------:R-:W-:Y:S01]  /*5db0*/  FMUL.FTZ R15, R15, R50 ;  /* 0x000000320f0f7220 */ /* 0x000fe20000410000 */
[----:B------:R-:W-:Y:S01]  /*5dc0*/  FSEL R31, R31, R245, P0 ;  /* 0x000000f51f1f7208 */ /* 0x000fe20000000000 */
[----:B------:R-:W-:Y:S01]  /*5dd0*/  FMUL.FTZ R25, R25, R43 ;  /* 0x0000002b19197220 */ /* 0x000fe20000410000 */
[C---:B------:R-:W-:Y:S01]  /*5de0*/  FSETP.GE.FTZ.AND P0, PT, R6.reuse, RZ, PT ;  /* 0x000000ff0600720b */ /* 0x040fe20003f16000 */
[----:B------:R-:W-:Y:S04]  /*5df0*/  HMMA.16816.F32 R64, R156, R178, R64 ;  /* 0x000000b29c40723c */ /* 0x000fe80000001840 */
[----:B------:R-:W-:Y:S01]  /*5e00*/  F2FP.F16.F32.PACK_AB R50, R35, R23 ;  /* 0x000000172332723e */ /* 0x000fe200000000ff */
[----:B------:R-:W-:Y:S01]  /*5e10*/  FADD.FTZ R35, -R243, R59 ;  /* 0x0000003bf3237221 */ /* 0x000fe20000010100 */
[----:B------:R-:W-:Y:S01]  /*5e20*/  FSEL R17, R17, R244, P0 ;  /* 0x000000f411117208 */ /* 0x000fe20000000000 */
[----:B------:R-:W-:Y:S01]  /*5e30*/  FADD.FTZ R23, -R243, R58 ;  /* 0x0000003af3177221 */ /* 0x000fe20000010100 */
[----:B------:R-:W-:Y:S01]  /*5e40*/  FSEL R29, R29, R245, P1 ;  /* 0x000000f51d1d7208 */ /* 0x000fe20000800000 */
[----:B------:R-:W-:Y:S01]  /*5e50*/  FADD.FTZ R62, -R243, R62 ;  /* 0x0000003ef33e7221 */ /* 0x000fe20000010100 */
[----:B------:R-:W-:Y:S01]  /*5e60*/  FSETP.GE.FTZ.AND P0, PT, R249, RZ, PT ;  /* 0x000000fff900720b */ /* 0x000fe20003f16000 */
[----:B------:R-:W-:Y:S01]  /*5e70*/  FMUL.FTZ R17, R6, R17 ;  /* 0x0000001106117220 */ /* 0x000fe20000410000 */
[----:B------:R-:W-:Y:S01]  /*5e80*/  FSETP.GE.FTZ.AND P1, PT, R250, RZ, PT ;  /* 0x000000fffa00720b */ /* 0x000fe20003f36000 */
        /* <DEDUP_REMOVED lines=12> */
[----:B------:R-:W-:Y:S01]  /*5f50*/  FMUL.FTZ R14, R9, R31 ;  /* 0x0000001f090e7220 */ /* 0x000fe20000410000 */
[----:B------:R-:W-:Y:S01]  /*5f60*/  F2FP.F16.F32.PACK_AB R34, R19, R34 ;  /* 0x000000221322723e */ /* 0x000fe200000000ff */
[----:B------:R-:W-:Y:S01]  /*5f70*/  FADD.FTZ R19, -R244, R57 ;  /* 0x00000039f4137221 */ /* 0x000fe20000010100 */
[----:B------:R-:W-:Y:S01]  /*5f80*/  FSEL R27, R27, R246, P2 ;  /* 0x000000f61b1b7208 */ /* 0x000fe20001000000 */
[----:B------:R-:W-:Y:S01]  /*5f90*/  FMUL.FTZ R250, R250, R23 ;  /* 0x00000017fafa7220 */ /* 0x000fe20000410000 */
[----:B------:R-:W-:Y:S01]  /*5fa0*/  FSEL R62, R62, R243, P1 ;  /* 0x000000f33e3e7208 */ /* 0x000fe20000800000 */
[----:B------:R-:W-:Y:S01]  /*5fb0*/  FMUL.FTZ R249, R249, R6 ;  /* 0x00000006f9f97220 */ /* 0x000fe20000410000 */
[----:B------:R-:W-:Y:S01]  /*5fc0*/  FSETP.GE.FTZ.AND P2, PT, R5, RZ, PT ;  /* 0x000000ff0500720b */ /* 0x000fe20003f56000 */
[----:B------:R-:W-:Y:S01]  /*5fd0*/  @P0 FADD.FTZ R243, -R243, R63 ;  /* 0x0000003ff3f30221 */ /* 0x000fe20000010100 */
[----:B------:R-:W-:Y:S01]  /*5fe0*/  FSETP.GE.FTZ.AND P1, PT, R10, RZ, PT ;  /* 0x000000ff0a00720b */ /* 0x000fe20003f36000 */
[----:B------:R-:W-:Y:S01]  /*5ff0*/  FMUL.FTZ R62, R247, R62 ;  /* 0x0000003ef73e7220 */ /* 0x000fe20000410000 */
[----:B------:R-:W-:Y:S01]  /*6000*/  FSEL R19, R19, R244, P2 ;  /* 0x000000f413137208 */ /* 0x000fe20001000000 */
[----:B------:R-:W-:Y:S01]  /*6010*/  FMUL.FTZ R243, R248, R243 ;  /* 0x000000f3f8f37220 */ /* 0x000fe20000410000 */
[----:B------:R-:W-:Y:S02]  /*6020*/  FSETP.GE.FTZ.AND P2, PT, R251, RZ, PT ;  /* 0x000000fffb00720b */ /* 0x000fe40003f56000 */
[----:B------:R-:W-:Y:S01]  /*6030*/  FSETP.GE.FTZ.AND P3, PT, R22, RZ, PT ;  /* 0x000000ff1600720b */ /* 0x000fe20003f76000 */
[----:B------:R-:W-:Y:S01]  /*6040*/  FMUL.FTZ R19, R5, R19 ;  /* 0x0000001305137220 */ /* 0x000fe20000410000 */
[----:B------:R-:W-:Y:S02]  /*6050*/  FSETP.GE.FTZ.AND P0, PT, R7, RZ, PT ;  /* 0x000000ff0700720b */ /* 0x000fe40003f16000 */
[----:B------:R-:W-:Y:S02]  /*6060*/  FSEL R21, R21, R246, P3 ;  /* 0x000000f615157208 */ /* 0x000fe40001800000 */
[----:B------:R-:W-:Y:S01]  /*6070*/  FSEL R66, R66, R245, P0 ;  /* 0x000000f542427208 */ /* 0x000fe20000000000 */
[----:B------:R-:W-:Y:S01]  /*6080*/  @P1 FADD.FTZ R245, -R245, R67 ;  /* 0x00000043f5f51221 */ /* 0x000fe20000010100 */
[----:B------:R-:W-:Y:S01]  /*6090*/  FSETP.GE.FTZ.AND P3, PT, R252, RZ, PT ;  /* 0x000000fffc00720b */ /* 0x000fe20003f76000 */
[----:B------:R-:W-:Y:S01]  /*60a0*/  FMUL.FTZ R21, R22, R21 ;  /* 0x0000001516157220 */ /* 0x000fe20000410000 */
[----:B------:R-:W-:Y:S01]  /*60b0*/  ISETP.GT.AND P1, PT, R232, R211, PT ;  /* 0x000000d3e800720c */ /* 0x000fe20003f24270 */
[----:B------:R-:W-:Y:S01]  /*60c0*/  FMUL.FTZ R22, R13, R27 ;  /* 0x0000001b0d167220 */ /* 0x000fe20000410000 */
[----:B------:R-:W-:Y:S01]  /*60d0*/  FSEL R60, R60, R244, P3 ;  /* 0x000000f43c3c7208 */ /* 0x000fe20001800000 */
[----:B------:R-:W-:Y:S01]  /*60e0*/  @P2 FADD.FTZ R244, -R244, R61 ;  /* 0x0000003df4f42221 */ /* 0x000fe20000010100 */
[----:B------:R-:W-:Y:S01]  /*60f0*/  FSETP.GE.FTZ.AND P2, PT, R18, RZ, PT ;  /* 0x000000ff1200720b */ /* 0x000fe20003f56000 */
[----:B------:R-:W-:Y:S01]  /*6100*/  FADD.FTZ R61, -R246, R64 ;  /* 0x00000040f63d7221 */ /* 0x000fe20000010100 */
[----:B------:R-:W-:Y:S01]  /*6110*/  F2FP.F16.F32.PACK_AB R30, R30, R33 ;  /* 0x000000211e1e723e */ /* 0x000fe200000000ff */
[----:B------:R-:W-:Y:S01]  /*6120*/  FMUL.FTZ R60, R252, R60 ;  /* 0x0000003cfc3c7220 */ /* 0x000fe20000410000 */
[----:B------:R-:W-:Y:S01]  /*6130*/  F2FP.F16.F32.PACK_AB R26, R15, R26 ;  /* 0x0000001a0f1a723e */ /* 0x000fe200000000ff */
[----:B------:R-:W-:Y:S01]  /*6140*/  FMUL.FTZ R251, R251, R244 ;  /* 0x000000f4fbfb7220 */ /* 0x000fe20000410000 */
[----:B------:R-:W-:Y:S01]  /*6150*/  FSEL R61, R61, R246, P2 ;  /* 0x000000f63d3d7208 */ /* 0x000fe20001000000 */
[----:B------:R-:W-:Y:S01]  /*6160*/  @P4 FADD.FTZ R246, -R246, R65 ;  /* 0x00000041f6f64221 */ /* 0x000fe20000010100 */
        /* <DEDUP_REMOVED lines=8> */
[----:B------:R-:W-:Y:S02]  /*61f0*/  F2FP.F16.F32.PACK_AB R60, R251, R60 ;  /* 0x0000003cfb3c723e */ /* 0x000fe400000000ff */
        /* <DEDUP_REMOVED lines=34> */
.L_x_1236:
[----:B------:R-:W-:Y:S01]  /*6420*/  STS [R205+-0x4000], R38 ;  /* 0xffc00026cd007388 */ /* 0x000fe20000000800 */
[----:B------:R-:W-:Y:S01]  /*6430*/  F2FP.F16.F32.PACK_AB R246, R246, R61 ;  /* 0x0000003df6f6723e */ /* 0x000fe200000000ff */
[----:B------:R-:W2:Y:S01]  /*6440*/  LDC R52, c[0x0][0x44c] ;  /* 0x00011300ff347b82 */ /* 0x000ea20000000800 */
[----:B------:R-:W-:Y:S01]  /*6450*/  F2FP.F16.F32.PACK_AB R66, R245, R66 ;  /* 0x00000042f542723e */ /* 0x000fe200000000ff */
        /* <DEDUP_REMOVED lines=80> */
[----:B------:R-:W-:Y:S03]  /*6960*/  @!P2 LEA R8, P0, R7, R220, 0x1 ;  /* 0x000000dc0708a211 */ /* 0x000fe600078008ff */
        /* <DEDUP_REMOVED lines=12> */
.L_x_1237:
[----:B------:R-:W-:Y:S01]  /*6a30*/  LDSM.16.M88.4 R20, [R193] ;  /* 0x00000000c114783b */ /* 0x000fe20000000200 */
[----:B------:R-:W-:Y:S02]  /*6a40*/  ISETP.GT.AND P4, PT, R232, R211, PT ;  /* 0x000000d3e800720c */ /* 0x000fe40003f84270 */
[----:B------:R-:W-:Y:S01]  /*6a50*/  @P1 IADD3 R216, P2, PT, R216, -0x100, RZ ;  /* 0xffffff00d8d81810 */ /* 0x000fe20007f5e0ff */
[----:B-1----:R-:W1:Y:S03]  /*6a60*/  LDSM.16.MT88.4 R8, [R195+0x6000] ;  /* 0x00600000c308783b */ /* 0x002e660000004200 */
        /* <DEDUP_REMOVED lines=66> */
[----:B------:R-:W-:Y:S05]  /*6e90*/  IMAD.WIDE R34, R52, -0xc0, R32 ;  /* 0xffffff4034227825 */ /* 0x000fea00078e0220 */
        /* <DEDUP_REMOVED lines=237> */
[----:B------:R-:W-:Y:S01]  /*7d70*/  SHF.R.S32.HI R4, RZ, 0x1f, R233 ;  /* 0x0000001fff047819 */ /* 0x000fe200000114e9 */
[----:B------:R-:W3:Y:S04]  /*7d80*/  LDCU.64 UR4, c[0x0][0x5a8] ;  /* 0x0000b500ff0477ac */ /* 0x000ee80008000a00 */
[----:B--2---:R-:W-:Y:S02]  /*7d90*/  IMAD R4, R4, UR10, RZ ;  /* 0x0000000a04047c24 */ /* 0x004fe4000f8e02ff */
[----:B-1----:R-:W-:-:S04]  /*7da0*/  IMAD.WIDE.U32 R6, R233, UR10, RZ ;  /* 0x0000000ae9067c25 */ /* 0x002fc8000f8e00ff */
[----:B------:R-:W-:-:S05]  /*7db0*/  IMAD R4, R233, UR11, R4 ;  /* 0x0000000be9047c24 */ /* 0x000fca000f8e0204 */
[----:B------:R-:W-:-:S03]  /*7dc0*/  IADD3 R7, PT, PT, R7, R4, RZ ;  /* 0x0000000407077210 */ /* 0x000fc60007ffe0ff */
[----:B---3--:R-:W-:-:S04]  /*7dd0*/  IMAD.WIDE.U32 R10, R199, UR4, R6 ;  /* 0x00000004c70a7c25 */ /* 0x008fc8000f8e0006 */
[----:B------:R-:W-:Y:S01]  /*7de0*/  IMAD R8, R199, UR5, R11 ;  /* 0x00000005c7087c24 */ /* 0x000fe2000f8e020b */
[----:B------:R-:W-:Y:S05]  /*7df0*/  BRA `(.L_x_1240) ;  /* 0x0000000000147947 */ /* 0x000fea0003800000 */
.L_x_1239:
[----:B------:R-:W2:Y:S01]  /*7e00*/  LDCU.64 UR10, c[0x0][0x5c0] ;  /* 0x0000b800ff0a77ac */ /* 0x000ea20008000a00 */
[----:B------:R-:W-:-:S05]  /*7e10*/  IADD3 R10, PT, PT, R233, R236, RZ ;  /* 0x000000ece90a7210 */ /* 0x000fca0007ffe0ff */
[C---:B--2---:R-:W-:Y:S02]  /*7e20*/  IMAD R8, R10.reuse, UR11, RZ ;  /* 0x0000000b0a087c24 */ /* 0x044fe4000f8e02ff */
[----:B------:R-:W-:-:S05]  /*7e30*/  IMAD.WIDE.U32 R10, R10, UR10, RZ ;  /* 0x0000000a0a0a7c25 */ /* 0x000fca000f8e00ff */
[----:B------:R-:W-:Y:S02]  /*7e40*/  IADD3 R8, PT, PT, R11, R8, RZ ;  /* 0x000000080b087210 */ /* 0x000fe40007ffe0ff */
.L_x_1240:
        /* <DEDUP_REMOVED lines=10> */
[----:B------:R-:W-:Y:S06]  /*7ef0*/  BRA `(.L_x_1242) ;  /* 0x0000000000147947 */ /* 0x000fec0003800000 */
.L_x_1241:
[----:B------:R-:W2:Y:S01]  /*7f00*/  LDCU.64 UR6, c[0x0][0x5c8] ;  /* 0x0000b900ff0677ac */ /* 0x000ea20008000a00 */
[----:B------:R-:W-:-:S05]  /*7f10*/  IADD3 R14, PT, PT, R233, R236, RZ ;  /* 0x000000ece90e7210 */ /* 0x000fca0007ffe0ff */
[C---:B--2---:R-:W-:Y:S02]  /*7f20*/  IMAD R12, R14.reuse, UR7, RZ ;  /* 0x000000070e0c7c24 */ /* 0x044fe4000f8e02ff */
[----:B------:R-:W-:-:S05]  /*7f30*/  IMAD.WIDE.U32 R14, R14, UR6, RZ ;  /* 0x000000060e0e7c25 */ /* 0x000fca000f8e00ff */
[----:B------:R-:W-:-:S07]  /*7f40*/  IADD3 R12, PT, PT, R15, R12, RZ ;  /* 0x0000000c0f0c7210 */ /* 0x000fce0007ffe0ff */
.L_x_1242:
[----:B------:R-:W-:Y:S01]  /*7f50*/  BAR.SYNC.DEFER_BLOCKING 0x0 ;  /* 0x0000000000007b1d */ /* 0x000fe20000010000 */
[----:B------:R-:W-:Y:S01]  /*7f60*/  IMAD.SHL.U32 R13, R204, 0x80, RZ ;  /* 0x00000080cc0d7824 */ /* 0x000fe200078e00ff */
[C---:B------:R-:W-:Y:S01]  /*7f70*/  IADD3 R27, P2, PT, R203.reuse, 0x20, RZ ;  /* 0x00000020cb1b7810 */ /* 0x040fe20007f5e0ff */
[C---:B------:R-:W-:Y:S01]  /*7f80*/  VIADD R17, R203.reuse, 0x20 ;  /* 0x00000020cb117836 */ /* 0x040fe20000000000 */
[----:B------:R-:W-:Y:S01]  /*7f90*/  IADD3 R25, P1, PT, R203, 0x40, RZ ;  /* 0x00000040cb197810 */ /* 0x000fe20007f3e0ff */
[----:B------:R-:W-:Y:S01]  /*7fa0*/  IMAD.WIDE.U32 R22, R13, UR10, RZ ;  /* 0x0000000a0d167c25 */ /* 0x000fe2000f8e00ff */
[----:B------:R-:W2:Y:S01]  /*7fb0*/  LDCU UR12, c[0x0][0x440] ;  /* 0x00008800ff0c77ac */ /* 0x000ea20008000800 */
[----:B------:R-:W-:Y:S01]  /*7fc0*/  SHF.R.S32.HI R15, RZ, 0x1f, R13 ;  /* 0x0000001fff0f7819 */ /* 0x000fe2000001140d */
[----:B------:R-:W-:Y:S01]  /*7fd0*/  BSSY.RECONVERGENT B0, `(.L_x_1243) ;  /* 0x000001c000007945 */ /* 0x000fe20003800200 */
[C---:B------:R-:W-:Y:S01]  /*7fe0*/  VIADD R11, R203.reuse, 0x40 ;  /* 0x00000040cb0b7836 */ /* 0x040fe20000000000 */
[----:B------:R-:W3:Y:S01]  /*7ff0*/  LDCU.64 UR4, c[0x0][0x5d8] ;  /* 0x0000bb00ff0477ac */ /* 0x000ee20008000a00 */
[----:B------:R-:W-:Y:S01]  /*8000*/  VIADD R9, R203, 0x60 ;  /* 0x00000060cb097836 */ /* 0x000fe20000000000 */
[----:B------:R-:W-:Y:S01]  /*8010*/  LOP3.LUT R21, R22, 0x38, R202, 0xf8, !PT ;  /* 0x0000003816157812 */ /* 0x000fe200078ef8ca */
[----:B------:R-:W-:-:S02]  /*8020*/  IMAD R16, R15, UR10, RZ ;  /* 0x0000000a0f107c24 */ /* 0x000fc4000f8e02ff */
[----:B------:R-:W-:Y:S01]  /*8030*/  IMAD.X R26, RZ, RZ, RZ, P2 ;  /* 0x000000ffff1a7224 */ /* 0x000fe200010e06ff */
[----:B------:R-:W-:Y:S01]  /*8040*/  IADD3 R18, P0, PT, R10, R21, RZ ;  /* 0x000000150a127210 */ /* 0x000fe20007f1e0ff */
[----:B------:R-:W-:-:S05]  /*8050*/  IMAD R19, R13, UR11, R16 ;  /* 0x0000000b0d137c24 */ /* 0x000fca000f8e0210 */
[----:B------:R-:W-:Y:S01]  /*8060*/  IADD3.X R19, PT, PT, R8, R23, R19, P0, !PT ;  /* 0x0000001708137210 */ /* 0x000fe200007fe413 */
[----:B-1----:R1:W4:Y:S01]  /*8070*/  LDS.128 R4, [R208+0x7000] ;  /* 0x00700000d0047984 */ /* 0x0023220000000c00 */
[----:B--2---:R-:W-:Y:S02]  /*8080*/  ISETP.GE.AND P6, PT, R210, UR12, PT ;  /* 0x0000000cd2007c0c */ /* 0x004fe4000bfc6270 */
[----:B------:R-:W-:Y:S01]  /*8090*/  IADD3 R24, P0, PT, R203, 0x60, RZ ;  /* 0x00000060cb187810 */ /* 0x000fe20007f1e0ff */
[C---:B---3--:R-:W-:Y:S01]  /*80a0*/  IMAD.WIDE.U32 R18, R194.reuse, UR4, R18 ;  /* 0x00000004c2127c25 */ /* 0x048fe2000f8e0012 */
[-C--:B------:R-:W-:Y:S02]  /*80b0*/  ISETP.GE.OR P5, PT, R17, R212.reuse, P6 ;  /* 0x000000d41100720c */ /* 0x080fe400037a6670 */
[-C--:B------:R-:W-:Y:S01]  /*80c0*/  ISETP.GE.OR P4, PT, R11, R212.reuse, P6 ;  /* 0x000000d40b00720c */ /* 0x080fe20003786670 */
[----:B------:R-:W-:Y:S01]  /*80d0*/  IMAD R17, R194, UR5, R19 ;  /* 0x00000005c2117c24 */ /* 0x000fe2000f8e0213 */
[----:B------:R-:W-:-:S02]  /*80e0*/  ISETP.GE.OR P3, PT, R9, R212, P6 ;  /* 0x000000d40900720c */ /* 0x000fc40003766670 */
[----:B------:R-:W-:-:S13]  /*80f0*/  ISETP.GE.OR P6, PT, R203, R212, P6 ;  /* 0x000000d4cb00720c */ /* 0x000fda00037c6670 */
[----:B-1----:R-:W-:Y:S05]  /*8100*/  @P6 BRA `(.L_x_1244) ;  /* 0x0000000000206947 */ /* 0x002fea0003800000 */
        /* <DEDUP_REMOVED lines=8> */
.L_x_1244:
[----:B------:R-:W-:Y:S05]  /*8190*/  BSYNC.RECONVERGENT B0 ;  /* 0x0000000000007941 */ /* 0x000fea0003800200 */
.L_x_1243:
[----:B------:R-:W-:Y:S04]  /*81a0*/  BSSY.RECONVERGENT B0, `(.L_x_1245) ;  /* 0x000000b000007945 */ /* 0x000fe80003800200 */
[----:B------:R-:W-:Y:S05]  /*81b0*/  @P5 BRA `(.L_x_1246) ;  /* 0x0000000000245947 */ /* 0x000fea0003800000 */
[----:B------:R-:W2:Y:S01]  /*81c0*/  LDCU.64 UR4, c[0x0][0x560] ;  /* 0x0000ac00ff0477ac */ /* 0x000ea20008000a00 */
[----:B------:R-:W-:Y:S01]  /*81d0*/  MOV R16, R18 ;  /* 0x0000001200107202 */ /* 0x000fe20000000f00 */
[----:B-1----:R-:W-:-:S04]  /*81e0*/  IMAD R8, R26, UR10, RZ ;  /* 0x0000000a1a087c24 */ /* 0x002fc8000f8e02ff */
[----:B------:R-:W-:-:S04]  /*81f0*/  IMAD.WIDE.U32 R10, R27, UR10, R16 ;  /* 0x0000000a1b0a7c25 */ /* 0x000fc8000f8e0010 */
[----:B------:R-:W-:-:S05]  /*8200*/  IMAD R8, R27, UR11, R8 ;  /* 0x0000000b1b087c24 */ /* 0x000fca000f8e0208 */
[----:B------:R-:W-:Y:S02]  /*8210*/  IADD3 R8, PT, PT, R8, R11, RZ ;  /* 0x0000000b08087210 */ /* 0x000fe40007ffe0ff */
[----:B--2---:R-:W-:-:S04]  /*8220*/  LEA R20, P2, R10, UR4, 0x1 ;  /* 0x000000040a147c11 */ /* 0x004fc8000f8408ff */
[----:B------:R-:W-:-:S05]  /*8230*/  LEA.HI.X R21, R10, UR5, R8, 0x1, P2 ;  /* 0x000000050a157c11 */ /* 0x000fca00090f0c08 */
[----:B----4-:R2:W-:Y:S04]  /*8240*/  STG.E.128 desc[UR18][R20.64], R4 ;  /* 0x0000000414007986 */ /* 0x0105e8000c101d12 */
.L_x_1246:
[----:B------:R-:W-:Y:S05]  /*8250*/  BSYNC.RECONVERGENT B0 ;  /* 0x0000000000007941 */ /* 0x000fea0003800200 */
.L_x_1245:
[----:B--2-4-:R2:W3:Y:S01]  /*8260*/  LDS.128 R4, [R208+0x8000] ;  /* 0x00800000d0047984 */ /* 0x0144e20000000c00 */
[----:B------:R-:W-:Y:S01]  /*8270*/  BSSY.RECONVERGENT B0, `(.L_x_1247) ;  /* 0x000000c000007945 */ /* 0x000fe20003800200 */
[----:B------:R-:W-:-:S03]  /*8280*/  IADD3.X R28, PT, PT, RZ, RZ, RZ, P1, !PT ;  /* 0x000000ffff1c7210 */ /* 0x000fc60000ffe4ff */
[----:B------:R-:W-:Y:S05]  /*8290*/  @P4 BRA `(.L_x_1248) ;  /* 0x0000000000244947 */ /* 0x000fea0003800000 */
[----:B------:R-:W4:Y:S01]  /*82a0*/  LDCU.64 UR4, c[0x0][0x560] ;  /* 0x0000ac00ff0477ac */ /* 0x000f220008000a00 */
[----:B------:R-:W-:Y:S01]  /*82b0*/  MOV R16, R18 ;  /* 0x0000001200107202 */ /* 0x000fe20000000f00 */
[----:B-1----:R-:W-:-:S04]  /*82c0*/  IMAD R8, R28, UR10, RZ ;  /* 0x0000000a1c087c24 */ /* 0x002fc8000f8e02ff */
[----:B------:R-:W-:-:S04]  /*82d0*/  IMAD.WIDE.U32 R10, R25, UR10, R16 ;  /* 0x0000000a190a7c25 */ /* 0x000fc8000f8e0010 */
[----:B------:R-:W-:-:S05]  /*82e0*/  IMAD R8, R25, UR11, R8 ;  /* 0x0000000b19087c24 */ /* 0x000fca000f8e0208 */
[----:B------:R-:W-:Y:S02]  /*82f0*/  IADD3 R8, PT, PT, R8, R11, RZ ;  /* 0x0000000b08087210 */ /* 0x000fe40007ffe0ff */
[----:B----4-:R-:W-:-:S04]  /*8300*/  LEA R20, P1, R10, UR4, 0x1 ;  /* 0x000000040a147c11 */ /* 0x010fc8000f8208ff */
[----:B------:R-:W-:-:S05]  /*8310*/  LEA.HI.X R21, R10, UR5, R8, 0x1, P1 ;  /* 0x000000050a157c11 */ /* 0x000fca00088f0c08 */
[----:B---3--:R4:W-:Y:S04]  /*8320*/  STG.E.128 desc[UR18][R20.64], R4 ;  /* 0x0000000414007986 */ /* 0x0089e8000c101d12 */
.L_x_1248:
[----:B------:R-:W-:Y:S05]  /*8330*/  BSYNC.RECONVERGENT B0 ;  /* 0x0000000000007941 */ /* 0x000fea0003800200 */
.L_x_1247:
[----:B---34-:R3:W4:Y:S01]  /*8340*/  LDS.128 R4, [R208+0x9000] ;  /* 0x00900000d0047984 */ /* 0x0187220000000c00 */
[----:B------:R-:W-:Y:S01]  /*8350*/  MOV R211, RZ ;  /* 0x000000ff00d37202 */ /* 0x000fe20000000f00 */
[----:B------:R-:W-:Y:S01]  /*8360*/  BSSY.RECONVERGENT B0, `(.L_x_1249) ;  /* 0x000000d000007945 */ /* 0x000fe20003800200 */
[----:B------:R-:W-:Y:S01]  /*8370*/  IADD3.X R29, PT, PT, RZ, RZ, RZ, P0, !PT ;  /* 0x000000ffff1d7210 */ /* 0x000fe200007fe4ff */
[----:B-1----:R-:W-:Y:S02]  /*8380*/  IMAD.WIDE.U32 R10, R13, UR6, R210 ;  /* 0x000000060d0a7c25 */ /* 0x002fe4000f8e00d2 */
        /* <DEDUP_REMOVED lines=9> */
[----:B----4-:R1:W-:Y:S04]  /*8420*/  STG.E.128 desc[UR18][R8.64], R4 ;  /* 0x0000000408007986 */ /* 0x0103e8000c101d12 */
.L_x_1250:
[----:B------:R-:W-:Y:S05]  /*8430*/  BSYNC.RECONVERGENT B0 ;  /* 0x0000000000007941 */ /* 0x000fea0003800200 */
.L_x_1249:
[----:B------:R-:W2:Y:S01]  /*8440*/  LDCU.64 UR4, c[0x0][0x5e0] ;  /* 0x0000bc00ff0477ac */ /* 0x000ea20008000a00 */
[----:B------:R-:W3:Y:S01]  /*8450*/  LDS.128 R20, [R208+0xa000] ;  /* 0x00a00000d0147984 */ /* 0x000ee20000000c00 */
[----:B-1--4-:R-:W-:Y:S01]  /*8460*/  IMAD R4, R15, UR6, RZ ;  /* 0x000000060f047c24 */ /* 0x012fe2000f8e02ff */
[----:B------:R-:W-:Y:S01]  /*8470*/  IADD3 R30, P0, PT, R14, R10, RZ ;  /* 0x0000000a0e1e7210 */ /* 0x000fe20007f1e0ff */
[----:B------:R-:W-:Y:S01]  /*8480*/  BSSY.RECONVERGENT B0, `(.L_x_1251) ;  /* 0x000001a000007945 */ /* 0x000fe20003800200 */
[----:B------:R1:W4:Y:S01]  /*8490*/  LDS.128 R16, [R208+0xb000] ;  /* 0x00b00000d0107984 */ /* 0x0003220000000c00 */
[----:B------:R-:W-:Y:S02]  /*84a0*/  IMAD R13, R13, UR7, R4 ;  /* 0x000000070d0d7c24 */ /* 0x000fe4000f8e0204 */
[----:B------:R-:W1:Y:S03]  /*84b0*/  @!P6 LDC.64 R4, c[0x0][0x568] ;  /* 0x00015a00ff04eb82 */ /* 0x000e660000000a00 */
[----:B------:R-:W-:-:S02]  /*84c0*/  IADD3.X R31, PT, PT, R12, R11, R13, P0, !PT ;  /* 0x0000000b0c1f7210 */ /* 0x000fc400007fe40d */
[----:B------:R1:W1:Y:S04]  /*84d0*/  LDS.128 R12, [R208+0xc000] ;  /* 0x00c00000d00c7984 */ /* 0x0002680000000c00 */
[----:B------:R1:W3:Y:S01]  /*84e0*/  LDS.128 R8, [R208+0xd000] ;  /* 0x00d00000d0087984 */ /* 0x0002e20000000c00 */
[----:B--2---:R-:W-:-:S04]  /*84f0*/  IMAD.WIDE.U32 R30, R194, UR4, R30 ;  /* 0x00000004c21e7c25 */ /* 0x004fc8000f8e001e */
[----:B------:R-:W-:Y:S01]  /*8500*/  IMAD R33, R194, UR5, R31 ;  /* 0x00000005c2217c24 */ /* 0x000fe2000f8e021f */
[----:B------:R-:W-:-:S05]  /*8510*/  @!P6 MOV R32, R30 ;  /* 0x0000001e0020e202 */ /* 0x000fca0000000f00 */
[----:B------:R-:W-:-:S04]  /*8520*/  @!P6 IMAD.WIDE.U32 R34, R203, UR6, R32 ;  /* 0x00000006cb22ec25 */ /* 0x000fc8000f8e0020 */
[----:B------:R-:W-:Y:S01]  /*8530*/  @!P6 IMAD R6, R203, UR7, R35 ;  /* 0x00000007cb06ec24 */ /* 0x000fe2000f8e0223 */
[----:B-1----:R-:W-:-:S04]  /*8540*/  @!P6 LEA R4, P0, R34, R4, 0x1 ;  /* 0x000000042204e211 */ /* 0x002fc800078008ff */
[----:B------:R-:W-:-:S05]  /*8550*/  @!P6 LEA.HI.X R5, R34, R5, R6, 0x1, P0 ;  /* 0x000000052205e211 */ /* 0x000fca00000f0c06 */
[----:B---3--:R1:W-:Y:S01]  /*8560*/  @!P6 STG.E.128 desc[UR18][R4.64], R20 ;  /* 0x000000140400e986 */ /* 0x0083e2000c101d12 */
[----:B----4-:R-:W-:Y:S05]  /*8570*/  @P5 BRA `(.L_x_1252) ;  /* 0x0000000000285947 */ /* 0x010fea0003800000 */
        /* <DEDUP_REMOVED lines=9> */
[----:B------:R2:W-:Y:S04]  /*8610*/  STG.E.128 desc[UR18][R20.64], R16 ;  /* 0x0000001014007986 */ /* 0x0005e8000c101d12 */
.L_x_1252:
[----:B------:R-:W-:Y:S05]  /*8620*/  BSYNC.RECONVERGENT B0 ;  /* 0x0000000000007941 */ /* 0x000fea0003800200 */
.L_x_1251:
        /* <DEDUP_REMOVED lines=12> */
.L_x_1254:
[----:B------:R-:W-:Y:S05]  /*86f0*/  BSYNC.RECONVERGENT B0 ;  /* 0x0000000000007941 */ /* 0x000fea0003800200 */
.L_x_1253:
        /* <DEDUP_REMOVED lines=11> */
.L_x_1201:
[----:B------:R-:W-:Y:S05]  /*87b0*/  BSYNC.RECONVERGENT B1 ;  /* 0x0000000000017941 */ /* 0x000fea0003800200 */
.L_x_1175:
[----:B------:R-:W2:Y:S01]  /*87c0*/  LDCU UR5, c[0x0][0x438] ;  /* 0x00008700ff0577ac */ /* 0x000ea20008000800 */
[----:B-1----:R-:W1:Y:S08]  /*87d0*/  LDC R5, c[0x0][0x370] ;  /* 0x0000dc00ff057b82 */ /* 0x002e700000000800 */
[----:B----4-:R-:W4:Y:S01]  /*87e0*/  LDC R10, c[0x0][0x438] ;  /* 0x00010e00ff0a7b82 */ /* 0x010f220000000800 */
        /* <DEDUP_REMOVED lines=8> */
.L_x_1256:
        /* <DEDUP_REMOVED lines=9> */
.L_x_2772:


//--------------------- .text._ZN5flash44flash_bwd_dq_dk_dv_loop_seqk_parallel_kernelI23Flash_bwd_kernel_traitsILi64ELi64ELi128ELi8ELi2ELi4ELi4ELb1ELb0EN7cutlass6half_tE19Flash_kernel_traitsILi64ELi64ELi128ELi8ES3_EELb0ELb0ELb1ELb0ELb0ELb0ELb1EEEvNS_16Flash_bwd_paramsE --------------------------
	.section	.text._ZN5flash44flash_bwd_dq_dk_dv_loop_seqk_parallel_kernelI23Flash_bwd_kernel_traitsILi64ELi64ELi128ELi8ELi2ELi4ELi4ELb1ELb0EN7cutlass6half_tE19Flash_kernel_traitsILi64ELi64ELi128ELi8ES3_EELb0ELb0ELb1ELb0ELb0ELb0ELb1EEEvNS_16Flash_bwd_paramsE,"ax",@progbits
	.align	128
        .global         _ZN5flash44flash_bwd_dq_dk_dv_loop_seqk_parallel_kernelI23Flash_bwd_kernel_traitsILi64ELi64ELi128ELi8ELi2ELi4ELi4ELb1ELb0EN7cutlass6half_tE19Flash_kernel_traitsILi64ELi64ELi128ELi8ES3_EELb0ELb0ELb1ELb0ELb0ELb0ELb1EEEvNS_16Flash_bwd_paramsE
        .type           _ZN5flash44flash_bwd_dq_dk_dv_loop_seqk_parallel_kernelI23Flash_bwd_kernel_traitsILi64ELi64ELi128ELi8ELi2ELi4ELi4ELb1ELb0EN7cutlass6half_tE19Flash_kernel_traitsILi64ELi64ELi128ELi8ES3_EELb0ELb0ELb1ELb0ELb0ELb0ELb1EEEvNS_16Flash_bwd_paramsE,@function
        .size           _ZN5flash44flash_bwd_dq_dk_dv_loop_seqk_parallel_kernelI23Flash_bwd_kernel_traitsILi64ELi64ELi128ELi8ELi2ELi4ELi4ELb1ELb0EN7cutlass6half_tE19Flash_kernel_traitsILi64ELi64ELi128ELi8ES3_EELb0ELb0ELb1ELb0ELb0ELb0ELb1EEEvNS_16Flash_bwd_paramsE,(.L_x_2773 - _ZN5flash44flash_bwd_dq_dk_dv_loop_seqk_parallel_kernelI23Flash_bwd_kernel_traitsILi64ELi64ELi128ELi8ELi2ELi4ELi4ELb1ELb0EN7cutlass6half_tE19Flash_kernel_traitsILi64ELi64ELi128ELi8ES3_EELb0ELb0ELb1ELb0ELb0ELb0ELb1EEEvNS_16Flash_bwd_paramsE)
        .other          _ZN5flash44flash_bwd_dq_dk_dv_loop_seqk_parallel_kernelI23Flash_bwd_kernel_traitsILi64ELi64ELi128ELi8ELi2ELi4ELi4ELb1ELb0EN7cutlass6half_tE19Flash_kernel_traitsILi64ELi64ELi128ELi8ES3_EELb0ELb0ELb1ELb0ELb0ELb0ELb1EEEvNS_16Flash_bwd_paramsE,@"STO_CUDA_ENTRY STV_DEFAULT"
_ZN5flash44flash_bwd_dq_dk_dv_loop_seqk_parallel_kernelI23Flash_bwd_kernel_traitsILi64ELi64ELi128ELi8ELi2ELi4ELi4ELb1ELb0EN7cutlass6half_tE19Flash_kernel_traitsILi64ELi64ELi128ELi8ES3_EELb0ELb0ELb1ELb0ELb0ELb0ELb1EEEvNS_16Flash_bwd_paramsE:
.text._ZN5flash44flash_bwd_dq_dk_dv_loop_seqk_parallel_kernelI23Flash_bwd_kernel_traitsILi64ELi64ELi128ELi8ELi2ELi4ELi4ELb1ELb0EN7cutlass6half_tE19Flash_kernel_traitsILi64ELi64ELi128ELi8ES3_EELb0ELb0ELb1ELb0ELb0ELb0ELb1EEEvNS_16Flash_bwd_paramsE:
        /* <DEDUP_REMOVED lines=17> */
[----:B------:R-:W1:Y:S01]  /*0110*/  LDCU.64 UR24, c[0x0][0x358] ;  /* 0x00006b00ff1877ac */ /* 0x000e620008000a00 */
[----:B------:R-:W1:Y:S06]  /*0120*/  LDCU.64 UR10, c[0x0][0x460] ;  /* 0x00008c00ff0a77ac */ /* 0x000e6c0008000a00 */
[----:B------:R-:W5:Y:S01]  /*0130*/  S2UR UR22, SR_CgaCtaId ;  /* 0x00000000001679c3 */ /* 0x000f620000008800 */
[----:B------:R-:W3:Y:S01]  /*0140*/  LDCU.64 UR8, c[0x0][0x470] ;  /* 0x00008e00ff0877ac */ /* 0x000ee20008000a00 */
[----:B------:R-:W-:-:S06]  /*0150*/  UMOV UR26, URZ ;  /* 0x000000ff001a7c82 */ /* 0x000fcc0008000000 */
[----:B------:R-:W3:Y:S01]  /*0160*/  S2UR UR23, SR_CTAID.X ;  /* 0x00000000001779c3 */ /* 0x000ee20000002500 */
[----:B--2---:R-:W-:-:S04]  /*0170*/  ULEA UR6, UR6, UR7, 0x18 ;  /* 0x0000000706067291 */ /* 0x004fc8000f8ec0ff */
[----:B------:R-:W-:Y:S01]  /*0180*/  UIADD3 UR7, UPT, UPT, UR6, 0xe000, URZ ;  /* 0x0000e00006077890 */ /* 0x000fe2000fffe0ff */
[--C-:B-1----:R-:W-:Y:S01]  /*0190*/  SHF.R.U32.HI R5, RZ, 0x1, R175.reuse ;  /* 0x00000001ff057819 */ /* 0x102fe200000116af */
[C---:B------:R-:W-:Y:S01]  /*01a0*/  IMAD.SHL.U32 R3, R175.reuse, 0x10, RZ ;  /* 0x00000010af037824 */ /* 0x040fe200078e00ff */
[--C-:B------:R-:W-:Y:S01]  /*01b0*/  SHF.R.U32.HI R0, RZ, 0x2, R175.reuse ;  /* 0x00000002ff007819 */ /* 0x100fe200000116af */
[----:B------:R-:W-:Y:S01]  /*01c0*/  IMAD.SHL.U32 R174, R175, 0x20, RZ ;  /* 0x00000020afae7824 */ /* 0x000fe200078e00ff */
[----:B------:R-:W-:Y:S01]  /*01d0*/  LOP3.LUT R179, R5, 0x10, RZ, 0xc0, !PT ;  /* 0x0000001005b37812 */ /* 0x000fe200078ec0ff */
[----:B------:R-:W-:Y:S01]  /*01e0*/  IMAD.SHL.U32 R118, R175, 0x8, RZ ;  /* 0x00000008af767824 */ /* 0x000fe200078e00ff */
[----:B------:R-:W-:Y:S01]  /*01f0*/  LOP3.LUT R3, R3, 0x1c0, RZ, 0xc0, !PT ;  /* 0x000001c003037812 */ /* 0x000fe200078ec0ff */
[C---:B------:R-:W-:Y:S01]  /*0200*/  IMAD.SHL.U32 R4, R175.reuse, 0x2, RZ ;  /* 0x00000002af047824 */ /* 0x040fe200078e00ff */
[----:B------:R-:W-:Y:S01]  /*0210*/  LOP3.LUT R2, R174, 0x7400, RZ, 0xc0, !PT ;  /* 0x00007400ae027812 */ /* 0x000fe200078ec0ff */
[----:B------:R-:W-:Y:S01]  /*0220*/  IMAD.SHL.U32 R6, R175, 0x40, RZ ;  /* 0x00000040af067824 */ /* 0x000fe200078e00ff */
[----:B------:R-:W-:Y:S01]  /*0230*/  LOP3.LUT R179, R179, 0x7, R0, 0xf8, !PT ;  /* 0x00000007b3b37812 */ /* 0x000fe200078ef800 */
[----:B------:R-:W1:Y:S01]  /*0240*/  S2UR UR21, SR_CTAID.Y ;  /* 0x00000000001579c3 */ /* 0x000e620000002600 */
[----:B------:R-:W-:Y:S01]  /*0250*/  LOP3.LUT R118, R118, 0x38, RZ, 0xc0, !PT ;  /* 0x0000003876767812 */ /* 0x000fe200078ec0ff */
[----:B------:R-:W-:Y:S01]  /*0260*/  UIADD3 UR6, UPT, UPT, UR6, 0xa000, URZ ;  /* 0x0000a00006067890 */ /* 0x000fe2000fffe0ff */
[----:B------:R-:W-:Y:S01]  /*0270*/  LOP3.LUT R0, R5, 0x30, RZ, 0xc0, !PT ;  /* 0x0000003005007812 */ /* 0x000fe200078ec0ff */
[----:B----4-:R-:W-:Y:S01]  /*0280*/  ULEA UR4, UR4, UR5, 0x18 ;  /* 0x0000000504047291 */ /* 0x010fe2000f8ec0ff */
[--C-:B------:R-:W-:Y:S01]  /*0290*/  LOP3.LUT R3, R3, 0x38, R4.reuse, 0xf8, !PT ;  /* 0x0000003803037812 */ /* 0x100fe200078ef804 */
[----:B-----5:R-:W-:Y:S01]  /*02a0*/  ULEA UR22, UR22, UR14, 0x18 ;  /* 0x0000000e16167291 */ /* 0x020fe2000f8ec0ff */
[----:B------:R-:W-:Y:S01]  /*02b0*/  LOP3.LUT R2, R2, 0x6, R4, 0xf8, !PT ;  /* 0x0000000602027812 */ /* 0x000fe200078ef804 */
[----:B------:R-:W2:Y:S01]  /*02c0*/  S2UR UR20, SR_CTAID.Z ;  /* 0x00000000001479c3 */ /* 0x000ea20000002700 */
[----:B------:R-:W-:Y:S01]  /*02d0*/  LOP3.LUT R4, R118, 0x1c0, R6, 0xf8, !PT ;  /* 0x000001c076047812 */ /* 0x000fe200078ef806 */
[----:B------:R-:W-:Y:S01]  /*02e0*/  UMOV UR5, URZ ;  /* 0x000000ff00057c82 */ /* 0x000fe20008000000 */
[----:B------:R-:W-:-:S02]  /*02f0*/  LOP3.LUT R0, R0, 0x8, R175, 0xf8, !PT ;  /* 0x0000000800007812 */ /* 0x000fc400078ef8af */
[----:B------:R-:W-:Y:S02]  /*0300*/  LOP3.LUT P0, RZ, R175, 0x8, RZ, 0xc0, !PT ;  /* 0x00000008afff7812 */ /* 0x000fe4000780c0ff */
[----:B------:R-:W-:Y:S02]  /*0310*/  LOP3.LUT R3, R3, 0x20, R5, 0x78, !PT ;  /* 0x0000002003037812 */ /* 0x000fe400078e7805 */
[C---:B------:R-:W-:Y:S02]  /*0320*/  LOP3.LUT R175, R4.reuse, 0x8, R175, 0x78, !PT ;  /* 0x0000000804af7812 */ /* 0x040fe400078e78af */
[----:B------:R-:W-:Y:S02]  /*0330*/  LOP3.LUT R176, R4, 0x8, R5, 0x78, !PT ;  /* 0x0000000804b07812 */ /* 0x000fe400078e7805 */
[----:B------:R-:W-:Y:S02]  /*0340*/  LOP3.LUT R0, R0, 0x1c0, R6, 0xf8, !PT ;  /* 0x000001c000007812 */ /* 0x000fe400078ef806 */
[----:B------:R-:W-:Y:S01]  /*0350*/  LOP3.LUT R4, R6, 0x200, RZ, 0xc0, !PT ;  /* 0x0000020006047812 */ /* 0x000fe200078ec0ff */
[----:B---3--:R-:W-:Y:S01]  /*0360*/  IMAD.U32 R6, RZ, RZ, UR12 ;  /* 0x0000000cff067e24 */ /* 0x008fe2000f8e00ff */
[----:B------:R-:W-:-:S02]  /*0370*/  LOP3.LUT R2, R2, R3, RZ, 0xfc, !PT ;  /* 0x0000000302027212 */ /* 0x000fc400078efcff */
[--C-:B------:R-:W-:Y:S02]  /*0380*/  LOP3.LUT R4, R4, 0xc00, R174.reuse, 0xf8, !PT ;  /* 0x00000c0004047812 */ /* 0x100fe400078ef8ae */
[----:B------:R-:W-:Y:S02]  /*0390*/  LOP3.LUT R0, R0, R118, RZ, 0x3c, !PT ;  /* 0x0000007600007212 */ /* 0x000fe400078e3cff */
[----:B------:R-:W-:Y:S02]  /*03a0*/  LEA R180, R2, UR7, 0x1 ;  /* 0x0000000702b47c11 */ /* 0x000fe4000f8e08ff */
[--C-:B------:R-:W-:Y:S02]  /*03b0*/  LOP3.LUT R175, R175, 0x7a00, R174.reuse, 0xf8, !PT ;  /* 0x00007a00afaf7812 */ /* 0x100fe400078ef8ae */
[----:B------:R-:W-:Y:S01]  /*03c0*/  LOP3.LUT R176, R4, R176, RZ, 0xfc, !PT ;  /* 0x000000b004b07212 */ /* 0x000fe200078efcff */
[----:B------:R-:W-:Y:S01]  /*03d0*/  VIADD R178, R180, 0x20 ;  /* 0x00000020b4b27836 */ /* 0x000fe20000000000 */
[----:B------:R-:W-:Y:S01]  /*03e0*/  LOP3.LUT R174, R0, 0x200, R174, 0xf8, !PT ;  /* 0x0000020000ae7812 */ /* 0x000fe200078ef8ae */
[----:B------:R-:W-:Y:S01]  /*03f0*/  @P0 VIADD R178, R180, 0xffffffe0 ;  /* 0xffffffe0b4b20836 */ /* 0x000fe20000000000 */
[----:B------:R-:W-:-:S02]  /*0400*/  LEA R176, R176, UR6, 0x1 ;  /* 0x00000006b0b07c11 */ /* 0x000fc4000f8e08ff */
[----:B------:R-:W-:Y:S02]  /*0410*/  LEA R175, R175, UR6, 0x1 ;  /* 0x00000006afaf7c11 */ /* 0x000fe4000f8e08ff */
[----:B-12---:R-:W-:-:S07]  /*0420*/  LEA R174, R174, UR7, 0x1 ;  /* 0x00000007aeae7c11 */ /* 0x006fce000f8e08ff */
.L_x_1338:
[----:B------:R-:W1:Y:S01]  /*0430*/  LDC.64 R2, c[0x0][0x478] ;  /* 0x00011e00ff027b82 */ /* 0x000e620000000a00 */
[----:B------:R-:W2:Y:S01]  /*0440*/  S2R R19, SR_CTAID.Y ;  /* 0x0000000000137919 */ /* 0x000ea20000002600 */
[----:B------:R-:W-:Y:S01]  /*0450*/  ISETP.NE.U32.AND P1, PT, RZ, UR8, PT ;  /* 0x00000008ff007c0c */ /* 0x000fe2000bf25070 */
[----:B------:R-:W-:Y:S01]  /*0460*/  IMAD.MOV.U32 R201, RZ, RZ, RZ ;  /* 0x000000ffffc97224 */ /* 0x000fe200078e00ff */
[----:B------:R-:W-:Y:S02]  /*0470*/  ISETP.NE.U32.AND P4, PT, RZ, UR10, PT ;  /* 0x0000000aff007c0c */ /* 0x000fe4000bf85070 */
[----:B------:R-:W-:Y:S02]  /*0480*/  ISETP.NE.AND.EX P1, PT, RZ, UR9, PT, P1 ;  /* 0x00000009ff007c0c */ /* 0x000fe4000bf25310 */
[----:B------:R-:W3:Y:S01]  /*0490*/  LDC.64 R12, c[0x0][0x460] ;  /* 0x00011800ff0c7b82 */ /* 0x000ee20000000a00 */
[----:B------:R-:W-:-:S07]  /*04a0*/  ISETP.NE.AND.EX P4, PT, RZ, UR11, PT, P4 ;  /* 0x0000000bff007c0c */ /* 0x000fce000bf85340 */
[----:B------:R-:W4:Y:S01]  /*04b0*/  LDC.U8 R9, c[0x0][0x532] ;  /* 0x00014c80ff097b82 */ /* 0x000f220000000000 */
[----:B-1----:R-:W-:-:S07]  /*04c0*/  ISETP.NE.U32.AND P3, PT, R2, RZ, PT ;  /* 0x000000ff0200720c */ /* 0x002fce0003f65070 */
[----:B------:R-:W1:Y:S01]  /*04d0*/  LDC.64 R4, c[0x0][0x468] ;  /* 0x00011a00ff047b82 */ /* 0x000e620000000a00 */
[----:B------:R-:W-:Y:S01]  /*04e0*/  ISETP.NE.AND.EX P3, PT, R3, RZ, PT, P3 ;  /* 0x000000ff0300720c */ /* 0x000fe20003f65330 */
[----:B--2---:R-:W-:Y:S01]  /*04f0*/  IMAD.SHL.U32 R10, R19, 0x4, RZ ;  /* 0x00000004130a7824 */ /* 0x004fe200078e00ff */
[----:B------:R-:W-:-:S04]  /*0500*/  SHF.R.U32.HI R8, RZ, 0x1e, R19 ;  /* 0x0000001eff087819 */ /* 0x000fc80000011613 */
[----:B------:R-:W-:-:S07]  /*0510*/  @P1 IADD3 R14, P0, PT, R10, UR8, RZ ;  /* 0x000000080a0e1c10 */ /* 0x000fce000ff1e0ff */
[----:B------:R-:W-:Y:S02]  /*0520*/  @P3 IADD3 R2, P2, PT, R10, R2, RZ ;  /* 0x000000020a023210 */ /* 0x000fe40007f5e0ff */
[----:B------:R-:W-:-:S03]  /*0530*/  @P1 IADD3.X R15, PT, PT, R8, UR9, RZ, P0, !PT ;  /* 0x00000009080f1c10 */ /* 0x000fc600087fe4ff */
[----:B------:R-:W-:Y:S01]  /*0540*/  @P3 IMAD.X R3, R8, 0x1, R3, P2 ;  /* 0x0000000108033824 */ /* 0x000fe200010e0603 */
[----:B------:R-:W-:Y:S01]  /*0550*/  ISETP.NE.U32.AND P2, PT, RZ, UR10, PT ;  /* 0x0000000aff007c0c */ /* 0x000fe2000bf45070 */
[----:B------:R-:W-:Y:S01]  /*0560*/  IMAD.MOV.U32 R0, RZ, RZ, -0x1 ;  /* 0xffffffffff007424 */ /* 0x000fe200078e00ff */
[----:B------:R-:W2:Y:S02]  /*0570*/  @P1 LDG.E R201, desc[UR24][R14.64] ;  /* 0x000000180ec91981 */ /* 0x000ea4000c1e1900 */
[----:B------:R-:W-:Y:S01]  /*0580*/  ISETP.NE.AND.EX P0, PT, RZ, UR11, PT, P2 ;  /* 0x0000000bff007c0c */ /* 0x000fe2000bf05320 */
[----:B---3--:R-:W-:Y:S01]  /*0590*/  IMAD.WIDE.U32 R12, R19, 0x4, R12 ;  /* 0x00000004130c7825 */ /* 0x008fe200078e000c */
[----:B------:R-:W2:Y:S04]  /*05a0*/  @P3 LDG.E R200, desc[UR24][R2.64] ;  /* 0x0000001802c83981 */ /* 0x000ea8000c1e1900 */
[----:B-----5:R3:W5:Y:S07]  /*05b0*/  @P4 LDG.E R7, desc[UR24][R12.64+0x4] ;  /* 0x000004180c074981 */ /* 0x02076e000c1e1900 */
[----:B------:R3:W5:Y:S01]  /*05c0*/  @P0 LDG.E R0, desc[UR24][R12.64] ;  /* 0x000000180c000981 */ /* 0x000762000c1e1900 */
[----:B----4-:R-:W-:-:S02]  /*05d0*/  ISETP.NE.AND P5, PT, R9, RZ, PT ;  /* 0x000000ff0900720c */ /* 0x010fc40003fa5270 */
[----:B-1----:R-:W-:-:S04]  /*05e0*/  ISETP.EQ.U32.AND P2, PT, R4, RZ, PT ;  /* 0x000000ff0400720c */ /* 0x002fc80003f42070 */
[----:B------:R-:W-:Y:S02]  /*05f0*/  ISETP.EQ.OR.EX P2, PT, R5, RZ, !P5, P2 ;  /* 0x000000ff0500720c */ /* 0x000fe40006f42720 */
[----:B------:R-:W-:Y:S01]  /*0600*/  IADD3 R10, P1, PT, R10, R4, RZ ;  /* 0x000000040a0a7210 */ /* 0x000fe20007f3e0ff */
[----:B------:R-:W1:Y:S01]  /*0610*/  @!P3 LDC.64 R2, c[0x0][0x488] ;  /* 0x00012200ff02bb82 */ /* 0x000e620000000a00 */
[----:B------:R-:W-:-:S03]  /*0620*/  IMAD.MOV.U32 R203, RZ, RZ, -0x1 ;  /* 0xffffffffffcb7424 */ /* 0x000fc600078e00ff */
[----:B------:R-:W-:-:S04]  /*0630*/  IMAD.X R11, R8, 0x1, R5, P1 ;  /* 0x00000001080b7824 */ /* 0x000fc800008e0605 */
[----:B------:R-:W4:Y:S02]  /*0640*/  @!P3 LDC R8, c[0x0][0x43c] ;  /* 0x00010f00ff08bb82 */ /* 0x000f240000000800 */
[----:B------:R3:W5:Y:S01]  /*0650*/  @!P2 LDG.E R203, desc[UR24][R10.64] ;  /* 0x000000180acba981 */ /* 0x000762000c1e1900 */
[----:B------:R-:W-:-:S05]  /*0660*/  ISETP.NE.U32.AND P2, PT, R4, RZ, PT ;  /* 0x000000ff0400720c */ /* 0x000fca0003f45070 */
[----:B------:R-:W2:Y:S01]  /*0670*/  @!P4 LDC R202, c[0x0][0x434] ;  /* 0x00010d00ffcacb82 */ /* 0x000ea20000000800 */
[----:B------:R-:W-:Y:S02]  /*0680*/  ISETP.NE.AND.EX P2, PT, R5, RZ, PT, P2 ;  /* 0x000000ff0500720c */ /* 0x000fe40003f45320 */
[----:B-1----:R-:W-:-:S04]  /*0690*/  @!P3 ISETP.NE.U32.AND P1, PT, R2, RZ, PT ;  /* 0x000000ff0200b20c */ /* 0x002fc80003f25070 */
[----:B------:R-:W-:-:S04]  /*06a0*/  @!P3 ISETP.NE.AND.EX P1, PT, R3, RZ, PT, P1 ;  /* 0x000000ff0300b20c */ /* 0x000fc80003f25310 */
[----:B----4-:R-:W-:Y:S01]  /*06b0*/  @!P3 SEL R8, R8, RZ, P1 ;  /* 0x000000ff0808b207 */ /* 0x010fe20000800000 */
[----:B--2---:R-:W-:Y:S02]  /*06c0*/  @P3 IMAD.IADD R200, R200, 0x1, -R201 ;  /* 0x00000001c8c83824 */ /* 0x004fe400078e0ac9 */
[----:B---3--:R-:W-:Y:S06]  /*06d0*/  @!P2 BRA `(.L_x_1257) ;  /* 0x00000000000ca947 */ /* 0x008fec0003800000 */
[----:B------:R-:W2:Y:S02]  /*06e0*/  @P5 LDG.E R6, desc[UR24][R10.64+0x4] ;  /* 0x000004180a065981 */ /* 0x000ea4000c1e1900 */
[----:B--2--5:R-:W-:-:S06]  /*06f0*/  @P5 IADD3 R6, PT, PT, R6, -R203, RZ ;  /* 0x800000cb06065210 */ /* 0x024fcc0007ffe0ff */
[----:B------:R1:W5:Y:S02]  /*0700*/  @!P5 LDG.E R6, desc[UR24][R10.64] ;  /* 0x000000180a06d981 */ /* 0x000364000c1e1900 */
.L_x_1257:
[----:B-1----:R-:W-:Y:S01]  /*0710*/  IMAD.SHL.U32 R11, R181, 0x80, RZ ;  /* 0x00000080b50b7824 */ /* 0x002fe200078e00ff */
[----:B-----5:R-:W-:Y:S01]  /*0720*/  @!P3 IADD3 R200, PT, PT, R8, R6, -R201 ;  /* 0x0000000608c8b210 */ /* 0x020fe20007ffe8c9 */
[----:B------:R-:W-:-:S03]  /*0730*/  @P4 IMAD.IADD R202, R7, 0x1, -R0 ;  /* 0x0000000107ca4824 */ /* 0x000fc600078e0a00 */
[----:B------:R-:W-:-:S13]  /*0740*/  ISETP.GT.AND P1, PT, R200, R11, PT ;  /* 0x0000000bc800720c */ /* 0x000fda0003f24270 */
[----:B------:R-:W-:Y:S05]  /*0750*/  @!P1 BRA `(.L_x_1258) ;  /* 0x0000007c00fc9947 */ /* 0x000fea0003800000 */
[----:B------:R-:W1:Y:S01]  /*0760*/  LDC R5, c[0x0][0x504] ;  /* 0x00014100ff057b82 */ /* 0x000e620000000800 */
[----:B------:R-:W-:Y:S01]  /*0770*/  ISETP.NE.AND P3, PT, R0, -0x1, PT ;  /* 0xffffffff0000780c */ /* 0x000fe20003f65270 */
[----:B------:R-:W-:Y:S01]  /*0780*/  IMAD.IADD R182, R11, 0x1, R202 ;  /* 0x000000010bb67824 */ /* 0x000fe200078e02ca */
[----:B------:R-:W-:Y:S01]  /*0790*/  ISETP.NE.AND P5, PT, R203, -0x1, PT ;  /* 0xffffffffcb00780c */ /* 0x000fe20003fa5270 */
[----:B------:R-:W-:Y:S02]  /*07a0*/  VIADD R6, R202, 0x3f ;  /* 0x0000003fca067836 */ /* 0x000fe40000000000 */
[----:B------:R-:W-:-:S03]  /*07b0*/  VIADD R182, R182, 0x80 ;  /* 0x00000080b6b67836 */ /* 0x000fc60000000000 */
[----:B------:R-:W-:-:S04]  /*07c0*/  SHF.R.S32.HI R4, RZ, 0x1f, R6 ;  /* 0x0000001fff047819 */ /* 0x000fc80000011406 */
[----:B------:R-:W-:Y:S01]  /*07d0*/  LEA.HI R4, R4, R6, RZ, 0x6 ;  /* 0x0000000604047211 */ /* 0x000fe200078f30ff */
[----:B------:R-:W2:Y:S03]  /*07e0*/  @!P3 LDC.64 R22, c[0x0][0x398] ;  /* 0x0000e600ff16bb82 */ /* 0x000ea60000000a00 */
[----:B------:R-:W-:-:S05]  /*07f0*/  SHF.R.S32.HI R4, RZ, 0x6, R4 ;  /* 0x00000006ff047819 */ /* 0x000fca0000011404 */
[----:B------:R-:W3:Y:S01]  /*0800*/  @P3 LDC.64 R2, c[0x0][0x3b0] ;  /* 0x0000ec00ff023b82 */ /* 0x000ee20000000a00 */
[----:B-1----:R-:W-:-:S05]  /*0810*/  IADD3 R5, PT, PT, R182, R5, -R200 ;  /* 0x00000005b6057210 */ /* 0x002fca0007ffe8c8 */
[----:B------:R-:W-:-:S05]  /*0820*/  VIADD R5, R5, 0x3f ;  /* 0x0000003f05057836 */ /* 0x000fca0000000000 */
[----:B------:R-:W-:-:S04]  /*0830*/  SHF.R.S32.HI R21, RZ, 0x1f, R5 ;  /* 0x0000001fff157819 */ /* 0x000fc80000011405 */
[----:B------:R-:W-:Y:S01]  /*0840*/  LEA.HI R21, R21, R5, RZ, 0x6 ;  /* 0x0000000515157211 */ /* 0x000fe200078f30ff */
[----:B--2---:R-:W-:-:S03]  /*0850*/  @!P3 IMAD.WIDE.U32 R26, R19, R22, RZ ;  /* 0x00000016131ab225 */ /* 0x004fc600078e00ff */
[----:B------:R-:W-:Y:S01]  /*0860*/  SHF.R.S32.HI R21, RZ, 0x6, R21 ;  /* 0x00000006ff157819 */ /* 0x000fe20000011415 */
[----:B------:R-:W-:-:S03]  /*0870*/  @!P3 IMAD R23, R19, R23, R27 ;  /* 0x000000171317b224 */ /* 0x000fc600078e021b */
[----:B------:R-:W-:Y:S01]  /*0880*/  VIMNMX R21, PT, PT, R4, R21, PT ;  /* 0x0000001504157248 */ /* 0x000fe20003fe0100 */
[----:B---3--:R-:W-:-:S03]  /*0890*/  @P3 IMAD.WIDE.U32 R4, R0, R2, RZ ;  /* 0x0000000200043225 */ /* 0x008fc600078e00ff */
        /* <DEDUP_REMOVED lines=17> */
.L_x_1259:
[----:B------:R-:W1:Y:S01]  /*09b0*/  LDCU.64 UR16, c[0x0][0x3b8] ;  /* 0x00007700ff1077ac */ /* 0x000e620008000a00 */
[----:B------:R-:W-:-:S05]  /*09c0*/  IADD3 R2, PT, PT, R201, R203, RZ ;  /* 0x000000cbc9027210 */ /* 0x000fca0007ffe0ff */
[C---:B-1----:R-:W-:Y:S02]  /*09d0*/  IMAD R12, R2.reuse, UR17, RZ ;  /* 0x00000011020c7c24 */ /* 0x042fe4000f8e02ff */
[----:B------:R-:W-:-:S05]  /*09e0*/  IMAD.WIDE.U32 R2, R2, UR16, RZ ;  /* 0x0000001002027c25 */ /* 0x000fca000f8e00ff */
[----:B------:R-:W-:Y:S02]  /*09f0*/  IADD3 R12, PT, PT, R3, R12, RZ ;  /* 0x0000000c030c7210 */ /* 0x000fe40007ffe0ff */
[----:B------:R-:W-:-:S07]  /*0a00*/  MOV R13, R2 ;  /* 0x00000002000d7202 */ /* 0x000fce0000000f00 */
.L_x_1260:
        /* <DEDUP_REMOVED lines=41> */
.L_x_1261:
[----:B------:R-:W1:Y:S01]  /*0ca0*/  LDCU.64 UR14, c[0x0][0x3c0] ;  /* 0x00007800ff0e77ac */ /* 0x000e620008000a00 */
[----:B------:R-:W-:-:S05]  /*0cb0*/  IADD3 R2, PT, PT, R201, R203, RZ ;  /* 0x000000cbc9027210 */ /* 0x000fca0007ffe0ff */
[C---:B-1----:R-:W-:Y:S02]  /*0cc0*/  IMAD R16, R2.reuse, UR15, RZ ;  /* 0x0000000f02107c24 */ /* 0x042fe4000f8e02ff */
[----:B------:R-:W-:-:S05]  /*0cd0*/  IMAD.WIDE.U32 R2, R2, UR14, RZ ;  /* 0x0000000e02027c25 */ /* 0x000fca000f8e00ff */
[----:B------:R-:W-:Y:S02]  /*0ce0*/  IADD3 R16, PT, PT, R3, R16, RZ ;  /* 0x0000001003107210 */ /* 0x000fe40007ffe0ff */
[----:B------:R-:W-:-:S07]  /*0cf0*/  MOV R17, R2 ;  /* 0x0000000200117202 */ /* 0x000fce0000000f00 */
.L_x_1262:
        /* <DEDUP_REMOVED lines=28> */
.L_x_1263:
[-C--:B------:R-:W-:Y:S02]  /*0ec0*/  IMAD R15, R31, R0.reuse, RZ ;  /* 0x000000001f0f7224 */ /* 0x080fe400078e02ff */
[----:B------:R-:W-:-:S05]  /*0ed0*/  IMAD.WIDE.U32 R2, R30, R0, RZ ;  /* 0x000000001e027225 */ /* 0x000fca00078e00ff */
[----:B------:R-:W-:Y:S02]  /*0ee0*/  IADD3 R15, PT, PT, R3, R15, RZ ;  /* 0x0000000f030f7210 */ /* 0x000fe40007ffe0ff */
[----:B------:R-:W-:-:S07]  /*0ef0*/  MOV R29, R2 ;  /* 0x00000002001d7202 */ /* 0x000fce0000000f00 */
.L_x_1264:
[----:B------:R-:W1:Y:S01]  /*0f00*/  LDCU.U8 UR6, c[0x0][0x548] ;  /* 0x0000a900ff0677ac */ /* 0x000e620008000000 */
[----:B------:R-:W-:Y:S01]  /*0f10*/  SHF.L.U32 R7, R19, 0x7, RZ ;  /* 0x0000000713077819 */ /* 0x000fe200000006ff */
[----:B------:R-:W2:Y:S03]  /*0f20*/  LDCU.U8 UR7, c[0x0][0x5f0] ;  /* 0x0000be00ff0777ac */ /* 0x000ea60008000000 */
[----:B------:R-:W-:-:S04]  /*0f30*/  SEL R3, R7, RZ, P0 ;  /* 0x000000ff07037207 */ /* 0x000fc80000000000 */
[----:B------:R-:W-:-:S04]  /*0f40*/  IADD3 R3, P0, PT, R25, R3, RZ ;  /* 0x0000000319037210 */ /* 0x000fc80007f1e0ff */
[----:B------:R-:W-:Y:S01]  /*0f50*/  IADD3.X R2, PT, PT, RZ, R24, RZ, P0, !PT ;  /* 0x00000018ff027210 */ /* 0x000fe200007fe4ff */
[----:B------:R-:W-:Y:S01]  /*0f60*/  IMAD.WIDE.U32 R4, R3, R30, RZ ;  /* 0x0000001e03047225 */ /* 0x000fe200078e00ff */
[----:B-1----:R-:W-:-:S03]  /*0f70*/  UISETP.NE.AND UP0, UPT, UR6, URZ, UPT ;  /* 0x000000ff0600728c */ /* 0x002fc6000bf05270 */
[----:B------:R-:W-:Y:S02]  /*0f80*/  IMAD R2, R2, R30, RZ ;  /* 0x0000001e02027224 */ /* 0x000fe400078e02ff */
[----:B------:R-:W-:Y:S02]  /*0f90*/  IMAD R30, R18, UR12, RZ ;  /* 0x0000000c121e7c24 */ /* 0x000fe4000f8e02ff */
        /* <DEDUP_REMOVED lines=10> */
.L_x_1265:
[----:B------:R-:W1:Y:S01]  /*1040*/  LDC R22, c[0x0][0x434] ;  /* 0x00010d00ff167b82 */ /* 0x000e620000000800 */
[----:B------:R-:W-:-:S04]  /*1050*/  IMAD R2, R19, R192, R18 ;  /* 0x000000c013027224 */ /* 0x000fc800078e0212 */
[----:B-1----:R-:W-:-:S03]  /*1060*/  IMAD R22, R2, R22, RZ ;  /* 0x0000001602167224 */ /* 0x002fc600078e02ff */
.L_x_1266:
        /* <DEDUP_REMOVED lines=12> */
.L_x_1267:
[----:B------:R-:W1:Y:S01]  /*1130*/  LDC R27, c[0x0][0x444] ;  /* 0x00011100ff1b7b82 */ /* 0x000e620000000800 */
[----:B------:R-:W-:-:S04]  /*1140*/  IMAD R0, R19, R192, R18 ;  /* 0x000000c013007224 */ /* 0x000fc800078e0212 */
[----:B-1----:R-:W-:-:S07]  /*1150*/  IMAD R27, R0, R27, RZ ;  /* 0x0000001b001b7224 */ /* 0x002fce00078e02ff */
.L_x_1268:
[----:B------:R-:W1:Y:S01]  /*1160*/  S2R R0, SR_TID.X ;  /* 0x0000000000007919 */ /* 0x000e620000002100 */
[----:B------:R-:W2:Y:S01]  /*1170*/  LDC.64 R6, c[0x0][0x5f8] ;  /* 0x00017e00ff067b82 */ /* 0x000ea20000000a00 */
[----:B------:R-:W-:Y:S01]  /*1180*/  IMAD R192, R192, UR12, RZ ;  /* 0x0000000cc0c07c24 */ /* 0x000fe2000f8e02ff */
[----:B------:R-:W-:Y:S01]  /*1190*/  ISETP.NE.AND P4, PT, RZ, UR7, PT ;  /* 0x00000007ff007c0c */ /* 0x000fe2000bf85270 */
[----:B------:R-:W3:Y:S01]  /*11a0*/  LDCU.64 UR6, c[0x0][0x570] ;  /* 0x0000ae00ff0677ac */ /* 0x000ee20008000a00 */
[----:B------:R-:W-:Y:S01]  /*11b0*/  IADD3 R29, P1, P0, R4, R29, R30 ;  /* 0x0000001d041d7210 */ /* 0x000fe2000783e01e */
[----:B------:R-:W-:Y:S01]  /*11c0*/  IMAD R22, R20, 0x40, R22 ;  /* 0x0000004014167824 */ /* 0x000fe200078e0216 */
[----:B------:R-:W-:Y:S01]  /*11d0*/  SHF.R.S32.HI R30, RZ, 0x1f, R30 ;  /* 0x0000001fff1e7819 */ /* 0x000fe2000001141e */
[----:B------:R-:W4:Y:S01]  /*11e0*/  LDCU.64 UR18, c[0x0][0x3c8] ;  /* 0x00007900ff1277ac */ /* 0x000f220008000a00 */
[----:B------:R-:W5:Y:S01]  /*11f0*/  LDC.64 R4, c[0x0][0x3b0] ;  /* 0x0000ec00ff047b82 */ /* 0x000f620000000a00 */
[----:B------:R-:W-:Y:S01]  /*1200*/  BSSY.RECONVERGENT B1, `(.L_x_1258) ;  /* 0x0000754000017945 */ /* 0x000fe20003800200 */
[----:B------:R-:W-:Y:S01]  /*1210*/  IADD3.X R14, PT, PT, R14, R15, R30, P1, P0 ;  /* 0x0000000f0e0e7210 */ /* 0x000fe20000fe041e */
[----:B------:R-:W-:Y:S01]  /*1220*/  IMAD.MOV.U32 R15, RZ, RZ, RZ ;  /* 0x000000ffff0f7224 */ /* 0x000fe200078e00ff */
[----:B------:R-:W4:Y:S04]  /*1230*/  LDCU.64 UR12, c[0x0][0x380] ;  /* 0x00007000ff0c77ac */ /* 0x000f280008000a00 */
[----:B------:R-:W4:Y:S01]  /*1240*/  LDC R30, c[0x0][0x508] ;  /* 0x00014200ff1e7b82 */ /* 0x000f220000000800 */
[----:B--2---:R-:W-:-:S07]  /*1250*/  IMAD.WIDE.U32 R32, R6, UR23, RZ ;  /* 0x0000001706207c25 */ /* 0x004fce000f8e00ff */
[----:B------:R-:W2:Y:S01]  /*1260*/  LDC.64 R206, c[0x0][0x420] ;  /* 0x00010800ffce7b82 */ /* 0x000ea20000000a00 */
[----:B------:R-:W-:Y:S01]  /*1270*/  IMAD R7, R7, UR23, R33 ;  /* 0x0000001707077c24 */ /* 0x000fe2000f8e0221 */
[----:B------:R-:W-:Y:S02]  /*1280*/  SEL R6, R32, RZ, P4 ;  /* 0x000000ff20067207 */ /* 0x000fe40002000000 */
[----:B-1----:R-:W-:Y:S01]  /*1290*/  SHF.R.U32.HI R2, RZ, 0x5, R0 ;  /* 0x00000005ff027819 */ /* 0x002fe20000011600 */
[----:B-----5:R-:W-:Y:S01]  /*12a0*/  IMAD R33, R24, R4, RZ ;  /* 0x0000000418217224 */ /* 0x020fe200078e02ff */
[----:B------:R-:W-:Y:S02]  /*12b0*/  LOP3.LUT R31, R0, 0x1f, RZ, 0xc0, !PT ;  /* 0x0000001f001f7812 */ /* 0x000fe400078ec0ff */
[----:B------:R-:W-:Y:S01]  /*12c0*/  SEL R7, R7, RZ, P4 ;  /* 0x000000ff07077207 */ /* 0x000fe20002000000 */
[----:B------:R-:W-:Y:S02]  /*12d0*/  IMAD R33, R25, R5, R33 ;  /* 0x0000000519217224 */ /* 0x000fe400078e0221 */
[----:B------:R-:W-:-:S02]  /*12e0*/  IMAD R31, R192, R2, R31 ;  /* 0x00000002c01f7224 */ /* 0x000fc400078e021f */
[----:B------:R-:W1:Y:S03]  /*12f0*/  LDC.64 R2, c[0x0][0x590] ;  /* 0x00016400ff027b82 */ /* 0x000e660000000a00 */
[----:B------:R-:W-:Y:S02]  /*1300*/  IADD3 R29, P1, P0, R31, R29, R6 ;  /* 0x0000001d1f1d7210 */ /* 0x000fe4000783e006 */
[----:B------:R-:W-:-:S04]  /*1310*/  SHF.R.S32.HI R31, RZ, 0x1f, R31 ;  /* 0x0000001fff1f7819 */ /* 0x000fc8000001141f */
[----:B------:R-:W-:Y:S01]  /*1320*/  IADD3.X R31, PT, PT, R31, R14, R7, P1, P0 ;  /* 0x0000000e1f1f7210 */ /* 0x000fe20000fe0407 */
[----:B------:R-:W-:Y:S01]  /*1330*/  IMAD.SHL.U32 R14, R192, 0x40, RZ ;  /* 0x00000040c00e7824 */ /* 0x000fe200078e00ff */
[----:B------:R-:W5:Y:S01]  /*1340*/  LDC.64 R6, c[0x0][0x598] ;  /* 0x00016600ff067b82 */ /* 0x000f620000000a00 */
[----:B------:R-:W-:Y:S01]  /*1350*/  IADD3 R34, P1, PT, R118, R34, RZ ;  /* 0x0000002276227210 */ /* 0x000fe20007f3e0ff */
[----:B--2---:R-:W-:Y:S02]  /*1360*/  IMAD.WIDE R206, R22, 0x4, R206 ;  /* 0x0000000416ce7825 */ /* 0x004fe400078e02ce */
[C---:B------:R-:W-:Y:S02]  /*1370*/  IADD3 R32, P0, PT, R14.reuse, R29, RZ ;  /* 0x0000001d0e207210 */ /* 0x040fe40007f1e0ff */
[----:B------:R-:W-:Y:S01]  /*1380*/  IMAD.X R35, RZ, RZ, R28, P1 ;  /* 0x000000ffff237224 */ /* 0x000fe200008e061c */
[----:B------:R-:W2:Y:S01]  /*1390*/  S2R R29, SR_TID.X ;  /* 0x00000000001d7919 */ /* 0x000ea20000002100 */
[----:B------:R-:W-:Y:S01]  /*13a0*/  LEA.HI.X.SX32 R31, R14, R31, 0x1, P0 ;  /* 0x0000001f0e1f7211 */ /* 0x000fe200000f0eff */
[----:B------:R-:W-:Y:S01]  /*13b0*/  IMAD.MOV.U32 R14, RZ, RZ, R118 ;  /* 0x000000ffff0e7224 */ /* 0x000fe200078e0076 */
[----:B---3--:R-:W-:Y:S01]  /*13c0*/  LEA R204, P0, R32, UR6, 0x2 ;  /* 0x0000000620cc7c11 */ /* 0x008fe2000f8010ff */
[----:B-1----:R-:W-:-:S03]  /*13d0*/  IMAD R28, R24, R2, RZ ;  /* 0x00000002181c7224 */ /* 0x002fc600078e02ff */
[----:B------:R-:W-:Y:S01]  /*13e0*/  LEA.HI.X R205, R32, UR7, R31, 0x2, P0 ;  /* 0x0000000720cd7c11 */ /* 0x000fe200080f141f */
[C---:B------:R-:W-:Y:S01]  /*13f0*/  IMAD.WIDE.U32 R36, R25.reuse, R4, R14 ;  /* 0x0000000419247225 */ /* 0x040fe200078e000e */
[----:B------:R-:W1:Y:S01]  /*1400*/  LDCU.64 UR6, c[0x0][0x550] ;  /* 0x0000aa00ff0677ac */ /* 0x000e620008000a00 */
[----:B------:R-:W-:Y:S02]  /*1410*/  SHF.L.U64.HI R184, R2, 0x5, R3 ;  /* 0x0000000502b87819 */ /* 0x000fe40000010203 */
[C---:B------:R-:W-:Y:S01]  /*1420*/  IMAD R24, R25.reuse, R3, R28 ;  /* 0x0000000319187224 */ /* 0x040fe200078e021c */
[----:B------:R-:W-:Y:S01]  /*1430*/  IADD3 R36, P1, PT, R26, R36, RZ ;  /* 0x000000241a247210 */ /* 0x000fe20007f3e0ff */
[----:B------:R-:W-:Y:S02]  /*1440*/  IMAD.WIDE.U32 R38, R25, R2, R34 ;  /* 0x0000000219267225 */ /* 0x000fe400078e0022 */
[----:B------:R-:W3:Y:S01]  /*1450*/  LDC.64 R34, c[0x0][0x5e8] ;  /* 0x00017a00ff227b82 */ /* 0x000ee20000000a00 */
[----:B------:R-:W-:Y:S01]  /*1460*/  IADD3.X R37, PT, PT, R23, R37, R33, P1, !PT ;  /* 0x0000002517257210 */ /* 0x000fe20000ffe421 */
[----:B------:R-:W-:-:S02]  /*1470*/  IMAD.IADD R25, R39, 0x1, R24 ;  /* 0x0000000127197824 */ /* 0x000fc400078e0218 */
[----:B------:R-:W-:Y:S02]  /*1480*/  IMAD.MOV.U32 R24, RZ, RZ, R38 ;  /* 0x000000ffff187224 */ /* 0x000fe400078e0026 */
[----:B----4-:R-:W-:-:S04]  /*1490*/  IMAD.WIDE.U32 R36, R18, UR18, R36 ;  /* 0x0000001212247c25 */ /* 0x010fc8000f8e0024 */
[----:B-----5:R-:W-:-:S04]  /*14a0*/  IMAD.WIDE.U32 R32, R18, R6, R24 ;  /* 0x0000000612207225 */ /* 0x020fc800078e0018 */
[----:B------:R-:W-:Y:S02]  /*14b0*/  IMAD.IADD R6, R200, 0x1, R30 ;  /* 0x00000001c8067824 */ /* 0x000fe400078e021e */
[C---:B------:R-:W-:Y:S01]  /*14c0*/  IMAD R31, R18.reuse, R7, R33 ;  /* 0x00000007121f7224 */ /* 0x040fe200078e0221 */
[----:B--2---:R-:W-:Y:S01]  /*14d0*/  SHF.R.U32.HI R7, RZ, 0x3, R29 ;  /* 0x00000003ff077819 */ /* 0x004fe2000001161d */
[----:B------:R-:W-:Y:S01]  /*14e0*/  IMAD R37, R18, UR19, R37 ;  /* 0x0000001312257c24 */ /* 0x000fe2000f8e0225 */
[----:B------:R-:W-:Y:S01]  /*14f0*/  IADD3 R183, PT, PT, R182, -0x80, -R6 ;  /* 0xffffff80b6b77810 */ /* 0x000fe20007ffe806 */
[----:B------:R-:W-:Y:S01]  /*1500*/  IMAD.MOV.U32 R30, RZ, RZ, R32 ;  /* 0x000000ffff1e7224 */ /* 0x000fe200078e0020 */
[C---:B------:R-:W-:Y:S01]  /*1510*/  IADD3 R22, P2, PT, R7.reuse, 0x20, RZ ;  /* 0x0000002007167810 */ /* 0x040fe20007f5e0ff */
[----:B------:R-:W-:Y:S01]  /*1520*/  IMAD R23, R20, 0x40, R27 ;  /* 0x0000004014177824 */ /* 0x000fe200078e021b */
[----:B------:R-:W-:Y:S01]  /*1530*/  SHF.R.S32.HI R24, RZ, 0x1f, R183 ;  /* 0x0000001fff187819 */ /* 0x000fe200000114b7 */
[----:B------:R-:W-:-:S03]  /*1540*/  IMAD.WIDE.U32 R26, R7, R4, R36 ;  /* 0x00000004071a7225 */ /* 0x000fc600078e0024 */
[----:B------:R-:W-:Y:S01]  /*1550*/  LEA.HI R183, R24, R183, RZ, 0x6 ;  /* 0x000000b718b77211 */ /* 0x000fe200078f30ff */
[C---:B------:R-:W-:Y:S01]  /*1560*/  IMAD.WIDE.U32 R24, R7.reuse, R2, R30 ;  /* 0x0000000207187225 */ /* 0x040fe200078e001e */
[----:B------:R-:W-:Y:S02]  /*1570*/  LEA R189, P1, R26, UR12, 0x1 ;  /* 0x0000000c1abd7c11 */ /* 0x000fe4000f8208ff */
[----:B------:R-:W-:Y:S01]  /*1580*/  SHF.R.S32.HI R183, RZ, 0x6, R183 ;  /* 0x00000006ffb77819 */ /* 0x000fe200000114b7 */
[C---:B------:R-:W-:Y:S01]  /*1590*/  IMAD R188, R7.reuse, R5, R27 ;  /* 0x0000000507bc7224 */ /* 0x040fe200078e021b */
[----:B-1----:R-:W-:Y:S01]  /*15a0*/  LEA R191, P0, R24, UR6, 0x1 ;  /* 0x0000000618bf7c11 */ /* 0x002fe2000f8008ff */
[----:B------:R-:W-:Y:S01]  /*15b0*/  IMAD R190, R7, R3, R25 ;  /* 0x0000000307be7224 */ /* 0x000fe200078e0219 */
[----:B------:R-:W-:Y:S01]  /*15c0*/  VIMNMX R183, PT, PT, RZ, R183, !PT ;  /* 0x000000b7ffb77248 */ /* 0x000fe20007fe0100 */
[----:B---3--:R-:W-:Y:S01]  /*15d0*/  IMAD.WIDE R34, R23, 0x4, R34 ;  /* 0x0000000417227825 */ /* 0x008fe200078e0222 */
[----:B------:R-:W-:-:S02]  /*15e0*/  LEA.HI.X R188, R26, UR13, R188, 0x1, P1 ;  /* 0x0000000d1abc7c11 */ /* 0x000fc400088f0cbc */
[----:B------:R-:W-:Y:S01]  /*15f0*/  ISETP.GT.AND P3, PT, R21, R183, PT ;  /* 0x000000b71500720c */ /* 0x000fe20003f64270 */
[----:B------:R-:W-:Y:S01]  /*1600*/  IMAD.SHL.U32 R21, R4, 0x20, RZ ;  /* 0x0000002004157824 */ /* 0x000fe200078e00ff */
[----:B------:R-:W-:Y:S01]  /*1610*/  LEA.HI.X R190, R24, UR7, R190, 0x1, P0 ;  /* 0x0000000718be7c11 */ /* 0x000fe200080f0cbe */
[----:B------:R-:W-:Y:S01]  /*1620*/  IMAD.SHL.U32 R185, R2, 0x20, RZ ;  /* 0x0000002002b97824 */ /* 0x000fe200078e00ff */
[----:B------:R-:W-:Y:S01]  /*1630*/  SHF.L.U64.HI R5, R4, 0x5, R5 ;  /* 0x0000000504057819 */ /* 0x000fe20000010205 */
[----:B------:R-:W-:Y:S01]  /*1640*/  IMAD.MOV.U32 R187, RZ, RZ, R34 ;  /* 0x000000ffffbb7224 */ /* 0x000fe200078e0022 */
[C---:B------:R-:W-:Y:S01]  /*1650*/  IADD3 R24, P1, PT, R7.reuse, 0x40, RZ ;  /* 0x0000004007187810 */ /* 0x040fe20007f3e0ff */
[----:B------:R-:W-:Y:S01]  /*1660*/  IMAD.MOV.U32 R186, RZ, RZ, R35 ;  /* 0x000000ffffba7224 */ /* 0x000fe200078e0023 */
[----:B------:R-:W-:Y:S01]  /*1670*/  IADD3 R4, P0, PT, R7, 0x60, RZ ;  /* 0x0000006007047810 */ /* 0x000fe20007f1e0ff */
[----:B------:R-:W-:Y:S01]  /*1680*/  IMAD.X R3, RZ, RZ, RZ, P2 ;  /* 0x000000ffff037224 */ /* 0x000fe200010e06ff */
[C---:B------:R-:W-:Y:S01]  /*1690*/  LEA.HI R27, R0.reuse, 0x20, RZ, 0x1d ;  /* 0x00000020001b7811 */ /* 0x040fe200078fe8ff */
[----:B------:R-:W-:Y:S01]  /*16a0*/  IMAD.X R23, RZ, RZ, RZ, P1 ;  /* 0x000000ffff177224 */ /* 0x000fe200008e06ff */
[C---:B------:R-:W-:Y:S01]  /*16b0*/  LEA.HI R26, R0.reuse, 0x40, RZ, 0x1d ;  /* 0x00000040001a7811 */ /* 0x040fe200078fe8ff */
[----:B------:R-:W-:Y:S01]  /*16c0*/  IMAD.X R2, RZ, RZ, RZ, P0 ;  /* 0x000000ffff027224 */ /* 0x000fe200000e06ff */
[----:B------:R-:W-:Y:S01]  /*16d0*/  LEA.HI R25, R0, 0x60, RZ, 0x1d ;  /* 0x0000006000197811 */ /* 0x000fe200078fe8ff */
        /* <DEDUP_REMOVED lines=13> */
.L_x_1270:
[----:B------:R-:W1:Y:S01]  /*17b0*/  LDCU.64 UR14, c[0x0][0x5c0] ;  /* 0x0000b800ff0e77ac */ /* 0x000e620008000a00 */
[----:B------:R-:W-:-:S05]  /*17c0*/  IADD3 R0, PT, PT, R201, R203, RZ ;  /* 0x000000cbc9007210 */ /* 0x000fca0007ffe0ff */
[C---:B-1----:R-:W-:Y:S02]  /*17d0*/  IMAD R5, R0.reuse, UR15, RZ ;  /* 0x0000000f00057c24 */ /* 0x042fe4000f8e02ff */
[----:B------:R-:W-:-:S05]  /*17e0*/  IMAD.WIDE.U32 R8, R0, UR14, RZ ;  /* 0x0000000e00087c25 */ /* 0x000fca000f8e00ff */
[----:B------:R-:W-:Y:S02]  /*17f0*/  IADD3 R0, PT, PT, R9, R5, RZ ;  /* 0x0000000509007210 */ /* 0x000fe40007ffe0ff */
[----:B------:R-:W-:Y:S02]  /*1800*/  MOV R5, R8 ;  /* 0x0000000800057202 */ /* 0x000fe40000000f00 */
.L_x_1271:
        /* <DEDUP_REMOVED lines=12> */
.L_x_1272:
[----:B------:R-:W1:Y:S01]  /*18d0*/  LDCU.64 UR12, c[0x0][0x5c8] ;  /* 0x0000b900ff0c77ac */ /* 0x000e620008000a00 */
[----:B------:R-:W-:-:S05]  /*18e0*/  IADD3 R201, PT, PT, R201, R203, RZ ;  /* 0x000000cbc9c97210 */ /* 0x000fca0007ffe0ff */
[C---:B-1----:R-:W-:Y:S02]  /*18f0*/  IMAD R19, R201.reuse, UR13, RZ ;  /* 0x0000000dc9137c24 */ /* 0x042fe4000f8e02ff */
[----:B------:R-:W-:-:S05]  /*1900*/  IMAD.WIDE.U32 R8, R201, UR12, RZ ;  /* 0x0000000cc9087c25 */ /* 0x000fca000f8e00ff */
[----:B------:R-:W-:Y:S02]  /*1910*/  IADD3 R19, PT, PT, R9, R19, RZ ;  /* 0x0000001309137210 */ /* 0x000fe40007ffe0ff */
[----:B------:R-:W-:-:S07]  /*1920*/  MOV R6, R8 ;  /* 0x0000000800067202 */ /* 0x000fce0000000f00 */
.L_x_1273:
        /* <DEDUP_REMOVED lines=34> */
.L_x_1275:
[----:B------:R-:W-:Y:S05]  /*1b50*/  BSYNC.RECONVERGENT B0 ;  /* 0x0000000000007941 */ /* 0x000fea0003800200 */
.L_x_1274:
        /* <DEDUP_REMOVED lines=12> */
.L_x_1277:
[----:B------:R-:W-:Y:S05]  /*1c20*/  BSYNC.RECONVERGENT B0 ;  /* 0x0000000000007941 */ /* 0x000fea0003800200 */
.L_x_1276:
        /* <DEDUP_REMOVED lines=12> */
.L_x_1279:
[----:B------:R-:W-:Y:S05]  /*1cf0*/  BSYNC.RECONVERGENT B0 ;  /* 0x0000000000007941 */ /* 0x000fea0003800200 */
.L_x_1278:
[----:B------:R-:W5:Y:S01]  /*1d00*/  LDCU.64 UR6, c[0x0][0x5e0] ;  /* 0x0000bc00ff0677ac */ /* 0x000f620008000a00 */
[----:B----4-:R-:W-:Y:S01]  /*1d10*/  IMAD.WIDE.U32 R12, R11, UR12, R14 ;  /* 0x0000000c0b0c7c25 */ /* 0x010fe2000f8e000e */
        /* <DEDUP_REMOVED lines=25> */
.L_x_1281:
[----:B------:R-:W-:Y:S05]  /*1eb0*/  BSYNC.RECONVERGENT B0 ;  /* 0x0000000000007941 */ /* 0x000fea0003800200 */
.L_x_1280:
        /* <DEDUP_REMOVED lines=9> */
[----:B-1--4-:R-:W-:-:S04]  /*1f50*/  LEA R8, P1, R6, UR6, 0x1 ;  /* 0x0000000606087c11 */ /* 0x012fc8000f8208ff */
[----:B------:R-:W-:-:S05]  /*1f60*/  LEA.HI.X R9, R6, UR7, R0, 0x1, P1 ;  /* 0x0000000706097c11 */ /* 0x000fca00088f0c00 */
[----:B------:R1:W-:Y:S04]  /*1f70*/  STG.E.128 desc[UR24][R8.64], RZ ;  /* 0x000000ff08007986 */ /* 0x0003e8000c101d18 */
.L_x_1283:
[----:B------:R-:W-:Y:S05]  /*1f80*/  BSYNC.RECONVERGENT B0 ;  /* 0x0000000000007941 */ /* 0x000fea0003800200 */
.L_x_1282:
        /* <DEDUP_REMOVED lines=9> */
[----:B------:R1:W-:Y:S01]  /*2020*/  STG.E.128 desc[UR24][R2.64], RZ ;  /* 0x000000ff02007986 */ /* 0x0003e2000c101d18 */
[----:B------:R-:W-:Y:S05]  /*2030*/  BRA `(.L_x_1284) ;  /* 0x0000006400c07947 */ /* 0x000fea0003800000 */
.L_x_1269:
[----:B------:R-:W-:Y:S01]  /*2040*/  IMAD R19, R10, UR14, RZ ;  /* 0x0000000e0a137c24 */ /* 0x000fe2000f8e02ff */
[----:B------:R-:W1:Y:S01]  /*2050*/  LDCU.64 UR6, c[0x0][0x3d8] ;  /* 0x00007b00ff0677ac */ /* 0x000e620008000a00 */
[C---:B------:R-:W-:Y:S01]  /*2060*/  IMAD.WIDE.U32 R28, R11.reuse, UR14, R14 ;  /* 0x0000000e0b1c7c25 */ /* 0x040fe2000f8e000e */
[----:B------:R-:W-:Y:S03]  /*2070*/  BSSY.RECONVERGENT B0, `(.L_x_1285) ;  /* 0x0000026000007945 */ /* 0x000fe60003800200 */
[----:B------:R-:W-:Y:S01]  /*2080*/  IMAD R19, R11, UR15, R19 ;  /* 0x0000000f0b137c24 */ /* 0x000fe2000f8e0213 */
[----:B------:R-:W-:Y:S01]  /*2090*/  @P4 BAR.SYNC.DEFER_BLOCKING 0x0 ;  /* 0x0000000000004b1d */ /* 0x000fe20000010000 */
[----:B------:R-:W-:Y:S01]  /*20a0*/  IADD3 R30, P0, PT, R17, R28, RZ ;  /* 0x0000001c111e7210 */ /* 0x000fe20007f1e0ff */
[----:B------:R-:W-:Y:S01]  /*20b0*/  IMAD.SHL.U32 R18, R0, 0x8, RZ ;  /* 0x0000000800127824 */ /* 0x000fe200078e00ff */
[----:B------:R-:W-:-:S02]  /*20c0*/  LOP3.LUT R17, R199, 0x80000001, RZ, 0xc0, !PT ;  /* 0x80000001c7117812 */ /* 0x000fc400078ec0ff */
        /* <DEDUP_REMOVED lines=29> */
.L_x_1287:
[----:B------:R3:W-:Y:S01]  /*22a0*/  STS.128 [R16+0xa000], RZ ;  /* 0x00a000ff10007388 */ /* 0x0007e20000000c00 */
[----:B------:R-:W-:Y:S05]  /*22b0*/  BRA `(.L_x_1288) ;  /* 0x0000000000047947 */ /* 0x000fea0003800000 */
.L_x_1286:
[----:B------:R1:W-:Y:S02]  /*22c0*/  STS.128 [R16+0xa000], RZ ;  /* 0x00a000ff10007388 */ /* 0x0003e40000000c00 */
.L_x_1288:
[----:B------:R-:W-:Y:S05]  /*22d0*/  BSYNC.RECONVERGENT B0 ;  /* 0x0000000000007941 */ /* 0x000fea0003800200 */
.L_x_1285:
        /* <DEDUP_REMOVED lines=23> */
.L_x_1290:
[----:B------:R-:W-:Y:S05]  /*2450*/  BSYNC.RECONVERGENT B0 ;  /* 0x0000000000007941 */ /* 0x000fea0003800200 */
.L_x_1289:
        /* <DEDUP_REMOVED lines=20> */
.L_x_1292:
[----:B------:R-:W-:Y:S05]  /*25a0*/  BSYNC.RECONVERGENT B0 ;  /* 0x0000000000007941 */ /* 0x000fea0003800200 */
.L_x_1291:
        /* <DEDUP_REMOVED lines=20> */
.L_x_1294:
[----:B------:R-:W-:Y:S05]  /*26f0*/  BSYNC.RECONVERGENT B0 ;  /* 0x0000000000007941 */ /* 0x000fea0003800200 */
.L_x_1293:
        /* <DEDUP_REMOVED lines=15> */
.L_x_1297:
[----:B------:R1:W-:Y:S01]  /*27f0*/  STS.128 [R16+0x4000], RZ ;  /* 0x004000ff10007388 */ /* 0x0003e20000000c00 */
[----:B------:R-:W-:Y:S05]  /*2800*/  BRA `(.L_x_1298) ;  /* 0x0000000000047947 */ /* 0x000fea0003800000 */
.L_x_1296:
[----:B------:R1:W-:Y:S02]  /*2810*/  STS.128 [R16+0x4000], RZ ;  /* 0x004000ff10007388 */ /* 0x0003e40000000c00 */
.L_x_1298:
[----:B------:R-:W-:Y:S05]  /*2820*/  BSYNC.RECONVERGENT B0 ;  /* 0x0000000000007941 */ /* 0x000fea0003800200 */
.L_x_1295:
        /* <DEDUP_REMOVED lines=14> */
.L_x_1300:
[----:B------:R-:W-:Y:S05]  /*2910*/  BSYNC.RECONVERGENT B0 ;  /* 0x0000000000007941 */ /* 0x000fea0003800200 */
.L_x_1299:
        /* <DEDUP_REMOVED lines=13> */
.L_x_1303:
[----:B------:R1:W-:Y:S01]  /*29f0*/  STS.128 [R198], RZ ;  /* 0x000000ffc6007388 */ /* 0x0003e20000000c00 */
[----:B------:R-:W-:Y:S05]  /*2a00*/  BRA `(.L_x_1304) ;  /* 0x0000000000047947 */ /* 0x000fea0003800000 */
.L_x_1302:
[----:B------:R1:W-:Y:S02]  /*2a10*/  STS.128 [R198], RZ ;  /* 0x000000ffc6007388 */ /* 0x0003e40000000c00 */
.L_x_1304:
[----:B------:R-:W-:Y:S05]  /*2a20*/  BSYNC.RECONVERGENT B0 ;  /* 0x0000000000007941 */ /* 0x000fea0003800200 */
.L_x_1301:
[C---:B------:R-:W-:Y:S01]  /*2a30*/  VIADD R20, R179.reuse, 0x8 ;  /* 0x00000008b3147836 */ /* 0x040fe20000000000 */
[CC--:B------:R-:W-:Y:S01]  /*2a40*/  ISETP.GE.AND P2, PT, R179.reuse, R19.reuse, PT ;  /* 0x00000013b300720c */ /* 0x0c0fe20003f46270 */
[----:B------:R-:W-:Y:S01]  /*2a50*/  IMAD.MOV.U32 R197, RZ, RZ, 0x7f800000 ;  /* 0x7f800000ffc57424 */ /* 0x000fe200078e00ff */
[C---:B------:R-:W-:Y:S01]  /*2a60*/  LOP3.LUT R25, R179.reuse, 0x20, RZ, 0xfc, !PT ;  /* 0x00000020b3197812 */ /* 0x040fe200078efcff */
        /* <DEDUP_REMOVED lines=25> */
.L_x_1306:
[----:B------:R-:W-:Y:S05]  /*2c00*/  BSYNC.RECONVERGENT B0 ;  /* 0x0000000000007941 */ /* 0x000fea0003800200 */
.L_x_1305:
[----:B------:R-:W3:Y:S01]  /*2c10*/  LDCU.64 UR6, c[0x0][0x3d0] ;  /* 0x00007a00ff0677ac */ /* 0x000ee20008000a00 */
[----:B------:R-:W-:Y:S01]  /*2c20*/  IMAD.WIDE.U32 R14, R11, UR16, R14 ;  /* 0x000000100b0e7c25 */ /* 0x000fe2000f8e000e */
        /* <DEDUP_REMOVED lines=25> */
.L_x_1309:
[----:B------:R3:W-:Y:S01]  /*2dc0*/  STS.128 [R16+0x6000], RZ ;  /* 0x006000ff10007388 */ /* 0x0007e20000000c00 */
[----:B------:R-:W-:Y:S05]  /*2dd0*/  BRA `(.L_x_1310) ;  /* 0x0000000000047947 */ /* 0x000fea0003800000 */
.L_x_1308:
[----:B------:R3:W-:Y:S02]  /*2de0*/  STS.128 [R16+0x6000], RZ ;  /* 0x006000ff10007388 */ /* 0x0007e40000000c00 */
.L_x_1310:
[----:B------:R-:W-:Y:S05]  /*2df0*/  BSYNC.RECONVERGENT B0 ;  /* 0x0000000000007941 */ /* 0x000fea0003800200 */
.L_x_1307:
[----:B------:R1:W-:Y:S01]  /*2e00*/  @P5 STS.128 [R16+0x7000], RZ ;  /* 0x007000ff10005388 */ /* 0x0003e20000000c00 */
[C---:B------:R-:W-:Y:S01]  /*2e10*/  IMAD.SHL.U32 R7, R0.reuse, 0x40, RZ ;  /* 0x0000004000077824 */ /* 0x040fe200078e00ff */
[----:B---3--:R-:W-:Y:S01]  /*2e20*/  SHF.R.U32.HI R12, RZ, 0x4, R0 ;  /* 0x00000004ff0c7819 */ /* 0x008fe20000011600 */
[----:B------:R-:W-:Y:S01]  /*2e30*/  IMAD.SHL.U32 R9, R0, 0x20, RZ ;  /* 0x0000002000097824 */ /* 0x000fe200078e00ff */
[----:B------:R-:W3:Y:S01]  /*2e40*/  LDCU UR12, c[0x0][0x440] ;  /* 0x00008800ff0c77ac */ /* 0x000ee20008000800 */
[----:B------:R-:W-:Y:S01]  /*2e50*/  BSSY.RECONVERGENT B0, `(.L_x_1311) ;  /* 0x0000023000007945 */ /* 0x000fe20003800200 */
[----:B------:R-:W-:Y:S01]  /*2e60*/  LOP3.LUT R8, R7, 0x1c0, RZ, 0xc0, !PT ;  /* 0x000001c007087812 */ /* 0x000fe200078ec0ff */
[----:B------:R-:W-:Y:S01]  /*2e70*/  IMAD.IADD R182, R182, 0x1, -R6 ;  /* 0x00000001b6b67824 */ /* 0x000fe200078e0a06 */
[----:B------:R-:W-:Y:S01]  /*2e80*/  LOP3.LUT R12, R12, 0x8, RZ, 0xc0, !PT ;  /* 0x000000080c0c7812 */ /* 0x000fe200078ec0ff */
[----:B------:R-:W1:Y:S01]  /*2e90*/  LDCU UR14, c[0x0][0x504] ;  /* 0x0000a080ff0e77ac */ /* 0x000e620008000800 */
[----:B------:R-:W-:-:S02]  /*2ea0*/  LOP3.LUT R18, R8, 0x38, R18, 0xf8, !PT ;  /* 0x0000003808127812 */ /* 0x000fc400078ef812 */
[----:B------:R-:W-:Y:S01]  /*2eb0*/  LOP3.LUT R13, R7, 0x200, RZ, 0xc0, !PT ;  /* 0x00000200070d7812 */ /* 0x000fe200078ec0ff */
[----:B------:R-:W1:Y:S01]  /*2ec0*/  LDCU UR13, c[0x0][0x3e0] ;  /* 0x00007c00ff0d77ac */ /* 0x000e620008000800 */
[--C-:B------:R-:W-:Y:S02]  /*2ed0*/  SHF.R.U32.HI R8, RZ, 0x1, R0.reuse ;  /* 0x00000001ff087819 */ /* 0x100fe40000011600 */
[----:B------:R-:W-:Y:S01]  /*2ee0*/  LOP3.LUT R12, R12, 0x10, R0, 0xf8, !PT ;  /* 0x000000100c0c7812 */ /* 0x000fe200078ef800 */
[----:B------:R-:W1:Y:S01]  /*2ef0*/  LDCU UR18, c[0x0][0x50c] ;  /* 0x0000a180ff1277ac */ /* 0x000e620008000800 */
[----:B------:R-:W-:Y:S02]  /*2f00*/  LOP3.LUT R9, R13, 0x400, R9, 0xf8, !PT ;  /* 0x000004000d097812 */ /* 0x000fe400078ef809 */
[----:B------:R-:W-:Y:S01]  /*2f10*/  LOP3.LUT R8, R18, 0x8, R8, 0x78, !PT ;  /* 0x0000000812087812 */ /* 0x000fe200078e7808 */
[----:B------:R-:W1:Y:S01]  /*2f20*/  LDCU UR15, c[0x0][0x45c] ;  /* 0x00008b80ff0f77ac */ /* 0x000e620008000800 */
[----:B------:R-:W-:-:S02]  /*2f30*/  LOP3.LUT R12, R12, R18, RZ, 0x3c, !PT ;  /* 0x000000120c0c7212 */ /* 0x000fc400078e3cff */
[----:B------:R-:W-:Y:S02]  /*2f40*/  LOP3.LUT R8, R9, R8, RZ, 0xfc, !PT ;  /* 0x0000000809087212 */ /* 0x000fe400078efcff */
[----:B------:R-:W-:Y:S01]  /*2f50*/  LOP3.LUT R12, R12, 0x200, R7, 0xf8, !PT ;  /* 0x000002000c0c7812 */ /* 0x000fe200078ef807 */
[----:B---3--:R-:W-:Y:S05]  /*2f60*/  @P5 BRA `(.L_x_1312) ;  /* 0x0000000000445947 */ /* 0x008fea0003800000 */
        /* <DEDUP_REMOVED lines=17> */
.L_x_1312:
[----:B-1----:R-:W-:Y:S05]  /*3080*/  BSYNC.RECONVERGENT B0 ;  /* 0x0000000000007941 */ /* 0x002fea0003800200 */
.L_x_1311:
[----:B------:R1:W-:Y:S01]  /*3090*/  @P4 STS.128 [R16+0x8000], RZ ;  /* 0x008000ff10004388 */ /* 0x0003e20000000c00 */
[----:B------:R-:W-:Y:S01]  /*30a0*/  BSSY.RECONVERGENT B0, `(.L_x_1313) ;  /* 0x0000015000007945 */ /* 0x000fe20003800200 */
[----:B------:R-:W-:Y:S02]  /*30b0*/  LEA R8, R8, UR22, 0x1 ;  /* 0x0000001608087c11 */ /* 0x000fe4000f8e08ff */
[----:B------:R-:W-:Y:S01]  /*30c0*/  LEA R12, R12, UR22, 0x1 ;  /* 0x000000160c0c7c11 */ /* 0x000fe2000f8e08ff */
        /* <DEDUP_REMOVED lines=18> */
.L_x_1314:
[----:B------:R-:W-:Y:S05]  /*31f0*/  BSYNC.RECONVERGENT B0 ;  /* 0x0000000000007941 */ /* 0x000fea0003800200 */
.L_x_1313:
[----:B------:R1:W-:Y:S01]  /*3200*/  @P3 STS.128 [R16+0x9000], RZ ;  /* 0x009000ff10003388 */ /* 0x0003e20000000c00 */
[----:B------:R-:W-:Y:S01]  /*3210*/  BSSY.RECONVERGENT B0, `(.L_x_1315) ;  /* 0x0000015000007945 */ /* 0x000fe20003800200 */
[C---:B------:R-:W-:Y:S02]  /*3220*/  IADD3 R172, PT, PT, R17.reuse, R8, RZ ;  /* 0x0000000811ac7210 */ /* 0x040fe40007ffe0ff */
[----:B------:R-:W-:Y:S01]  /*3230*/  IADD3 R3, PT, PT, R17, R12, RZ ;  /* 0x0000000c11037210 */ /* 0x000fe20007ffe0ff */
        /* <DEDUP_REMOVED lines=18> */
.L_x_1316:
[----:B------:R-:W-:Y:S05]  /*3360*/  BSYNC.RECONVERGENT B0 ;  /* 0x0000000000007941 */ /* 0x000fea0003800200 */
.L_x_1315:
[----:B------:R-:W0:Y:S01]  /*3370*/  LDGDEPBAR ;  /* 0x00000000000079af */ /* 0x000e220000000000 */
[----:B------:R-:W-:Y:S01]  /*3380*/  R2P PR, R0, 0x6 ;  /* 0x0000000600007804 */ /* 0x000fe20000000000 */
[----:B------:R-:W-:Y:S01]  /*3390*/  IMAD.MOV.U32 R128, RZ, RZ, 0x20 ;  /* 0x00000020ff807424 */ /* 0x000fe200078e00ff */
[----:B------:R-:W2:Y:S01]  /*33a0*/  LDCU UR6, c[0x0][0x590] ;  /* 0x0000b200ff0677ac */ /* 0x000ea20008000800 */
[----:B------:R-:W-:Y:S01]  /*33b0*/  VIADD R160, R175, 0x40 ;  /* 0x00000040afa07836 */ /* 0x000fe20000000000 */
[----:B------:R-:W-:Y:S01]  /*33c0*/  CS2R R94, SRZ ;  /* 0x00000000005e7805 */ /* 0x000fe2000001ff00 */
[----:B------:R-:W-:Y:S01]  /*33d0*/  IMAD.MOV.U32 R117, RZ, RZ, 0x40 ;  /* 0x00000040ff757424 */ /* 0x000fe200078e00ff */
[----:B------:R-:W-:Y:S01]  /*33e0*/  SEL R128, R128, 0xffffffe0, !P1 ;  /* 0xffffffe080807807 */ /* 0x000fe20004800000 */
[----:B------:R-:W-:Y:S01]  /*33f0*/  IMAD.SHL.U32 R192, R192, 0x8, RZ ;  /* 0x00000008c0c07824 */ /* 0x000fe200078e00ff */
[----:B------:R-:W-:Y:S01]  /*3400*/  CS2R R92, SRZ ;  /* 0x00000000005c7805 */ /* 0x000fe2000001ff00 */
[----:B------:R-:W-:Y:S01]  /*3410*/  IMAD.MOV.U32 R193, RZ, RZ, R198 ;  /* 0x000000ffffc17224 */ /* 0x000fe200078e00c6 */
[----:B------:R-:W-:Y:S01]  /*3420*/  SEL R117, R117, 0xffffffc0, !P2 ;  /* 0xffffffc075757807 */ /* 0x000fe20005000000 */
[C---:B------:R-:W-:Y:S01]  /*3430*/  IMAD.IADD R173, R175.reuse, 0x1, R128 ;  /* 0x00000001afad7824 */ /* 0x040fe200078e0280 */
[----:B------:R-:W-:Y:S01]  /*3440*/  CS2R R98, SRZ ;  /* 0x0000000000627805 */ /* 0x000fe2000001ff00 */
[C---:B------:R-:W-:Y:S01]  /*3450*/  @P2 VIADD R160, R175.reuse, 0xffffffc0 ;  /* 0xffffffc0afa02836 */ /* 0x040fe20000000000 */
[----:B------:R-:W-:Y:S01]  /*3460*/  CS2R R96, SRZ ;  /* 0x0000000000607805 */ /* 0x000fe2000001ff00 */
[----:B------:R-:W-:Y:S01]  /*3470*/  IMAD.IADD R2, R175, 0x1, R117 ;  /* 0x00000001af027824 */ /* 0x000fe200078e0275 */
[----:B------:R-:W-:Y:S01]  /*3480*/  CS2R R90, SRZ ;  /* 0x00000000005a7805 */ /* 0x000fe2000001ff00 */
[----:B------:R-:W-:Y:S01]  /*3490*/  IMAD.IADD R168, R128, 0x1, R160 ;  /* 0x0000000180a87824 */ /* 0x000fe200078e02a0 */
[----:B------:R-:W-:-:S02]  /*34a0*/  CS2R R88, SRZ ;  /* 0x0000000000587805 */ /* 0x000fc4000001ff00 */
        /* <DEDUP_REMOVED lines=29> */
[----:B------:R1:W1:Y:S01]  /*3680*/  LDSM.16.M88.4 R156, [R160] ;  /* 0x00000000a09c783b */ /* 0x0002620000000200 */
[----:B--2---:R-:W-:-:S03]  /*3690*/  USHF.L.U32 UR6, UR6, 0x6, URZ ;  /* 0x0000000606067899 */ /* 0x004fc600080006ff */
[----:B------:R2:W1:Y:S04]  /*36a0*/  LDSM.16.M88.4 R164, [R168] ;  /* 0x00000000a8a4783b */ /* 0x0004680000000200 */
[----:B------:R-:W1:Y:S04]  /*36b0*/  LDSM.16.M88.4 R160, [R160+0x800] ;  /* 0x00080000a0a0783b */ /* 0x000e680000000200 */
[----:B------:R-:W1:Y:S04]  /*36c0*/  LDSM.16.M88.4 R168, [R168+0x800] ;  /* 0x00080000a8a8783b */ /* 0x000e680000000200 */
[----:B------:R2:W1:Y:S04]  /*36d0*/  LDSM.16.M88.4 R140, [R175] ;  /* 0x00000000af8c783b */ /* 0x0004680000000200 */
[----:B------:R2:W1:Y:S04]  /*36e0*/  LDSM.16.M88.4 R144, [R175+0x800] ;  /* 0x00080000af90783b */ /* 0x0004680000000200 */
[----:B------:R2:W1:Y:S04]  /*36f0*/  LDSM.16.M88.4 R148, [R173] ;  /* 0x00000000ad94783b */ /* 0x0004680000000200 */
[----:B------:R2:W1:Y:S02]  /*3700*/  LDSM.16.M88.4 R152, [R173+0x800] ;  /* 0x00080000ad98783b */ /* 0x0004640000000200 */
.L_x_1321:
[----:B------:R-:W0:Y:S01]  /*3710*/  LDGDEPBAR ;  /* 0x00000000000079af */ /* 0x000e220000000000 */
[----:B-1----:R-:W-:Y:S02]  /*3720*/  MOV R4, R187 ;  /* 0x000000bb00047202 */ /* 0x002fe40000000f00 */
[----:B------:R-:W-:Y:S02]  /*3730*/  MOV R5, R186 ;  /* 0x000000ba00057202 */ /* 0x000fe40000000f00 */
[C---:B------:R-:W-:Y:S02]  /*3740*/  LEA R12, P0, R179.reuse, R4, 0x2 ;  /* 0x00000004b30c7211 */ /* 0x040fe400078010ff */
[----:B------:R-:W-:Y:S02]  /*3750*/  IADD3 R112, PT, PT, R128, R172, RZ ;  /* 0x000000ac80707210 */ /* 0x000fe40007ffe0ff */
[----:B------:R-:W-:Y:S02]  /*3760*/  LEA.HI.X R13, R179, R5, RZ, 0x2, P0 ;  /* 0x00000005b30d7211 */ /* 0x000fe400000f14ff */
[----:B------:R-:W-:Y:S04]  /*3770*/  IADD3 R129, PT, PT, R172, R117, RZ ;  /* 0x00000075ac817210 */ /* 0x000fe80007ffe0ff */
[----:B------:R-:W-:Y:S01]  /*3780*/  IADD3 R177, PT, PT, R128, R129, RZ ;  /* 0x0000008180b17210 */ /* 0x000fe20007ffe0ff */
[----:B------:R-:W-:Y:S04]  /*3790*/  DEPBAR.LE SB0, 0x0 ;  /* 0x000080000000791a */ /* 0x000fe80000000000 */
[----:B------:R-:W-:Y:S06]  /*37a0*/  BAR.SYNC.DEFER_BLOCKING 0x0 ;  /* 0x0000000000007b1d */ /* 0x000fec0000010000 */
[----:B------:R-:W-:Y:S08]  /*37b0*/  LDSM.16.M88.4 R32, [R172] ;  /* 0x00000000ac20783b */ /* 0x000ff00000000200 */
[----:B---34-:R-:W1:Y:S08]  /*37c0*/  LDSM.16.M88.4 R16, [R175+-0x4000] ;  /* 0xffc00000af10783b */ /* 0x018e700000000200 */
[----:B------:R-:W3:Y:S08]  /*37d0*/  LDSM.16.M88.4 R28, [R172+0x1000] ;  /* 0x00100000ac1c783b */ /* 0x000ef00000000200 */
[----:B-----5:R-:W5:Y:S04]  /*37e0*/  LDG.E R211, desc[UR24][R12.64] ;  /* 0x000000180cd37981 */ /* 0x020f68000c1e1900 */
[----:B------:R-:W5:Y:S04]  /*37f0*/  LDG.E R210, desc[UR24][R12.64+0x20] ;  /* 0x000020180cd27981 */ /* 0x000f68000c1e1900 */
[----:B------:R-:W5:Y:S04]  /*3800*/  LDG.E R209, desc[UR24][R12.64+0x80] ;  /* 0x000080180cd17981 */ /* 0x000f68000c1e1900 */
[----:B------:R4:W5:Y:S04]  /*3810*/  LDG.E R208, desc[UR24][R12.64+0xa0] ;  /* 0x0000a0180cd07981 */ /* 0x000968000c1e1900 */
[----:B------:R-:W2:Y:S01]  /*3820*/  LDSM.16.M88.4 R100, [R175+-0x3800] ;  /* 0xffc80000af64783b */ /* 0x000ea20000000200 */
[-C--:B-1----:R-:W-:Y:S07]  /*3830*/  HMMA.16816.F32 R4, R32, R16.reuse, RZ ;  /* 0x000000102004723c */ /* 0x082fee00000018ff */
[----:B------:R-:W-:Y:S01]  /*3840*/  LDSM.16.M88.4 R104, [R112] ;  /* 0x000000007068783b */ /* 0x000fe20000000200 */
[C---:B---3--:R-:W-:Y:S07]  /*3850*/  HMMA.16816.F32 R8, R28.reuse, R16, RZ ;  /* 0x000000101c08723c */ /* 0x048fee00000018ff */
[----:B------:R-:W1:Y:S01]  /*3860*/  LDSM.16.M88.4 R108, [R173+-0x4000] ;  /* 0xffc00000ad6c783b */ /* 0x000e620000000200 */
[-C--:B----4-:R-:W-:Y:S07]  /*3870*/  HMMA.16816.F32 R12, R28, R18.reuse, RZ ;  /* 0x000000121c0c723c */ /* 0x090fee00000018ff */
[----:B------:R-:W3:Y:S01]  /*3880*/  LDSM.16.M88.4 R112, [R112+0x1000] ;  /* 0x001000007070783b */ /* 0x000ee20000000200 */
[C---:B------:R-:W-:Y:S07]  /*3890*/  HMMA.16816.F32 R16, R32.reuse, R18, RZ ;  /* 0x000000122010723c */ /* 0x040fee00000018ff */
[----:B------:R-:W4:Y:S01]  /*38a0*/  LDSM.16.M88.4 R116, [R173+-0x3800] ;  /* 0xffc80000ad74783b */ /* 0x000f220000000200 */
[-C--:B--2---:R-:W-:Y:S07]  /*38b0*/  HMMA.16816.F32 R20, R32, R100.reuse, RZ ;  /* 0x000000642014723c */ /* 0x084fee00000018ff */
[----:B------:R-:W-:Y:S01]  /*38c0*/  LDSM.16.M88.4 R120, [R129] ;  /* 0x000000008178783b */ /* 0x000fe20000000200 */
[C---:B------:R-:W-:Y:S07]  /*38d0*/  HMMA.16816.F32 R24, R28.reuse, R100, RZ ;  /* 0x000000641c18723c */ /* 0x040fee00000018ff */
[----:B------:R-:W2:Y:S01]  /*38e0*/  LDSM.16.M88.4 R124, [R2+-0x4000] ;  /* 0xffc00000027c783b */ /* 0x000ea20000000200 */
[-C--:B------:R-:W-:Y:S07]  /*38f0*/  HMMA.16816.F32 R28, R28, R102.reuse, RZ ;  /* 0x000000661c1c723c */ /* 0x080fee00000018ff */
[----:B------:R-:W-:Y:S01]  /*3900*/  LDSM.16.M88.4 R132, [R177] ;  /* 0x00000000b184783b */ /* 0x000fe20000000200 */
[----:B------:R-:W-:Y:S07]  /*3910*/  HMMA.16816.F32 R32, R32, R102, RZ ;  /* 0x000000662020723c */ /* 0x000fee00000018ff */
[----:B------:R-:W2:Y:S01]  /*3920*/  LDSM.16.M88.4 R100, [R129+0x1000] ;  /* 0x001000008164783b */ /* 0x000ea20000000200 */
[-C--:B-1----:R-:W-:Y:S07]  /*3930*/  HMMA.16816.F32 R4, R104, R108.reuse, R4 ;  /* 0x0000006c6804723c */ /* 0x082fee0000001804 */
[----:B------:R-:W1:Y:S01]  /*3940*/  LDSM.16.M88.4 R128, [R2+-0x3800] ;  /* 0xffc800000280783b */ /* 0x000e620000000200 */
[C---:B---3--:R-:W-:Y:S07]  /*3950*/  HMMA.16816.F32 R8, R112.reuse, R108, R8 ;  /* 0x0000006c7008723c */ /* 0x048fee0000001808 */
[----:B------:R-:W3:Y:S01]  /*3960*/  LDSM.16.M88.4 R136, [R0+-0x4000] ;  /* 0xffc000000088783b */ /* 0x000ee20000000200 */
[-C--:B------:R-:W-:Y:S08]  /*3970*/  HMMA.16816.F32 R12, R112, R110.reuse, R12 ;  /* 0x0000006e700c723c */ /* 0x080ff0000000180c */
[C---:B------:R-:W-:Y:S08]  /*3980*/  HMMA.16816.F32 R16, R104.reuse, R110, R16 ;  /* 0x0000006e6810723c */ /* 0x040ff00000001810 */
[-C--:B----4-:R-:W-:Y:S08]  /*3990*/  HMMA.16816.F32 R20, R104, R116.reuse, R20 ;  /* 0x000000746814723c */ /* 0x090ff00000001814 */
[C---:B------:R-:W-:Y:S08]  /*39a0*/  HMMA.16816.F32 R24, R112.reuse, R116, R24 ;  /* 0x000000747018723c */ /* 0x040ff00000001818 */
[-C--:B------:R-:W-:Y:S08]  /*39b0*/  HMMA.16816.F32 R28, R112, R118.reuse, R28 ;  /* 0x00000076701c723c */ /* 0x080ff0000000181c */
[----:B------:R-:W-:Y:S01]  /*39c0*/  HMMA.16816.F32 R32, R104, R118, R32 ;  /* 0x000000766820723c */ /* 0x000fe20000001820 */
[----:B------:R-:W4:Y:S07]  /*39d0*/  LDSM.16.M88.4 R104, [R177+0x1000] ;  /* 0x00100000b168783b */ /* 0x000f2e0000000200 */
[-C--:B--2---:R-:W-:Y:S08]  /*39e0*/  HMMA.16816.F32 R4, R120, R124.reuse, R4 ;  /* 0x0000007c7804723c */ /* 0x084ff00000001804 */
[C---:B------:R-:W-:Y:S08]  /*39f0*/  HMMA.16816.F32 R8, R100.reuse, R124, R8 ;  /* 0x0000007c6408723c */ /* 0x040ff00000001808 */
[-C--:B------:R-:W-:Y:S08]  /*3a00*/  HMMA.16816.F32 R12, R100, R126.reuse, R12 ;  /* 0x0000007e640c723c */ /* 0x080ff0000000180c */
[C---:B------:R-:W-:Y:S08]  /*3a10*/  HMMA.16816.F32 R16, R120.reuse, R126, R16 ;  /* 0x0000007e7810723c */ /* 0x040ff00000001810 */
[-C--:B-1----:R-:W-:Y:S08]  /*3a20*/  HMMA.16816.F32 R20, R120, R128.reuse, R20 ;  /* 0x000000807814723c */ /* 0x082ff00000001814 */
[C---:B------:R-:W-:Y:S08]  /*3a30*/  HMMA.16816.F32 R24, R100.reuse, R128, R24 ;  /* 0x000000806418723c */ /* 0x040ff00000001818 */
[-C--:B------:R-:W-:Y:S08]  /*3a40*/  HMMA.16816.F32 R28, R100, R130.reuse, R28 ;  /* 0x00000082641c723c */ /* 0x080ff0000000181c */
[----:B------:R-:W-:Y:S08]  /*3a50*/  HMMA.16816.F32 R32, R120, R130, R32 ;  /* 0x000000827820723c */ /* 0x000ff00000001820 */
[-C--:B---3--:R-:W-:Y:S08]  /*3a60*/  HMMA.16816.F32 R4, R132, R136.reuse, R4 ;  /* 0x000000888404723c */ /* 0x088ff00000001804 */
[C---:B----4-:R-:W-:Y:S08]  /*3a70*/  HMMA.16816.F32 R8, R104.reuse, R136, R8 ;  /* 0x000000886808723c */ /* 0x050ff00000001808 */
        /* <DEDUP_REMOVED lines=10> */
[----:B------:R-:W2:Y:S01]  /*3b20*/  MUFU.TANH R111, R5 ;  /* 0x00000005006f7308 */ /* 0x000ea20000002400 */
[----:B------:R-:W-:Y:S01]  /*3b30*/  FMUL.FTZ R10, R10, UR18 ;  /* 0x000000120a0a7c20 */ /* 0x000fe20008410000 */
[----:B------:R-:W-:Y:S01]  /*3b40*/  FMUL.FTZ R12, R12, UR18 ;  /* 0x000000120c0c7c20 */ /* 0x000fe20008410000 */
[----:B------:R-:W-:Y:S01]  /*3b50*/  FMUL.FTZ R13, R13, UR18 ;  /* 0x000000120d0d7c20 */ /* 0x000fe20008410000 */
[----:B------:R-:W-:Y:S01]  /*3b60*/  FMUL.FTZ R14, R14, UR18 ;  /* 0x000000120e0e7c20 */ /* 0x000fe20008410000 */
[----:B------:R-:W-:Y:S05]  /*3b70*/  FMUL.FTZ R15, R15, UR18 ;  /* 0x000000120f0f7c20 */ /* 0x000fea0008410000 */
[----:B------:R-:W3:Y:S01]  /*3b80*/  MUFU.TANH R112, R6 ;  /* 0x0000000600707308 */ /* 0x000ee20000002400 */
[----:B------:R-:W-:Y:S01]  /*3b90*/  FMUL.FTZ R16, R16, UR18 ;  /* 0x0000001210107c20 */ /* 0x000fe20008410000 */
[----:B------:R-:W-:Y:S01]  /*3ba0*/  FMUL.FTZ R17, R17, UR18 ;  /* 0x0000001211117c20 */ /* 0x000fe20008410000 */
[----:B------:R-:W-:Y:S01]  /*3bb0*/  FMUL.FTZ R18, R18, UR18 ;  /* 0x0000001212127c20 */ /* 0x000fe20008410000 */
[----:B------:R-:W-:Y:S06]  /*3bc0*/  FMUL.FTZ R19, R19, UR18 ;  /* 0x0000001213137c20 */ /* 0x000fec0008410000 */
[----:B------:R4:W1:Y:S10]  /*3bd0*/  MUFU.TANH R113, R7 ;  /* 0x0000000700717308 */ /* 0x0008740000002400 */
[----:B------:R2:W1:Y:S10]  /*3be0*/  MUFU.TANH R122, R11 ;  /* 0x0000000b007a7308 */ /* 0x0004740000002400 */
[----:B------:R1:W1:Y:S01]  /*3bf0*/  MUFU.TANH R114, R8 ;  /* 0x0000000800727308 */ /* 0x0002620000002400 */
[----:B----4-:R-:W4:Y:S09]  /*3c00*/  LDSM.16.M88.4 R4, [R0+-0x3800] ;  /* 0xffc800000004783b */ /* 0x010f320000000200 */
[----:B------:R1:W1:Y:S01]  /*3c10*/  MUFU.TANH R115, R9 ;  /* 0x0000000900737308 */ /* 0x0002620000002400 */
[----:B--2---:R-:W-:Y:S04]  /*3c20*/  SHF.L.U32 R11, R199, 0x6, RZ ;  /* 0x00000006c70b7819 */ /* 0x004fe800000006ff */
[----:B------:R-:W-:Y:S05]  /*3c30*/  ISETP.GE.AND P0, PT, R11, R182, PT ;  /* 0x000000b60b00720c */ /* 0x000fea0003f06270 */
[----:B------:R2:W1:Y:S10]  /*3c40*/  MUFU.TANH R120, R10 ;  /* 0x0000000a00787308 */ /* 0x0004740000002400 */
[----:B------:R2:W1:Y:S10]  /*3c50*/  MUFU.TANH R123, R12 ;  /* 0x0000000c007b7308 */ /* 0x0004740000002400 */
[----:B------:R2:W1:Y:S10]  /*3c60*/  MUFU.TANH R125, R13 ;  /* 0x0000000d007d7308 */ /* 0x0004740000002400 */
[----:B------:R2:W1:Y:S01]  /*3c70*/  MUFU.TANH R127, R14 ;  /* 0x0000000e007f7308 */ /* 0x0004620000002400 */
[-C--:B----4-:R-:W-:Y:S09]  /*3c80*/  HMMA.16816.F32 R20, R132, R4.reuse, R20 ;  /* 0x000000048414723c */ /* 0x090ff20000001814 */
[----:B------:R2:W4:Y:S01]  /*3c90*/  MUFU.TANH R130, R15 ;  /* 0x0000000f00827308 */ /* 0x0005220000002400 */
[C---:B------:R-:W-:Y:S09]  /*3ca0*/  HMMA.16816.F32 R24, R104.reuse, R4, R24 ;  /* 0x000000046818723c */ /* 0x040ff20000001818 */
[----:B------:R2:W1:Y:S01]  /*3cb0*/  MUFU.TANH R124, R16 ;  /* 0x00000010007c7308 */ /* 0x0004620000002400 */
[-C--:B------:R-:W-:Y:S03]  /*3cc0*/  HMMA.16816.F32 R28, R104, R6.reuse, R28 ;  /* 0x00000006681c723c */ /* 0x080fe6000000181c */
[----:B------:R-:W-:Y:S01]  /*3cd0*/  FMUL.FTZ R20, R20, UR18 ;  /* 0x0000001214147c20 */ /* 0x000fe20008410000 */
[----:B------:R-:W-:Y:S01]  /*3ce0*/  FMUL.FTZ R21, R21, UR18 ;  /* 0x0000001215157c20 */ /* 0x000fe20008410000 */
[----:B------:R-:W-:Y:S04]  /*3cf0*/  FMUL.FTZ R22, R22, UR18 ;  /* 0x0000001216167c20 */ /* 0x000fe80008410000 */
[----:B------:R2:W1:Y:S01]  /*3d00*/  MUFU.TANH R126, R17 ;  /* 0x00000011007e7308 */ /* 0x0004620000002400 */
[----:B------:R-:W-:Y:S01]  /*3d10*/  FMUL.FTZ R23, R23, UR18 ;  /* 0x0000001217177c20 */ /* 0x000fe20008410000 */
[----:B------:R-:W-:Y:S04]  /*3d20*/  HMMA.16816.F32 R32, R132, R6, R32 ;  /* 0x000000068420723c */ /* 0x000fe80000001820 */
[----:B------:R-:W-:Y:S01]  /*3d30*/  FMUL.FTZ R24, R24, UR18 ;  /* 0x0000001218187c20 */ /* 0x000fe20008410000 */
[----:B------:R-:W-:Y:S03]  /*3d40*/  FMUL.FTZ R25, R25, UR18 ;  /* 0x0000001219197c20 */ /* 0x000fe60008410000 */
[----:B------:R2:W1:Y:S01]  /*3d50*/  MUFU.TANH R129, R18 ;  /* 0x0000001200817308 */ /* 0x0004620000002400 */
[----:B------:R-:W-:Y:S01]  /*3d60*/  FMUL.FTZ R26, R26, UR18 ;  /* 0x000000121a1a7c20 */ /* 0x000fe20008410000 */
[----:B------:R-:W-:Y:S01]  /*3d70*/  FMUL.FTZ R27, R27, UR18 ;  /* 0x000000121b1b7c20 */ /* 0x000fe20008410000 */
[----:B------:R-:W-:Y:S01]  /*3d80*/  FMUL.FTZ R28, R28, UR18 ;  /* 0x000000121c1c7c20 */ /* 0x000fe20008410000 */
[----:B------:R-:W-:Y:S01]  /*3d90*/  FMUL.FTZ R29, R29, UR18 ;  /* 0x000000121d1d7c20 */ /* 0x000fe20008410000 */
[----:B------:R-:W-:Y:S05]  /*3da0*/  FMUL.FTZ R30, R30, UR18 ;  /* 0x000000121e1e7c20 */ /* 0x000fea0008410000 */
[----:B------:R2:W1:Y:S01]  /*3db0*/  MUFU.TANH R131, R19 ;  /* 0x0000001300837308 */ /* 0x0004620000002400 */
[----:B------:R-:W-:Y:S01]  /*3dc0*/  FMUL.FTZ R31, R31, UR18 ;  /* 0x000000121f1f7c20 */ /* 0x000fe20008410000 */
[----:B------:R-:W-:Y:S01]  /*3dd0*/  FMUL.FTZ R32, R32, UR18 ;  /* 0x0000001220207c20 */ /* 0x000fe20008410000 */
[----:B------:R-:W-:Y:S01]  /*3de0*/  FMUL.FTZ R33, R33, UR18 ;  /* 0x0000001221217c20 */ /* 0x000fe20008410000 */
[----:B------:R-:W-:Y:S06]  /*3df0*/  FMUL.FTZ R34, R34, UR18 ;  /* 0x0000001222227c20 */ /* 0x000fec0008410000 */
[----:B------:R2:W1:Y:S01]  /*3e00*/  MUFU.TANH R136, R20 ;  /* 0x0000001400887308 */ /* 0x0004620000002400 */
[----:B------:R-:W-:Y:S09]  /*3e10*/  FMUL.FTZ R35, R35, UR18 ;  /* 0x0000001223237c20 */ /* 0x000ff20008410000 */
[----:B------:R2:W1:Y:S10]  /*3e20*/  MUFU.TANH R137, R21 ;  /* 0x0000001500897308 */ /* 0x0004740000002400 */
        /* <DEDUP_REMOVED lines=13> */
[----:B------:R2:W1:Y:S01]  /*3f00*/  MUFU.TANH R218, R35 ;  /* 0x0000002300da7308 */ /* 0x0004620000002400 */
[----:B---34-:R-:W-:Y:S05]  /*3f10*/  @!P0 BRA `(.L_x_1317) ;  /* 0x0000000000a88947 */ /* 0x018fea0003800000 */
[----:B------:R-:W-:Y:S01]  /*3f20*/  IADD3 R6, PT, PT, R11, 0x40, RZ ;  /* 0x000000400b067810 */ /* 0x000fe20007ffe0ff */
[----:B------:R-:W-:Y:S01]  /*3f30*/  IMAD.SHL.U32 R4, R181, 0x80, RZ ;  /* 0x00000080b5047824 */ /* 0x000fe200078e00ff */
[----:B-1----:R-:W-:Y:S01]  /*3f40*/  MOV R8, R133 ;  /* 0x0000008500087202 */ /* 0x002fe20000000f00 */
[----:B------:R-:W-:Y:S01]  /*3f50*/  IMAD.MOV.U32 R9, RZ, RZ, R132 ;  /* 0x000000ffff097224 */ /* 0x000fe200078e0084 */
[----:B--2---:R-:W-:Y:S01]  /*3f60*/  MOV R14, R218 ;  /* 0x000000da000e7202 */ /* 0x004fe20000000f00 */
[C---:B------:R-:W-:Y:S01]  /*3f70*/  IMAD.IADD R5, R4.reuse, 0x1, R202 ;  /* 0x0000000104057824 */ /* 0x040fe200078e02ca */
[----:B------:R-:W-:Y:S01]  /*3f80*/  MOV R16, R216 ;  /* 0x000000d800107202 */ /* 0x000fe20000000f00 */
[----:B------:R-:W-:Y:S01]  /*3f90*/  VIADD R4, R4, 0x80 ;  /* 0x0000008004047836 */ /* 0x000fe20000000000 */
[----:B------:R-:W-:Y:S01]  /*3fa0*/  MOV R10, R212 ;  /* 0x000000d4000a7202 */ /* 0x000fe20000000f00 */
[----:B------:R-:W-:Y:S01]  /*3fb0*/  IMAD.MOV.U32 R13, RZ, RZ, R217 ;  /* 0x000000ffff0d7224 */ /* 0x000fe200078e00d9 */
[----:B------:R-:W-:Y:S01]  /*3fc0*/  IADD3 R5, PT, PT, R5, 0x80, RZ ;  /* 0x0000008005057810 */ /* 0x000fe20007ffe0ff */
[----:B------:R-:W-:Y:S01]  /*3fd0*/  IMAD.MOV.U32 R17, RZ, RZ, R215 ;  /* 0x000000ffff117224 */ /* 0x000fe200078e00d7 */
[----:B------:R-:W-:Y:S01]  /*3fe0*/  ISETP.LT.AND P0, PT, R4, R200, PT ;  /* 0x000000c80400720c */ /* 0x000fe20003f01270 */
[----:B------:R-:W-:Y:S01]  /*3ff0*/  IMAD.MOV.U32 R7, RZ, RZ, R213 ;  /* 0x000000ffff077224 */ /* 0x000fe200078e00d5 */
[----:B------:R-:W-:Y:S01]  /*4000*/  IADD3 R5, PT, PT, R5, UR14, -R200 ;  /* 0x0000000e05057c10 */ /* 0x000fe2000fffe8c8 */
[----:B------:R-:W-:Y:S01]  /*4010*/  IMAD.MOV.U32 R12, RZ, RZ, R177 ;  /* 0x000000ffff0c7224 */ /* 0x000fe200078e00b1 */
[----:B------:R-:W-:Y:S01]  /*4020*/  MOV R4, R135 ;  /* 0x0000008700047202 */ /* 0x000fe20000000f00 */
[----:B------:R-:W-:Y:S01]  /*4030*/  IMAD.MOV.U32 R19, RZ, RZ, R138 ;  /* 0x000000ffff137224 */ /* 0x000fe200078e008a */
[----:B------:R-:W-:Y:S01]  /*4040*/  MOV R18, R139 ;  /* 0x0000008b00127202 */ /* 0x000fe20000000f00 */
[----:B------:R-:W-:Y:S01]  /*4050*/  VIADD R5, R5, 0xffffff80 ;  /* 0xffffff8005057836 */ /* 0x000fe20000000000 */
[----:B------:R-:W-:Y:S01]  /*4060*/  MOV R20, R137 ;  /* 0x0000008900147202 */ /* 0x000fe20000000f00 */
[----:B------:R-:W-:Y:S01]  /*4070*/  IMAD.MOV.U32 R21, RZ, RZ, R136 ;  /* 0x000000ffff157224 */ /* 0x000fe200078e0088 */
[----:B------:R-:W-:Y:S01]  /*4080*/  MOV R22, R130 ;  /* 0x0000008200167202 */ /* 0x000fe20000000f00 */
[----:B------:R-:W-:Y:S01]  /*4090*/  IMAD.MOV.U32 R23, RZ, RZ, R127 ;  /* 0x000000ffff177224 */ /* 0x000fe200078e007f */
[----:B------:R-:W-:Y:S01]  /*40a0*/  ISETP.GE.AND P1, PT, R6, R5, PT ;  /* 0x000000050600720c */ /* 0x000fe20003f26270 */
[----:B------:R-:W-:Y:S01]  /*40b0*/  IMAD.MOV.U32 R5, RZ, RZ, R134 ;  /* 0x000000ffff057224 */ /* 0x000fe200078e0086 */
[----:B------:R-:W-:Y:S01]  /*40c0*/  MOV R6, R214 ;  /* 0x000000d600067202 */ /* 0x000fe20000000f00 */
        /* <DEDUP_REMOVED lines=14> */
[----:B------:R-:W-:Y:S06]  /*41b0*/  @!P1 BRA P0, `(.L_x_1318) ;  /* 0x0000000800709947 */ /* 0x000fec0000000000 */
.L_x_1317:
[----:B------:R-:W3:Y:S01]  /*41c0*/  LDC R4, c[0x0][0x504] ;  /* 0x00014100ff047b82 */ /* 0x000ee20000000800 */
[----:B--2---:R-:W2:Y:S01]  /*41d0*/  S2R R15, SR_TID.X ;  /* 0x00000000000f7919 */ /* 0x004ea20000002100 */
[----:B------:R-:W-:Y:S06]  /*41e0*/  IMAD.IADD R6, R179, 0x1, R11 ;  /* 0x00000001b3067824 */ /* 0x000fec00078e020b */
[----:B------:R-:W4:Y:S01]  /*41f0*/  LDC R7, c[0x0][0x508] ;  /* 0x00014200ff077b82 */ /* 0x000f220000000800 */
[C-C-:B---3--:R-:W-:Y:S02]  /*4200*/  IADD3 R4, PT, PT, R200.reuse, -R4, -R202.reuse ;  /* 0x80000004c8047210 */ /* 0x148fe40007ffe8ca */
[----:B----4-:R-:W-:Y:S03]  /*4210*/  IADD3 R11, PT, PT, R200, R7, -R202 ;  /* 0x00000007c80b7210 */ /* 0x010fe60007ffe8ca */
[C---:B------:R-:W-:Y:S02]  /*4220*/  IMAD.IADD R4, R6.reuse, 0x1, R4 ;  /* 0x0000000106047824 */ /* 0x040fe400078e0204 */
[----:B--2---:R-:W-:Y:S01]  /*4230*/  IMAD.SHL.U32 R5, R15, 0x2, RZ ;  /* 0x000000020f057824 */ /* 0x004fe200078e00ff */
[----:B------:R-:W-:Y:S01]  /*4240*/  SHF.R.U32.HI R15, RZ, 0x1, R15 ;  /* 0x00000001ff0f7819 */ /* 0x000fe2000001160f */
[----:B------:R-:W-:Y:S01]  /*4250*/  IMAD.IADD R11, R6, 0x1, R11 ;  /* 0x00000001060b7824 */ /* 0x000fe200078e020b */
[----:B------:R-:W-:Y:S02]  /*4260*/  VIMNMX R7, PT, PT, RZ, R4, !PT ;  /* 0x00000004ff077248 */ /* 0x000fe40007fe0100 */
[----:B------:R-:W-:Y:S02]  /*4270*/  LOP3.LUT R5, R5, 0x6, RZ, 0xc0, !PT ;  /* 0x0000000605057812 */ /* 0x000fe400078ec0ff */
[C---:B------:R-:W-:Y:S02]  /*4280*/  VIADDMNMX R6, R4.reuse, 0x8, RZ, !PT ;  /* 0x0000000804067846 */ /* 0x040fe400078001ff */
[----:B------:R-:W-:Y:S02]  /*4290*/  LOP3.LUT R15, R5, 0x1e0, R15, 0xf8, !PT ;  /* 0x000001e0050f7812 */ /* 0x000fe400078ef80f */
[C---:B------:R-:W-:Y:S02]  /*42a0*/  VIADDMNMX R5, R4.reuse, 0x20, RZ, !PT ;  /* 0x0000002004057846 */ /* 0x040fe400078001ff */
[----:B------:R-:W-:Y:S01]  /*42b0*/  VIADDMNMX R4, R4, 0x28, RZ, !PT ;  /* 0x0000002804047846 */ /* 0x000fe200078001ff */
[----:B------:R-:W-:Y:S01]  /*42c0*/  IMAD R15, R181, 0x80, R15 ;  /* 0x00000080b50f7824 */ /* 0x000fe200078e020f */
[C-C-:B------:R-:W-:Y:S02]  /*42d0*/  VIADDMNMX R116, R11.reuse, 0x1, R200.reuse, PT ;  /* 0x000000010b747846 */ /* 0x140fe400038001c8 */
[--C-:B------:R-:W-:Y:S01]  /*42e0*/  VIADDMNMX R109, R11, 0x9, R200.reuse, PT ;  /* 0x000000090b6d7846 */ /* 0x100fe200038001c8 */
[C---:B------:R-:W-:Y:S01]  /*42f0*/  VIADD R107, R15.reuse, 0x1 ;  /* 0x000000010f6b7836 */ /* 0x040fe20000000000 */
[C---:B------:R-:W-:Y:S01]  /*4300*/  ISETP.GE.AND P4, PT, R15.reuse, R7, PT ;  /* 0x000000070f00720c */ /* 0x040fe20003f86270 */
[----:B------:R-:W-:Y:S01]  /*4310*/  VIADD R106, R15, 0x8 ;  /* 0x000000080f6a7836 */ /* 0x000fe20000000000 */
[--C-:B------:R-:W-:Y:S01]  /*4320*/  VIADDMNMX R108, R11, 0x21, R200.reuse, PT ;  /* 0x000000210b6c7846 */ /* 0x100fe200038001c8 */
[----:B------:R-:W-:Y:S01]  /*4330*/  VIADD R105, R15, 0x9 ;  /* 0x000000090f697836 */ /* 0x000fe20000000000 */
[----:B------:R-:W-:Y:S01]  /*4340*/  VIADDMNMX R11, R11, 0x29, R200, PT ;  /* 0x000000290b0b7846 */ /* 0x000fe200038001c8 */
[C---:B------:R-:W-:Y:S01]  /*4350*/  VIADD R104, R15.reuse, 0x10 ;  /* 0x000000100f687836 */ /* 0x040fe20000000000 */
[----:B-1----:R-:W-:Y:S01]  /*4360*/  FSEL R100, R110, -INF , P4 ;  /* 0xff8000006e647808 */ /* 0x002fe20002000000 */
[C---:B------:R-:W-:Y:S01]  /*4370*/  VIADD R103, R15.reuse, 0x11 ;  /* 0x000000110f677836 */ /* 0x040fe20000000000 */
[C---:B------:R-:W-:Y:S01]  /*4380*/  ISETP.GE.AND P6, PT, R15.reuse, R6, PT ;  /* 0x000000060f00720c */ /* 0x040fe20003fc6270 */
[C---:B------:R-:W-:Y:S01]  /*4390*/  VIADD R102, R15.reuse, 0x18 ;  /* 0x000000180f667836 */ /* 0x040fe20000000000 */
[C---:B------:R-:W-:Y:S02]  /*43a0*/  ISETP.GE.AND P5, PT, R15.reuse, R5, PT ;  /* 0x000000050f00720c */ /* 0x040fe40003fa6270 */
[C---:B------:R-:W-:Y:S02]  /*43b0*/  ISETP.GE.AND P4, PT, R15.reuse, R4, PT ;  /* 0x000000040f00720c */ /* 0x040fe40003f86270 */
        /* <DEDUP_REMOVED lines=124> */
.L_x_1318:
[----:B------:R-:W1:Y:S01]  /*4b80*/  S2R R116, SR_TID.X ;  /* 0x0000000000747919 */ /* 0x000e620000002100 */
[C---:B------:R-:W-:Y:S01]  /*4b90*/  FMUL.FTZ R15, R197.reuse, 1.4426950216293334961 ;  /* 0x3fb8aa3bc50f7820 */ /* 0x040fe20000410000 */
[C---:B------:R-:W-:Y:S01]  /*4ba0*/  FMUL.FTZ R11, R196.reuse, 1.4426950216293334961 ;  /* 0x3fb8aa3bc40b7820 */ /* 0x040fe20000410000 */
[----:B------:R-:W-:Y:S01]  /*4bb0*/  FSETP.NEU.FTZ.AND P1, PT, R197, -INF , PT ;  /* 0xff800000c500780b */ /* 0x000fe20003f3d000 */
[----:B------:R-:W-:Y:S01]  /*4bc0*/  FMUL.FTZ R235, R195, 1.4426950216293334961 ;  /* 0x3fb8aa3bc3eb7820 */ /* 0x000fe20000410000 */
[----:B------:R-:W-:Y:S01]  /*4bd0*/  FSETP.NEU.FTZ.AND P0, PT, R196, -INF , PT ;  /* 0xff800000c400780b */ /* 0x000fe20003f1d000 */
[----:B------:R-:W-:Y:S01]  /*4be0*/  FMUL.FTZ R233, R194, 1.4426950216293334961 ;  /* 0x3fb8aa3bc2e97820 */ /* 0x000fe20000410000 */
[----:B------:R-:W-:Y:S01]  /*4bf0*/  FSEL R15, R15, RZ, P1 ;  /* 0x000000ff0f0f7208 */ /* 0x000fe20000800000 */
[----:B------:R-:W-:Y:S01]  /*4c00*/  FFMA.FTZ R112, -R112, R112, 1 ;  /* 0x3f80000070707423 */ /* 0x000fe20000010170 */
[----:B------:R-:W-:Y:S01]  /*4c10*/  FSEL R11, R11, RZ, P0 ;  /* 0x000000ff0b0b7208 */ /* 0x000fe20000000000 */
[----:B------:R-:W-:Y:S01]  /*4c20*/  FFMA.FTZ R113, -R113, R113, 1 ;  /* 0x3f80000071717423 */ /* 0x000fe20000010171 */
[----:B------:R-:W-:Y:S01]  /*4c30*/  FSETP.NEU.FTZ.AND P1, PT, R195, -INF , PT ;  /* 0xff800000c300780b */ /* 0x000fe20003f3d000 */
[--C-:B------:R-:W-:Y:S01]  /*4c40*/  FFMA.FTZ R119, R100, UR15, -R15.reuse ;  /* 0x0000000f64777c23 */ /* 0x100fe2000801080f */
[----:B------:R-:W-:Y:S01]  /*4c50*/  FFMA.FTZ R251, R101, UR15, -R15 ;  /* 0x0000000f65fb7c23 */ /* 0x000fe2000801080f */
[--C-:B------:R-:W-:Y:S01]  /*4c60*/  FFMA.FTZ R250, R35, UR15, -R11.reuse ;  /* 0x0000000f23fa7c23 */ /* 0x100fe2000801080b */
[----:B------:R-:W-:Y:S01]  /*4c70*/  FFMA.FTZ R249, R34, UR15, -R11 ;  /* 0x0000000f22f97c23 */ /* 0x000fe2000801080b */
[--C-:B------:R-:W-:Y:S01]  /*4c80*/  FFMA.FTZ R244, R33, UR15, -R15.reuse ;  /* 0x0000000f21f47c23 */ /* 0x100fe2000801080f */
[----:B------:R-:W-:Y:S01]  /*4c90*/  FFMA.FTZ R239, R32, UR15, -R15 ;  /* 0x0000000f20ef7c23 */ /* 0x000fe2000801080f */
[----:B------:R-:W-:Y:S01]  /*4ca0*/  MUFU.EX2 R119, R119 ;  /* 0x0000007700777308 */ /* 0x000fe20000000800 */
[----:B------:R-:W-:Y:S01]  /*4cb0*/  FSETP.NEU.FTZ.AND P0, PT, R194, -INF , PT ;  /* 0xff800000c200780b */ /* 0x000fe20003f1d000 */
[--C-:B------:R-:W-:Y:S01]  /*4cc0*/  FFMA.FTZ R238, R31, UR15, -R11.reuse ;  /* 0x0000000f1fee7c23 */ /* 0x100fe2000801080b */
[----:B------:R-:W-:Y:S07]  /*4cd0*/  FSEL R235, R235, RZ, P1 ;  /* 0x000000ffebeb7208 */ /* 0x000fee0000800000 */
[----:B------:R-:W2:Y:S01]  /*4ce0*/  MUFU.EX2 R251, R251 ;  /* 0x000000fb00fb7308 */ /* 0x000ea20000000800 */
[----:B------:R-:W-:Y:S01]  /*4cf0*/  FSEL R233, R233, RZ, P0 ;  /* 0x000000ffe9e97208 */ /* 0x000fe20000000000 */
[----:B------:R-:W-:Y:S01]  /*4d00*/  FFMA.FTZ R237, R30, UR15, -R11 ;  /* 0x0000000f1eed7c23 */ /* 0x000fe2000801080b */
[----:B------:R-:W-:Y:S07]  /*4d10*/  MOV R227, 0x10 ;  /* 0x0000001000e37802 */ /* 0x000fee0000000f00 */
[----:B------:R-:W-:Y:S01]  /*4d20*/  MUFU.EX2 R250, R250 ;  /* 0x000000fa00fa7308 */ /* 0x000fe20000000800 */
[--C-:B------:R-:W-:Y:S01]  /*4d30*/  FFMA.FTZ R248, R29, UR15, -R235.reuse ;  /* 0x0000000f1df87c23 */ /* 0x100fe200080108eb */
[--C-:B------:R-:W-:Y:S01]  /*4d40*/  FFMA.FTZ R247, R28, UR15, -R235.reuse ;  /* 0x0000000f1cf77c23 */ /* 0x100fe200080108eb */
[--C-:B------:R-:W-:Y:S07]  /*4d50*/  FFMA.FTZ R236, R9, UR15, -R235.reuse ;  /* 0x0000000f09ec7c23 */ /* 0x100fee00080108eb */
[----:B------:R-:W3:Y:S01]  /*4d60*/  MUFU.EX2 R249, R249 ;  /* 0x000000f900f97308 */ /* 0x000ee20000000800 */
[--C-:B------:R-:W-:Y:S01]  /*4d70*/  FFMA.FTZ R243, R25, UR15, -R235.reuse ;  /* 0x0000000f19f37c23 */ /* 0x100fe200080108eb */
[--C-:B------:R-:W-:Y:S01]  /*4d80*/  FFMA.FTZ R242, R24, UR15, -R235.reuse ;  /* 0x0000000f18f27c23 */ /* 0x100fe200080108eb */
[--C-:B------:R-:W-:Y:S07]  /*4d90*/  FFMA.FTZ R221, R12, UR15, -R235.reuse ;  /* 0x0000000f0cdd7c23 */ /* 0x100fee00080108eb */
[----:B------:R-:W-:Y:S01]  /*4da0*/  MUFU.EX2 R244, R244 ;  /* 0x000000f400f47308 */ /* 0x000fe20000000800 */
[----:B------:R-:W-:Y:S01]  /*4db0*/  FFMA.FTZ R220, R10, UR15, -R235 ;  /* 0x0000000f0adc7c23 */ /* 0x000fe200080108eb */
[--C-:B------:R-:W-:Y:S01]  /*4dc0*/  FFMA.FTZ R226, R6, UR15, -R233.reuse ;  /* 0x0000000f06e27c23 */ /* 0x100fe200080108e9 */
[----:B------:R-:W-:Y:S07]  /*4dd0*/  FFMA.FTZ R234, R5, UR15, -R233 ;  /* 0x0000000f05ea7c23 */ /* 0x000fee00080108e9 */
[----:B------:R-:W4:Y:S01]  /*4de0*/  MUFU.EX2 R239, R239 ;  /* 0x000000ef00ef7308 */ /* 0x000f220000000800 */
[----:B------:R-:W-:Y:S01]  /*4df0*/  FFMA.FTZ R235, R8, UR15, -R235 ;  /* 0x0000000f08eb7c23 */ /* 0x000fe200080108eb */
[--C-:B------:R-:W-:Y:S01]  /*4e00*/  FFMA.FTZ R219, R7, UR15, -R233.reuse ;  /* 0x0000000f07db7c23 */ /* 0x100fe200080108e9 */
[--C-:B------:R-:W-:Y:S01]  /*4e10*/  FFMA.FTZ R246, R27, UR15, -R233.reuse ;  /* 0x0000000f1bf67c23 */ /* 0x100fe200080108e9 */
[--C-:B------:R-:W-:Y:S06]  /*4e20*/  FFMA.FTZ R245, R26, UR15, -R233.reuse ;  /* 0x0000000f1af57c23 */ /* 0x100fec00080108e9 */
[----:B------:R-:W-:Y:S01]  /*4e30*/  MUFU.EX2 R238, R238 ;  /* 0x000000ee00ee7308 */ /* 0x000fe20000000800 */
[--C-:B------:R-:W-:Y:S01]  /*4e40*/  FFMA.FTZ R241, R23, UR15, -R233.reuse ;  /* 0x0000000f17f17c23 */ /* 0x100fe200080108e9 */
[--C-:B------:R-:W-:Y:S01]  /*4e50*/  FFMA.FTZ R240, R22, UR15, -R233.reuse ;  /* 0x0000000f16f07c23 */ /* 0x100fe200080108e9 */
[----:B------:R-:W-:Y:S07]  /*4e60*/  FFMA.FTZ R233, R4, UR15, -R233 ;  /* 0x0000000f04e97c23 */ /* 0x000fee00080108e9 */
[----:B------:R-:W-:Y:S01]  /*4e70*/  MUFU.EX2 R237, R237 ;  /* 0x000000ed00ed7308 */ /* 0x000fe20000000800 */
[--C-:B------:R-:W-:Y:S01]  /*4e80*/  FFMA.FTZ R232, R21, UR15, -R15.reuse ;  /* 0x0000000f15e87c23 */ /* 0x100fe2000801080f */
[----:B------:R-:W-:Y:S01]  /*4e90*/  FFMA.FTZ R231, R20, UR15, -R15 ;  /* 0x0000000f14e77c23 */ /* 0x000fe2000801080f */
[--C-:B------:R-:W-:Y:S07]  /*4ea0*/  FFMA.FTZ R230, R19, UR15, -R11.reuse ;  /* 0x0000000f13e67c23 */ /* 0x100fee000801080b */
[----:B------:R-:W-:Y:S01]  /*4eb0*/  MUFU.EX2 R248, R248 ;  /* 0x000000f800f87308 */ /* 0x000fe20000000800 */
[----:B------:R-:W-:Y:S01]  /*4ec0*/  FFMA.FTZ R229, R18, UR15, -R11 ;  /* 0x0000000f12e57c23 */ /* 0x000fe2000801080b */
[----:B------:R-:W-:Y:S01]  /*4ed0*/  FFMA.FTZ R225, R17, UR15, -R15 ;  /* 0x0000000f11e17c23 */ /* 0x000fe2000801080f */
[----:B------:R-:W-:Y:S07]  /*4ee0*/  FFMA.FTZ R223, R13, UR15, -R11 ;  /* 0x0000000f0ddf7c23 */ /* 0x000fee000801080b */
[----:B------:R-:W-:Y:S01]  /*4ef0*/  MUFU.EX2 R247, R247 ;  /* 0x000000f700f77308 */ /* 0x000fe20000000800 */
[----:B------:R-:W-:Y:S01]  /*4f00*/  FFMA.FTZ R15, R16, UR15, -R15 ;  /* 0x0000000f100f7c23 */ /* 0x000fe2000801080f */
[----:B------:R-:W-:Y:S01]  /*4f10*/  FFMA.FTZ R11, R14, UR15, -R11 ;  /* 0x0000000f0e0b7c23 */ /* 0x000fe2000801080b */
[----:B------:R-:W-:Y:S07]  /*4f20*/  MOV R128, 0x20 ;  /* 0x0000002000807802 */ /* 0x000fee0000000f00 */
[----:B------:R-:W-:Y:S01]  /*4f30*/  MUFU.EX2 R246, R246 ;  /* 0x000000f600f67308 */ /* 0x000fe20000000800 */
[----:B------:R-:W-:Y:S01]  /*4f40*/  MOV R117, 0x40 ;  /* 0x0000004000757802 */ /* 0x000fe20000000f00 */
[----:B------:R-:W-:Y:S01]  /*4f50*/  FMUL.FTZ R112, R112, UR18 ;  /* 0x0000001270707c20 */ /* 0x000fe20008410000 */
[----:B------:R-:W-:Y:S07]  /*4f60*/  FMUL.FTZ R113, R113, UR18 ;  /* 0x0000001271717c20 */ /* 0x000fee0008410000 */
[----:B------:R-:W-:Y:S01]  /*4f70*/  MUFU.EX2 R245, R245 ;  /* 0x000000f500f57308 */ /* 0x000fe20000000800 */
[----:B------:R-:W-:Y:S01]  /*4f80*/  FFMA.FTZ R110, -R110, R110, 1 ;  /* 0x3f8000006e6e7423 */ /* 0x000fe2000001016e */
[----:B------:R-:W-:Y:S01]  /*4f90*/  FFMA.FTZ R111, -R111, R111, 1 ;  /* 0x3f8000006f6f7423 */ /* 0x000fe2000001016f */
[----:B------:R-:W-:Y:S07]  /*4fa0*/  FFMA.FTZ R123, -R123, R123, 1 ;  /* 0x3f8000007b7b7423 */ /* 0x000fee000001017b */
[----:B------:R-:W-:Y:S01]  /*4fb0*/  MUFU.EX2 R243, R243 ;  /* 0x000000f300f37308 */ /* 0x000fe20000000800 */
[----:B------:R-:W-:Y:S01]  /*4fc0*/  FMUL.FTZ R110, R110, UR18 ;  /* 0x000000126e6e7c20 */ /* 0x000fe20008410000 */
[----:B------:R-:W-:Y:S01]  /*4fd0*/  FMUL.FTZ R111, R111, UR18 ;  /* 0x000000126f6f7c20 */ /* 0x000fe20008410000 */
[----:B------:R-:W-:Y:S07]  /*4fe0*/  FFMA.FTZ R124, -R124, R124, 1 ;  /* 0x3f8000007c7c7423 */ /* 0x000fee000001017c */
[----:B------:R-:W-:Y:S01]  /*4ff0*/  MUFU.EX2 R242, R242 ;  /* 0x000000f200f27308 */ /* 0x000fe20000000800 */
[----:B------:R-:W-:Y:S01]  /*5000*/  FFMA.FTZ R126, -R126, R126, 1 ;  /* 0x3f8000007e7e7423 */ /* 0x000fe2000001017e */
[----:B------:R-:W-:Y:S01]  /*5010*/  FFMA.FTZ R129, -R129, R129, 1 ;  /* 0x3f80000081817423 */ /* 0x000fe20000010181 */
[----:B------:R-:W-:Y:S07]  /*5020*/  FFMA.FTZ R131, -R131, R131, 1 ;  /* 0x3f80000083837423 */ /* 0x000fee0000010183 */
[----:B------:R-:W-:Y:S01]  /*5030*/  MUFU.EX2 R241, R241 ;  /* 0x000000f100f17308 */ /* 0x000fe20000000800 */
[----:B------:R-:W-:Y:S01]  /*5040*/  FFMA.FTZ R136, -R136, R136, 1 ;  /* 0x3f80000088887423 */ /* 0x000fe20000010188 */
[----:B------:R-:W-:Y:S01]  /*5050*/  FFMA.FTZ R137, -R137, R137, 1 ;  /* 0x3f80000089897423 */ /* 0x000fe20000010189 */
[----:B------:R-:W-:Y:S07]  /*5060*/  FFMA.FTZ R138, -R138, R138, 1 ;  /* 0x3f8000008a8a7423 */ /* 0x000fee000001018a */
[----:B------:R-:W4:Y:S01]  /*5070*/  MUFU.EX2 R240, R240 ;  /* 0x000000f000f07308 */ /* 0x000f220000000800 */
[----:B------:R-:W-:Y:S01]  /*5080*/  FFMA.FTZ R139, -R139, R139, 1 ;  /* 0x3f8000008b8b7423 */ /* 0x000fe2000001018b */
[----:B------:R-:W-:Y:S01]  /*5090*/  FFMA.FTZ R177, -R177, R177, 1 ;  /* 0x3f800000b1b17423 */ /* 0x000fe200000101b1 */
        /* <DEDUP_REMOVED lines=15> */
[----:B------:R-:W-:Y:S01]  /*5190*/  FMUL.FTZ R123, R123, UR18 ;  /* 0x000000127b7b7c20 */ /* 0x000fe20008410000 */
[----:B------:R-:W-:Y:S07]  /*51a0*/  FMUL.FTZ R124, R124, UR18 ;  /* 0x000000127c7c7c20 */ /* 0x000fee0008410000 */
[----:B------:R-:W-:Y:S01]  /*51b0*/  MUFU.EX2 R225, R225 ;  /* 0x000000e100e17308 */ /* 0x000fe20000000800 */
[----:B------:R-:W-:Y:S01]  /*51c0*/  FMUL.FTZ R126, R126, UR18 ;  /* 0x000000127e7e7c20 */ /* 0x000fe20008410000 */
[----:B------:R-:W-:Y:S01]  /*51d0*/  FMUL.FTZ R129, R129, UR18 ;  /* 0x0000001281817c20 */ /* 0x000fe20008410000 */
[----:B------:R-:W-:Y:S07]  /*51e0*/  FMUL.FTZ R131, R131, UR18 ;  /* 0x0000001283837c20 */ /* 0x000fee0008410000 */
[----:B------:R-:W4:Y:S01]  /*51f0*/  MUFU.EX2 R224, R15 ;  /* 0x0000000f00e07308 */ /* 0x000f220000000800 */
[----:B------:R-:W-:Y:S01]  /*5200*/  FMUL.FTZ R136, R136, UR18 ;  /* 0x0000001288887c20 */ /* 0x000fe20008410000 */
        /* <DEDUP_REMOVED lines=19> */
[----:B------:R-:W-:Y:S09]  /*5340*/  FMUL.FTZ R218, R218, UR18 ;  /* 0x00000012dada7c20 */ /* 0x000ff20008410000 */
[----:B------:R-:W4:Y:S10]  /*5350*/  MUFU.EX2 R226, R226 ;  /* 0x000000e200e27308 */ /* 0x000f340000000800 */
[----:B------:R-:W-:Y:S10]  /*5360*/  MUFU.EX2 R236, R236 ;  /* 0x000000ec00ec7308 */ /* 0x000ff40000000800 */
[----:B------:R-:W4:Y:S10]  /*5370*/  MUFU.EX2 R235, R235 ;  /* 0x000000eb00eb7308 */ /* 0x000f340000000800 */
[----:B------:R-:W-:Y:S10]  /*5380*/  MUFU.EX2 R234, R234 ;  /* 0x000000ea00ea7308 */ /* 0x000ff40000000800 */
[----:B------:R-:W4:Y:S01]  /*5390*/  MUFU.EX2 R233, R233 ;  /* 0x000000e900e97308 */ /* 0x000f220000000800 */
[C---:B-1----:R-:W-:Y:S02]  /*53a0*/  SHF.L.U32 R108, R116.reuse, 0x6, RZ ;  /* 0x00000006746c7819 */ /* 0x042fe400000006ff */
[----:B------:R-:W-:Y:S02]  /*53b0*/  LOP3.LUT P0, RZ, R116, 0x4, RZ, 0xc0, !PT ;  /* 0x0000000474ff7812 */ /* 0x000fe4000780c0ff */
[----:B------:R-:W-:Y:S02]  /*53c0*/  LOP3.LUT R6, R108, 0x200, RZ, 0xc0, !PT ;  /* 0x000002006c067812 */ /* 0x000fe400078ec0ff */
[----:B------:R-:W-:Y:S02]  /*53d0*/  SHF.L.U32 R5, R116, 0x5, RZ ;  /* 0x0000000574057819 */ /* 0x000fe400000006ff */
[----:B--2---:R-:W-:Y:S02]  /*53e0*/  F2FP.F16.F32.PACK_AB R8, R251, R119 ;  /* 0x00000077fb08723e */ /* 0x004fe400000000ff */
[----:B---3--:R-:W-:Y:S02]  /*53f0*/  F2FP.F16.F32.PACK_AB R7, R249, R250 ;  /* 0x000000faf907723e */ /* 0x008fe400000000ff */
[----:B------:R-:W-:Y:S01]  /*5400*/  SEL R227, R227, 0xfffffff0, !P0 ;  /* 0xfffffff0e3e37807 */ /* 0x000fe20004000000 */
[----:B------:R1:W-:Y:S01]  /*5410*/  STS [R180], R8 ;  /* 0x00000008b4007388 */ /* 0x0003e20000000800 */
[----:B------:R-:W-:Y:S02]  /*5420*/  LOP3.LUT R5, R6, 0x400, R5, 0xf8, !PT ;  /* 0x0000040006057812 */ /* 0x000fe400078ef805 */
[----:B----4-:R-:W-:Y:S01]  /*5430*/  F2FP.F16.F32.PACK_AB R6, R239, R244 ;  /* 0x000000f4ef06723e */ /* 0x010fe200000000ff */
[----:B------:R2:W-:Y:S01]  /*5440*/  STS [R180+0x400], R7 ;  /* 0x00040007b4007388 */ /* 0x0005e20000000800 */
[----:B------:R-:W-:Y:S02]  /*5450*/  IADD3 R228, PT, PT, R180, R227, RZ ;  /* 0x000000e3b4e47210 */ /* 0x000fe40007ffe0ff */
[----:B------:R-:W-:Y:S02]  /*5460*/  SHF.L.U32 R118, R116, 0x3, RZ ;  /* 0x0000000374767819 */ /* 0x000fe400000006ff */
[----:B------:R-:W-:Y:S01]  /*5470*/  SHF.R.U32.HI R4, RZ, 0x1, R116 ;  /* 0x00000001ff047819 */ /* 0x000fe20000011674 */
[----:B------:R3:W-:Y:S01]  /*5480*/  STS [R228], R6 ;  /* 0x00000006e4007388 */ /* 0x0007e20000000800 */
[----:B------:R-:W-:Y:S02]  /*5490*/  LOP3.LUT R118, R118, 0x38, RZ, 0xc0, !PT ;  /* 0x0000003876767812 */ /* 0x000fe400078ec0ff */
[----:B------:R-:W-:Y:S02]  /*54a0*/  F2FP.F16.F32.PACK_AB R9, R240, R241 ;  /* 0x000000f1f009723e */ /* 0x000fe400000000ff */
[----:B------:R-:W-:Y:S02]  /*54b0*/  LOP3.LUT R108, R118, 0x1c0, R108, 0xf8, !PT ;  /* 0x000001c0766c7812 */ /* 0x000fe400078ef86c */
[----:B------:R-:W-:Y:S02]  /*54c0*/  IADD3 R227, PT, PT, R178, R227, RZ ;  /* 0x000000e3b2e37210 */ /* 0x000fe40007ffe0ff */
[----:B------:R-:W-:Y:S02]  /*54d0*/  LOP3.LUT R4, R108, 0x8, R4, 0x78, !PT ;  /* 0x000000086c047812 */ /* 0x000fe400078e7804 */
[----:B------:R-:W-:Y:S02]  /*54e0*/  LOP3.LUT P1, RZ, R116, 0x2, RZ, 0xc0, !PT ;  /* 0x0000000274ff7812 */ /* 0x000fe4000782c0ff */
[----:B------:R-:W-:Y:S02]  /*54f0*/  LOP3.LUT R4, R5, R4, RZ, 0xfc, !PT ;  /* 0x0000000405047212 */ /* 0x000fe400078efcff */
[----:B-1----:R-:W-:Y:S02]  /*5500*/  F2FP.F16.F32.PACK_AB R8, R247, R248 ;  /* 0x000000f8f708723e */ /* 0x002fe400000000ff */
[----:B------:R-:W-:Y:S02]  /*5510*/  F2FP.F16.F32.PACK_AB R5, R242, R243 ;  /* 0x000000f3f205723e */ /* 0x000fe400000000ff */
[----:B--2---:R-:W-:Y:S02]  /*5520*/  F2FP.F16.F32.PACK_AB R7, R245, R246 ;  /* 0x000000f6f507723e */ /* 0x004fe400000000ff */
[----:B------:R-:W-:Y:S02]  /*5530*/  LEA R109, R4, UR4, 0x1 ;  /* 0x00000004046d7c11 */ /* 0x000fe4000f8e08ff */
[----:B------:R-:W-:Y:S02]  /*5540*/  SEL R128, R128, 0xffffffe0, !P1 ;  /* 0xffffffe080807807 */ /* 0x000fe40004800000 */
[----:B---3--:R-:W-:Y:S02]  /*5550*/  F2FP.F16.F32.PACK_AB R6, R237, R238 ;  /* 0x000000eeed06723e */ /* 0x008fe400000000ff */
[----:B------:R-:W-:Y:S02]  /*5560*/  IADD3 R104, PT, PT, R128, R109, RZ ;  /* 0x0000006d80687210 */ /* 0x000fe40007ffe0ff */
[----:B------:R-:W-:Y:S01]  /*5570*/  SEL R117, R117, 0xffffffc0, !P0 ;  /* 0xffffffc075757807 */ /* 0x000fe20004000000 */
[----:B------:R1:W-:Y:S01]  /*5580*/  STS [R228+0x400], R6 ;  /* 0x00040006e4007388 */ /* 0x0003e20000000800 */
[----:B------:R-:W-:Y:S02]  /*5590*/  SHF.L.U32 R121, R116, 0x6, RZ ;  /* 0x0000000674797819 */ /* 0x000fe400000006ff */
[----:B------:R-:W-:Y:S01]  /*55a0*/  ISETP.GT.AND P1, PT, R199, R183, PT ;  /* 0x000000b7c700720c */ /* 0x000fe20003f24270 */
[----:B------:R2:W-:Y:S04]  /*55b0*/  STS [R180+0x1000], R8 ;  /* 0x00100008b4007388 */ /* 0x0005e80000000800 */
[----:B------:R3:W-:Y:S04]  /*55c0*/  STS [R180+0x1400], R7 ;  /* 0x00140007b4007388 */ /* 0x0007e80000000800 */
[----:B------:R4:W-:Y:S04]  /*55d0*/  STS [R228+0x1000], R5 ;  /* 0x00100005e4007388 */ /* 0x0009e80000000800 */
[----:B------:R-:W-:Y:S01]  /*55e0*/  STS [R228+0x1400], R9 ;  /* 0x00140009e4007388 */ /* 0x000fe20000000800 */
[----:B-1----:R-:W-:Y:S02]  /*55f0*/  F2FP.F16.F32.PACK_AB R6, R224, R225 ;  /* 0x000000e1e006723e */ /* 0x002fe400000000ff */
[----:B--2---:R-:W-:Y:S02]  /*5600*/  F2FP.F16.F32.PACK_AB R8, R231, R232 ;  /* 0x000000e8e708723e */ /* 0x004fe400000000ff */
[----:B---3--:R-:W-:Y:S03]  /*5610*/  F2FP.F16.F32.PACK_AB R7, R229, R230 ;  /* 0x000000e6e507723e */ /* 0x008fe600000000ff */
[----:B------:R1:W-:Y:S01]  /*5620*/  STS [R178], R8 ;  /* 0x00000008b2007388 */ /* 0x0003e20000000800 */
[----:B----4-:R-:W-:Y:S03]  /*5630*/  F2FP.F16.F32.PACK_AB R5, R222, R223 ;  /* 0x000000dfde05723e */ /* 0x010fe600000000ff */
[----:B------:R2:W-:Y:S04]  /*5640*/  STS [R178+0x400], R7 ;  /* 0x00040007b2007388 */ /* 0x0005e80000000800 */
[----:B------:R3:W-:Y:S04]  /*5650*/  STS [R227], R6 ;  /* 0x00000006e3007388 */ /* 0x0007e80000000800 */
[----:B------:R4:W-:Y:S01]  /*5660*/  STS [R227+0x400], R5 ;  /* 0x00040005e3007388 */ /* 0x0009e20000000800 */
[----:B-1----:R-:W-:Y:S02]  /*5670*/  F2FP.F16.F32.PACK_AB R8, R220, R221 ;  /* 0x000000dddc08723e */ /* 0x002fe400000000ff */
[----:B--2---:R-:W-:Y:S03]  /*5680*/  F2FP.F16.F32.PACK_AB R7, R226, R219 ;  /* 0x000000dbe207723e */ /* 0x004fe600000000ff */
[----:B------:R-:W-:Y:S01]  /*5690*/  STS [R178+0x1000], R8 ;  /* 0x00100008b2007388 */ /* 0x000fe20000000800 */
[----:B---3--:R-:W-:Y:S03]  /*56a0*/  F2FP.F16.F32.PACK_AB R6, R235, R236 ;  /* 0x000000eceb06723e */ /* 0x008fe600000000ff */
[----:B------:R-:W-:Y:S01]  /*56b0*/  STS [R178+0x1400], R7 ;  /* 0x00140007b2007388 */ /* 0x000fe20000000800 */
[----:B----4-:R-:W-:Y:S03]  /*56c0*/  F2FP.F16.F32.PACK_AB R5, R233, R234 ;  /* 0x000000eae905723e */ /* 0x010fe600000000ff */
[----:B------:R-:W-:Y:S04]  /*56d0*/  STS [R227+0x1000], R6 ;  /* 0x00100006e3007388 */ /* 0x000fe80000000800 */
[----:B------:R-:W-:Y:S04]  /*56e0*/  STS [R227+0x1400], R5 ;  /* 0x00140005e3007388 */ /* 0x000fe80000000800 */
[----:B------:R-:W1:Y:S08]  /*56f0*/  LDSM.16.M88.4 R32, [R109+0x4000] ;  /* 0x004000006d20783b */ /* 0x000e700000000200 */
[----:B------:R2:W3:Y:S08]  /*5700*/  LDSM.16.M88.4 R28, [R109+0x5000] ;  /* 0x005000006d1c783b */ /* 0x0004f00000000200 */
[----:B------:R-:W4:Y:S08]  /*5710*/  LDSM.16.M88.4 R100, [R104+0x4000] ;  /* 0x004000006864783b */ /* 0x000f300000000200 */
[----:B------:R-:W4:Y:S01]  /*5720*/  LDSM.16.M88.4 R104, [R104+0x5000] ;  /* 0x005000006868783b */ /* 0x000f220000000200 */
[----:B--2---:R-:W-:Y:S01]  /*5730*/  IADD3 R109, PT, PT, R109, R117, RZ ;  /* 0x000000756d6d7210 */ /* 0x004fe20007ffe0ff */
[-C--:B-1----:R-:W-:Y:S08]  /*5740*/  HMMA.16816.F32 R4, R32, R140.reuse, RZ ;  /* 0x0000008c2004723c */ /* 0x082ff000000018ff */
        /* <DEDUP_REMOVED lines=26> */
[----:B------:R-:W1:Y:S08]  /*58f0*/  LDSM.16.M88.4 R100, [R104+0x4000] ;  /* 0x004000006864783b */ /* 0x000e700000000200 */
[----:B------:R-:W2:Y:S01]  /*5900*/  LDSM.16.M88.4 R104, [R104+0x5000] ;  /* 0x005000006868783b */ /* 0x000ea20000000200 */
[-C--:B-1----:R-:W-:Y:S08]  /*5910*/  HMMA.16816.F32 R4, R100, R164.reuse, R4 ;  /* 0x000000a46404723c */ /* 0x082ff00000001804 */
[C---:B--2---:R-:W-:Y:S08]  /*5920*/  HMMA.16816.F32 R8, R104.reuse, R164, R8 ;  /* 0x000000a46808723c */ /* 0x044ff00000001808 */
[-C--:B------:R-:W-:Y:S03]  /*5930*/  HMMA.16816.F32 R12, R104, R166.reuse, R12 ;  /* 0x000000a6680c723c */ /* 0x080fe6000000180c */
[C---:B-----5:R-:W-:Y:S01]  /*5940*/  FADD.FTZ R4, -R211.reuse, R4 ;  /* 0x00000004d3047221 */ /* 0x060fe20000010100 */
[C---:B------:R-:W-:Y:S01]  /*5950*/  FADD.FTZ R6, -R210.reuse, R6 ;  /* 0x00000006d2067221 */ /* 0x040fe20000010100 */
[----:B------:R-:W-:Y:S01]  /*5960*/  FADD.FTZ R7, -R210, R7 ;  /* 0x00000007d2077221 */ /* 0x000fe20000010100 */
[----:B------:R-:W-:Y:S01]  /*5970*/  FADD.FTZ R5, -R211, R5 ;  /* 0x00000005d3057221 */ /* 0x000fe20000010100 */
[----:B------:R-:W-:Y:S01]  /*5980*/  FMUL.FTZ R109, R119, R4 ;  /* 0x00000004776d7220 */ /* 0x000fe20000410000 */
[--C-:B------:R-:W-:Y:S01]  /*5990*/  SHF.R.U32.HI R119, RZ, 0x4, R116.reuse ;  /* 0x00000004ff777819 */ /* 0x100fe20000011674 */
[C---:B------:R-:W-:Y:S04]  /*59a0*/  HMMA.16816.F32 R16, R100.reuse, R166, R16 ;  /* 0x000000a66410723c */ /* 0x040fe80000001810 */
[----:B------:R-:W-:Y:S01]  /*59b0*/  LOP3.LUT R119, R119, 0x8, RZ, 0xc0, !PT ;  /* 0x0000000877777812 */ /* 0x000fe200078ec0ff */
[----:B------:R-:W-:Y:S01]  /*59c0*/  FMUL.FTZ R6, R250, R6 ;  /* 0x00000006fa067220 */ /* 0x000fe20000410000 */
[----:B------:R-:W-:Y:S01]  /*59d0*/  FMUL.FTZ R7, R249, R7 ;  /* 0x00000007f9077220 */ /* 0x000fe20000410000 */
[----:B------:R-:W-:Y:S01]  /*59e0*/  FADD.FTZ R11, -R208, R11 ;  /* 0x0000000bd00b7221 */ /* 0x000fe20000010100 */
[-C--:B------:R-:W-:Y:S03]  /*59f0*/  HMMA.16816.F32 R20, R100, R168.reuse, R20 ;  /* 0x000000a86414723c */ /* 0x080fe60000001814 */
[----:B------:R-:W-:Y:S01]  /*5a00*/  LOP3.LUT R4, R119, 0x10, R116, 0xf8, !PT ;  /* 0x0000001077047812 */ /* 0x000fe200078ef874 */
[----:B------:R-:W-:Y:S01]  /*5a10*/  FMUL.FTZ R6, R6, R112 ;  /* 0x0000007006067220 */ /* 0x000fe20000410000 */
[----:B------:R-:W-:Y:S01]  /*5a20*/  FMUL.FTZ R7, R7, R113 ;  /* 0x0000007107077220 */ /* 0x000fe20000410000 */
[----:B------:R-:W-:Y:S01]  /*5a30*/  FMUL.FTZ R5, R251, R5 ;  /* 0x00000005fb057220 */ /* 0x000fe20000410000 */
[----:B------:R-:W-:Y:S01]  /*5a40*/  LOP3.LUT R108, R4, R108, RZ, 0x3c, !PT ;  /* 0x0000006c046c7212 */ /* 0x000fe200078e3cff */
[C---:B------:R-:W-:Y:S04]  /*5a50*/  HMMA.16816.F32 R24, R104.reuse, R168, R24 ;  /* 0x000000a86818723c */ /* 0x040fe80000001818 */
[----:B------:R-:W-:Y:S01]  /*5a60*/  FFMA.FTZ R4, -R122, R122, 1 ;  /* 0x3f8000007a047423 */ /* 0x000fe2000001017a */
[----:B------:R-:W-:Y:S01]  /*5a70*/  FMUL.FTZ R11, R245, R11 ;  /* 0x0000000bf50b7220 */ /* 0x000fe20000410000 */
[----:B------:R-:W-:Y:S01]  /*5a80*/  FADD.FTZ R16, -R211, R16 ;  /* 0x00000010d3107221 */ /* 0x000fe20000010100 */
[----:B------:R-:W-:Y:S01]  /*5a90*/  LOP3.LUT R121, R108, 0x200, R121, 0xf8, !PT ;  /* 0x000002006c797812 */ /* 0x000fe200078ef879 */
[-C--:B------:R-:W-:Y:S03]  /*5aa0*/  HMMA.16816.F32 R28, R104, R170.reuse, R28 ;  /* 0x000000aa681c723c */ /* 0x080fe6000000181c */
[----:B------:R-:W-:Y:S01]  /*5ab0*/  FMUL.FTZ R4, R4, UR18 ;  /* 0x0000001204047c20 */ /* 0x000fe20008410000 */
[----:B------:R-:W-:Y:S01]  /*5ac0*/  FMUL.FTZ R109, R109, R110 ;  /* 0x0000006e6d6d7220 */ /* 0x000fe20000410000 */
[----:B------:R-:W-:Y:S01]  /*5ad0*/  FMUL.FTZ R5, R5, R111 ;  /* 0x0000006f05057220 */ /* 0x000fe20000410000 */
[----:B------:R-:W-:Y:S01]  /*5ae0*/  F2FP.F16.F32.PACK_AB R6, R7, R6 ;  /* 0x000000060706723e */ /* 0x000fe200000000ff */
[----:B------:R-:W-:Y:S01]  /*5af0*/  FMUL.FTZ R11, R11, R4 ;  /* 0x000000040b0b7220 */ /* 0x000fe20000410000 */
[----:B------:R-:W-:Y:S04]  /*5b00*/  HMMA.16816.F32 R32, R100, R170, R32 ;  /* 0x000000aa6420723c */ /* 0x000fe80000001820 */
[----:B------:R-:W-:Y:S01]  /*5b10*/  FMUL.FTZ R244, R244, R16 ;  /* 0x00000010f4f47220 */ /* 0x000fe20000410000 */
[C---:B------:R-:W-:Y:S01]  /*5b20*/  FADD.FTZ R8, -R209.reuse, R8 ;  /* 0x00000008d1087221 */ /* 0x040fe20000010100 */
[C---:B------:R-:W-:Y:S01]  /*5b30*/  FADD.FTZ R9, -R209.reuse, R9 ;  /* 0x00000009d1097221 */ /* 0x040fe20000010100 */
[C---:B------:R-:W-:Y:S01]  /*5b40*/  FADD.FTZ R10, -R208.reuse, R10 ;  /* 0x0000000ad00a7221 */ /* 0x040fe20000010100 */
[C---:B------:R-:W-:Y:S01]  /*5b50*/  FADD.FTZ R12, -R209.reuse, R12 ;  /* 0x0000000cd10c7221 */ /* 0x040fe20000010100 */
[----:B------:R-:W-:Y:S01]  /*5b60*/  FADD.FTZ R13, -R209, R13 ;  /* 0x0000000dd10d7221 */ /* 0x000fe20000010100 */
[C---:B------:R-:W-:Y:S01]  /*5b70*/  FADD.FTZ R14, -R208.reuse, R14 ;  /* 0x0000000ed00e7221 */ /* 0x040fe20000010100 */
[----:B------:R-:W-:Y:S01]  /*5b80*/  FADD.FTZ R15, -R208, R15 ;  /* 0x0000000fd00f7221 */ /* 0x000fe20000010100 */
[----:B------:R-:W-:Y:S01]  /*5b90*/  FFMA.FTZ R111, -R114, R114, 1 ;  /* 0x3f800000726f7423 */ /* 0x000fe20000010172 */
[----:B------:R-:W-:Y:S01]  /*5ba0*/  FFMA.FTZ R110, -R115, R115, 1 ;  /* 0x3f800000736e7423 */ /* 0x000fe20000010173 */
[----:B------:R-:W-:Y:S01]  /*5bb0*/  FFMA.FTZ R108, -R120, R120, 1 ;  /* 0x3f800000786c7423 */ /* 0x000fe20000010178 */
[----:B------:R-:W-:Y:S01]  /*5bc0*/  FADD.FTZ R17, -R211, R17 ;  /* 0x00000011d3117221 */ /* 0x000fe20000010100 */
[C---:B------:R-:W-:Y:S01]  /*5bd0*/  FADD.FTZ R18, -R210.reuse, R18 ;  /* 0x00000012d2127221 */ /* 0x040fe20000010100 */
[----:B------:R-:W-:Y:S01]  /*5be0*/  FADD.FTZ R19, -R210, R19 ;  /* 0x00000013d2137221 */ /* 0x000fe20000010100 */
[----:B------:R-:W-:Y:S01]  /*5bf0*/  FFMA.FTZ R16, -R125, R125, 1 ;  /* 0x3f8000007d107423 */ /* 0x000fe2000001017d */
[----:B------:R-:W-:Y:S01]  /*5c00*/  FFMA.FTZ R7, -R127, R127, 1 ;  /* 0x3f8000007f077423 */ /* 0x000fe2000001017f */
[----:B------:R-:W-:Y:S01]  /*5c10*/  FFMA.FTZ R4, -R130, R130, 1 ;  /* 0x3f80000082047423 */ /* 0x000fe20000010182 */
[C---:B------:R-:W-:Y:S01]  /*5c20*/  FADD.FTZ R20, -R211.reuse, R20 ;  /* 0x00000014d3147221 */ /* 0x040fe20000010100 */
[----:B------:R-:W-:Y:S01]  /*5c30*/  FADD.FTZ R21, -R211, R21 ;  /* 0x00000015d3157221 */ /* 0x000fe20000010100 */
[C---:B------:R-:W-:Y:S01]  /*5c40*/  FADD.FTZ R22, -R210.reuse, R22 ;  /* 0x00000016d2167221 */ /* 0x040fe20000010100 */
[----:B------:R-:W-:Y:S01]  /*5c50*/  FADD.FTZ R23, -R210, R23 ;  /* 0x00000017d2177221 */ /* 0x000fe20000010100 */
        /* <DEDUP_REMOVED lines=8> */
[C---:B------:R-:W-:Y:S01]  /*5ce0*/  FADD.FTZ R32, -R211.reuse, R32 ;  /* 0x00000020d3207221 */ /* 0x040fe20000010100 */
[----:B------:R-:W-:Y:S01]  /*5cf0*/  FADD.FTZ R33, -R211, R33 ;  /* 0x00000021d3217221 */ /* 0x000fe20000010100 */
        /* <DEDUP_REMOVED lines=9> */
[----:B------:R-:W-:Y:S01]  /*5d90*/  FMUL.FTZ R111, R111, UR18 ;  /* 0x000000126f6f7c20 */ /* 0x000fe20008410000 */
[----:B------:R-:W-:Y:S01]  /*5da0*/  FMUL.FTZ R110, R110, UR18 ;  /* 0x000000126e6e7c20 */ /* 0x000fe20008410000 */
[----:B------:R-:W-:Y:S01]  /*5db0*/  FMUL.FTZ R108, R108, UR18 ;  /* 0x000000126c6c7c20 */ /* 0x000fe20008410000 */
        /* <DEDUP_REMOVED lines=99> */
.L_x_1319:
[----:B------:R-:W-:Y:S01]  /*63f0*/  STS [R180+-0x4000], R5 ;  /* 0xffc00005b4007388 */ /* 0x000fe20000000800 */
[----:B------:R-:W-:Y:S03]  /*6400*/  LEA R121, R121, UR4, 0x1 ;  /* 0x0000000479797c11 */ /* 0x000fe6000f8e08ff */
[----:B------:R-:W-:Y:S02]  /*6410*/  STS [R180+-0x3c00], R6 ;  /* 0xffc40006b4007388 */ /* 0x000fe40000000800 */
[----:B------:R-:W-:Y:S02]  /*6420*/  IMAD.IADD R120, R121, 0x1, R117 ;  /* 0x0000000179787824 */ /* 0x000fe400078e0275 */
[----:B------:R2:W-:Y:S04]  /*6430*/  STS [R228+-0x4000], R126 ;  /* 0xffc0007ee4007388 */ /* 0x0005e80000000800 */
[----:B------:R-:W-:Y:S04]  /*6440*/  STS [R228+-0x3c00], R18 ;  /* 0xffc40012e4007388 */ /* 0x000fe80000000800 */
[----:B------:R-:W-:Y:S04]  /*6450*/  STS [R180+-0x3000], R8 ;  /* 0xffd00008b4007388 */ /* 0x000fe80000000800 */
[----:B------:R-:W-:Y:S04]  /*6460*/  STS [R180+-0x2c00], R10 ;  /* 0xffd4000ab4007388 */ /* 0x000fe80000000800 */
[----:B------:R-:W-:Y:S04]  /*6470*/  STS [R228+-0x3000], R12 ;  /* 0xffd0000ce4007388 */ /* 0x000fe80000000800 */
[----:B------:R-:W-:Y:S04]  /*6480*/  STS [R228+-0x2c00], R4 ;  /* 0xffd40004e4007388 */ /* 0x000fe80000000800 */
[----:B------:R-:W-:Y:S01]  /*6490*/  STS [R178+-0x4000], R20 ;  /* 0xffc00014b2007388 */ /* 0x000fe20000000800 */
[----:B--2---:R-:W2:Y:S03]  /*64a0*/  LDC R126, c[0x0][0x44c] ;  /* 0x00011300ff7e7b82 */ /* 0x004ea60000000800 */
[----:B------:R-:W-:Y:S04]  /*64b0*/  STS [R178+-0x3c00], R22 ;  /* 0xffc40016b2007388 */ /* 0x000fe80000000800 */
[----:B------:R-:W-:Y:S04]  /*64c0*/  STS [R227+-0x4000], R32 ;  /* 0xffc00020e3007388 */ /* 0x000fe80000000800 */
[----:B------:R-:W-:Y:S04]  /*64d0*/  STS [R227+-0x3c00], R34 ;  /* 0xffc40022e3007388 */ /* 0x000fe80000000800 */
[----:B------:R-:W-:Y:S04]  /*64e0*/  STS [R178+-0x3000], R24 ;  /* 0xffd00018b2007388 */ /* 0x000fe80000000800 */
[----:B------:R-:W-:Y:S04]  /*64f0*/  STS [R178+-0x2c00], R26 ;  /* 0xffd4001ab2007388 */ /* 0x000fe80000000800 */
[----:B------:R-:W-:Y:S01]  /*6500*/  STS [R227+-0x3000], R28 ;  /* 0xffd0001ce3007388 */ /* 0x000fe20000000800 */
[----:B--2---:R-:W-:Y:S03]  /*6510*/  IMAD R126, R126, UR13, RZ ;  /* 0x0000000d7e7e7c24 */ /* 0x004fe6000f8e02ff */
        /* <DEDUP_REMOVED lines=43> */
[----:B------:R-:W-:Y:S04]  /*67d0*/  IMAD.SHL.U32 R8, R116, 0x8, RZ ;  /* 0x0000000874087824 */ /* 0x000fe800078e00ff */
        /* <DEDUP_REMOVED lines=8> */
[----:B------:R-:W-:Y:S01]  /*6860*/  LOP3.LUT R4, R8, 0x1f8, RZ, 0xc0, !PT ;  /* 0x000001f808047812 */ /* 0x000fe200078ec0ff */
[----:B------:R-:W-:Y:S03]  /*6870*/  IMAD.U32 R5, R126, -0x40, RZ ;  /* 0xffffffc07e057824 */ /* 0x000fe600078e00ff */
[----:B------:R-:W-:Y:S02]  /*6880*/  LOP3.LUT R4, R4, 0x38, R116, 0x78, !PT ;  /* 0x0000003804047812 */ /* 0x000fe400078e7874 */
[C---:B------:R-:W-:Y:S02]  /*6890*/  LEA R204, P0, R5.reuse, R204, 0x2 ;  /* 0x000000cc05cc7211 */ /* 0x040fe400078010ff */
[----:B------:R-:W-:Y:S02]  /*68a0*/  LOP3.LUT R4, R4, 0x1e00, R8, 0xf8, !PT ;  /* 0x00001e0004047812 */ /* 0x000fe400078ef808 */
[----:B------:R-:W-:Y:S02]  /*68b0*/  LEA.HI.X.SX32 R205, R5, R205, 0x2, P0 ;  /* 0x000000cd05cd7211 */ /* 0x000fe400000f16ff */
[----:B------:R-:W-:Y:S01]  /*68c0*/  LEA R125, R4, UR4, 0x1 ;  /* 0x00000004047d7c11 */ /* 0x000fe2000f8e08ff */
        /* <DEDUP_REMOVED lines=23> */
.L_x_1320:
[----:B------:R-:W-:Y:S01]  /*6a40*/  LDSM.16.M88.4 R16, [R176] ;  /* 0x00000000b010783b */ /* 0x000fe20000000200 */
[C---:B------:R-:W-:Y:S01]  /*6a50*/  IMAD.IADD R124, R176.reuse, 0x1, R128 ;  /* 0x00000001b07c7824 */ /* 0x040fe200078e0280 */
[----:B------:R-:W-:Y:S01]  /*6a60*/  ISETP.GT.AND P4, PT, R199, R183, PT ;  /* 0x000000b7c700720c */ /* 0x000fe20003f84270 */
[----:B------:R-:W-:Y:S01]  /*6a70*/  IMAD.IADD R123, R176, 0x1, R117 ;  /* 0x00000001b07b7824 */ /* 0x000fe200078e0275 */
[----:B------:R-:W1:Y:S01]  /*6a80*/  LDSM.16.MT88.4 R8, [R121+0x6000] ;  /* 0x006000007908783b */ /* 0x000e620000004200 */
[----:B------:R-:W-:Y:S02]  /*6a90*/  @P1 IADD3 R187, P2, PT, R187, -0x100, RZ ;  /* 0xffffff00bbbb1810 */ /* 0x000fe40007f5e0ff */
[----:B------:R-:W-:Y:S01]  /*6aa0*/  IMAD.IADD R122, R128, 0x1, R123 ;  /* 0x00000001807a7824 */ /* 0x000fe200078e027b */
[----:B------:R-:W2:Y:S01]  /*6ab0*/  LDSM.16.MT88.4 R20, [R120+0x6000] ;  /* 0x006000007814783b */ /* 0x000ea20000004200 */
[----:B------:R-:W-:Y:S03]  /*6ac0*/  @P1 IADD3.X R186, PT, PT, R186, -0x1, RZ, P2, !PT ;  /* 0xffffffffbaba1810 */ /* 0x000fe600017fe4ff */
[----:B------:R-:W-:Y:S04]  /*6ad0*/  LDSM.16.MT88.4 R28, [R121+0x6800] ;  /* 0x00680000791c783b */ /* 0x000fe80000004200 */
[----:B------:R-:W3:Y:S04]  /*6ae0*/  LDSM.16.M88.4 R24, [R124] ;  /* 0x000000007c18783b */ /* 0x000ee80000000200 */
[----:B------:R-:W4:Y:S04]  /*6af0*/  LDSM.16.MT88.4 R32, [R120+0x6800] ;  /* 0x006800007820783b */ /* 0x000f280000004200 */
        /* <DEDUP_REMOVED lines=22> */
[----:B------:R-:W1:Y:S03]  /*6c60*/  LDSM.16.M88.4 R20, [R124+0x2000] ;  /* 0x002000007c14783b */ /* 0x000e660000000200 */
[C---:B--2---:R-:W-:Y:S05]  /*6c70*/  HMMA.16816.F32 R4, R28.reuse, R108, R4 ;  /* 0x0000006c1c04723c */ /* 0x044fea0000001804 */
[C---:B------:R-:W-:Y:S03]  /*6c80*/  LEA R108, P0, R192.reuse, R204, 0x2 ;  /* 0x000000ccc06c7211 */ /* 0x040fe600078010ff */
[C---:B------:R-:W-:Y:S03]  /*6c90*/  HMMA.16816.F32 R8, R28.reuse, R110, R8 ;  /* 0x0000006e1c08723c */ /* 0x040fe60000001808 */
[----:B------:R-:W-:Y:S02]  /*6ca0*/  LEA.HI.X.SX32 R109, R192, R205, 0x2, P0 ;  /* 0x000000cdc06d7211 */ /* 0x000fe400000f16ff */
[C---:B------:R-:W-:Y:S03]  /*6cb0*/  LEA R110, P0, R126.reuse, R108, 0x5 ;  /* 0x0000006c7e6e7211 */ /* 0x040fe600078028ff */
[C---:B------:R-:W-:Y:S03]  /*6cc0*/  HMMA.16816.F32 R12, R28.reuse, R112, R12 ;  /* 0x000000701c0c723c */ /* 0x040fe6000000180c */
[C---:B------:R-:W-:Y:S02]  /*6cd0*/  LEA.HI.X.SX32 R111, R126.reuse, R109, 0x5, P0 ;  /* 0x0000006d7e6f7211 */ /* 0x040fe400000f2eff */
[C---:B------:R-:W-:Y:S03]  /*6ce0*/  LEA R112, P0, R126.reuse, R110, 0x5 ;  /* 0x0000006e7e707211 */ /* 0x040fe600078028ff */
[----:B------:R-:W-:Y:S01]  /*6cf0*/  HMMA.16816.F32 R16, R28, R114, R16 ;  /* 0x000000721c10723c */ /* 0x000fe20000001810 */
[----:B------:R-:W2:Y:S02]  /*6d00*/  LDSM.16.MT88.4 R28, [R120+0x8800] ;  /* 0x00880000781c783b */ /* 0x000ea40000004200 */
[C---:B------:R-:W-:Y:S02]  /*6d10*/  LEA.HI.X.SX32 R113, R126.reuse, R111, 0x5, P0 ;  /* 0x0000006f7e717211 */ /* 0x040fe400000f2eff */
[C---:B------:R-:W-:Y:S03]  /*6d20*/  LEA R114, P0, R126.reuse, R112, 0x5 ;  /* 0x000000707e727211 */ /* 0x040fe600078028ff */
[C---:B---3--:R-:W-:Y:S05]  /*6d30*/  HMMA.16816.F32 R4, R24.reuse, R32, R4 ;  /* 0x000000201804723c */ /* 0x048fea0000001804 */
[C---:B------:R-:W-:Y:S02]  /*6d40*/  LEA.HI.X.SX32 R115, R126.reuse, R113, 0x5, P0 ;  /* 0x000000717e737211 */ /* 0x040fe400000f2eff */
[C---:B------:R-:W-:Y:S01]  /*6d50*/  LEA R130, P0, R126.reuse, R114, 0x5 ;  /* 0x000000727e827211 */ /* 0x040fe200078028ff */
[C---:B------:R-:W-:Y:S01]  /*6d60*/  HMMA.16816.F32 R8, R24.reuse, R34, R8 ;  /* 0x000000221808723c */ /* 0x040fe20000001808 */
[----:B------:R-:W-:Y:S02]  /*6d70*/  LDSM.16.MT88.4 R32, [R121+0x9000] ;  /* 0x009000007920783b */ /* 0x000fe40000004200 */
[C---:B------:R-:W-:Y:S02]  /*6d80*/  LEA.HI.X.SX32 R131, R126.reuse, R115, 0x5, P0 ;  /* 0x000000737e837211 */ /* 0x040fe400000f2eff */
[C---:B------:R-:W-:Y:S03]  /*6d90*/  LEA R132, P0, R126.reuse, R130, 0x5 ;  /* 0x000000827e847211 */ /* 0x040fe600078028ff */
[C---:B----4-:R-:W-:Y:S03]  /*6da0*/  HMMA.16816.F32 R12, R24.reuse, R104, R12 ;  /* 0x00000068180c723c */ /* 0x050fe6000000180c */
[C---:B------:R-:W-:Y:S05]  /*6db0*/  LEA.HI.X.SX32 R133, R126.reuse, R131, 0x5, P0 ;  /* 0x000000837e857211 */ /* 0x040fea00000f2eff */
[----:B------:R-:W-:Y:S01]  /*6dc0*/  HMMA.16816.F32 R16, R24, R106, R16 ;  /* 0x0000006a1810723c */ /* 0x000fe20000001810 */
[----:B------:R-:W3:Y:S04]  /*6dd0*/  LDSM.16.M88.4 R24, [R123+0x2000] ;  /* 0x002000007b18783b */ /* 0x000ee80000000200 */
[----:B------:R-:W-:Y:S03]  /*6de0*/  LDSM.16.MT88.4 R104, [R120+0x9800] ;  /* 0x009800007868783b */ /* 0x000fe60000004200 */
[C---:B-1----:R-:W-:Y:S08]  /*6df0*/  HMMA.16816.F32 R4, R20.reuse, R100, R4 ;  /* 0x000000641404723c */ /* 0x042ff00000001804 */
[C---:B------:R-:W-:Y:S01]  /*6e00*/  HMMA.16816.F32 R8, R20.reuse, R102, R8 ;  /* 0x000000661408723c */ /* 0x040fe20000001808 */
[----:B------:R-:W1:Y:S07]  /*6e10*/  LDSM.16.MT88.4 R100, [R120+0x9000] ;  /* 0x009000007864783b */ /* 0x000e6e0000004200 */
[C---:B--2---:R-:W-:Y:S08]  /*6e20*/  HMMA.16816.F32 R12, R20.reuse, R28, R12 ;  /* 0x0000001c140c723c */ /* 0x044ff0000000180c */
[----:B------:R-:W-:Y:S01]  /*6e30*/  HMMA.16816.F32 R16, R20, R30, R16 ;  /* 0x0000001e1410723c */ /* 0x000fe20000001810 */
[----:B------:R-:W-:Y:S04]  /*6e40*/  LDSM.16.MT88.4 R28, [R121+0x9800] ;  /* 0x00980000791c783b */ /* 0x000fe80000004200 */
[----:B------:R2:W4:Y:S03]  /*6e50*/  LDSM.16.M88.4 R20, [R122+0x2000] ;  /* 0x002000007a14783b */ /* 0x0005260000000200 */
[C---:B---3--:R-:W-:Y:S08]  /*6e60*/  HMMA.16816.F32 R4, R24.reuse, R32, R4 ;  /* 0x000000201804723c */ /* 0x048ff00000001804 */
[C---:B------:R-:W-:Y:S08]  /*6e70*/  HMMA.16816.F32 R8, R24.reuse, R34, R8 ;  /* 0x000000221808723c */ /* 0x040ff00000001808 */
[C---:B-1----:R-:W-:Y:S03]  /*6e80*/  HMMA.16816.F32 R12, R24.reuse, R100, R12 ;  /* 0x00000064180c723c */ /* 0x042fe6000000180c */
[C---:B--2---:R-:W-:Y:S04]  /*6e90*/  LEA R122, P0, R126.reuse, R132, 0x5 ;  /* 0x000000847e7a7211 */ /* 0x044fe800078028ff */
[C---:B------:R-:W-:Y:S01]  /*6ea0*/  LEA.HI.X.SX32 R123, R126.reuse, R133, 0x5, P0 ;  /* 0x000000857e7b7211 */ /* 0x040fe200000f2eff */
[----:B------:R-:W-:Y:S03]  /*6eb0*/  HMMA.16816.F32 R16, R24, R102, R16 ;  /* 0x000000661810723c */ /* 0x000fe60000001810 */
[----:B------:R-:W-:Y:S04]  /*6ec0*/  @P1 IMAD.WIDE.U32 R26, R179, 0x4, R206 ;  /* 0x00000004b31a1825 */ /* 0x000fe800078e00ce */
[C---:B------:R-:W-:Y:S01]  /*6ed0*/  IMAD.WIDE R32, R126.reuse, -0xc0, R122 ;  /* 0xffffff407e207825 */ /* 0x040fe200078e027a */
[----:B------:R-:W5:Y:S01]  /*6ee0*/  @P1 LDG.E R197, desc[UR24][R26.64+-0x100] ;  /* 0xffff00181ac51981 */ /* 0x000f62000c1e1900 */
[C---:B----4-:R-:W-:Y:S03]  /*6ef0*/  HMMA.16816.F32 R4, R20.reuse, R28, R4 ;  /* 0x0000001c1404723c */ /* 0x050fe60000001804 */
        /* <DEDUP_REMOVED lines=94> */
[C---:B------:R-:W-:Y:S01]  /*74e0*/  IMAD.SHL.U32 R0, R116.reuse, 0x20, RZ ;  /* 0x0000002074007824 */ /* 0x040fe200078e00ff */
[----:B------:R-:W1:Y:S01]  /*74f0*/  LDCU UR6, c[0x0][0x500] ;  /* 0x0000a000ff0677ac */ /* 0x000e620008000800 */
[C---:B------:R-:W-:Y:S01]  /*7500*/  IMAD.SHL.U32 R2, R116.reuse, 0x10, RZ ;  /* 0x0000001074027824 */ /* 0x040fe200078e00ff */
[C---:B------:R-:W-:Y:S01]  /*7510*/  R2P PR, R116.reuse, 0x18 ;  /* 0x0000001874007804 */ /* 0x040fe20000000000 */
[----:B------:R-:W-:Y:S01]  /*7520*/  IMAD.SHL.U32 R3, R116, 0x2, RZ ;  /* 0x0000000274037824 */ /* 0x000fe200078e00ff */
[----:B------:R-:W-:Y:S02]  /*7530*/  LOP3.LUT R0, R0, 0xc00, RZ, 0xc0, !PT ;  /* 0x00000c0000007812 */ /* 0x000fe400078ec0ff */
[----:B------:R-:W-:Y:S02]  /*7540*/  LOP3.LUT R2, R2, 0x1c0, RZ, 0xc0, !PT ;  /* 0x000001c002027812 */ /* 0x000fe400078ec0ff */
[--C-:B------:R-:W-:Y:S02]  /*7550*/  LOP3.LUT R0, R0, 0x6, R3.reuse, 0xf8, !PT ;  /* 0x0000000600007812 */ /* 0x100fe400078ef803 */
[----:B------:R-:W-:Y:S01]  /*7560*/  LOP3.LUT R2, R2, 0x38, R3, 0xf8, !PT ;  /* 0x0000003802027812 */ /* 0x000fe200078ef803 */
[----:B------:R-:W-:Y:S01]  /*7570*/  IMAD.MOV.U32 R3, RZ, RZ, 0x20 ;  /* 0x00000020ff037424 */ /* 0x000fe200078e00ff */
[----:B------:R-:W-:-:S02]  /*7580*/  F2FP.F16.F32.PACK_AB R36, R37, R36 ;  /* 0x000000242524723e */ /* 0x000fc400000000ff */
[----:B------:R-:W-:Y:S02]  /*7590*/  LOP3.LUT R0, R0, R2, R119, 0xf6, !PT ;  /* 0x0000000200007212 */ /* 0x000fe400078ef677 */
[----:B------:R-:W-:Y:S02]  /*75a0*/  SEL R3, R3, 0xffffffe0, !P3 ;  /* 0xffffffe003037807 */ /* 0x000fe40005800000 */
        /* <DEDUP_REMOVED lines=115> */
.L_x_1322:
[----:B------:R-:W2:Y:S01]  /*7ce0*/  LDCU.64 UR14, c[0x0][0x5c0] ;  /* 0x0000b800ff0e77ac */ /* 0x000ea20008000a00 */
[----:B-1----:R-:W-:-:S05]  /*7cf0*/  IADD3 R2, PT, PT, R201, R203, RZ ;  /* 0x000000cbc9027210 */ /* 0x002fca0007ffe0ff */
[C---:B--2---:R-:W-:Y:S02]  /*7d00*/  IMAD R32, R2.reuse, UR15, RZ ;  /* 0x0000000f02207c24 */ /* 0x044fe4000f8e02ff */
[----:B------:R-:W-:-:S05]  /*7d10*/  IMAD.WIDE.U32 R2, R2, UR14, RZ ;  /* 0x0000000e02027c25 */ /* 0x000fca000f8e00ff */
[----:B------:R-:W-:Y:S02]  /*7d20*/  IADD3 R32, PT, PT, R3, R32, RZ ;  /* 0x0000002003207210 */ /* 0x000fe40007ffe0ff */
[----:B------:R-:W-:Y:S02]  /*7d30*/  MOV R33, R2 ;  /* 0x0000000200217202 */ /* 0x000fe40000000f00 */
.L_x_1323:
        /* <DEDUP_REMOVED lines=12> */
.L_x_1324:
[----:B------:R-:W1:Y:S01]  /*7e00*/  LDCU.64 UR12, c[0x0][0x5c8] ;  /* 0x0000b900ff0c77ac */ /* 0x000e620008000a00 */
[----:B------:R-:W-:-:S05]  /*7e10*/  IADD3 R2, PT, PT, R201, R203, RZ ;  /* 0x000000cbc9027210 */ /* 0x000fca0007ffe0ff */
[C---:B-1----:R-:W-:Y:S02]  /*7e20*/  IMAD R6, R2.reuse, UR13, RZ ;  /* 0x0000000d02067c24 */ /* 0x042fe4000f8e02ff */
[----:B------:R-:W-:-:S05]  /*7e30*/  IMAD.WIDE.U32 R2, R2, UR12, RZ ;  /* 0x0000000c02027c25 */ /* 0x000fca000f8e00ff */
[----:B------:R-:W-:-:S07]  /*7e40*/  IADD3 R6, PT, PT, R3, R6, RZ ;  /* 0x0000000603067210 */ /* 0x000fce0007ffe0ff */
.L_x_1325:
        /* <DEDUP_REMOVED lines=11> */
[----:B------:R-:W-:Y:S01]  /*7f00*/  BSSY.RECONVERGENT B0, `(.L_x_1326) ;  /* 0x0000030000007945 */ /* 0x000fe20003800200 */
[----:B------:R-:W-:-:S04]  /*7f10*/  IMAD.WIDE.U32 R44, R35, UR14, RZ ;  /* 0x0000000e232c7c25 */ /* 0x000fc8000f8e00ff */
[----:B------:R-:W-:Y:S01]  /*7f20*/  IMAD.WIDE.U32 R38, R35, UR12, R8 ;  /* 0x0000000c23267c25 */ /* 0x000fe2000f8e0008 */
[----:B--2---:R-:W-:-:S03]  /*7f30*/  ISETP.GE.AND P2, PT, R118, UR6, PT ;  /* 0x0000000676007c0c */ /* 0x004fc6000bf46270 */
[----:B------:R-:W-:Y:S01]  /*7f40*/  IMAD R7, R36, UR12, RZ ;  /* 0x0000000c24077c24 */ /* 0x000fe2000f8e02ff */
[----:B------:R-:W-:Y:S01]  /*7f50*/  IADD3 R38, P0, PT, R2, R38, RZ ;  /* 0x0000002602267210 */ /* 0x000fe20007f1e0ff */
[----:B------:R-:W-:Y:S01]  /*7f60*/  IMAD R36, R36, UR14, RZ ;  /* 0x0000000e24247c24 */ /* 0x000fe2000f8e02ff */
[-C--:B------:R-:W-:Y:S01]  /*7f70*/  ISETP.GE.OR P4, PT, R34, R200.reuse, P2 ;  /* 0x000000c82200720c */ /* 0x080fe20001786670 */
[C---:B------:R-:W-:Y:S02]  /*7f80*/  IMAD R7, R35.reuse, UR13, R7 ;  /* 0x0000000d23077c24 */ /* 0x040fe4000f8e0207 */
[----:B------:R-:W-:Y:S01]  /*7f90*/  IMAD R36, R35, UR15, R36 ;  /* 0x0000000f23247c24 */ /* 0x000fe2000f8e0224 */
[----:B------:R2:W4:Y:S02]  /*7fa0*/  LDS.128 R28, [R125+0x7000] ;  /* 0x007000007d1c7984 */ /* 0x0005240000000c00 */
[----:B------:R-:W-:Y:S02]  /*7fb0*/  IADD3.X R39, PT, PT, R6, R39, R7, P0, !PT ;  /* 0x0000002706277210 */ /* 0x000fe400007fe407 */
[----:B-1----:R-:W-:Y:S01]  /*7fc0*/  SHF.R.U32.HI R0, RZ, 0x3, R0 ;  /* 0x00000003ff007819 */ /* 0x002fe20000011600 */
[----:B------:R2:W1:Y:S01]  /*7fd0*/  LDS.128 R24, [R125+0x9000] ;  /* 0x009000007d187984 */ /* 0x0004620000000c00 */
[----:B------:R-:W2:Y:S01]  /*7fe0*/  LDC.64 R6, c[0x0][0x5d8] ;  /* 0x00017600ff067b82 */ /* 0x000ea20000000a00 */
[----:B---3--:R-:W-:Y:S01]  /*7ff0*/  IMAD.WIDE.U32 R38, R4, UR20, R38 ;  /* 0x0000001404267c25 */ /* 0x008fe2000f8e0026 */
[----:B------:R-:W-:Y:S01]  /*8000*/  ISETP.GE.OR P5, PT, R0, R200, P2 ;  /* 0x000000c80000720c */ /* 0x000fe200017a6670 */
[----:B------:R3:W1:Y:S01]  /*8010*/  LDS.128 R20, [R125+0xa000] ;  /* 0x00a000007d147984 */ /* 0x0006620000000c00 */
[----:B------:R-:W-:Y:S01]  /*8020*/  LOP3.LUT R4, R44, R118, RZ, 0xfc, !PT ;  /* 0x000000762c047212 */ /* 0x000fe200078efcff */
[----:B------:R-:W-:-:S02]  /*8030*/  IMAD R41, R5, UR20, R39 ;  /* 0x0000001405297c24 */ /* 0x000fc4000f8e0227 */
[----:B------:R3:W1:Y:S01]  /*8040*/  LDS.128 R16, [R125+0xb000] ;  /* 0x00b000007d107984 */ /* 0x0006620000000c00 */
[----:B------:R-:W-:Y:S02]  /*8050*/  IADD3 R44, P0, PT, R33, R4, RZ ;  /* 0x00000004212c7210 */ /* 0x000fe40007f1e0ff */
[----:B------:R-:W-:Y:S01]  /*8060*/  LEA.HI R4, R116, 0x40, RZ, 0x1d ;  /* 0x0000004074047811 */ /* 0x000fe200078fe8ff */
[----:B------:R3:W1:Y:S01]  /*8070*/  LDS.128 R12, [R125+0xc000] ;  /* 0x00c000007d0c7984 */ /* 0x0006620000000c00 */
[----:B------:R-:W-:Y:S02]  /*8080*/  IADD3.X R45, PT, PT, R32, R45, R36, P0, !PT ;  /* 0x0000002d202d7210 */ /* 0x000fe400007fe424 */
[----:B------:R-:W-:Y:S01]  /*8090*/  LEA.HI R116, R116, 0x60, RZ, 0x1d ;  /* 0x0000006074747811 */ /* 0x000fe200078fe8ff */
[----:B------:R3:W1:Y:S01]  /*80a0*/  LDS.128 R8, [R125+0xd000] ;  /* 0x00d000007d087984 */ /* 0x0006620000000c00 */
[----:B------:R-:W4:Y:S01]  /*80b0*/  @!P5 LDC.64 R2, c[0x0][0x568] ;  /* 0x00015a00ff02db82 */ /* 0x000f220000000a00 */
[----:B------:R-:W-:Y:S01]  /*80c0*/  @!P5 IMAD.MOV.U32 R40, RZ, RZ, R38 ;  /* 0x000000ffff28d224 */ /* 0x000fe200078e0026 */
[----:B------:R-:W-:-:S02]  /*80d0*/  ISETP.GE.OR P3, PT, R4, R200, P2 ;  /* 0x000000c80400720c */ /* 0x000fc40001766670 */
[----:B------:R-:W-:Y:S01]  /*80e0*/  ISETP.GE.OR P2, PT, R116, R200, P2 ;  /* 0x000000c87400720c */ /* 0x000fe20001746670 */
[C---:B------:R-:W-:Y:S01]  /*80f0*/  @!P5 IMAD.WIDE.U32 R42, R0.reuse, UR12, R40 ;  /* 0x0000000c002adc25 */ /* 0x040fe2000f8e0028 */
[----:B------:R-:W-:-:S03]  /*8100*/  IADD3 R32, P0, PT, R0, 0x60, RZ ;  /* 0x0000006000207810 */ /* 0x000fc60007f1e0ff */
[----:B--2---:R-:W-:-:S04]  /*8110*/  IMAD.WIDE.U32 R44, R6, UR20, R44 ;  /* 0x00000014062c7c25 */ /* 0x004fc8000f8e002c */
[----:B------:R-:W-:Y:S01]  /*8120*/  IMAD R34, R7, UR20, R45 ;  /* 0x0000001407227c24 */ /* 0x000fe2000f8e022d */
[----:B----4-:R-:W-:Y:S02]  /*8130*/  @!P5 LEA R36, P6, R42, R2, 0x1 ;  /* 0x000000022a24d211 */ /* 0x010fe400078c08ff */
[----:B------:R-:W-:-:S05]  /*8140*/  IADD3 R2, P1, PT, R0, 0x20, RZ ;  /* 0x0000002000027810 */ /* 0x000fca0007f3e0ff */
[----:B------:R-:W-:Y:S01]  /*8150*/  IMAD.X R33, RZ, RZ, RZ, P1 ;  /* 0x000000ffff217224 */ /* 0x000fe200008e06ff */
[----:B-1-3--:R-:W-:Y:S07]  /*8160*/  @P5 BRA `(.L_x_1327) ;  /* 0x0000000000245947 */ /* 0x00afee0003800000 */
        /* <DEDUP_REMOVED lines=9> */
.L_x_1327:
[----:B------:R-:W-:Y:S05]  /*8200*/  BSYNC.RECONVERGENT B0 ;  /* 0x0000000000007941 */ /* 0x000fea0003800200 */
.L_x_1326:
        /* <DEDUP_REMOVED lines=12> */
.L_x_1329:
[----:B------:R-:W-:Y:S05]  /*82d0*/  BSYNC.RECONVERGENT B0 ;  /* 0x0000000000007941 */ /* 0x000fea0003800200 */
.L_x_1328:
[----:B-1----:R1:W3:Y:S01]  /*82e0*/  LDS.128 R4, [R125+0x8000] ;  /* 0x008000007d047984 */ /* 0x0022e20000000c00 */
[C---:B--2---:R-:W-:Y:S01]  /*82f0*/  IADD3 R28, P1, PT, R0.reuse, 0x40, RZ ;  /* 0x00000040001c7810 */ /* 0x044fe20007f3e0ff */
        /* <DEDUP_REMOVED lines=14> */
.L_x_1331:
[----:B------:R-:W-:Y:S05]  /*83e0*/  BSYNC.RECONVERGENT B0 ;  /* 0x0000000000007941 */ /* 0x000fea0003800200 */
.L_x_1330:
        /* <DEDUP_REMOVED lines=14> */
.L_x_1333:
[----:B------:R-:W-:Y:S05]  /*84d0*/  BSYNC.RECONVERGENT B0 ;  /* 0x0000000000007941 */ /* 0x000fea0003800200 */
.L_x_1332:
        /* <DEDUP_REMOVED lines=13> */
.L_x_1335:
[----:B------:R-:W-:Y:S05]  /*85b0*/  BSYNC.RECONVERGENT B0 ;  /* 0x0000000000007941 */ /* 0x000fea0003800200 */
.L_x_1334:
        /* <DEDUP_REMOVED lines=12> */
.L_x_1337:
[----:B------:R-:W-:Y:S05]  /*8680*/  BSYNC.RECONVERGENT B0 ;  /* 0x0000000000007941 */ /* 0x000fea0003800200 */
.L_x_1336:
[----:B------:R-:W-:Y:S05]  /*8690*/  @P2 BRA `(.L_x_1284) ;  /* 0x0000000000282947 */ /* 0x000fea0003800000 */
[----:B------:R-:W1:Y:S01]  /*86a0*/  LDCU.64 UR6, c[0x0][0x568] ;  /* 0x0000ad00ff0677ac */ /* 0x000e620008000a00 */
[----:B--23--:R-:W-:Y:S01]  /*86b0*/  MOV R4, R38 ;  /* 0x0000002600047202 */ /* 0x00cfe20000000f00 */
        /* <DEDUP_REMOVED lines=8> */
.L_x_1284:
[----:B------:R-:W-:Y:S05]  /*8740*/  BSYNC.RECONVERGENT B1 ;  /* 0x0000000000017941 */ /* 0x000fea0003800200 */
.L_x_1258:
[----:B------:R-:W1:Y:S01]  /*8750*/  LDCU UR7, c[0x0][0x438] ;  /* 0x00008700ff0777ac */ /* 0x000e620008000800 */
[----:B------:R-:W1:Y:S08]  /*8760*/  LDC R0, c[0x0][0x370] ;  /* 0x0000dc00ff007b82 */ /* 0x000e700000000800 */
[----:B--234-:R-:W2:Y:S01]  /*8770*/  LDC R6, c[0x0][0x438] ;  /* 0x00010e00ff067b82 */ /* 0x01cea20000000800 */
[----:B-1----:R-:W-:-:S04]  /*8780*/  UIADD3 UR7, UPT, UPT, UR7, 0x7f, URZ ;  /* 0x0000007f07077890 */ /* 0x002fc8000fffe0ff */
[----:B------:R-:W-:Y:S01]  /*8790*/  USHF.R.S32.HI UR6, URZ, 0x1f, UR7 ;  /* 0x0000001fff067899 */ /* 0x000fe20008011407 */
[----:B------:R-:W-:-:S03]  /*87a0*/  IADD3 R181, PT, PT, R0, R181, RZ ;  /* 0x000000b500b57210 */ /* 0x000fc60007ffe0ff */
[----:B------:R-:W-:-:S04]  /*87b0*/  ULEA.HI UR6, UR6, UR7, URZ, 0x7 ;  /* 0x0000000706067291 */ /* 0x000fc8000f8f38ff */
[----:B------:R-:W-:-:S06]  /*87c0*/  USHF.R.S32.HI UR6, URZ, 0x7, UR6 ;  /* 0x00000007ff067899 */ /* 0x000fcc0008011406 */
[----:B------:R-:W-:-:S13]  /*87d0*/  ISETP.GE.AND P0, PT, R181, UR6, PT ;  /* 0x00000006b5007c0c */ /* 0x000fda000bf06270 */
[----:B--2---:R-:W-:Y:S05]  /*87e0*/  @!P0 BRA `(.L_x_1338) ;  /* 0xffffff7c00108947 */ /* 0x004fea000383ffff */
[----:B------:R-:W-:Y:S05]  /*87f0*/  EXIT ;  /* 0x000000000000794d */ /* 0x000fea0003800000 */
.L_x_1339:
        /* <DEDUP_REMOVED lines=16> */
.L_x_2773:


//--------------------- .text._ZN5flash44flash_bwd_dq_dk_dv_loop_seqk_parallel_kernelI23Flash_bwd_kernel_traitsILi64ELi64ELi128ELi8ELi2ELi4ELi4ELb1ELb0EN7cutlass6half_tE19Flash_kernel_traitsILi64ELi64ELi128ELi8ES3_EELb1ELb0ELb0ELb0ELb1ELb1ELb0EEEvNS_16Flash_bwd_paramsE --------------------------
	.section	.text._ZN5flash44flash_bwd_dq_dk_dv_loop_seqk_parallel_kernelI23Flash_bwd_kernel_traitsILi64ELi64ELi128ELi8ELi2ELi4ELi4ELb1ELb0EN7cutlass6half_tE19Flash_kernel_traitsILi64ELi64ELi128ELi8ES3_EELb1ELb0ELb0ELb0ELb1ELb1ELb0EEEvNS_16Flash_bwd_paramsE,"ax",@progbits
	.align	128
        .global         _ZN5flash44flash_bwd_dq_dk_dv_loop_seqk_parallel_kernelI23Flash_bwd_kernel_traitsILi64ELi64ELi128ELi8ELi2ELi4ELi4ELb1ELb0EN7cutlass6half_tE19Flash_kernel_traitsILi64ELi64ELi128ELi8ES3_EELb1ELb0ELb0ELb0ELb1ELb1ELb0EEEvNS_16Flash_bwd_paramsE
        .type           _ZN5flash44flash_bwd_dq_dk_dv_loop_seqk_parallel_kernelI23Flash_bwd_kernel_traitsILi64ELi64ELi128ELi8ELi2ELi4ELi4ELb1ELb0EN7cutlass6half_tE19Flash_kernel_traitsILi64ELi64ELi128ELi8ES3_EELb1ELb0ELb0ELb0ELb1ELb1ELb0EEEvNS_16Flash_bwd_paramsE,@function
        .size           _ZN5flash44flash_bwd_dq_dk_dv_loop_seqk_parallel_kernelI23Flash_bwd_kernel_traitsILi64ELi64ELi128ELi8ELi2ELi4ELi4ELb1ELb0EN7cutlass6half_tE19Flash_kernel_traitsILi64ELi64ELi128ELi8ES3_EELb1ELb0ELb0ELb0ELb1ELb1ELb0EEEvNS_16Flash_bwd_paramsE,(.L_x_2774 - _ZN5flash44flash_bwd_dq_dk_dv_loop_seqk_parallel_kernelI23Flash_bwd_kernel_traitsILi64ELi64ELi128ELi8ELi2ELi4ELi4ELb1ELb0EN7cutlass6half_tE19Flash_kernel_traitsILi64ELi64ELi128ELi8ES3_EELb1ELb0ELb0ELb0ELb1ELb1ELb0EEEvNS_16Flash_bwd_paramsE)
        .other          _ZN5flash44flash_bwd_dq_dk_dv_loop_seqk_parallel_kernelI23Flash_bwd_kernel_traitsILi64ELi64ELi128ELi8ELi2ELi4ELi4ELb1ELb0EN7cutlass6half_tE19Flash_kernel_traitsILi64ELi64ELi128ELi8ES3_EELb1ELb0ELb0ELb0ELb1ELb1ELb0EEEvNS_16Flash_bwd_paramsE,@"STO_CUDA_ENTRY STV_DEFAULT"
_ZN5flash44flash_bwd_dq_dk_dv_loop_seqk_parallel_kernelI23Flash_bwd_kernel_traitsILi64ELi64ELi128ELi8ELi2ELi4ELi4ELb1ELb0EN7cutlass6half_tE19Flash_kernel_traitsILi64ELi64ELi128ELi8ES3_EELb1ELb0ELb0ELb0ELb1ELb1ELb0EEEvNS_16Flash_bwd_paramsE:
.text._ZN5flash44flash_bwd_dq_dk_dv_loop_seqk_parallel_kernelI23Flash_bwd_kernel_traitsILi64ELi64ELi128ELi8ELi2ELi4ELi4ELb1ELb0EN7cutlass6half_tE19Flash_kernel_traitsILi64ELi64ELi128ELi8ES3_EELb1ELb0ELb0ELb0ELb1ELb1ELb0EEEvNS_16Flash_bwd_paramsE:
        /* <DEDUP_REMOVED lines=18> */
[----:B------:R-:W-:Y:S01]  /*0120*/  IMAD.MOV.U32 R222, RZ, RZ, 0x10 ;  /* 0x00000010ffde7424 */ /* 0x000fe200078e00ff */
[----:B------:R-:W-:Y:S01]  /*0130*/  UMOV UR22, URZ ;  /* 0x000000ff00167c82 */ /* 0x000fe20008000000 */
[----:B------:R-:W-:Y:S01]  /*0140*/  UMOV UR23, URZ ;  /* 0x000000ff00177c82 */ /* 0x000fe20008000000 */
[----:B--2---:R-:W-:-:S04]  /*0150*/  ULEA UR6, UR6, UR5, 0x18 ;  /* 0x0000000506067291 */ /* 0x004fc8000f8ec0ff */
[----:B------:R-:W-:Y:S02]  /*0160*/  UIADD3 UR5, UPT, UPT, UR6, 0xe000, URZ ;  /* 0x0000e00006057890 */ /* 0x000fe4000fffe0ff */
[----:B------:R-:W-:Y:S01]  /*0170*/  UIADD3 UR4, UPT, UPT, UR6, 0xa000, URZ ;  /* 0x0000a00006047890 */ /* 0x000fe2000fffe0ff */
[--C-:B-1----:R-:W-:Y:S01]  /*0180*/  SHF.R.U32.HI R2, RZ, 0x1, R178.reuse ;  /* 0x00000001ff027819 */ /* 0x102fe200000116b2 */
[C---:B------:R-:W-:Y:S01]  /*0190*/  IMAD.SHL.U32 R4, R178.reuse, 0x10, RZ ;  /* 0x00000010b2047824 */ /* 0x040fe200078e00ff */
[----:B------:R-:W-:Y:S01]  /*01a0*/  SHF.R.U32.HI R0, RZ, 0x2, R178 ;  /* 0x00000002ff007819 */ /* 0x000fe200000116b2 */
[----:B------:R-:W-:Y:S01]  /*01b0*/  IMAD.SHL.U32 R3, R178, 0x40, RZ ;  /* 0x00000040b2037824 */ /* 0x000fe200078e00ff */
[----:B------:R-:W-:Y:S01]  /*01c0*/  LOP3.LUT R177, R2, 0x10, RZ, 0xc0, !PT ;  /* 0x0000001002b17812 */ /* 0x000fe200078ec0ff */
[----:B------:R-:W-:Y:S01]  /*01d0*/  IMAD.SHL.U32 R184, R178, 0x2, RZ ;  /* 0x00000002b2b87824 */ /* 0x000fe200078e00ff */
[----:B------:R-:W-:Y:S01]  /*01e0*/  LOP3.LUT R4, R4, 0x1c0, RZ, 0xc0, !PT ;  /* 0x000001c004047812 */ /* 0x000fe200078ec0ff */
[C---:B------:R-:W-:Y:S01]  /*01f0*/  IMAD.SHL.U32 R180, R178.reuse, 0x8, RZ ;  /* 0x00000008b2b47824 */ /* 0x040fe200078e00ff */
[----:B------:R-:W-:Y:S01]  /*0200*/  LOP3.LUT R177, R177, 0x7, R0, 0xf8, !PT ;  /* 0x00000007b1b17812 */ /* 0x000fe200078ef800 */
[----:B------:R-:W-:Y:S01]  /*0210*/  IMAD.SHL.U32 R0, R178, 0x20, RZ ;  /* 0x00000020b2007824 */ /* 0x000fe200078e00ff */
[----:B------:R-:W-:-:S02]  /*0220*/  SHF.R.U32.HI R170, RZ, 0x4, R178 ;  /* 0x00000004ffaa7819 */ /* 0x000fc400000116b2 */
[----:B------:R-:W-:Y:S02]  /*0230*/  LOP3.LUT R168, R3, 0x1c0, RZ, 0xc0, !PT ;  /* 0x000001c003a87812 */ /* 0x000fe400078ec0ff */
[----:B------:R-:W-:Y:S02]  /*0240*/  LOP3.LUT R183, R0, 0xc00, RZ, 0xc0, !PT ;  /* 0x00000c0000b77812 */ /* 0x000fe400078ec0ff */
[--C-:B------:R-:W-:Y:S02]  /*0250*/  LOP3.LUT R4, R4, 0x38, R184.reuse, 0xf8, !PT ;  /* 0x0000003804047812 */ /* 0x100fe400078ef8b8 */
[----:B------:R-:W-:Y:S02]  /*0260*/  LOP3.LUT R183, R183, 0x6, R184, 0xf8, !PT ;  /* 0x00000006b7b77812 */ /* 0x000fe400078ef8b8 */
[----:B------:R-:W-:Y:S02]  /*0270*/  LOP3.LUT R170, R170, 0x8, RZ, 0xc0, !PT ;  /* 0x00000008aaaa7812 */ /* 0x000fe400078ec0ff */
[----:B------:R-:W-:-:S02]  /*0280*/  LOP3.LUT P2, R5, R178, 0x10, RZ, 0xc0, !PT ;  /* 0x00000010b2057812 */ /* 0x000fc4000784c0ff */
[----:B------:R-:W-:Y:S02]  /*0290*/  LOP3.LUT R168, R168, 0x38, R180, 0xf8, !PT ;  /* 0x00000038a8a87812 */ /* 0x000fe400078ef8b4 */
[----:B------:R-:W-:Y:S02]  /*02a0*/  LOP3.LUT R169, R3, 0x200, RZ, 0xc0, !PT ;  /* 0x0000020003a97812 */ /* 0x000fe400078ec0ff */
[----:B------:R-:W-:Y:S02]  /*02b0*/  LOP3.LUT R184, R184, 0x7006, R0, 0xc8, !PT ;  /* 0x00007006b8b87812 */ /* 0x000fe400078ec800 */
[----:B------:R-:W-:Y:S02]  /*02c0*/  LOP3.LUT R162, R2, 0x30, RZ, 0xc0, !PT ;  /* 0x0000003002a27812 */ /* 0x000fe400078ec0ff */
[----:B------:R-:W-:Y:S02]  /*02d0*/  LOP3.LUT R183, R183, R4, R170, 0xf6, !PT ;  /* 0x00000004b7b77212 */ /* 0x000fe400078ef6aa */
[----:B------:R-:W-:-:S02]  /*02e0*/  LOP3.LUT R4, R4, 0x20, R2, 0x78, !PT ;  /* 0x0000002004047812 */ /* 0x000fc400078e7802 */
[C---:B------:R-:W-:Y:S02]  /*02f0*/  LOP3.LUT R170, R168.reuse, R170, R5, 0x1e, !PT ;  /* 0x000000aaa8aa7212 */ /* 0x040fe400078e1e05 */
[C---:B------:R-:W-:Y:S02]  /*0300*/  LOP3.LUT R171, R169.reuse, 0x400, R0, 0xf8, !PT ;  /* 0x00000400a9ab7812 */ /* 0x040fe400078ef800 */
[----:B------:R-:W-:Y:S02]  /*0310*/  LOP3.LUT R2, R168, 0x8, R2, 0x78, !PT ;  /* 0x00000008a8027812 */ /* 0x000fe400078e7802 */
[--C-:B------:R-:W-:Y:S02]  /*0320*/  LOP3.LUT R184, R184, 0x400, R0.reuse, 0xf8, !PT ;  /* 0x00000400b8b87812 */ /* 0x100fe400078ef800 */
[----:B------:R-:W-:Y:S02]  /*0330*/  LOP3.LUT R169, R169, 0xc00, R0, 0xf8, !PT ;  /* 0x00000c00a9a97812 */ /* 0x000fe400078ef800 */
[----:B------:R-:W-:-:S02]  /*0340*/  LOP3.LUT R168, R168, 0x8, R178, 0x78, !PT ;  /* 0x00000008a8a87812 */ /* 0x000fc400078e78b2 */
[----:B------:R-:W-:Y:S02]  /*0350*/  LOP3.LUT R162, R162, 0x8, R178, 0xf8, !PT ;  /* 0x00000008a2a27812 */ /* 0x000fe400078ef8b2 */
[----:B------:R-:W-:Y:S02]  /*0360*/  LOP3.LUT R184, R184, R4, RZ, 0xfc, !PT ;  /* 0x00000004b8b87212 */ /* 0x000fe400078efcff */
[-C--:B------:R-:W-:Y:S02]  /*0370*/  LOP3.LUT R171, R171, R2.reuse, RZ, 0xfc, !PT ;  /* 0x00000002abab7212 */ /* 0x080fe400078efcff */
[----:B------:R-:W-:Y:S02]  /*0380*/  LOP3.LUT R169, R169, R2, RZ, 0xfc, !PT ;  /* 0x00000002a9a97212 */ /* 0x000fe400078efcff */
[----:B------:R-:W-:Y:S02]  /*0390*/  LOP3.LUT R168, R168, 0x7a00, R0, 0xf8, !PT ;  /* 0x00007a00a8a87812 */ /* 0x000fe400078ef800 */
[----:B------:R-:W-:-:S02]  /*03a0*/  LOP3.LUT P0, RZ, R178, 0x4, RZ, 0xc0, !PT ;  /* 0x00000004b2ff7812 */ /* 0x000fc4000780c0ff */
[----:B------:R-:W-:Y:S02]  /*03b0*/  LOP3.LUT P3, RZ, R178, 0x8, RZ, 0xc0, !PT ;  /* 0x00000008b2ff7812 */ /* 0x000fe4000786c0ff */
[----:B------:R-:W-:Y:S02]  /*03c0*/  LEA R183, R183, UR6, 0x1 ;  /* 0x00000006b7b77c11 */ /* 0x000fe4000f8e08ff */
[--C-:B------:R-:W-:Y:S02]  /*03d0*/  LOP3.LUT R162, R162, 0x1c0, R3.reuse, 0xf8, !PT ;  /* 0x000001c0a2a27812 */ /* 0x100fe400078ef803 */
[----:B------:R-:W-:Y:S01]  /*03e0*/  LOP3.LUT R185, R180, 0x1f8, RZ, 0xc0, !PT ;  /* 0x000001f8b4b97812 */ /* 0x000fe200078ec0ff */
[C---:B------:R-:W-:Y:S01]  /*03f0*/  VIADD R188, R183.reuse, 0x6000 ;  /* 0x00006000b7bc7836 */ /* 0x040fe20000000000 */
[----:B------:R-:W-:Y:S01]  /*0400*/  LOP3.LUT R170, R170, 0x200, R3, 0xf8, !PT ;  /* 0x00000200aaaa7812 */ /* 0x000fe200078ef803 */
[----:B------:R-:W-:Y:S01]  /*0410*/  VIADD R187, R183, 0x6040 ;  /* 0x00006040b7bb7836 */ /* 0x000fe20000000000 */
[----:B------:R-:W-:Y:S01]  /*0420*/  LOP3.LUT P1, RZ, R178, 0x2, RZ, 0xc0, !PT ;  /* 0x00000002b2ff7812 */ /* 0x000fe2000782c0ff */
[----:B------:R-:W-:Y:S01]  /*0430*/  @P2 VIADD R187, R188, 0xffffffc0 ;  /* 0xffffffc0bcbb2836 */ /* 0x000fe20000000000 */
[----:B------:R-:W-:-:S02]  /*0440*/  SEL R192, R167, 0xffffffe0, !P3 ;  /* 0xffffffe0a7c07807 */ /* 0x000fc40005800000 */
[----:B------:R-:W-:Y:S02]  /*0450*/  SEL R165, R165, 0xffffffc0, !P0 ;  /* 0xffffffc0a5a57807 */ /* 0x000fe40004000000 */
[----:B------:R-:W-:Y:S02]  /*0460*/  LEA R184, R184, UR5, 0x1 ;  /* 0x00000005b8b87c11 */ /* 0x000fe4000f8e08ff */
[----:B------:R-:W-:Y:S02]  /*0470*/  LEA R171, R171, UR6, 0x1 ;  /* 0x00000006abab7c11 */ /* 0x000fe4000f8e08ff */
[----:B------:R-:W-:Y:S01]  /*0480*/  LEA R169, R169, UR4, 0x1 ;  /* 0x00000004a9a97c11 */ /* 0x000fe2000f8e08ff */
[----:B------:R-:W-:Y:S01]  /*0490*/  IMAD.IADD R223, R184, 0x1, R192 ;  /* 0x00000001b8df7824 */ /* 0x000fe200078e02c0 */
[----:B------:R-:W-:Y:S01]  /*04a0*/  LEA R168, R168, UR4, 0x1 ;  /* 0x00000004a8a87c11 */ /* 0x000fe2000f8e08ff */
[--C-:B------:R-:W-:Y:S01]  /*04b0*/  IMAD.IADD R3, R171, 0x1, R165.reuse ;  /* 0x00000001ab037824 */ /* 0x100fe200078e02a5 */
[----:B------:R-:W-:Y:S01]  /*04c0*/  LOP3.LUT R162, R162, 0x38, R180, 0x78, !PT ;  /* 0x00000038a2a27812 */ /* 0x000fe200078e78b4 */
[--C-:B------:R-:W-:Y:S01]  /*04d0*/  IMAD.IADD R160, R169, 0x1, R165.reuse ;  /* 0x00000001a9a07824 */ /* 0x100fe200078e02a5 */
[----:B------:R-:W-:Y:S01]  /*04e0*/  LOP3.LUT R185, R185, 0x38, R178, 0x78, !PT ;  /* 0x00000038b9b97812 */ /* 0x000fe200078e78b2 */
[----:B------:R-:W-:Y:S01]  /*04f0*/  IMAD.IADD R164, R168, 0x1, R165 ;  /* 0x00000001a8a47824 */ /* 0x000fe200078e02a5 */
[----:B------:R-:W-:Y:S01]  /*0500*/  SEL R222, R222, 0xfffffff0, !P0 ;  /* 0xfffffff0dede7807 */ /* 0x000fe20004000000 */
[----:B------:R-:W-:Y:S01]  /*0510*/  IMAD.IADD R192, R192, 0x1, R187 ;  /* 0x00000001c0c07824 */ /* 0x000fe200078e02bb */
[----:B------:R-:W-:-:S02]  /*0520*/  SEL R167, R167, 0xffffffe0, !P1 ;  /* 0xffffffe0a7a77807 */ /* 0x000fc40004800000 */
[----:B------:R-:W-:Y:S01]  /*0530*/  LEA R170, R170, UR6, 0x1 ;  /* 0x00000006aaaa7c11 */ /* 0x000fe2000f8e08ff */
[----:B------:R-:W-:Y:S01]  /*0540*/  IMAD.IADD R224, R184, 0x1, R222 ;  /* 0x00000001b8e07824 */ /* 0x000fe200078e02de */
[----:B------:R-:W-:Y:S01]  /*0550*/  LOP3.LUT R162, R162, 0x200, R0, 0xf8, !PT ;  /* 0x00000200a2a27812 */ /* 0x000fe200078ef800 */
[--C-:B------:R-:W-:Y:S01]  /*0560*/  IMAD.IADD R166, R168, 0x1, R167.reuse ;  /* 0x00000001a8a67824 */ /* 0x100fe200078e02a7 */
[----:B------:R-:W-:Y:S01]  /*0570*/  LOP3.LUT R185, R185, 0x1e00, R180, 0xf8, !PT ;  /* 0x00001e00b9b97812 */ /* 0x000fe200078ef8b4 */
[----:B------:R-:W-:Y:S01]  /*0580*/  IMAD.IADD R156, R171, 0x1, R167 ;  /* 0x00000001ab9c7824 */ /* 0x000fe200078e02a7 */
[--C-:B------:R-:W-:Y:S01]  /*0590*/  SHF.R.U32.HI R181, RZ, 0x3, R178.reuse ;  /* 0x00000003ffb57819 */ /* 0x100fe200000116b2 */
[----:B------:R-:W-:Y:S01]  /*05a0*/  IMAD.IADD R0, R170, 0x1, R165 ;  /* 0x00000001aa007824 */ /* 0x000fe200078e02a5 */
[----:B------:R-:W-:Y:S01]  /*05b0*/  SHF.R.U32.HI R179, RZ, 0x5, R178 ;  /* 0x00000005ffb37819 */ /* 0x000fe200000116b2 */
[----:B------:R-:W-:Y:S01]  /*05c0*/  IMAD.IADD R161, R169, 0x1, R167 ;  /* 0x00000001a9a17824 */ /* 0x000fe200078e02a7 */
[----:B------:R-:W-:Y:S01]  /*05d0*/  LOP3.LUT R178, R178, 0x1f, RZ, 0xc0, !PT ;  /* 0x0000001fb2b27812 */ /* 0x000fe200078ec0ff */
[----:B------:R-:W-:Y:S01]  /*05e0*/  IMAD.IADD R222, R222, 0x1, R223 ;  /* 0x00000001dede7824 */ /* 0x000fe200078e02df */
[----:B------:R-:W-:Y:S01]  /*05f0*/  LOP3.LUT R186, R180, 0x38, RZ, 0xc0, !PT ;  /* 0x00000038b4ba7812 */ /* 0x000fe200078ec0ff */
[----:B------:R-:W-:Y:S01]  /*0600*/  IMAD.IADD R163, R167, 0x1, R164 ;  /* 0x00000001a7a37824 */ /* 0x000fe200078e02a4 */
[----:B------:R-:W-:Y:S01]  /*0610*/  LEA R185, R185, UR6, 0x1 ;  /* 0x00000006b9b97c11 */ /* 0x000fe2000f8e08ff */
[C---:B------:R-:W-:Y:S01]  /*0620*/  IMAD.IADD R2, R167.reuse, 0x1, R3 ;  /* 0x00000001a7027824 */ /* 0x040fe200078e0203 */
[----:B------:R-:W-:Y:S01]  /*0630*/  LEA R162, R162, UR5, 0x1 ;  /* 0x00000005a2a27c11 */ /* 0x000fe2000f8e08ff */
[----:B---34-:R-:W-:-:S07]  /*0640*/  IMAD.IADD R159, R167, 0x1, R160 ;  /* 0x00000001a79f7824 */ /* 0x018fce00078e02a0 */
.L_x_1347:
[----:B------:R-:W1:Y:S01]  /*0650*/  LDC.64 R6, c[0x0][0x470] ;  /* 0x00011c00ff067b82 */ /* 0x000e620000000a00 */
[----:B------:R-:W-:-:S07]  /*0660*/  IMAD.MOV.U32 R191, RZ, RZ, RZ ;  /* 0x000000ffffbf7224 */ /* 0x000fce00078e00ff */
[----:B------:R-:W2:Y:S01]  /*0670*/  LDC.64 R4, c[0x0][0x478] ;  /* 0x00011e00ff047b82 */ /* 0x000ea20000000a00 */
[----:B-1----:R-:W-:-:S04]  /*0680*/  ISETP.NE.U32.AND P3, PT, R6, RZ, PT ;  /* 0x000000ff0600720c */ /* 0x002fc80003f65070 */
[----:B------:R-:W-:Y:S02]  /*0690*/  ISETP.NE.AND.EX P3, PT, R7, RZ, PT, P3 ;  /* 0x000000ff0700720c */ /* 0x000fe40003f65330 */
[----:B--2---:R-:W-:-:S04]  /*06a0*/  ISETP.NE.U32.AND P2, PT, R4, RZ, PT ;  /* 0x000000ff0400720c */ /* 0x004fc80003f45070 */
[----:B------:R-:W-:-:S07]  /*06b0*/  ISETP.NE.AND.EX P2, PT, R5, RZ, PT, P2 ;  /* 0x000000ff0500720c */ /* 0x000fce0003f45320 */
[----:B------:R-:W-:-:S04]  /*06c0*/  @P3 LEA R6, P1, R176, R6, 0x2 ;  /* 0x00000006b0063211 */ /* 0x000fc800078210ff */
[C---:B------:R-:W-:Y:S02]  /*06d0*/  @P3 LEA.HI.X R7, R176.reuse, R7, RZ, 0x2, P1 ;  /* 0x00000007b0073211 */ /* 0x040fe400008f14ff */
[----:B------:R-:W-:-:S03]  /*06e0*/  @P2 LEA R8, P0, R176, R4, 0x2 ;  /* 0x00000004b0082211 */ /* 0x000fc600078010ff */
[----:B------:R1:W2:Y:S01]  /*06f0*/  @P3 LDG.E R191, desc[UR20][R6.64] ;  /* 0x0000001406bf3981 */ /* 0x0002a2000c1e1900 */
[----:B------:R-:W-:Y:S02]  /*0700*/  @P2 LEA.HI.X R9, R176, R5, RZ, 0x2, P0 ;  /* 0x00000005b0092211 */ /* 0x000fe400000f14ff */
[----:B------:R-:W3:Y:S03]  /*0710*/  @!P2 LDC.64 R4, c[0x0][0x438] ;  /* 0x00010e00ff04ab82 */ /* 0x000ee60000000a00 */
[----:B------:R-:W2:Y:S05]  /*0720*/  @P2 LDG.E R8, desc[UR20][R8.64] ;  /* 0x0000001408082981 */ /* 0x000eaa000c1e1900 */
[----:B-1----:R-:W1:Y:S01]  /*0730*/  @!P2 LDC.64 R6, c[0x0][0x488] ;  /* 0x00012200ff06ab82 */ /* 0x002e620000000a00 */
[----:B------:R-:W-:Y:S01]  /*0740*/  IMAD.SHL.U32 R190, R182, 0x80, RZ ;  /* 0x00000080b6be7824 */ /* 0x000fe200078e00ff */
[----:B-1----:R-:W-:-:S04]  /*0750*/  @!P2 ISETP.NE.U32.AND P0, PT, R6, RZ, PT ;  /* 0x000000ff0600a20c */ /* 0x002fc80003f05070 */
[----:B------:R-:W-:-:S04]  /*0760*/  @!P2 ISETP.NE.AND.EX P0, PT, R7, RZ, PT, P0 ;  /* 0x000000ff0700a20c */ /* 0x000fc80003f05300 */
[----:B---3--:R-:W-:Y:S01]  /*0770*/  @!P2 SEL R5, R5, RZ, P0 ;  /* 0x000000ff0505a207 */ /* 0x008fe20000000000 */
[----:B--2---:R-:W-:-:S03]  /*0780*/  @P2 IMAD.IADD R8, R8, 0x1, -R191 ;  /* 0x0000000108082824 */ /* 0x004fc600078e0abf */
[----:B------:R-:W-:-:S04]  /*0790*/  @!P2 IADD3 R8, PT, PT, R5, R4, -R191 ;  /* 0x000000040508a210 */ /* 0x000fc80007ffe8bf */
[----:B------:R-:W-:-:S13]  /*07a0*/  ISETP.GE.AND P0, PT, R190, R8, PT ;  /* 0x00000008be00720c */ /* 0x000fda0003f06270 */
[----:B-----5:R-:W-:Y:S05]  /*07b0*/  @P0 BRA `(.L_x_1340) ;  /* 0x0000005000cc0947 */ /* 0x020fea0003800000 */
[----:B------:R-:W1:Y:S01]  /*07c0*/  LDC R4, c[0x0][0x3e8] ;  /* 0x0000fa00ff047b82 */ /* 0x000e620000000800 */
[----:B------:R-:W2:Y:S01]  /*07d0*/  LDCU.U8 UR4, c[0x0][0x548] ;  /* 0x0000a900ff0477ac */ /* 0x000ea20008000000 */
[----:B------:R-:W-:Y:S01]  /*07e0*/  IMAD.SHL.U32 R12, R176, 0x80, RZ ;  /* 0x00000080b00c7824 */ /* 0x000fe200078e00ff */
[----:B------:R-:W3:Y:S01]  /*07f0*/  LDCU.U8 UR24, c[0x0][0x5f0] ;  /* 0x0000be00ff1877ac */ /* 0x000ee20008000000 */
[----:B--2---:R-:W-:Y:S02]  /*0800*/  ISETP.NE.AND P0, PT, RZ, UR4, PT ;  /* 0x00000004ff007c0c */ /* 0x004fe4000bf05270 */
[----:B-1----:R-:W-:-:S04]  /*0810*/  IABS R6, R4 ;  /* 0x0000000400067213 */ /* 0x002fc80000000000 */
[----:B------:R-:W1:Y:S07]  /*0820*/  I2F.RP R8, R6 ;  /* 0x0000000600087306 */ /* 0x000e6e0000209400 */
[----:B------:R-:W2:Y:S01]  /*0830*/  @P0 LDC R14, c[0x0][0x454] ;  /* 0x00011500ff0e0b82 */ /* 0x000ea20000000800 */
[----:B-1----:R-:W1:Y:S01]  /*0840*/  MUFU.RCP R8, R8 ;  /* 0x0000000800087308 */ /* 0x002e620000001000 */
[----:B--2---:R-:W-:Y:S02]  /*0850*/  @P0 IMAD R14, R173, R14, RZ ;  /* 0x0000000ead0e0224 */ /* 0x004fe400078e02ff */
[----:B-1----:R-:W-:-:S05]  /*0860*/  VIADD R8, R8, 0xffffffe ;  /* 0x0ffffffe08087836 */ /* 0x002fca0000000000 */
[----:B------:R-:W1:Y:S02]  /*0870*/  F2I.FTZ.U32.TRUNC.NTZ R9, R8 ;  /* 0x0000000800097305 */ /* 0x000e64000021f000 */
[----:B-1----:R-:W-:Y:S01]  /*0880*/  IMAD.MOV R5, RZ, RZ, -R9 ;  /* 0x000000ffff057224 */ /* 0x002fe200078e0a09 */
[----:B------:R-:W-:-:S03]  /*0890*/  MOV R8, RZ ;  /* 0x000000ff00087202 */ /* 0x000fc60000000f00 */
[----:B------:R-:W-:Y:S01]  /*08a0*/  IMAD R7, R5, R6, RZ ;  /* 0x0000000605077224 */ /* 0x000fe200078e02ff */
[----:B------:R-:W-:-:S03]  /*08b0*/  IABS R5, R173 ;  /* 0x000000ad00057213 */ /* 0x000fc60000000000 */
[----:B------:R-:W-:Y:S02]  /*08c0*/  IMAD.HI.U32 R7, R9, R7, R8 ;  /* 0x0000000709077227 */ /* 0x000fe400078e0008 */
[----:B------:R-:W1:Y:S04]  /*08d0*/  LDC R8, c[0x0][0x434] ;  /* 0x00010d00ff087b82 */ /* 0x000e680000000800 */
[----:B------:R-:W-:-:S04]  /*08e0*/  IMAD.HI.U32 R22, R7, R5, RZ ;  /* 0x0000000507167227 */ /* 0x000fc800078e00ff */
[----:B------:R-:W-:-:S04]  /*08f0*/  IMAD.MOV R7, RZ, RZ, -R22 ;  /* 0x000000ffff077224 */ /* 0x000fc800078e0a16 */
[C---:B------:R-:W-:Y:S02]  /*0900*/  IMAD R7, R6.reuse, R7, R5 ;  /* 0x0000000706077224 */ /* 0x040fe400078e0205 */
[----:B------:R-:W2:Y:S03]  /*0910*/  @!P0 LDC R5, c[0x0][0x3e0] ;  /* 0x0000f800ff058b82 */ /* 0x000ea60000000800 */
[----:B------:R-:W-:Y:S01]  /*0920*/  ISETP.GT.U32.AND P2, PT, R6, R7, PT ;  /* 0x000000070600720c */ /* 0x000fe20003f44070 */
[----:B-1----:R-:W-:-:S12]  /*0930*/  @P0 IMAD R14, R176, R8, R14 ;  /* 0x00000008b00e0224 */ /* 0x002fd800078e020e */
[----:B------:R-:W-:Y:S01]  /*0940*/  @!P2 IMAD.IADD R7, R7, 0x1, -R6 ;  /* 0x000000010707a824 */ /* 0x000fe200078e0a06 */
[----:B------:R-:W-:Y:S02]  /*0950*/  @!P2 IADD3 R22, PT, PT, R22, 0x1, RZ ;  /* 0x000000011616a810 */ /* 0x000fe40007ffe0ff */
[----:B------:R-:W-:Y:S02]  /*0960*/  ISETP.NE.AND P2, PT, R4, RZ, PT ;  /* 0x000000ff0400720c */ /* 0x000fe40003f45270 */
[----:B------:R-:W-:Y:S02]  /*0970*/  ISETP.GE.U32.AND P3, PT, R7, R6, PT ;  /* 0x000000060700720c */ /* 0x000fe40003f66070 */
[----:B------:R-:W-:Y:S01]  /*0980*/  LOP3.LUT R6, R173, R4, RZ, 0x3c, !PT ;  /* 0x00000004ad067212 */ /* 0x000fe200078e3cff */
[----:B--2---:R-:W-:-:S03]  /*0990*/  @!P0 IMAD R5, R176, R5, R173 ;  /* 0x00000005b0058224 */ /* 0x004fc600078e02ad */
[----:B------:R-:W-:Y:S01]  /*09a0*/  ISETP.GE.AND P1, PT, R6, RZ, PT ;  /* 0x000000ff0600720c */ /* 0x000fe20003f26270 */
[----:B------:R-:W-:Y:S02]  /*09b0*/  VIADD R6, R8, 0x3f ;  /* 0x0000003f08067836 */ /* 0x000fe40000000000 */
[----:B------:R-:W-:-:S03]  /*09c0*/  @!P0 IMAD R14, R5, R8, RZ ;  /* 0x00000008050e8224 */ /* 0x000fc600078e02ff */
[----:B------:R-:W-:Y:S01]  /*09d0*/  SHF.R.S32.HI R215, RZ, 0x1f, R6 ;  /* 0x0000001fffd77819 */ /* 0x000fe20000011406 */
[----:B------:R-:W-:-:S03]  /*09e0*/  @P3 VIADD R22, R22, 0x1 ;  /* 0x0000000116163836 */ /* 0x000fc60000000000 */
[----:B------:R-:W-:-:S03]  /*09f0*/  LEA.HI R215, R215, R6, RZ, 0x6 ;  /* 0x00000006d7d77211 */ /* 0x000fc600078f30ff */
[----:B------:R-:W-:Y:S02]  /*0a00*/  @!P1 IADD3 R22, PT, PT, -R22, RZ, RZ ;  /* 0x000000ff16169210 */ /* 0x000fe40007ffe1ff */
[----:B------:R-:W-:Y:S02]  /*0a10*/  SHF.R.S32.HI R215, RZ, 0x6, R215 ;  /* 0x00000006ffd77819 */ /* 0x000fe400000114d7 */
[----:B------:R-:W-:Y:S02]  /*0a20*/  @!P2 LOP3.LUT R22, RZ, R4, RZ, 0x33, !PT ;  /* 0x00000004ff16a212 */ /* 0x000fe400078e33ff */
[----:B------:R-:W-:Y:S02]  /*0a30*/  IADD3 R221, PT, PT, R215, -0x1, RZ ;  /* 0xffffffffd7dd7810 */ /* 0x000fe40007ffe0ff */
[----:B------:R-:W-:Y:S01]  /*0a40*/  SHF.R.S32.HI R20, RZ, 0x1f, R22 ;  /* 0x0000001fff147819 */ /* 0x000fe20000011416 */
[----:B---3--:R-:W-:Y:S06]  /*0a50*/  @!P0 BRA `(.L_x_1341) ;  /* 0x00000000001c8947 */ /* 0x008fec0003800000 */
[----:B------:R-:W1:Y:S01]  /*0a60*/  LDC R13, c[0x0][0x444] ;  /* 0x00011100ff0d7b82 */ /* 0x000e620000000800 */
[----:B------:R-:W2:Y:S01]  /*0a70*/  LDCU UR5, c[0x0][0x430] ;  /* 0x00008600ff0577ac */ /* 0x000ea20008000800 */
[----:B------:R-:W2:Y:S02]  /*0a80*/  LDCU UR4, c[0x0][0x454] ;  /* 0x00008a80ff0477ac */ /* 0x000ea40008000800 */
[----:B--2---:R-:W-:Y:S01]  /*0a90*/  ULEA UR4, UR5, UR4, 0x7 ;  /* 0x0000000405047291 */ /* 0x004fe2000f8e38ff */
[----:B-1----:R-:W-:-:S05]  /*0aa0*/  IMAD R9, R176, R13, R12 ;  /* 0x0000000db0097224 */ /* 0x002fca00078e020c */
[----:B------:R-:W-:Y:S01]  /*0ab0*/  IMAD R9, R173, UR4, R9 ;  /* 0x00000004ad097c24 */ /* 0x000fe2000f8e0209 */
[----:B------:R-:W-:Y:S06]  /*0ac0*/  BRA `(.L_x_1342) ;  /* 0x0000000000107947 */ /* 0x000fec0003800000 */
.L_x_1341:
[----:B------:R-:W1:Y:S01]  /*0ad0*/  LDC R13, c[0x0][0x444] ;  /* 0x00011100ff0d7b82 */ /* 0x000e620000000800 */
[----:B------:R-:W2:Y:S02]  /*0ae0*/  LDCU UR4, c[0x0][0x3e0] ;  /* 0x00007c00ff0477ac */ /* 0x000ea40008000800 */
[----:B--2---:R-:W-:-:S04]  /*0af0*/  IMAD R9, R176, UR4, R173 ;  /* 0x00000004b0097c24 */ /* 0x004fc8000f8e02ad */
[----:B-1----:R-:W-:-:S07]  /*0b00*/  IMAD R9, R9, R13, RZ ;  /* 0x0000000d09097224 */ /* 0x002fce00078e02ff */
.L_x_1342:
[----:B------:R-:W1:Y:S01]  /*0b10*/  LDCU.64 UR10, c[0x0][0x588] ;  /* 0x0000b100ff0a77ac */ /* 0x000e620008000a00 */
[----:B------:R-:W-:Y:S01]  /*0b20*/  IMAD.MOV.U32 R6, RZ, RZ, R186 ;  /* 0x000000ffff067224 */ /* 0x000fe200078e00ba */
[----:B------:R-:W-:Y:S01]  /*0b30*/  LEA R11, R215, 0xffffffc0, 0x6 ;  /* 0xffffffc0d70b7811 */ /* 0x000fe200078e30ff */
[----:B------:R-:W-:Y:S01]  /*0b40*/  IMAD.MOV.U32 R7, RZ, RZ, RZ ;  /* 0x000000ffff077224 */ /* 0x000fe200078e00ff */
[----:B------:R-:W2:Y:S01]  /*0b50*/  LDCU.64 UR12, c[0x0][0x3a8] ;  /* 0x00007500ff0c77ac */ /* 0x000ea20008000a00 */
[----:B------:R-:W-:Y:S01]  /*0b60*/  SHF.R.S32.HI R5, RZ, 0x1f, R191 ;  /* 0x0000001fff057819 */ /* 0x000fe200000114bf */
[----:B------:R-:W3:Y:S01]  /*0b70*/  LDC.64 R230, c[0x0][0x420] ;  /* 0x00010800ffe67b82 */ /* 0x000ee20000000a00 */
[----:B------:R-:W-:Y:S01]  /*0b80*/  SHF.R.S32.HI R10, RZ, 0x1f, R11 ;  /* 0x0000001fff0a7819 */ /* 0x000fe2000001140b */
[----:B------:R-:W4:Y:S01]  /*0b90*/  LDCU.64 UR8, c[0x0][0x3a0] ;  /* 0x00007400ff0877ac */ /* 0x000f220008000a00 */
[C---:B------:R-:W-:Y:S01]  /*0ba0*/  IADD3 R191, P0, PT, R190.reuse, R191, RZ ;  /* 0x000000bfbebf7210 */ /* 0x040fe20007f1e0ff */
[----:B------:R-:W-:Y:S01]  /*0bb0*/  IMAD R14, R221, 0x40, R14 ;  /* 0x00000040dd0e7824 */ /* 0x000fe200078e020e */
[----:B------:R-:W-:Y:S01]  /*0bc0*/  ISETP.NE.AND P5, PT, RZ, UR24, PT ;  /* 0x00000018ff007c0c */ /* 0x000fe2000bfa5270 */
[----:B------:R-:W4:Y:S01]  /*0bd0*/  LDCU.128 UR4, c[0x0][0x590] ;  /* 0x0000b200ff0477ac */ /* 0x000f220008000c00 */
[----:B------:R-:W-:Y:S01]  /*0be0*/  LEA.HI.X.SX32 R190, R190, R5, 0x1, P0 ;  /* 0x00000005bebe7211 */ /* 0x000fe200000f0eff */
[----:B------:R-:W3:Y:S01]  /*0bf0*/  LDC R201, c[0x0][0x44c] ;  /* 0x00011300ffc97b82 */ /* 0x000ee20000000800 */
[----:B------:R-:W4:Y:S01]  /*0c00*/  LDCU.64 UR16, c[0x0][0x3b0] ;  /* 0x00007600ff1077ac */ /* 0x000f220008000a00 */
[C---:B-1----:R-:W-:Y:S01]  /*0c10*/  IMAD.WIDE.U32 R28, R176.reuse, UR10, R6 ;  /* 0x0000000ab01c7c25 */ /* 0x042fe2000f8e0006 */
[----:B------:R-:W1:Y:S03]  /*0c20*/  LDCU.64 UR14, c[0x0][0x398] ;  /* 0x00007300ff0e77ac */ /* 0x000e660008000a00 */
[C---:B------:R-:W-:Y:S01]  /*0c30*/  IMAD R29, R176.reuse, UR11, R29 ;  /* 0x0000000bb01d7c24 */ /* 0x040fe2000f8e021d */
[----:B------:R-:W1:Y:S01]  /*0c40*/  LDCU.64 UR10, c[0x0][0x3d8] ;  /* 0x00007b00ff0a77ac */ /* 0x000e620008000a00 */
[C-C-:B--2---:R-:W-:Y:S01]  /*0c50*/  IMAD.WIDE.U32 R26, R176.reuse, UR12, R6.reuse ;  /* 0x0000000cb01a7c25 */ /* 0x144fe2000f8e0006 */
[----:B------:R-:W2:Y:S03]  /*0c60*/  LDCU.64 UR18, c[0x0][0x3c8] ;  /* 0x00007900ff1277ac */ /* 0x000ea60008000a00 */
[----:B----4-:R-:W-:-:S02]  /*0c70*/  IMAD.WIDE.U32 R24, R176, UR8, R6 ;  /* 0x00000008b0187c25 */ /* 0x010fc4000f8e0006 */
[----:B------:R-:W4:Y:S02]  /*0c80*/  LDC.64 R6, c[0x0][0x3c0] ;  /* 0x0000f000ff067b82 */ /* 0x000f240000000a00 */
[C---:B------:R-:W-:Y:S02]  /*0c90*/  IMAD R18, R10.reuse, UR4, RZ ;  /* 0x000000040a127c24 */ /* 0x040fe4000f8e02ff */
[----:B------:R-:W-:Y:S02]  /*0ca0*/  IMAD R4, R10, UR16, RZ ;  /* 0x000000100a047c24 */ /* 0x000fe4000f8e02ff */
[C---:B------:R-:W-:Y:S02]  /*0cb0*/  IMAD R18, R11.reuse, UR5, R18 ;  /* 0x000000050b127c24 */ /* 0x040fe4000f8e0212 */
[----:B------:R-:W-:-:S04]  /*0cc0*/  IMAD.WIDE.U32 R28, R11, UR4, R28 ;  /* 0x000000040b1c7c25 */ /* 0x000fc8000f8e001c */
[----:B------:R-:W-:-:S04]  /*0cd0*/  IMAD.WIDE.U32 R16, R11, UR16, RZ ;  /* 0x000000100b107c25 */ /* 0x000fc8000f8e00ff */
[----:B------:R-:W-:Y:S01]  /*0ce0*/  IMAD R25, R176, UR9, R25 ;  /* 0x00000009b0197c24 */ /* 0x000fe2000f8e0219 */
[----:B------:R-:W3:Y:S01]  /*0cf0*/  LDCU.64 UR8, c[0x0][0x3d0] ;  /* 0x00007a00ff0877ac */ /* 0x000ee20008000a00 */
[----:B------:R-:W-:Y:S01]  /*0d00*/  IMAD R4, R11, UR17, R4 ;  /* 0x000000110b047c24 */ /* 0x000fe2000f8e0204 */
[----:B------:R-:W-:Y:S01]  /*0d10*/  LOP3.LUT R30, R16, 0x38, R180, 0xf8, !PT ;  /* 0x00000038101e7812 */ /* 0x000fe200078ef8b4 */
[----:B------:R-:W-:Y:S02]  /*0d20*/  IMAD.IADD R19, R29, 0x1, R18 ;  /* 0x000000011d137824 */ /* 0x000fe400078e0212 */
[----:B------:R-:W-:Y:S02]  /*0d30*/  IMAD.MOV.U32 R18, RZ, RZ, R28 ;  /* 0x000000ffff127224 */ /* 0x000fe400078e001c */
[----:B------:R-:W-:Y:S01]  /*0d40*/  IMAD.IADD R31, R17, 0x1, R4 ;  /* 0x00000001111f7824 */ /* 0x000fe200078e0204 */
[----:B------:R-:W-:Y:S01]  /*0d50*/  LOP3.LUT R4, R221, 0x80000001, RZ, 0xc0, !PT ;  /* 0x80000001dd047812 */ /* 0x000fe200078ec0ff */
[----:B------:R-:W-:-:S03]  /*0d60*/  IMAD.WIDE.U32 R18, R173, UR6, R18 ;  /* 0x00000006ad127c25 */ /* 0x000fc6000f8e0012 */
[----:B------:R-:W-:Y:S01]  /*0d70*/  ISETP.NE.AND P4, PT, R4, 0x1, PT ;  /* 0x000000010400780c */ /* 0x000fe20003f85270 */
[C---:B------:R-:W-:Y:S02]  /*0d80*/  IMAD R27, R176.reuse, UR13, R27 ;  /* 0x0000000db01b7c24 */ /* 0x040fe4000f8e021b */
[----:B-1----:R-:W-:Y:S01]  /*0d90*/  IMAD.WIDE.U32 R30, R176, UR14, R30 ;  /* 0x0000000eb01e7c25 */ /* 0x002fe2000f8e001e */
[----:B------:R-:W-:-:S03]  /*0da0*/  SEL R157, RZ, 0x2000, P4 ;  /* 0x00002000ff9d7807 */ /* 0x000fc60002000000 */
[----:B------:R-:W-:Y:S02]  /*0db0*/  IMAD R16, R20, UR10, RZ ;  /* 0x0000000a14107c24 */ /* 0x000fe4000f8e02ff */
[C---:B------:R-:W-:Y:S01]  /*0dc0*/  IMAD R19, R173.reuse, UR7, R19 ;  /* 0x00000007ad137c24 */ /* 0x040fe2000f8e0213 */
[----:B------:R-:W1:Y:S01]  /*0dd0*/  LDCU.64 UR6, c[0x0][0x380] ;  /* 0x00007000ff0677ac */ /* 0x000e620008000a00 */
[----:B------:R-:W-:Y:S02]  /*0de0*/  IMAD R5, R176, UR15, R31 ;  /* 0x0000000fb0057c24 */ /* 0x000fe4000f8e021f */
[----:B------:R-:W-:Y:S02]  /*0df0*/  IMAD.MOV.U32 R4, RZ, RZ, R30 ;  /* 0x000000ffff047224 */ /* 0x000fe400078e001e */
[C---:B------:R-:W-:Y:S02]  /*0e00*/  IMAD R16, R22.reuse, UR11, R16 ;  /* 0x0000000b16107c24 */ /* 0x040fe4000f8e0210 */
[----:B------:R-:W-:Y:S01]  /*0e10*/  IMAD.WIDE.U32 R26, R22, UR10, R26 ;  /* 0x0000000a161a7c25 */ /* 0x000fe2000f8e001a */
[----:B------:R-:W1:Y:S03]  /*0e20*/  LDCU.64 UR10, c[0x0][0x550] ;  /* 0x0000aa00ff0a77ac */ /* 0x000e660008000a00 */
[----:B--2---:R-:W-:-:S04]  /*0e30*/  IMAD.WIDE.U32 R4, R173, UR18, R4 ;  /* 0x00000012ad047c25 */ /* 0x004fc8000f8e0004 */
[----:B---3--:R-:W-:Y:S02]  /*0e40*/  IMAD R20, R20, UR8, RZ ;  /* 0x0000000814147c24 */ /* 0x008fe4000f8e02ff */
[----:B------:R-:W-:Y:S02]  /*0e50*/  IMAD.IADD R17, R27, 0x1, R16 ;  /* 0x000000011b117824 */ /* 0x000fe400078e0210 */
[----:B------:R-:W-:Y:S02]  /*0e60*/  IMAD.MOV.U32 R16, RZ, RZ, R26 ;  /* 0x000000ffff107224 */ /* 0x000fe400078e001a */
[----:B----4-:R-:W-:Y:S02]  /*0e70*/  IMAD R15, R190, R6, RZ ;  /* 0x00000006be0f7224 */ /* 0x010fe400078e02ff */
[----:B------:R-:W-:-:S04]  /*0e80*/  IMAD.WIDE.U32 R18, R181, UR4, R18 ;  /* 0x00000004b5127c25 */ /* 0x000fc8000f8e0012 */
[----:B------:R-:W-:Y:S01]  /*0e90*/  IMAD R5, R173, UR19, R5 ;  /* 0x00000013ad057c24 */ /* 0x000fe2000f8e0205 */
[----:B-1----:R-:W-:Y:S01]  /*0ea0*/  LEA R199, P0, R18, UR10, 0x1 ;  /* 0x0000000a12c77c11 */ /* 0x002fe2000f8008ff */
[C---:B------:R-:W-:Y:S01]  /*0eb0*/  IMAD R20, R22.reuse, UR9, R20 ;  /* 0x0000000916147c24 */ /* 0x040fe2000f8e0214 */
[----:B------:R-:W-:Y:S01]  /*0ec0*/  USHF.L.U32 UR9, UR4, 0x5, URZ ;  /* 0x0000000504097899 */ /* 0x000fe200080006ff */
[----:B------:R-:W-:Y:S01]  /*0ed0*/  IMAD.WIDE.U32 R22, R22, UR8, R24 ;  /* 0x0000000816167c25 */ /* 0x000fe2000f8e0018 */
[----:B------:R-:W-:-:S03]  /*0ee0*/  USHF.L.U64.HI UR8, UR4, 0x5, UR5 ;  /* 0x0000000504087899 */ /* 0x000fc60008010205 */
[C---:B------:R-:W-:Y:S01]  /*0ef0*/  IMAD R15, R191.reuse, R7, R15 ;  /* 0x00000007bf0f7224 */ /* 0x040fe200078e020f */
[----:B------:R-:W-:Y:S01]  /*0f00*/  USHF.L.U64.HI UR8, UR9, 0x1, UR8 ;  /* 0x0000000109087899 */ /* 0x000fe20008010208 */
[----:B------:R-:W-:-:S04]  /*0f10*/  IMAD.WIDE.U32 R16, R191, R6, R16 ;  /* 0x00000006bf107225 */ /* 0x000fc800078e0010 */
[C---:B------:R-:W-:Y:S01]  /*0f20*/  IMAD R198, R181.reuse, UR5, R19 ;  /* 0x00000005b5c67c24 */ /* 0x040fe2000f8e0213 */
[----:B------:R-:W1:Y:S01]  /*0f30*/  LDCU.64 UR4, c[0x0][0x390] ;  /* 0x00007200ff0477ac */ /* 0x000e620008000a00 */
[----:B------:R-:W-:-:S03]  /*0f40*/  IMAD.WIDE.U32 R4, R181, UR16, R4 ;  /* 0x00000010b5047c25 */ /* 0x000fc6000f8e0004 */
[----:B------:R-:W-:Y:S01]  /*0f50*/  LEA.HI.X R198, R18, UR11, R198, 0x1, P0 ;  /* 0x0000000b12c67c11 */ /* 0x000fe200080f0cc6 */
[----:B------:R-:W-:Y:S01]  /*0f60*/  IMAD.IADD R17, R17, 0x1, R15 ;  /* 0x0000000111117824 */ /* 0x000fe200078e020f */
[C---:B------:R-:W-:Y:S01]  /*0f70*/  LEA R197, P1, R4.reuse, UR6, 0x1 ;  /* 0x0000000604c57c11 */ /* 0x040fe2000f8208ff */
[----:B------:R-:W-:Y:S01]  /*0f80*/  IMAD.IADD R21, R23, 0x1, R20 ;  /* 0x0000000117157824 */ /* 0x000fe200078e0214 */
[----:B------:R-:W-:Y:S01]  /*0f90*/  USHF.L.U32 UR6, UR9, 0x1, URZ ;  /* 0x0000000109067899 */ /* 0x000fe200080006ff */
[C---:B------:R-:W-:Y:S01]  /*0fa0*/  IMAD R196, R181.reuse, UR17, R5 ;  /* 0x00000011b5c47c24 */ /* 0x040fe2000f8e0205 */
[----:B------:R-:W-:Y:S01]  /*0fb0*/  USHF.L.U64.HI UR17, UR16, 0x5, UR17 ;  /* 0x0000000510117899 */ /* 0x000fe20008010211 */
[----:B------:R-:W-:Y:S01]  /*0fc0*/  IMAD.MOV.U32 R20, RZ, RZ, R22 ;  /* 0x000000ffff147224 */ /* 0x000fe200078e0016 */
[----:B------:R-:W-:Y:S01]  /*0fd0*/  USHF.L.U32 UR16, UR16, 0x5, URZ ;  /* 0x0000000510107899 */ /* 0x000fe200080006ff */
[C---:B------:R-:W-:Y:S01]  /*0fe0*/  IMAD.WIDE.U32 R22, R181.reuse, R6, R16 ;  /* 0x00000006b5167225 */ /* 0x040fe200078e0010 */
[----:B------:R-:W-:Y:S01]  /*0ff0*/  LEA.HI.X R196, R4, UR7, R196, 0x1, P1 ;  /* 0x0000000704c47c11 */ /* 0x000fe200088f0cc4 */
[----:B------:R-:W2:Y:S01]  /*1000*/  LDCU UR9, c[0x0][0x3e0] ;  /* 0x00007c00ff0977ac */ /* 0x000ea20008000800 */
[----:B------:R-:W3:Y:S01]  /*1010*/  LDC.64 R4, c[0x0][0x3b8] ;  /* 0x0000ee00ff047b82 */ /* 0x000ee20000000a00 */
[C---:B------:R-:W-:Y:S01]  /*1020*/  IMAD.SHL.U32 R17, R6.reuse, 0x20, RZ ;  /* 0x0000002006117824 */ /* 0x040fe200078e00ff */
[CC--:B------:R-:W-:Y:S01]  /*1030*/  LEA R19, P1, R6.reuse, R22.reuse, 0x6 ;  /* 0x0000001606137211 */ /* 0x0c0fe200078230ff */
[----:B------:R-:W-:Y:S01]  /*1040*/  IMAD R15, R181, R7, R23 ;  /* 0x00000007b50f7224 */ /* 0x000fe200078e0217 */
[C-C-:B------:R-:W-:Y:S01]  /*1050*/  SHF.L.U64.HI R16, R6.reuse, 0x5, R7.reuse ;  /* 0x0000000506107819 */ /* 0x140fe20000010207 */
[----:B------:R-:W-:Y:S01]  /*1060*/  USHF.L.U32 UR7, UR16, 0x1, URZ ;  /* 0x0000000110077899 */ /* 0x000fe200080006ff */
[----:B------:R-:W-:Y:S01]  /*1070*/  IADD3 R18, P0, PT, R17, R22, RZ ;  /* 0x0000001611127210 */ /* 0x000fe20007f1e0ff */
[----:B------:R-:W-:Y:S01]  /*1080*/  USHF.L.U64.HI UR17, UR16, 0x1, UR17 ;  /* 0x0000000110117899 */ /* 0x000fe20008010211 */
[----:B------:R-:W-:Y:S01]  /*1090*/  LEA.HI.X R7, R6, R15, R7, 0x6, P1 ;  /* 0x0000000f06077211 */ /* 0x000fe200008f3407 */
[----:B------:R-:W-:Y:S01]  /*10a0*/  IMAD.IADD R220, R185, 0x1, R157 ;  /* 0x00000001b9dc7824 */ /* 0x000fe200078e029d */
[C---:B-1----:R-:W-:Y:S01]  /*10b0*/  LEA R24, P1, R19.reuse, UR4, 0x1 ;  /* 0x0000000413187c11 */ /* 0x042fe2000f8208ff */
[----:B------:R-:W-:Y:S01]  /*10c0*/  IMAD.X R6, R16, 0x1, R15, P0 ;  /* 0x0000000110067824 */ /* 0x000fe200000e060f */
[----:B------:R-:W-:Y:S01]  /*10d0*/  IADD3 R17, P0, PT, R19, R17, RZ ;  /* 0x0000001113117210 */ /* 0x000fe20007f1e0ff */
[----:B------:R-:W-:Y:S01]  /*10e0*/  IMAD.WIDE R230, R14, 0x4, R230 ;  /* 0x000000040ee67825 */ /* 0x000fe200078e02e6 */
[----:B------:R-:W-:-:S02]  /*10f0*/  LEA R26, P2, R18, UR4, 0x1 ;  /* 0x00000004121a7c11 */ /* 0x000fc4000f8408ff */
[----:B------:R-:W-:Y:S02]  /*1100*/  LEA R28, P3, R22, UR4, 0x1 ;  /* 0x00000004161c7c11 */ /* 0x000fe4000f8608ff */
[----:B------:R-:W-:Y:S01]  /*1110*/  LEA.HI.X R25, R19, UR5, R7, 0x1, P1 ;  /* 0x0000000513197c11 */ /* 0x000fe200088f0c07 */
[----:B------:R-:W-:Y:S01]  /*1120*/  IMAD.X R7, R7, 0x1, R16, P0 ;  /* 0x0000000107077824 */ /* 0x000fe200000e0610 */
[----:B------:R-:W-:Y:S01]  /*1130*/  LEA.HI.X R27, R18, UR5, R6, 0x1, P2 ;  /* 0x00000005121b7c11 */ /* 0x000fe200090f0c06 */
[----:B------:R-:W-:Y:S01]  /*1140*/  IMAD.MOV.U32 R16, RZ, RZ, R199 ;  /* 0x000000ffff107224 */ /* 0x000fe200078e00c7 */
[C---:B------:R-:W-:Y:S02]  /*1150*/  LEA R6, P0, R17.reuse, UR4, 0x1 ;  /* 0x0000000411067c11 */ /* 0x040fe4000f8008ff */
[----:B------:R-:W-:Y:S01]  /*1160*/  LEA.HI.X R29, R22, UR5, R15, 0x1, P3 ;  /* 0x00000005161d7c11 */ /* 0x000fe200098f0c0f */
[----:B------:R-:W-:Y:S01]  /*1170*/  @P5 BAR.SYNC.DEFER_BLOCKING 0x0 ;  /* 0x0000000000005b1d */ /* 0x000fe20000010000 */
[----:B------:R-:W-:Y:S01]  /*1180*/  LEA.HI.X R7, R17, UR5, R7, 0x1, P0 ;  /* 0x0000000511077c11 */ /* 0x000fe200080f0c07 */
[----:B---3--:R-:W-:-:S02]  /*1190*/  IMAD R15, R190, R4, RZ ;  /* 0x00000004be0f7224 */ /* 0x008fc400078e02ff */
[----:B------:R-:W-:Y:S02]  /*11a0*/  IMAD.MOV.U32 R17, RZ, RZ, R198 ;  /* 0x000000ffff117224 */ /* 0x000fe400078e00c6 */
[----:B------:R-:W1:Y:S01]  /*11b0*/  LDCU.64 UR4, c[0x0][0x388] ;  /* 0x00007100ff0477ac */ /* 0x000e620008000a00 */
[C---:B------:R-:W-:Y:S02]  /*11c0*/  IMAD R15, R191.reuse, R5, R15 ;  /* 0x00000005bf0f7224 */ /* 0x040fe400078e020f */
[----:B------:R-:W-:-:S04]  /*11d0*/  IMAD.WIDE.U32 R20, R191, R4, R20 ;  /* 0x00000004bf147225 */ /* 0x000fc800078e0014 */
[----:B------:R-:W-:Y:S02]  /*11e0*/  IMAD.IADD R21, R21, 0x1, R15 ;  /* 0x0000000115157824 */ /* 0x000fe400078e020f */
[----:B------:R-:W-:-:S04]  /*11f0*/  IMAD.WIDE.U32 R20, R181, R4, R20 ;  /* 0x00000004b5147225 */ /* 0x000fc800078e0014 */
[----:B------:R-:W-:Y:S01]  /*1200*/  IMAD R15, R181, R5, R21 ;  /* 0x00000005b50f7224 */ /* 0x000fe200078e0215 */
[----:B------:R-:W-:Y:S01]  /*1210*/  @!PT LDS RZ, [RZ] ;  /* 0x00000000fffff984 */ /* 0x000fe20000000800 */
[----:B------:R-:W-:Y:S01]  /*1220*/  @!PT LDS RZ, [RZ] ;  /* 0x00000000fffff984 */ /* 0x000fe20000000800 */
[----:B------:R-:W-:Y:S01]  /*1230*/  @!PT LDS RZ, [RZ] ;  /* 0x00000000fffff984 */ /* 0x000fe20000000800 */
[----:B------:R-:W-:Y:S04]  /*1240*/  LDGSTS.E.BYPASS.LTC128B.128 [R185+0xa000], desc[UR20][R28.64] ;  /* 0x0a0000001cb97fae */ /* 0x000fe8000b981a14 */
[----:B------:R-:W-:Y:S04]  /*1250*/  LDGSTS.E.BYPASS.LTC128B.128 [R185+0xb000], desc[UR20][R26.64] ;  /* 0x0b0000001ab97fae */ /* 0x000fe8000b981a14 */
[----:B------:R-:W-:Y:S04]  /*1260*/  LDGSTS.E.BYPASS.LTC128B.128 [R185+0xc000], desc[UR20][R24.64] ;  /* 0x0c00000018b97fae */ /* 0x000fe8000b981a14 */
[----:B------:R3:W-:Y:S04]  /*1270*/  LDGSTS.E.BYPASS.LTC128B.128 [R185+0xd000], desc[UR20][R6.64] ;  /* 0x0d00000006b97fae */ /* 0x0007e8000b981a14 */
[----:B------:R-:W0:Y:S04]  /*1280*/  LDGDEPBAR ;  /* 0x00000000000079af */ /* 0x000e280000000000 */
[----:B------:R4:W-:Y:S01]  /*1290*/  LDGSTS.E.BYPASS.LTC128B.128 [R185+0x4000], desc[UR20][R16.64] ;  /* 0x0400000010b97fae */ /* 0x0009e2000b981a14 */
[----:B---3--:R-:W-:-:S04]  /*12a0*/  IADD3 R6, P0, PT, R199, UR6, RZ ;  /* 0x00000006c7067c10 */ /* 0x008fc8000ff1e0ff */
[----:B------:R-:W-:Y:S02]  /*12b0*/  IADD3.X R7, PT, PT, R198, UR8, RZ, P0, !PT ;  /* 0x00000008c6077c10 */ /* 0x000fe400087fe4ff */
[----:B------:R-:W-:Y:S01]  /*12c0*/  IADD3 R18, P0, PT, R197, UR7, RZ ;  /* 0x00000007c5127c10 */ /* 0x000fe2000ff1e0ff */
[----:B----4-:R-:W-:Y:S02]  /*12d0*/  IMAD.SHL.U32 R17, R4, 0x20, RZ ;  /* 0x0000002004117824 */ /* 0x010fe400078e00ff */
[----:B------:R3:W-:Y:S01]  /*12e0*/  LDGSTS.E.BYPASS.LTC128B.128 [R185+0x5000], desc[UR20][R6.64] ;  /* 0x0500000006b97fae */ /* 0x0007e2000b981a14 */
[----:B------:R-:W-:Y:S02]  /*12f0*/  IADD3.X R19, PT, PT, R196, UR17, RZ, P0, !PT ;  /* 0x00000011c4137c10 */ /* 0x000fe400087fe4ff */
[----:B------:R-:W-:Y:S01]  /*1300*/  SHF.L.U64.HI R16, R4, 0x5, R5 ;  /* 0x0000000504107819 */ /* 0x000fe20000010205 */
[----:B---3--:R-:W-:Y:S02]  /*1310*/  IMAD.MOV.U32 R6, RZ, RZ, R197 ;  /* 0x000000ffff067224 */ /* 0x008fe400078e00c5 */
[----:B------:R-:W-:-:S05]  /*1320*/  IMAD.MOV.U32 R7, RZ, RZ, R196 ;  /* 0x000000ffff077224 */ /* 0x000fca00078e00c4 */
[----:B------:R1:W-:Y:S04]  /*1330*/  LDGSTS.E.BYPASS.LTC128B.128 [R220], desc[UR20][R6.64] ;  /* 0x0000000006dc7fae */ /* 0x0003e8000b981a14 */
[----:B------:R3:W-:Y:S01]  /*1340*/  LDGSTS.E.BYPASS.LTC128B.128 [R220+0x1000], desc[UR20][R18.64] ;  /* 0x0100000012dc7fae */ /* 0x0007e2000b981a14 */
[----:B-1----:R-:W-:Y:S02]  /*1350*/  LEA R6, P2, R20, UR4, 0x1 ;  /* 0x0000000414067c11 */ /* 0x002fe4000f8408ff */
[-C--:B---3--:R-:W-:Y:S02]  /*1360*/  LEA R19, P0, R4, R20.reuse, 0x6 ;  /* 0x0000001404137211 */ /* 0x088fe400078030ff */
[----:B------:R-:W-:Y:S02]  /*1370*/  IADD3 R18, P1, PT, R17, R20, RZ ;  /* 0x0000001411127210 */ /* 0x000fe40007f3e0ff */
[----:B------:R-:W-:-:S02]  /*1380*/  LEA.HI.X R7, R20, UR5, R15, 0x1, P2 ;  /* 0x0000000514077c11 */ /* 0x000fc400090f0c0f */
[----:B------:R-:W-:Y:S01]  /*1390*/  LEA.HI.X R4, R4, R15, R5, 0x6, P0 ;  /* 0x0000000f04047211 */ /* 0x000fe200000f3405 */
[----:B------:R-:W-:Y:S01]  /*13a0*/  IMAD.X R15, R16, 0x1, R15, P1 ;  /* 0x00000001100f7824 */ /* 0x000fe200008e060f */
[C---:B------:R-:W-:Y:S01]  /*13b0*/  IADD3 R17, P0, PT, R19.reuse, R17, RZ ;  /* 0x0000001113117210 */ /* 0x040fe20007f1e0ff */
[----:B------:R1:W-:Y:S01]  /*13c0*/  LDGSTS.E.BYPASS.LTC128B.128 [R185+0x6000], desc[UR20][R6.64] ;  /* 0x0600000006b97fae */ /* 0x0003e2000b981a14 */
[C---:B------:R-:W-:Y:S02]  /*13d0*/  LEA R20, P1, R19.reuse, UR4, 0x1 ;  /* 0x0000000413147c11 */ /* 0x040fe4000f8208ff */
[----:B------:R-:W-:Y:S01]  /*13e0*/  LEA R22, P2, R18, UR4, 0x1 ;  /* 0x0000000412167c11 */ /* 0x000fe2000f8408ff */
[----:B------:R-:W-:Y:S01]  /*13f0*/  IMAD.X R16, R4, 0x1, R16, P0 ;  /* 0x0000000104107824 */ /* 0x000fe200000e0610 */
[----:B------:R-:W-:Y:S01]  /*1400*/  LEA.HI.X R21, R19, UR5, R4, 0x1, P1 ;  /* 0x0000000513157c11 */ /* 0x000fe200088f0c04 */
[----:B------:R-:W-:Y:S01]  /*1410*/  IMAD.WIDE.U32 R4, R177, 0x4, R230 ;  /* 0x00000004b1047825 */ /* 0x000fe200078e00e6 */
[----:B------:R-:W-:-:S02]  /*1420*/  LEA.HI.X R23, R18, UR5, R15, 0x1, P2 ;  /* 0x0000000512177c11 */ /* 0x000fc400090f0c0f */
[C---:B------:R-:W-:Y:S01]  /*1430*/  LEA R24, P0, R17.reuse, UR4, 0x1 ;  /* 0x0000000411187c11 */ /* 0x040fe2000f8008ff */
[----:B------:R-:W-:Y:S01]  /*1440*/  IMAD.WIDE.U32 R18, R176, R13, RZ ;  /* 0x0000000db0127225 */ /* 0x000fe200078e00ff */
[----:B--2---:R-:W-:Y:S01]  /*1450*/  USHF.R.S32.HI UR4, URZ, 0x1f, UR9 ;  /* 0x0000001fff047899 */ /* 0x004fe20008011409 */
[----:B------:R-:W-:Y:S01]  /*1460*/  LDGSTS.E.BYPASS.LTC128B.128 [R185+0x7000], desc[UR20][R22.64] ;  /* 0x0700000016b97fae */ /* 0x000fe2000b981a14 */
[----:B------:R-:W-:-:S03]  /*1470*/  LEA.HI.X R25, R17, UR5, R16, 0x1, P0 ;  /* 0x0000000511197c11 */ /* 0x000fc600080f0c10 */
[----:B------:R-:W-:Y:S01]  /*1480*/  LDGSTS.E.BYPASS.LTC128B.128 [R185+0x8000], desc[UR20][R20.64] ;  /* 0x0800000014b97fae */ /* 0x000fe2000b981a14 */
[----:B------:R-:W-:-:S03]  /*1490*/  IMAD R16, R173, R201, RZ ;  /* 0x000000c9ad107224 */ /* 0x000fc600078e02ff */
[----:B------:R-:W-:Y:S04]  /*14a0*/  LDGSTS.E.BYPASS.LTC128B.128 [R185+0x9000], desc[UR20][R24.64] ;  /* 0x0900000018b97fae */ /* 0x000fe8000b981a14 */
[----:B------:R-:W0:Y:S01]  /*14b0*/  LDGDEPBAR ;  /* 0x00000000000079af */ /* 0x000e220000000000 */
[----:B-1----:R-:W1:Y:S03]  /*14c0*/  LDC.64 R6, c[0x0][0x460] ;  /* 0x00011800ff067b82 */ /* 0x002e660000000a00 */
[----:B------:R-:W5:Y:S04]  /*14d0*/  LDG.E R219, desc[UR20][R4.64] ;  /* 0x0000001404db7981 */ /* 0x000f68000c1e1900 */
[----:B------:R-:W5:Y:S04]  /*14e0*/  LDG.E R218, desc[UR20][R4.64+0x20] ;  /* 0x0000201404da7981 */ /* 0x000f68000c1e1900 */
[----:B------:R-:W5:Y:S04]  /*14f0*/  LDG.E R217, desc[UR20][R4.64+0x80] ;  /* 0x0000801404d97981 */ /* 0x000f68000c1e1900 */
[----:B------:R2:W5:Y:S01]  /*1500*/  LDG.E R216, desc[UR20][R4.64+0xa0] ;  /* 0x0000a01404d87981 */ /* 0x000562000c1e1900 */
[----:B------:R-:W-:Y:S01]  /*1510*/  SHF.R.S32.HI R17, RZ, 0x1f, R16 ;  /* 0x0000001fff117819 */ /* 0x000fe20000011410 */
[----:B------:R-:W-:Y:S01]  /*1520*/  IMAD R9, R221, 0x40, R9 ;  /* 0x00000040dd097824 */ /* 0x000fe200078e0209 */
[----:B------:R-:W-:-:S02]  /*1530*/  CS2R R94, SRZ ;  /* 0x00000000005e7805 */ /* 0x000fc4000001ff00 */
[----:B------:R-:W-:Y:S02]  /*1540*/  CS2R R92, SRZ ;  /* 0x00000000005c7805 */ /* 0x000fe4000001ff00 */
[----:B------:R-:W-:Y:S02]  /*1550*/  CS2R R98, SRZ ;  /* 0x0000000000627805 */ /* 0x000fe4000001ff00 */
[----:B------:R-:W-:Y:S02]  /*1560*/  CS2R R96, SRZ ;  /* 0x0000000000607805 */ /* 0x000fe4000001ff00 */
[----:B------:R-:W-:Y:S01]  /*1570*/  CS2R R90, SRZ ;  /* 0x00000000005a7805 */ /* 0x000fe2000001ff00 */
[----:B------:R-:W-:-:S04]  /*1580*/  DEPBAR.LE SB0, 0x1 ;  /* 0x000080400000791a */ /* 0x000fc80000000000 */
[----:B-1----:R-:W-:Y:S01]  /*1590*/  ISETP.NE.U32.AND P0, PT, R6, RZ, PT ;  /* 0x000000ff0600720c */ /* 0x002fe20003f05070 */
[----:B------:R-:W-:Y:S01]  /*15a0*/  BAR.SYNC.DEFER_BLOCKING 0x0 ;  /* 0x0000000000007b1d */ /* 0x000fe20000010000 */
[----:B------:R-:W-:Y:S02]  /*15b0*/  SHF.R.S32.HI R6, RZ, 0x1f, R201 ;  /* 0x0000001fff067819 */ /* 0x000fe400000114c9 */
[----:B------:R-:W-:Y:S02]  /*15c0*/  CS2R R88, SRZ ;  /* 0x0000000000587805 */ /* 0x000fe4000001ff00 */
[----:B------:R-:W-:Y:S02]  /*15d0*/  ISETP.NE.AND.EX P0, PT, R7, RZ, PT, P0 ;  /* 0x000000ff0700720c */ /* 0x000fe40003f05300 */
[----:B------:R-:W-:Y:S02]  /*15e0*/  CS2R R86, SRZ ;  /* 0x0000000000567805 */ /* 0x000fe4000001ff00 */
[----:B------:R-:W-:-:S02]  /*15f0*/  CS2R R84, SRZ ;  /* 0x0000000000547805 */ /* 0x000fc4000001ff00 */
[----:B------:R-:W-:Y:S02]  /*1600*/  CS2R R78, SRZ ;  /* 0x00000000004e7805 */ /* 0x000fe4000001ff00 */
[----:B------:R-:W-:Y:S02]  /*1610*/  SEL R12, R12, RZ, P0 ;  /* 0x000000ff0c0c7207 */ /* 0x000fe40000000000 */
[----:B------:R-:W-:Y:S02]  /*1620*/  CS2R R76, SRZ ;  /* 0x00000000004c7805 */ /* 0x000fe4000001ff00 */
[----:B------:R-:W-:Y:S02]  /*1630*/  CS2R R82, SRZ ;  /* 0x0000000000527805 */ /* 0x000fe4000001ff00 */
[----:B------:R-:W-:Y:S02]  /*1640*/  CS2R R80, SRZ ;  /* 0x0000000000507805 */ /* 0x000fe4000001ff00 */
[----:B------:R-:W-:-:S02]  /*1650*/  IADD3 R12, P0, PT, R11, R12, RZ ;  /* 0x0000000c0b0c7210 */ /* 0x000fc40007f1e0ff */
[----:B------:R-:W-:Y:S02]  /*1660*/  CS2R R74, SRZ ;  /* 0x00000000004a7805 */ /* 0x000fe4000001ff00 */
[----:B--2---:R-:W-:Y:S02]  /*1670*/  SHF.R.S32.HI R4, RZ, 0x1f, R13 ;  /* 0x0000001fff047819 */ /* 0x004fe4000001140d */
[----:B------:R-:W-:Y:S01]  /*1680*/  CS2R R72, SRZ ;  /* 0x0000000000487805 */ /* 0x000fe2000001ff00 */
[----:B------:R-:W1:Y:S01]  /*1690*/  S2R R13, SR_CTAID.X ;  /* 0x00000000000d7919 */ /* 0x000e620000002500 */
[----:B------:R-:W-:Y:S01]  /*16a0*/  IMAD.X R10, RZ, RZ, R10, P0 ;  /* 0x000000ffff0a7224 */ /* 0x000fe200000e060a */
[----:B------:R-:W-:Y:S01]  /*16b0*/  CS2R R70, SRZ ;  /* 0x0000000000467805 */ /* 0x000fe2000001ff00 */
[----:B------:R-:W-:Y:S01]  /*16c0*/  IMAD R4, R4, R176, RZ ;  /* 0x000000b004047224 */ /* 0x000fe200078e02ff */
[----:B------:R-:W-:Y:S02]  /*16d0*/  CS2R R68, SRZ ;  /* 0x0000000000447805 */ /* 0x000fe4000001ff00 */
[----:B------:R-:W-:-:S02]  /*16e0*/  CS2R R62, SRZ ;  /* 0x00000000003e7805 */ /* 0x000fc4000001ff00 */
[----:B------:R-:W-:Y:S01]  /*16f0*/  CS2R R60, SRZ ;  /* 0x00000000003c7805 */ /* 0x000fe2000001ff00 */
[----:B------:R-:W-:Y:S01]  /*1700*/  IMAD.IADD R14, R19, 0x1, R4 ;  /* 0x00000001130e7824 */ /* 0x000fe200078e0204 */
[----:B------:R-:W-:Y:S01]  /*1710*/  CS2R R66, SRZ ;  /* 0x0000000000427805 */ /* 0x000fe2000001ff00 */
[----:B------:R-:W1:Y:S01]  /*1720*/  LDC.64 R4, c[0x0][0x5f8] ;  /* 0x00017e00ff047b82 */ /* 0x000e620000000a00 */
[----:B------:R2:W3:Y:S01]  /*1730*/  LDSM.16.M88.4 R124, [R168] ;  /* 0x00000000a87c783b */ /* 0x0004e20000000200 */
[----:B------:R-:W-:Y:S01]  /*1740*/  IMAD R14, R14, UR9, RZ ;  /* 0x000000090e0e7c24 */ /* 0x000fe2000f8e02ff */
[----:B------:R-:W-:Y:S02]  /*1750*/  CS2R R64, SRZ ;  /* 0x0000000000407805 */ /* 0x000fe4000001ff00 */
[----:B------:R-:W-:Y:S01]  /*1760*/  CS2R R58, SRZ ;  /* 0x00000000003a7805 */ /* 0x000fe2000001ff00 */
[----:B------:R2:W4:Y:S01]  /*1770*/  LDSM.16.M88.4 R128, [R168+0x800] ;  /* 0x00080000a880783b */ /* 0x0005220000000200 */
[C---:B------:R-:W-:Y:S01]  /*1780*/  IMAD R14, R18.reuse, UR4, R14 ;  /* 0x00000004120e7c24 */ /* 0x040fe2000f8e020e */
[----:B------:R-:W2:Y:S01]  /*1790*/  LDCU.64 UR4, c[0x0][0x570] ;  /* 0x0000ae00ff0477ac */ /* 0x000ea20008000a00 */
[----:B------:R-:W-:Y:S01]  /*17a0*/  IMAD.WIDE.U32 R18, R18, UR9, RZ ;  /* 0x0000000912127c25 */ /* 0x000fe2000f8e00ff */
[----:B------:R1:W2:Y:S01]  /*17b0*/  LDSM.16.M88.4 R132, [R166] ;  /* 0x00000000a684783b */ /* 0x0002a20000000200 */
[----:B------:R-:W-:-:S02]  /*17c0*/  CS2R R56, SRZ ;  /* 0x0000000000387805 */ /* 0x000fc4000001ff00 */
[----:B------:R-:W-:Y:S01]  /*17d0*/  CS2R R54, SRZ ;  /* 0x0000000000367805 */ /* 0x000fe2000001ff00 */
[----:B------:R-:W-:Y:S01]  /*17e0*/  IMAD.IADD R14, R19, 0x1, R14 ;  /* 0x00000001130e7824 */ /* 0x000fe200078e020e */
[----:B------:R1:W2:Y:S01]  /*17f0*/  LDSM.16.M88.4 R136, [R166+0x800] ;  /* 0x00080000a688783b */ /* 0x0002a20000000200 */
[-C--:B------:R-:W-:Y:S01]  /*1800*/  IMAD.WIDE.U32 R16, R18, R201.reuse, R16 ;  /* 0x000000c912107225 */ /* 0x080fe200078e0010 */
[----:B------:R-:W-:Y:S02]  /*1810*/  CS2R R52, SRZ ;  /* 0x0000000000347805 */ /* 0x000fe4000001ff00 */
[----:B------:R-:W-:Y:S01]  /*1820*/  CS2R R46, SRZ ;  /* 0x00000000002e7805 */ /* 0x000fe2000001ff00 */
[----:B------:R1:W2:Y:S01]  /*1830*/  LDSM.16.M88.4 R140, [R164] ;  /* 0x00000000a48c783b */ /* 0x0002a20000000200 */
[----:B------:R-:W-:Y:S01]  /*1840*/  IMAD R14, R14, R201, RZ ;  /* 0x000000c90e0e7224 */ /* 0x000fe200078e02ff */
[----:B------:R-:W-:Y:S02]  /*1850*/  CS2R R44, SRZ ;  /* 0x00000000002c7805 */ /* 0x000fe4000001ff00 */
[----:B------:R-:W-:Y:S01]  /*1860*/  CS2R R50, SRZ ;  /* 0x0000000000327805 */ /* 0x000fe2000001ff00 */
[----:B------:R1:W2:Y:S01]  /*1870*/  LDSM.16.M88.4 R144, [R164+0x800] ;  /* 0x00080000a490783b */ /* 0x0002a20000000200 */
[----:B------:R-:W-:Y:S01]  /*1880*/  IMAD R6, R6, R18, R14 ;  /* 0x0000001206067224 */ /* 0x000fe200078e020e */
[----:B------:R-:W-:Y:S01]  /*1890*/  CS2R R48, SRZ ;  /* 0x0000000000307805 */ /* 0x000fe2000001ff00 */
[----:B------:R-:W-:Y:S01]  /*18a0*/  IMAD.WIDE R14, R201, UR9, RZ ;  /* 0x00000009c90e7c25 */ /* 0x000fe2000f8e02ff */
[----:B------:R2:W2:Y:S01]  /*18b0*/  LDSM.16.M88.4 R148, [R163] ;  /* 0x00000000a394783b */ /* 0x0004a20000000200 */
[----:B------:R-:W-:-:S02]  /*18c0*/  CS2R R42, SRZ ;  /* 0x00000000002a7805 */ /* 0x000fc4000001ff00 */
[----:B------:R-:W-:Y:S01]  /*18d0*/  CS2R R40, SRZ ;  /* 0x0000000000287805 */ /* 0x000fe2000001ff00 */
[----:B------:R-:W-:Y:S01]  /*18e0*/  IMAD.IADD R17, R17, 0x1, R6 ;  /* 0x0000000111117824 */ /* 0x000fe200078e0206 */
[----:B------:R2:W2:Y:S01]  /*18f0*/  LDSM.16.M88.4 R152, [R163+0x800] ;  /* 0x00080000a398783b */ /* 0x0004a20000000200 */
[----:B------:R-:W-:Y:S01]  /*1900*/  IMAD R6, R15, R12, RZ ;  /* 0x0000000c0f067224 */ /* 0x000fe200078e02ff */
[----:B------:R-:W-:Y:S01]  /*1910*/  CS2R R38, SRZ ;  /* 0x0000000000267805 */ /* 0x000fe2000001ff00 */
[----:B------:R-:W-:Y:S01]  /*1920*/  IMAD R201, R201, UR9, RZ ;  /* 0x00000009c9c97c24 */ /* 0x000fe2000f8e02ff */
[----:B------:R-:W-:Y:S01]  /*1930*/  CS2R R36, SRZ ;  /* 0x0000000000247805 */ /* 0x000fe2000001ff00 */
[----:B------:R-:W-:Y:S02]  /*1940*/  IMAD R6, R14, R10, R6 ;  /* 0x0000000a0e067224 */ /* 0x000fe400078e0206 */
[----:B-1----:R-:W-:-:S04]  /*1950*/  IMAD.WIDE.U32 R10, R13, R4, RZ ;  /* 0x000000040d0a7225 */ /* 0x002fc800078e00ff */
[----:B------:R-:W-:Y:S01]  /*1960*/  IMAD.WIDE.U32 R16, R14, R12, R16 ;  /* 0x0000000c0e107225 */ /* 0x000fe200078e0010 */
[----:B------:R-:W-:Y:S01]  /*1970*/  SEL R4, R10, RZ, P5 ;  /* 0x000000ff0a047207 */ /* 0x000fe20002800000 */
[----:B------:R-:W1:Y:S02]  /*1980*/  LDC.64 R14, c[0x0][0x5e8] ;  /* 0x00017a00ff0e7b82 */ /* 0x000e640000000a00 */
[----:B------:R-:W-:Y:S02]  /*1990*/  IMAD R7, R179, R201, R178 ;  /* 0x000000c9b3077224 */ /* 0x000fe400078e02b2 */
[----:B------:R-:W-:Y:S02]  /*19a0*/  IMAD R5, R13, R5, R11 ;  /* 0x000000050d057224 */ /* 0x000fe400078e020b */
[----:B------:R-:W-:Y:S01]  /*19b0*/  IMAD.IADD R6, R17, 0x1, R6 ;  /* 0x0000000111067824 */ /* 0x000fe200078e0206 */
[----:B------:R-:W-:Y:S01]  /*19c0*/  IADD3 R4, P1, P0, R7, R16, R4 ;  /* 0x0000001007047210 */ /* 0x000fe2000783e004 */
[----:B------:R-:W-:Y:S01]  /*19d0*/  IMAD.SHL.U32 R10, R201, 0x40, RZ ;  /* 0x00000040c90a7824 */ /* 0x000fe200078e00ff */
[----:B------:R-:W-:-:S02]  /*19e0*/  SHF.R.S32.HI R7, RZ, 0x1f, R7 ;  /* 0x0000001fff077819 */ /* 0x000fc40000011407 */
[----:B------:R-:W-:-:S04]  /*19f0*/  SEL R5, R5, RZ, P5 ;  /* 0x000000ff05057207 */ /* 0x000fc80002800000 */
[----:B------:R-:W-:Y:S02]  /*1a00*/  IADD3.X R5, PT, PT, R7, R6, R5, P1, P0 ;  /* 0x0000000607057210 */ /* 0x000fe40000fe0405 */
[----:B------:R-:W-:Y:S02]  /*1a10*/  ISETP.GE.AND P1, PT, R8, 0x1, PT ;  /* 0x000000010800780c */ /* 0x000fe40003f26270 */
[----:B------:R-:W-:-:S04]  /*1a20*/  IADD3 R4, P0, PT, R10, R4, RZ ;  /* 0x000000040a047210 */ /* 0x000fc80007f1e0ff */
[----:B------:R-:W-:Y:S02]  /*1a30*/  LEA.HI.X.SX32 R5, R10, R5, 0x1, P0 ;  /* 0x000000050a057211 */ /* 0x000fe400000f0eff */
[----:B--2---:R-:W-:-:S04]  /*1a40*/  LEA R228, P0, R4, UR4, 0x2 ;  /* 0x0000000404e47c11 */ /* 0x004fc8000f8010ff */
[----:B------:R-:W-:Y:S01]  /*1a50*/  LEA.HI.X R229, R4, UR5, R5, 0x2, P0 ;  /* 0x0000000504e57c11 */ /* 0x000fe200080f1405 */
[----:B-1----:R-:W-:Y:S01]  /*1a60*/  IMAD.WIDE R4, R9, 0x4, R14 ;  /* 0x0000000409047825 */ /* 0x002fe200078e020e */
[----:B---34-:R-:W-:Y:S07]  /*1a70*/  @!P1 BRA `(.L_x_1343) ;  /* 0x0000003000f49947 */ /* 0x018fee0003800000 */
[----:B------:R-:W1:Y:S01]  /*1a80*/  LDC.64 R174, c[0x0][0x528] ;  /* 0x00014a00ffae7b82 */ /* 0x000e620000000a00 */
[----:B------:R-:W2:Y:S01]  /*1a90*/  S2R R214, SR_TID.X ;  /* 0x0000000000d67919 */ /* 0x000ea20000002100 */
[----:B------:R-:W3:Y:S01]  /*1aa0*/  LDCU UR5, c[0x0][0x3b0] ;  /* 0x00007600ff0577ac */ /* 0x000ee20008000800 */
[----:B------:R-:W-:Y:S01]  /*1ab0*/  IMAD R226, R176, UR9, R173 ;  /* 0x00000009b0e27c24 */ /* 0x000fe2000f8e02ad */
[----:B------:R-:W4:Y:S04]  /*1ac0*/  LDCU UR4, c[0x0][0x590] ;  /* 0x0000b200ff0477ac */ /* 0x000f280008000800 */
[----:B------:R-:W2:Y:S01]  /*1ad0*/  LDC R189, c[0x0][0x44c] ;  /* 0x00011300ffbd7b82 */ /* 0x000ea20000000800 */
[----:B------:R-:W-:Y:S01]  /*1ae0*/  IMAD.MOV.U32 R194, RZ, RZ, R4 ;  /* 0x000000ffffc27224 */ /* 0x000fe200078e0004 */
[----:B------:R-:W-:Y:S01]  /*1af0*/  MOV R193, R5 ;  /* 0x0000000500c17202 */ /* 0x000fe20000000f00 */
[----:B------:R-:W1:Y:S01]  /*1b00*/  LDCU UR11, c[0x0][0x45c] ;  /* 0x00008b80ff0b77ac */ /* 0x000e620008000800 */
[----:B------:R-:W-:Y:S01]  /*1b10*/  SHF.L.U32 R201, R201, 0x3, RZ ;  /* 0x00000003c9c97819 */ /* 0x000fe200000006ff */
[----:B------:R-:W1:Y:S02]  /*1b20*/  LDCU.U8 UR10, c[0x0][0x4f8] ;  /* 0x00009f00ff0a77ac */ /* 0x000e640008000000 */
[----:B-1----:R-:W2:Y:S01]  /*1b30*/  LDG.E.64 R6, desc[UR20][R174.64+0x8] ;  /* 0x00000814ae067981 */ /* 0x002ea2000c1e1b00 */
[----:B------:R-:W-:Y:S01]  /*1b40*/  IMAD.IADD R158, R171, 0x1, R157 ;  /* 0x00000001ab9e7824 */ /* 0x000fe200078e029d */
[----:B------:R-:W1:Y:S02]  /*1b50*/  LDCU UR9, c[0x0][0x3e0] ;  /* 0x00007c00ff0977ac */ /* 0x000e640008000800 */
[----:B------:R-:W2:Y:S01]  /*1b60*/  LDG.E.64 R174, desc[UR20][R174.64] ;  /* 0x00000014aeae7981 */ /* 0x000ea2000c1e1b00 */
[----:B------:R-:W-:Y:S01]  /*1b70*/  IMAD.SHL.U32 R226, R226, 0x20, RZ ;  /* 0x00000020e2e27824 */ /* 0x000fe200078e00ff */
[----:B------:R-:W-:Y:S01]  /*1b80*/  LOP3.LUT R4, R179, 0x1, RZ, 0xc0, !PT ;  /* 0x00000001b3047812 */ /* 0x000fe200078ec0ff */
[----:B------:R-:W-:Y:S01]  /*1b90*/  IMAD.MOV.U32 R95, RZ, RZ, RZ ;  /* 0x000000ffff5f7224 */ /* 0x000fe200078e00ff */
[----:B------:R-:W-:Y:S01]  /*1ba0*/  IADD3 R157, PT, PT, R170, R157, RZ ;  /* 0x0000009daa9d7210 */ /* 0x000fe20007ffe0ff */
[----:B---3--:R-:W-:Y:S01]  /*1bb0*/  USHF.L.U32 UR5, UR5, 0x6, URZ ;  /* 0x0000000605057899 */ /* 0x008fe200080006ff */
[----:B------:R-:W-:Y:S01]  /*1bc0*/  SHF.R.S32.HI R200, RZ, 0x1f, R226 ;  /* 0x0000001fffc87819 */ /* 0x000fe200000114e2 */
[----:B------:R-:W-:Y:S01]  /*1bd0*/  IMAD R215, R215, 0x4, R4 ;  /* 0x00000004d7d77824 */ /* 0x000fe200078e0204 */
[----:B----4-:R-:W-:Y:S01]  /*1be0*/  USHF.L.U32 UR4, UR4, 0x6, URZ ;  /* 0x0000000604047899 */ /* 0x010fe200080006ff */
[----:B--2---:R-:W-:-:S04]  /*1bf0*/  IADD3 R226, P1, P0, R226, R6, R178 ;  /* 0x00000006e2e27210 */ /* 0x004fc8000783e0b2 */
[----:B------:R-:W-:Y:S02]  /*1c00*/  IADD3.X R200, PT, PT, R200, R7, RZ, P1, P0 ;  /* 0x00000007c8c87210 */ /* 0x000fe40000fe04ff */
[----:B------:R-:W-:Y:S01]  /*1c10*/  SHF.R.U32.HI R214, RZ, 0x6, R214 ;  /* 0x00000006ffd67819 */ /* 0x000fe200000116d6 */
[----:B------:R-:W-:Y:S01]  /*1c20*/  VIADD R212, R175, 0xbb67ae85 ;  /* 0xbb67ae85afd47836 */ /* 0x000fe20000000000 */
[----:B------:R-:W-:Y:S01]  /*1c30*/  IADD3 R215, PT, PT, R215, -0x4, RZ ;  /* 0xfffffffcd7d77810 */ /* 0x000fe20007ffe0ff */
[C---:B------:R-:W-:Y:S01]  /*1c40*/  VIADD R210, R175.reuse, 0x76cf5d0a ;  /* 0x76cf5d0aafd27836 */ /* 0x040fe20000000000 */
[C---:B------:R-:W-:Y:S01]  /*1c50*/  IADD3 R213, PT, PT, R174.reuse, -0x61c88647, RZ ;  /* 0x9e3779b9aed57810 */ /* 0x040fe20007ffe0ff */
[C---:B------:R-:W-:Y:S01]  /*1c60*/  VIADD R208, R175.reuse, 0x32370b8f ;  /* 0x32370b8fafd07836 */ /* 0x040fe20000000000 */
[C---:B------:R-:W-:Y:S01]  /*1c70*/  IADD3 R211, PT, PT, R174.reuse, 0x3c6ef372, RZ ;  /* 0x3c6ef372aed37810 */ /* 0x040fe20007ffe0ff */
[C---:B------:R-:W-:Y:S01]  /*1c80*/  VIADD R206, R175.reuse, 0xed9eba14 ;  /* 0xed9eba14afce7836 */ /* 0x040fe20000000000 */
[C---:B------:R-:W-:Y:S01]  /*1c90*/  IADD3 R209, PT, PT, R174.reuse, -0x255992d5, RZ ;  /* 0xdaa66d2baed17810 */ /* 0x040fe20007ffe0ff */
[C---:B------:R-:W-:Y:S01]  /*1ca0*/  VIADD R204, R175.reuse, 0xa9066899 ;  /* 0xa9066899afcc7836 */ /* 0x040fe20000000000 */
[C---:B------:R-:W-:Y:S01]  /*1cb0*/  IADD3 R207, PT, PT, R174.reuse, 0x78dde6e4, RZ ;  /* 0x78dde6e4aecf7810 */ /* 0x040fe20007ffe0ff */
[----:B------:R-:W-:Y:S01]  /*1cc0*/  VIADD R202, R175, 0x646e171e ;  /* 0x646e171eafca7836 */ /* 0x000fe20000000000 */
[----:B------:R-:W-:Y:S01]  /*1cd0*/  IADD3 R205, PT, PT, R174, 0x1715609d, RZ ;  /* 0x1715609daecd7810 */ /* 0x000fe20007ffe0ff */
[----:B------:R-:W-:Y:S01]  /*1ce0*/  IMAD.WIDE.U32 R226, R226, -0x2daee0ad, RZ ;  /* 0xd2511f53e2e27825 */ /* 0x000fe200078e00ff */
[----:B-1----:R-:W-:-:S07]  /*1cf0*/  IADD3 R203, PT, PT, R174, -0x4ab325aa, RZ ;  /* 0xb54cda56aecb7810 */ /* 0x002fce0007ffe0ff */
.L_x_1346:
[----:B------:R-:W0:Y:S01]  /*1d00*/  LDGDEPBAR ;  /* 0x00000000000079af */ /* 0x000e220000000000 */
[--C-:B------:R-:W-:Y:S01]  /*1d10*/  IMAD.IADD R112, R167, 0x1, R158.reuse ;  /* 0x00000001a7707824 */ /* 0x100fe200078e029e */
[----:B-----5:R-:W-:Y:S01]  /*1d20*/  FSETP.NEU.FTZ.AND P2, PT, R219, -INF , PT ;  /* 0xff800000db00780b */ /* 0x020fe20003f5d000 */
[----:B------:R-:W-:Y:S01]  /*1d30*/  VIADD R195, R215, 0x2 ;  /* 0x00000002d7c37836 */ /* 0x000fe20000000000 */
[----:B------:R-:W-:Y:S01]  /*1d40*/  FSETP.NEU.FTZ.AND P1, PT, R218, -INF , PT ;  /* 0xff800000da00780b */ /* 0x000fe20003f3d000 */
[----:B------:R-:W-:Y:S02]  /*1d50*/  IMAD.IADD R172, R165, 0x1, R158 ;  /* 0x00000001a5ac7824 */ /* 0x000fe400078e029e */
[----:B------:R-:W-:Y:S04]  /*1d60*/  IMAD.WIDE.U32 R236, R195, -0x326172a9, RZ ;  /* 0xcd9e8d57c3ec7825 */ /* 0x000fe800078e00ff */
        /* <DEDUP_REMOVED lines=14> */
[----:B------:R-:W-:Y:S01]  /*1e50*/  LDSM.16.M88.4 R120, [R172+0x1000] ;  /* 0x00100000ac78783b */ /* 0x000fe20000000200 */
[C---:B------:R-:W-:Y:S08]  /*1e60*/  HMMA.16816.F32 R16, R32.reuse, R18, RZ ;  /* 0x000000122010723c */ /* 0x040ff000000018ff */
[-C--:B---3--:R-:W-:Y:S08]  /*1e70*/  HMMA.16816.F32 R20, R32, R100.reuse, RZ ;  /* 0x000000642014723c */ /* 0x088ff000000018ff */
[C---:B------:R-:W-:Y:S08]  /*1e80*/  HMMA.16816.F32 R24, R28.reuse, R100, RZ ;  /* 0x000000641c18723c */ /* 0x040ff000000018ff */
[-C--:B------:R-:W-:Y:S08]  /*1e90*/  HMMA.16816.F32 R28, R28, R102.reuse, RZ ;  /* 0x000000661c1c723c */ /* 0x080ff000000018ff */
[----:B------:R-:W-:Y:S01]  /*1ea0*/  HMMA.16816.F32 R32, R32, R102, RZ ;  /* 0x000000662020723c */ /* 0x000fe200000018ff */
[----:B------:R-:W-:Y:S07]  /*1eb0*/  LDSM.16.M88.4 R100, [R172] ;  /* 0x00000000ac64783b */ /* 0x000fee0000000200 */
[-C--:B----4-:R-:W-:Y:S08]  /*1ec0*/  HMMA.16816.F32 R4, R104, R108.reuse, R4 ;  /* 0x0000006c6804723c */ /* 0x090ff00000001804 */
[C---:B-1----:R-:W-:Y:S08]  /*1ed0*/  HMMA.16816.F32 R8, R112.reuse, R108, R8 ;  /* 0x0000006c7008723c */ /* 0x042ff00000001808 */
[-C--:B------:R-:W-:Y:S08]  /*1ee0*/  HMMA.16816.F32 R12, R112, R110.reuse, R12 ;  /* 0x0000006e700c723c */ /* 0x080ff0000000180c */
[C---:B------:R-:W-:Y:S01]  /*1ef0*/  HMMA.16816.F32 R16, R104.reuse, R110, R16 ;  /* 0x0000006e6810723c */ /* 0x040fe20000001810 */
[----:B------:R-:W1:Y:S07]  /*1f00*/  LDSM.16.M88.4 R108, [R164+-0x4000] ;  /* 0xffc00000a46c783b */ /* 0x000e6e0000000200 */
[-C--:B--2---:R-:W-:Y:S08]  /*1f10*/  HMMA.16816.F32 R20, R104, R116.reuse, R20 ;  /* 0x000000746814723c */ /* 0x084ff00000001814 */
[C---:B------:R-:W-:Y:S04]  /*1f20*/  HMMA.16816.F32 R24, R112.reuse, R116, R24 ;  /* 0x000000747018723c */ /* 0x040fe80000001818 */
[----:B------:R-:W-:Y:S04]  /*1f30*/  IMAD.WIDE.U32 R116, R215, -0x326172a9, RZ ;  /* 0xcd9e8d57d7747825 */ /* 0x000fe800078e00ff */
[-C--:B------:R-:W-:Y:S03]  /*1f40*/  HMMA.16816.F32 R28, R112, R118.reuse, R28 ;  /* 0x00000076701c723c */ /* 0x080fe6000000181c */
[-C--:B------:R-:W-:Y:S01]  /*1f50*/  LOP3.LUT R232, R200, R174.reuse, R117, 0x96, !PT ;  /* 0x000000aec8e87212 */ /* 0x080fe200078e9675 */
[----:B------:R-:W-:Y:S01]  /*1f60*/  IMAD R117, R182, 0x4, R214 ;  /* 0x00000004b6757824 */ /* 0x000fe200078e02d6 */
[----:B------:R-:W-:Y:S03]  /*1f70*/  LOP3.LUT R114, R200, R174, R237, 0x96, !PT ;  /* 0x000000aec8727212 */ /* 0x000fe600078e96ed */
[----:B------:R-:W-:Y:S01]  /*1f80*/  HMMA.16816.F32 R32, R104, R118, R32 ;  /* 0x000000766820723c */ /* 0x000fe20000001820 */
[----:B------:R-:W2:Y:S03]  /*1f90*/  LDSM.16.M88.4 R104, [R164+-0x3800] ;  /* 0xffc80000a468783b */ /* 0x000ea60000000200 */
[----:B------:R-:W-:Y:S01]  /*1fa0*/  LOP3.LUT R112, R175, R117, R227, 0x96, !PT ;  /* 0x00000075af707212 */ /* 0x000fe200078e96e3 */
[----:B------:R-:W-:Y:S03]  /*1fb0*/  IMAD.WIDE.U32 R232, R232, -0x2daee0ad, RZ ;  /* 0xd2511f53e8e87825 */ /* 0x000fe600078e00ff */
[-C--:B-1----:R-:W-:Y:S05]  /*1fc0*/  HMMA.16816.F32 R4, R100, R108.reuse, R4 ;  /* 0x0000006c6404723c */ /* 0x082fea0000001804 */
[----:B------:R-:W-:Y:S01]  /*1fd0*/  IMAD.WIDE.U32 R112, R112, -0x326172a9, RZ ;  /* 0xcd9e8d5770707825 */ /* 0x000fe200078e00ff */
[----:B------:R-:W-:Y:S02]  /*1fe0*/  LOP3.LUT R234, R212, R226, R233, 0x96, !PT ;  /* 0x000000e2d4ea7212 */ /* 0x000fe400078e96e9 */
[C---:B------:R-:W-:Y:S04]  /*1ff0*/  HMMA.16816.F32 R8, R120.reuse, R108, R8 ;  /* 0x0000006c7808723c */ /* 0x040fe80000001808 */
[----:B------:R-:W-:Y:S01]  /*2000*/  IMAD.WIDE.U32 R238, R114, -0x2daee0ad, RZ ;  /* 0xd2511f5372ee7825 */ /* 0x000fe200078e00ff */
[C-C-:B------:R-:W-:Y:S02]  /*2010*/  LOP3.LUT R242, R213.reuse, R116, R113.reuse, 0x96, !PT ;  /* 0x00000074d5f27212 */ /* 0x140fe400078e9671 */
[----:B------:R-:W-:Y:S01]  /*2020*/  LOP3.LUT R116, R213, R236, R113, 0x96, !PT ;  /* 0x000000ecd5747212 */ /* 0x000fe200078e9671 */
[-C--:B------:R-:W-:Y:S03]  /*2030*/  HMMA.16816.F32 R12, R120, R110.reuse, R12 ;  /* 0x0000006e780c723c */ /* 0x080fe6000000180c */
[----:B------:R-:W-:Y:S01]  /*2040*/  LOP3.LUT R236, R212, R226, R239, 0x96, !PT ;  /* 0x000000e2d4ec7212 */ /* 0x000fe200078e96ef */
[----:B------:R-:W-:Y:S04]  /*2050*/  IMAD.WIDE.U32 R116, R116, -0x2daee0ad, RZ ;  /* 0xd2511f5374747825 */ /* 0x000fe800078e00ff */
[C---:B------:R-:W-:Y:S04]  /*2060*/  HMMA.16816.F32 R16, R100.reuse, R110, R16 ;  /* 0x0000006e6410723c */ /* 0x040fe80000001810 */
[----:B------:R-:W-:Y:S01]  /*2070*/  IMAD.WIDE.U32 R234, R234, -0x326172a9, RZ ;  /* 0xcd9e8d57eaea7825 */ /* 0x000fe200078e00ff */
[----:B------:R-:W-:Y:S03]  /*2080*/  LOP3.LUT R113, R210, R238, R117, 0x96, !PT ;  /* 0x000000eed2717212 */ /* 0x000fe600078e9675 */
[-C--:B--2---:R-:W-:Y:S03]  /*2090*/  HMMA.16816.F32 R20, R100, R104.reuse, R20 ;  /* 0x000000686414723c */ /* 0x084fe60000001814 */
[----:B------:R-:W-:Y:S01]  /*20a0*/  IMAD.WIDE.U32 R236, R236, -0x326172a9, RZ ;  /* 0xcd9e8d57ecec7825 */ /* 0x000fe200078e00ff */
[CC--:B------:R-:W-:Y:S03]  /*20b0*/  LOP3.LUT R114, R211.reuse, R112.reuse, R235, 0x96, !PT ;  /* 0x00000070d3727212 */ /* 0x0c0fe600078e96eb */
[----:B------:R-:W-:Y:S01]  /*20c0*/  IMAD.WIDE.U32 R242, R242, -0x2daee0ad, RZ ;  /* 0xd2511f53f2f27825 */ /* 0x000fe200078e00ff */
[C---:B------:R-:W-:Y:S04]  /*20d0*/  HMMA.16816.F32 R24, R120.reuse, R104, R24 ;  /* 0x000000687818723c */ /* 0x040fe80000001818 */
[----:B------:R-:W-:Y:S01]  /*20e0*/  LOP3.LUT R112, R211, R112, R237, 0x96, !PT ;  /* 0x00000070d3707212 */ /* 0x000fe200078e96ed */
[----:B------:R-:W-:Y:S01]  /*20f0*/  IMAD.WIDE.U32 R244, R113, -0x326172a9, RZ ;  /* 0xcd9e8d5771f47825 */ /* 0x000fe200078e00ff */
[----:B------:R-:W-:Y:S02]  /*2100*/  LOP3.LUT R118, R210, R232, R243, 0x96, !PT ;  /* 0x000000e8d2767212 */ /* 0x000fe400078e96f3 */
[-C--:B------:R-:W-:Y:S03]  /*2110*/  HMMA.16816.F32 R28, R120, R106.reuse, R28 ;  /* 0x0000006a781c723c */ /* 0x080fe6000000181c */
[C---:B------:R-:W-:Y:S01]  /*2120*/  LEA R232, P0, R177.reuse, R194, 0x2 ;  /* 0x000000c2b1e87211 */ /* 0x040fe200078010ff */
[----:B------:R-:W-:Y:S03]  /*2130*/  IMAD.WIDE.U32 R112, R112, -0x2daee0ad, RZ ;  /* 0xd2511f5370707825 */ /* 0x000fe600078e00ff */
[----:B------:R-:W-:Y:S01]  /*2140*/  LEA.HI.X R233, R177, R195, RZ, 0x2, P0 ;  /* 0x000000c3b1e97211 */ /* 0x000fe200000f14ff */
[----:B------:R-:W-:Y:S04]  /*2150*/  HMMA.16816.F32 R32, R100, R106, R32 ;  /* 0x0000006a6420723c */ /* 0x000fe80000001820 */
[----:B------:R-:W-:Y:S01]  /*2160*/  LOP3.LUT R250, R208, R116, R113, 0x96, !PT ;  /* 0x00000074d0fa7212 */ /* 0x000fe200078e9671 */
[----:B------:R-:W-:Y:S01]  /*2170*/  IMAD.IADD R116, R167, 0x1, R172 ;  /* 0x00000001a7747824 */ /* 0x000fe200078e02ac */
[----:B------:R-:W2:Y:S01]  /*2180*/  LDG.E R225, desc[UR20][R232.64] ;  /* 0x00000014e8e17981 */ /* 0x000ea2000c1e1900 */
[----:B------:R-:W-:Y:S01]  /*2190*/  IMAD.WIDE.U32 R238, R118, -0x326172a9, RZ ;  /* 0xcd9e8d5776ee7825 */ /* 0x000fe200078e00ff */
[C---:B------:R-:W-:Y:S02]  /*21a0*/  LOP3.LUT R118, R209.reuse, R236, R245, 0x96, !PT ;  /* 0x000000ecd1767212 */ /* 0x040fe400078e96f5 */
[----:B------:R-:W3:Y:S01]  /*21b0*/  LDG.E R195, desc[UR20][R232.64+0x20] ;  /* 0x00002014e8c37981 */ /* 0x000ee2000c1e1900 */
[----:B------:R-:W-:Y:S01]  /*21c0*/  IMAD.WIDE.U32 R114, R114, -0x2daee0ad, RZ ;  /* 0xd2511f5372727825 */ /* 0x000fe200078e00ff */
[----:B------:R-:W-:Y:S02]  /*21d0*/  LOP3.LUT R234, R209, R234, R239, 0x96, !PT ;  /* 0x000000ead1ea7212 */ /* 0x000fe400078e96ef */
[----:B------:R-:W5:Y:S01]  /*21e0*/  LDG.E R172, desc[UR20][R232.64+0x80] ;  /* 0x00008014e8ac7981 */ /* 0x000f62000c1e1900 */
[----:B------:R-:W-:Y:S01]  /*21f0*/  IMAD.WIDE.U32 R118, R118, -0x2daee0ad, RZ ;  /* 0xd2511f5376767825 */ /* 0x000fe200078e00ff */
[----:B------:R-:W-:Y:S02]  /*2200*/  LOP3.LUT R242, R208, R242, R115, 0x96, !PT ;  /* 0x000000f2d0f27212 */ /* 0x000fe400078e9673 */
[----:B------:R-:W-:Y:S01]  /*2210*/  LDSM.16.M88.4 R108, [R116] ;  /* 0x00000000746c783b */ /* 0x000fe20000000200 */
[----:B------:R-:W-:Y:S01]  /*2220*/  IMAD.WIDE.U32 R234, R234, -0x2daee0ad, RZ ;  /* 0xd2511f53eaea7825 */ /* 0x000fe200078e00ff */
[----:B------:R-:W-:Y:S03]  /*2230*/  LOP3.LUT R236, R206, R112, R119, 0x96, !PT ;  /* 0x00000070ceec7212 */ /* 0x000fe600078e9677 */
[----:B------:R-:W-:Y:S01]  /*2240*/  FMUL.FTZ R103, R216, 1.4426950216293334961 ;  /* 0x3fb8aa3bd8677820 */ /* 0x000fe20000410000 */
[----:B------:R-:W-:Y:S01]  /*2250*/  IMAD.WIDE.U32 R242, R242, -0x326172a9, RZ ;  /* 0xcd9e8d57f2f27825 */ /* 0x000fe200078e00ff */
[----:B------:R-:W-:Y:S02]  /*2260*/  LOP3.LUT R117, R206, R114, R235, 0x96, !PT ;  /* 0x00000072ce757212 */ /* 0x000fe400078e96eb */
[----:B------:R-:W1:Y:S01]  /*2270*/  LDSM.16.M88.4 R112, [R163+-0x4000] ;  /* 0xffc00000a370783b */ /* 0x000e620000000200 */
[----:B------:R-:W-:Y:S01]  /*2280*/  IMAD.WIDE.U32 R250, R250, -0x326172a9, RZ ;  /* 0xcd9e8d57fafa7825 */ /* 0x000fe200078e00ff */
[C---:B------:R-:W-:Y:S03]  /*2290*/  LOP3.LUT R238, R207.reuse, R238, R243, 0x96, !PT ;  /* 0x000000eecfee7212 */ /* 0x040fe600078e96f3 */
[----:B------:R-:W-:Y:S01]  /*22a0*/  IMAD.WIDE.U32 R236, R236, -0x326172a9, RZ ;  /* 0xcd9e8d57ecec7825 */ /* 0x000fe200078e00ff */
[----:B------:R-:W-:Y:S03]  /*22b0*/  LOP3.LUT R244, R207, R244, R251, 0x96, !PT ;  /* 0x000000f4cff47212 */ /* 0x000fe600078e96fb */
[----:B------:R-:W-:Y:S01]  /*22c0*/  IMAD.WIDE.U32 R238, R238, -0x2daee0ad, RZ ;  /* 0xd2511f53eeee7825 */ /* 0x000fe200078e00ff */
[----:B------:R-:W-:Y:S01]  /*22d0*/  LOP3.LUT R250, R205, R250, R237, 0x96, !PT ;  /* 0x000000facdfa7212 */ /* 0x000fe200078e96ed */
[----:B------:R4:W5:Y:S02]  /*22e0*/  LDG.E R232, desc[UR20][R232.64+0xa0] ;  /* 0x0000a014e8e87981 */ /* 0x000964000c1e1900 */
[----:B------:R-:W-:Y:S01]  /*22f0*/  IMAD.WIDE.U32 R244, R244, -0x2daee0ad, RZ ;  /* 0xd2511f53f4f47825 */ /* 0x000fe200078e00ff */
[----:B------:R-:W-:Y:S03]  /*2300*/  LOP3.LUT R246, R204, R234, R239, 0x96, !PT ;  /* 0x000000eaccf67212 */ /* 0x000fe600078e96ef */
[----:B------:R-:W-:Y:S04]  /*2310*/  IMAD.WIDE.U32 R234, R117, -0x326172a9, RZ ;  /* 0xcd9e8d5775ea7825 */ /* 0x000fe800078e00ff */
[----:B------:R-:W-:Y:S01]  /*2320*/  IMAD.WIDE.U32 R246, R246, -0x326172a9, RZ ;  /* 0xcd9e8d57f6f67825 */ /* 0x000fe200078e00ff */
[----:B------:R-:W-:Y:S03]  /*2330*/  LOP3.LUT R242, R205, R242, R235, 0x96, !PT ;  /* 0x000000f2cdf27212 */ /* 0x000fe600078e96eb */
[----:B------:R-:W-:Y:S01]  /*2340*/  IMAD.WIDE.U32 R250, R250, -0x2daee0ad, RZ ;  /* 0xd2511f53fafa7825 */ /* 0x000fe200078e00ff */
[----:B------:R-:W-:Y:S02]  /*2350*/  LOP3.LUT R234, R203, R234, R247, 0x96, !PT ;  /* 0x000000eacbea7212 */ /* 0x000fe400078e96f7 */
[----:B------:R-:W-:Y:S01]  /*2360*/  PRMT R248, R246, 0x7770, RZ ;  /* 0x00007770f6f87816 */ /* 0x000fe200000000ff */
[----:B------:R-:W-:Y:S01]  /*2370*/  IMAD.WIDE.U32 R242, R242, -0x2daee0ad, RZ ;  /* 0xd2511f53f2f27825 */ /* 0x000fe200078e00ff */
[----:B------:R-:W-:Y:S02]  /*2380*/  PRMT R105, R250, 0x7773, RZ ;  /* 0x00007773fa697816 */ /* 0x000fe400000000ff */
[----:B------:R-:W-:Y:S02]  /*2390*/  ISETP.LE.U32.AND P0, PT, R248, UR10, PT ;  /* 0x0000000af8007c0c */ /* 0x000fe4000bf03070 */
[C---:B------:R-:W-:Y:S02]  /*23a0*/  LOP3.LUT R247, R202.reuse, R238, R243, 0x96, !PT ;  /* 0x000000eecaf77212 */ /* 0x040fe400078e96f3 */
[----:B------:R-:W-:Y:S02]  /*23b0*/  LOP3.LUT R104, R202, R244, R251, 0x96, !PT ;  /* 0x000000f4ca687212 */ /* 0x000fe400078e96fb */
[----:B----4-:R-:W-:Y:S01]  /*23c0*/  LOP3.LUT R233, R204, R118, R245, 0x96, !PT ;  /* 0x00000076cce97212 */ /* 0x010fe200078e96f5 */
[-C--:B-1----:R-:W-:Y:S01]  /*23d0*/  HMMA.16816.F32 R4, R108, R112.reuse, R4 ;  /* 0x000000706c04723c */ /* 0x082fe20000001804 */
[----:B------:R-:W1:Y:S04]  /*23e0*/  LDSM.16.M88.4 R116, [R116+0x1000] ;  /* 0x001000007474783b */ /* 0x000e680000000200 */
[C---:B------:R-:W-:Y:S01]  /*23f0*/  PRMT R101, R234.reuse, 0x7632, R101 ;  /* 0x00007632ea657816 */ /* 0x040fe20000000065 */
[----:B------:R-:W-:Y:S01]  /*2400*/  IMAD.WIDE.U32 R120, R233, -0x326172a9, RZ ;  /* 0xcd9e8d57e9787825 */ /* 0x000fe200078e00ff */
[----:B------:R-:W-:Y:S02]  /*2410*/  LOP3.LUT R102, R234, 0xff, RZ, 0xc0, !PT ;  /* 0x000000ffea667812 */ /* 0x000fe400078ec0ff */
[----:B------:R-:W-:Y:S02]  /*2420*/  LOP3.LUT R101, R101, 0xff, RZ, 0xc0, !PT ;  /* 0x000000ff65657812 */ /* 0x000fe400078ec0ff */
[----:B------:R-:W-:Y:S02]  /*2430*/  SHF.R.U32.HI R100, RZ, 0x18, R234 ;  /* 0x00000018ff647819 */ /* 0x000fe400000116ea */
[----:B------:R-:W-:Y:S01]  /*2440*/  ISETP.LE.U32.AND P3, PT, R101, UR10, PT ;  /* 0x0000000a65007c0c */ /* 0x000fe2000bf63070 */
[----:B------:R-:W-:Y:S01]  /*2450*/  FMUL.FTZ R101, R219, 1.4426950216293334961 ;  /* 0x3fb8aa3bdb657820 */ /* 0x000fe20000410000 */
[----:B------:R-:W-:Y:S02]  /*2460*/  LOP3.LUT R233, R203, R236, R121, 0x96, !PT ;  /* 0x000000eccbe97212 */ /* 0x000fe400078e9679 */
[----:B------:R-:W-:Y:S02]  /*2470*/  ISETP.LE.U32.AND P5, PT, R102, UR10, PT ;  /* 0x0000000a66007c0c */ /* 0x000fe4000bfa3070 */
[----:B------:R-:W-:Y:S02]  /*2480*/  FSEL R101, R101, RZ, P2 ;  /* 0x000000ff65657208 */ /* 0x000fe40001000000 */
[----:B------:R-:W-:Y:S01]  /*2490*/  ISETP.LE.U32.AND P4, PT, R100, UR10, PT ;  /* 0x0000000a64007c0c */ /* 0x000fe2000bf83070 */
[----:B------:R-:W-:Y:S01]  /*24a0*/  FMUL.FTZ R100, R218, 1.4426950216293334961 ;  /* 0x3fb8aa3bda647820 */ /* 0x000fe20000410000 */
[----:B------:R-:W-:Y:S01]  /*24b0*/  LOP3.LUT R102, R233, 0xff, RZ, 0xc0, !PT ;  /* 0x000000ffe9667812 */ /* 0x000fe200078ec0ff */
[--C-:B------:R-:W-:Y:S01]  /*24c0*/  FFMA.FTZ R5, R5, UR11, -R101.reuse ;  /* 0x0000000b05057c23 */ /* 0x100fe20008010865 */
[C---:B------:R-:W-:Y:S02]  /*24d0*/  PRMT R107, R120.reuse, 0x7772, RZ ;  /* 0x00007772786b7816 */ /* 0x040fe400000000ff */
[----:B------:R-:W-:Y:S02]  /*24e0*/  PRMT R106, R120, 0x7773, RZ ;  /* 0x00007773786a7816 */ /* 0x000fe400000000ff */
[----:B------:R-:W-:Y:S02]  /*24f0*/  FSEL R100, R100, RZ, P1 ;  /* 0x000000ff64647208 */ /* 0x000fe40000800000 */
[C---:B------:R-:W-:Y:S02]  /*2500*/  PRMT R239, R120.reuse, 0x7770, RZ ;  /* 0x0000777078ef7816 */ /* 0x040fe400000000ff */
[----:B------:R-:W-:Y:S01]  /*2510*/  PRMT R236, R120, 0x7771, RZ ;  /* 0x0000777178ec7816 */ /* 0x000fe200000000ff */
[--C-:B------:R-:W-:Y:S01]  /*2520*/  FFMA.FTZ R120, R6, UR11, -R100.reuse ;  /* 0x0000000b06787c23 */ /* 0x100fe20008010864 */
[----:B------:R-:W-:Y:S01]  /*2530*/  FFMA.FTZ R121, R7, UR11, -R100 ;  /* 0x0000000b07797c23 */ /* 0x000fe20008010864 */
[C---:B------:R-:W-:Y:S02]  /*2540*/  PRMT R241, R242.reuse, 0x7773, RZ ;  /* 0x00007773f2f17816 */ /* 0x040fe400000000ff */
[----:B------:R-:W-:Y:S02]  /*2550*/  PRMT R245, R242, 0x7772, RZ ;  /* 0x00007772f2f57816 */ /* 0x000fe400000000ff */
[----:B------:R-:W-:Y:S01]  /*2560*/  PRMT R244, R250, 0x7770, RZ ;  /* 0x00007770faf47816 */ /* 0x000fe200000000ff */
[C---:B-1----:R-:W-:Y:S01]  /*2570*/  HMMA.16816.F32 R8, R116.reuse, R112, R8 ;  /* 0x000000707408723c */ /* 0x042fe20000001808 */
[----:B------:R-:W-:Y:S03]  /*2580*/  MUFU.EX2 R113, R5 ;  /* 0x0000000500717308 */ /* 0x000fe60000000800 */
[----:B------:R-:W-:Y:S01]  /*2590*/  ISETP.LE.U32.AND P2, PT, R102, UR10, PT ;  /* 0x0000000a66007c0c */ /* 0x000fe2000bf43070 */
[C---:B------:R-:W-:Y:S01]  /*25a0*/  FMUL.FTZ R102, R217.reuse, 1.4426950216293334961 ;  /* 0x3fb8aa3bd9667820 */ /* 0x040fe20000410000 */
[----:B------:R-:W-:Y:S01]  /*25b0*/  LOP3.LUT R234, R234, 0xffff, RZ, 0xc0, !PT ;  /* 0x0000ffffeaea7812 */ /* 0x000fe200078ec0ff */
[--C-:B------:R-:W-:Y:S01]  /*25c0*/  FFMA.FTZ R112, R4, UR11, -R101.reuse ;  /* 0x0000000b04707c23 */ /* 0x100fe20008010865 */
[-C--:B------:R-:W-:Y:S03]  /*25d0*/  HMMA.16816.F32 R12, R116, R114.reuse, R12 ;  /* 0x00000072740c723c */ /* 0x080fe6000000180c */
[----:B------:R-:W1:Y:S01]  /*25e0*/  MUFU.EX2 R121, R121 ;  /* 0x0000007900797308 */ /* 0x000e620000000800 */
[----:B------:R-:W-:Y:S02]  /*25f0*/  FSETP.NEU.FTZ.AND P1, PT, R217, -INF , PT ;  /* 0xff800000d900780b */ /* 0x000fe40003f3d000 */
[----:B------:R-:W-:Y:S07]  /*2600*/  SHF.R.U32.HI R4, RZ, 0x8, R234 ;  /* 0x00000008ff047819 */ /* 0x000fee00000116ea */
[----:B------:R-:W4:Y:S01]  /*2610*/  MUFU.EX2 R112, R112 ;  /* 0x0000007000707308 */ /* 0x000f220000000800 */
[----:B------:R-:W-:Y:S01]  /*2620*/  FSEL R102, R102, RZ, P1 ;  /* 0x000000ff66667208 */ /* 0x000fe20000800000 */
[C---:B------:R-:W-:Y:S08]  /*2630*/  HMMA.16816.F32 R16, R108.reuse, R114, R16 ;  /* 0x000000726c10723c */ /* 0x040ff00000001810 */
[----:B------:R-:W4:Y:S01]  /*2640*/  MUFU.EX2 R120, R120 ;  /* 0x0000007800787308 */ /* 0x000f220000000800 */
[----:B------:R-:W-:Y:S01]  /*2650*/  FSETP.NEU.FTZ.AND P1, PT, R216, -INF , PT ;  /* 0xff800000d800780b */ /* 0x000fe20003f3d000 */
[--C-:B------:R-:W-:Y:S01]  /*2660*/  FFMA.FTZ R123, R8, UR11, -R102.reuse ;  /* 0x0000000b087b7c23 */ /* 0x100fe20008010866 */
[----:B------:R-:W-:Y:S01]  /*2670*/  LOP3.LUT R4, R4, 0xffff, RZ, 0xc0, !PT ;  /* 0x0000ffff04047812 */ /* 0x000fe200078ec0ff */
[----:B-1----:R-:W-:Y:S01]  /*2680*/  @!P4 FADD.FTZ R121, -R121, -RZ ;  /* 0x800000ff7979c221 */ /* 0x002fe20000010100 */
[----:B------:R-:W-:Y:S01]  /*2690*/  FSEL R103, R103, RZ, P1 ;  /* 0x000000ff67677208 */ /* 0x000fe20000800000 */
[--C-:B------:R-:W-:Y:S01]  /*26a0*/  FFMA.FTZ R9, R9, UR11, -R102.reuse ;  /* 0x0000000b09097c23 */ /* 0x100fe20008010866 */
[----:B------:R-:W-:Y:S01]  /*26b0*/  ISETP.LE.U32.AND P1, PT, R4, UR10, PT ;  /* 0x0000000a04007c0c */ /* 0x000fe2000bf23070 */
[--C-:B------:R-:W-:Y:S01]  /*26c0*/  FFMA.FTZ R12, R12, UR11, -R102.reuse ;  /* 0x0000000b0c0c7c23 */ /* 0x100fe20008010866 */
[----:B------:R-:W1:Y:S01]  /*26d0*/  LDSM.16.M88.4 R4, [R163+-0x3800] ;  /* 0xffc80000a304783b */ /* 0x000e620000000200 */
[----:B------:R-:W-:Y:S01]  /*26e0*/  LOP3.LUT R122, R233, 0xffff, RZ, 0xc0, !PT ;  /* 0x0000ffffe97a7812 */ /* 0x000fe200078ec0ff */
[----:B------:R-:W-:Y:S01]  /*26f0*/  FFMA.FTZ R13, R13, UR11, -R102 ;  /* 0x0000000b0d0d7c23 */ /* 0x000fe20008010866 */
[----:B------:R-:W4:Y:S01]  /*2700*/  MUFU.EX2 R115, R12 ;  /* 0x0000000c00737308 */ /* 0x000f220000000800 */
[----:B------:R-:W-:Y:S01]  /*2710*/  ISETP.LE.U32.AND P4, PT, R239, UR10, PT ;  /* 0x0000000aef007c0c */ /* 0x000fe2000bf83070 */
[----:B----4-:R-:W-:Y:S01]  /*2720*/  @!P5 FADD.FTZ R112, -R112, -RZ ;  /* 0x800000ff7070d221 */ /* 0x010fe20000010100 */
[----:B------:R-:W-:Y:S01]  /*2730*/  SHF.R.U32.HI R234, RZ, 0x8, R122 ;  /* 0x00000008ffea7819 */ /* 0x000fe2000001167a */
[----:B------:R-:W-:Y:S06]  /*2740*/  FFMA.FTZ R16, R16, UR11, -R101 ;  /* 0x0000000b10107c23 */ /* 0x000fec0008010865 */
[----:B------:R-:W4:Y:S01]  /*2750*/  MUFU.EX2 R122, R123 ;  /* 0x0000007b007a7308 */ /* 0x000f220000000800 */
[----:B------:R-:W-:Y:S01]  /*2760*/  SHF.R.U32.HI R8, RZ, 0x18, R233 ;  /* 0x00000018ff087819 */ /* 0x000fe200000116e9 */
[----:B------:R-:W-:Y:S01]  /*2770*/  FFMA.FTZ R10, R10, UR11, -R103 ;  /* 0x0000000b0a0a7c23 */ /* 0x000fe20008010867 */
[----:B------:R-:W-:Y:S01]  /*2780*/  LOP3.LUT R234, R234, 0xffff, RZ, 0xc0, !PT ;  /* 0x0000ffffeaea7812 */ /* 0x000fe200078ec0ff */
[----:B------:R-:W-:Y:S01]  /*2790*/  @!P1 FADD.FTZ R113, -R113, -RZ ;  /* 0x800000ff71719221 */ /* 0x000fe20000010100 */
[----:B------:R-:W-:Y:S01]  /*27a0*/  PRMT R237, R246, 0x7773, RZ ;  /* 0x00007773f6ed7816 */ /* 0x000fe200000000ff */
[----:B------:R-:W-:Y:S01]  /*27b0*/  @!P3 FADD.FTZ R120, -R120, -RZ ;  /* 0x800000ff7878b221 */ /* 0x000fe20000010100 */
[----:B------:R-:W-:Y:S01]  /*27c0*/  ISETP.LE.U32.AND P1, PT, R234, UR10, PT ;  /* 0x0000000aea007c0c */ /* 0x000fe2000bf23070 */
[----:B------:R-:W-:Y:S02]  /*27d0*/  FFMA.FTZ R17, R17, UR11, -R101 ;  /* 0x0000000b11117c23 */ /* 0x000fe40008010865 */
[----:B------:R-:W1:Y:S01]  /*27e0*/  MUFU.EX2 R234, R13 ;  /* 0x0000000d00ea7308 */ /* 0x000e620000000800 */
[----:B------:R-:W-:Y:S01]  /*27f0*/  ISETP.LE.U32.AND P5, PT, R8, UR10, PT ;  /* 0x0000000a08007c0c */ /* 0x000fe2000bfa3070 */
[----:B------:R-:W-:Y:S01]  /*2800*/  @!P4 FADD.FTZ R115, -R115, -RZ ;  /* 0x800000ff7373c221 */ /* 0x000fe20000010100 */
[----:B------:R-:W-:Y:S01]  /*2810*/  PRMT R8, R233, 0x7632, R8 ;  /* 0x00007632e9087816 */ /* 0x000fe20000000008 */
[--C-:B------:R-:W-:Y:S01]  /*2820*/  FFMA.FTZ R14, R14, UR11, -R103.reuse ;  /* 0x0000000b0e0e7c23 */ /* 0x100fe20008010867 */
[----:B----4-:R-:W-:Y:S01]  /*2830*/  @!P2 FADD.FTZ R122, -R122, -RZ ;  /* 0x800000ff7a7aa221 */ /* 0x010fe20000010100 */
[----:B------:R-:W-:Y:S01]  /*2840*/  ISETP.GT.U32.AND P2, PT, R236, UR10, PT ;  /* 0x0000000aec007c0c */ /* 0x000fe2000bf44070 */
[--C-:B------:R-:W-:Y:S01]  /*2850*/  FFMA.FTZ R18, R18, UR11, -R100.reuse ;  /* 0x0000000b12127c23 */ /* 0x100fe20008010864 */
[----:B------:R-:W-:Y:S01]  /*2860*/  ISETP.GT.U32.AND P4, PT, R237, UR10, PT ;  /* 0x0000000aed007c0c */ /* 0x000fe2000bf84070 */
[----:B------:R-:W-:Y:S01]  /*2870*/  FFMA.FTZ R19, R19, UR11, -R100 ;  /* 0x0000000b13137c23 */ /* 0x000fe20008010864 */
[----:B------:R-:W-:Y:S01]  /*2880*/  LOP3.LUT R8, R8, 0xff, RZ, 0xc0, !PT ;  /* 0x000000ff08087812 */ /* 0x000fe200078ec0ff */
[----:B------:R-:W4:Y:S01]  /*2890*/  MUFU.EX2 R237, R16 ;  /* 0x0000001000ed7308 */ /* 0x000f220000000800 */
[--C-:B------:R-:W-:Y:S01]  /*28a0*/  FFMA.FTZ R11, R11, UR11, -R103.reuse ;  /* 0x0000000b0b0b7c23 */ /* 0x100fe20008010867 */
[----:B------:R-:W-:Y:S01]  /*28b0*/  FFMA.FTZ R15, R15, UR11, -R103 ;  /* 0x0000000b0f0f7c23 */ /* 0x000fe20008010867 */
[----:B------:R-:W-:Y:S07]  /*28c0*/  ISETP.LE.U32.AND P3, PT, R8, UR10, PT ;  /* 0x0000000a08007c0c */ /* 0x000fee000bf63070 */
[----:B------:R-:W4:Y:S01]  /*28d0*/  MUFU.EX2 R233, R10 ;  /* 0x0000000a00e97308 */ /* 0x000f220000000800 */
[----:B------:R-:W-:Y:S02]  /*28e0*/  LOP3.LUT R8, R247, 0xff, RZ, 0xc0, !PT ;  /* 0x000000fff7087812 */ /* 0x000fe400078ec0ff */
[----:B------:R-:W-:Y:S01]  /*28f0*/  PRMT R243, R250, 0x7771, RZ ;  /* 0x00007771faf37816 */ /* 0x000fe200000000ff */
[----:B-1----:R-:W-:Y:S01]  /*2900*/  @P2 FADD.FTZ R234, -R234, -RZ ;  /* 0x800000ffeaea2221 */ /* 0x002fe20000010100 */
[----:B------:R-:W-:Y:S05]  /*2910*/  PRMT R238, R242, 0x7770, RZ ;  /* 0x00007770f2ee7816 */ /* 0x000fea00000000ff */
[----:B------:R-:W1:Y:S01]  /*2920*/  MUFU.EX2 R123, R9 ;  /* 0x00000009007b7308 */ /* 0x000e620000000800 */
[----:B------:R-:W-:Y:S01]  /*2930*/  PRMT R240, R246, 0x7771, RZ ;  /* 0x00007771f6f07816 */ /* 0x000fe200000000ff */
[-C--:B------:R-:W-:Y:S08]  /*2940*/  HMMA.16816.F32 R20, R108, R4.reuse, R20 ;  /* 0x000000046c14723c */ /* 0x080ff00000001814 */
[----:B------:R-:W-:Y:S01]  /*2950*/  MUFU.EX2 R236, R14 ;  /* 0x0000000e00ec7308 */ /* 0x000fe20000000800 */
[----:B------:R-:W-:Y:S01]  /*2960*/  ISETP.LE.U32.AND P2, PT, R238, UR10, PT ;  /* 0x0000000aee007c0c */ /* 0x000fe2000bf43070 */
[----:B----4-:R-:W-:Y:S01]  /*2970*/  @!P0 FADD.FTZ R237, -R237, -RZ ;  /* 0x800000ffeded8221 */ /* 0x010fe20000010100 */
[----:B------:R-:W-:Y:S07]  /*2980*/  ISETP.GT.U32.AND P6, PT, R240, UR10, PT ;  /* 0x0000000af0007c0c */ /* 0x000fee000bfc4070 */
[----:B------:R-:W4:Y:S01]  /*2990*/  MUFU.EX2 R238, R17 ;  /* 0x0000001100ee7308 */ /* 0x000f220000000800 */
[----:B------:R-:W-:Y:S01]  /*29a0*/  @!P3 FADD.FTZ R233, -R233, -RZ ;  /* 0x800000ffe9e9b221 */ /* 0x000fe20000010100 */
[C---:B------:R-:W-:Y:S08]  /*29b0*/  HMMA.16816.F32 R24, R116.reuse, R4, R24 ;  /* 0x000000047418723c */ /* 0x040ff00000001818 */
[----:B------:R-:W-:Y:S01]  /*29c0*/  MUFU.EX2 R239, R18 ;  /* 0x0000001200ef7308 */ /* 0x000fe20000000800 */
[----:B------:R-:W-:Y:S01]  /*29d0*/  LOP3.LUT R4, R104, 0xff, RZ, 0xc0, !PT ;  /* 0x000000ff68047812 */ /* 0x000fe200078ec0ff */
[----:B-1----:R-:W-:Y:S01]  /*29e0*/  @!P1 FADD.FTZ R123, -R123, -RZ ;  /* 0x800000ff7b7b9221 */ /* 0x002fe20000010100 */
[----:B------:R-:W-:Y:S07]  /*29f0*/  ISETP.GT.U32.AND P3, PT, R107, UR10, PT ;  /* 0x0000000a6b007c0c */ /* 0x000fee000bf64070 */
[----:B------:R-:W1:Y:S01]  /*2a00*/  MUFU.EX2 R240, R19 ;  /* 0x0000001300f07308 */ /* 0x000e620000000800 */
[-C--:B------:R-:W-:Y:S03]  /*2a10*/  HMMA.16816.F32 R28, R116, R6.reuse, R28 ;  /* 0x00000006741c723c */ /* 0x080fe6000000181c */
[----:B------:R-:W-:Y:S01]  /*2a20*/  ISETP.LE.U32.AND P0, PT, R4, UR10, PT ;  /* 0x0000000a04007c0c */ /* 0x000fe2000bf03070 */
[----:B----4-:R-:W-:Y:S01]  /*2a30*/  @P6 FADD.FTZ R238, -R238, -RZ ;  /* 0x800000ffeeee6221 */ /* 0x010fe20000010100 */
[----:B------:R-:W-:Y:S01]  /*2a40*/  PRMT R4, R247, 0x7632, R4 ;  /* 0x00007632f7047816 */ /* 0x000fe20000000004 */
[--C-:B------:R-:W-:Y:S01]  /*2a50*/  FFMA.FTZ R20, R20, UR11, -R101.reuse ;  /* 0x0000000b14147c23 */ /* 0x100fe20008010865 */
[----:B------:R-:W-:Y:S01]  /*2a60*/  PRMT R235, R246, 0x7772, RZ ;  /* 0x00007772f6eb7816 */ /* 0x000fe200000000ff */
[----:B------:R-:W-:Y:S01]  /*2a70*/  HMMA.16816.F32 R32, R108, R6, R32 ;  /* 0x000000066c20723c */ /* 0x000fe20000001820 */
[----:B------:R-:W4:Y:S03]  /*2a80*/  MUFU.EX2 R114, R11 ;  /* 0x0000000b00727308 */ /* 0x000f260000000800 */
[----:B------:R-:W-:Y:S01]  /*2a90*/  LOP3.LUT R4, R4, 0xff, RZ, 0xc0, !PT ;  /* 0x000000ff04047812 */ /* 0x000fe200078ec0ff */
[----:B------:R-:W-:Y:S01]  /*2aa0*/  @P3 FADD.FTZ R236, -R236, -RZ ;  /* 0x800000ffecec3221 */ /* 0x000fe20000010100 */
[----:B------:R-:W-:Y:S05]  /*2ab0*/  ISETP.GT.U32.AND P1, PT, R235, UR10, PT ;  /* 0x0000000aeb007c0c */ /* 0x000fea000bf24070 */
[----:B------:R-:W4:Y:S01]  /*2ac0*/  MUFU.EX2 R116, R20 ;  /* 0x0000001400747308 */ /* 0x000f220000000800 */
[----:B------:R-:W-:Y:S01]  /*2ad0*/  ISETP.LE.U32.AND P6, PT, R4, UR10, PT ;  /* 0x0000000a04007c0c */ /* 0x000fe2000bfc3070 */
[----:B-1----:R-:W-:Y:S01]  /*2ae0*/  @P4 FADD.FTZ R240, -R240, -RZ ;  /* 0x800000fff0f04221 */ /* 0x002fe20000010100 */
[----:B------:R-:W-:Y:S07]  /*2af0*/  LOP3.LUT R4, R247, 0xffff, RZ, 0xc0, !PT ;  /* 0x0000fffff7047812 */ /* 0x000fee00078ec0ff */
[----:B------:R-:W-:Y:S01]  /*2b00*/  MUFU.EX2 R235, R15 ;  /* 0x0000000f00eb7308 */ /* 0x000fe20000000800 */
[----:B------:R-:W-:Y:S01]  /*2b10*/  ISETP.LE.U32.AND P3, PT, R8, UR10, PT ;  /* 0x0000000a08007c0c */ /* 0x000fe2000bf63070 */
[----:B------:R-:W-:Y:S01]  /*2b20*/  FFMA.FTZ R23, R23, UR11, -R100 ;  /* 0x0000000b17177c23 */ /* 0x000fe20008010864 */
[----:B------:R-:W-:Y:S01]  /*2b30*/  SHF.R.U32.HI R4, RZ, 0x8, R4 ;  /* 0x00000008ff047819 */ /* 0x000fe20000011604 */
[----:B----4-:R-:W-:Y:S01]  /*2b40*/  @!P5 FADD.FTZ R114, -R114, -RZ ;  /* 0x800000ff7272d221 */ /* 0x010fe20000010100 */
[----:B------:R-:W-:Y:S01]  /*2b50*/  LOP3.LUT R5, R104, 0xffff, RZ, 0xc0, !PT ;  /* 0x0000ffff68057812 */ /* 0x000fe200078ec0ff */
[----:B------:R-:W-:Y:S01]  /*2b60*/  FFMA.FTZ R21, R21, UR11, -R101 ;  /* 0x0000000b15157c23 */ /* 0x000fe20008010865 */
[----:B------:R-:W-:Y:S01]  /*2b70*/  LOP3.LUT R4, R4, 0xffff, RZ, 0xc0, !PT ;  /* 0x0000ffff04047812 */ /* 0x000fe200078ec0ff */
[----:B------:R-:W-:Y:S01]  /*2b80*/  @P1 FADD.FTZ R239, -R239, -RZ ;  /* 0x800000ffefef1221 */ /* 0x000fe20000010100 */
[----:B------:R-:W-:Y:S01]  /*2b90*/  SHF.R.U32.HI R5, RZ, 0x8, R5 ;  /* 0x00000008ff057819 */ /* 0x000fe20000011605 */
[----:B------:R-:W-:Y:S01]  /*2ba0*/  MUFU.EX2 R109, R23 ;  /* 0x00000017006d7308 */ /* 0x000fe20000000800 */
[----:B------:R-:W-:Y:S01]  /*2bb0*/  ISETP.LE.U32.AND P1, PT, R4, UR10, PT ;  /* 0x0000000a04007c0c */ /* 0x000fe2000bf23070 */
[----:B------:R-:W-:Y:S01]  /*2bc0*/  FFMA.FTZ R22, R22, UR11, -R100 ;  /* 0x0000000b16167c23 */ /* 0x000fe20008010864 */
[----:B------:R-:W-:Y:S01]  /*2bd0*/  PRMT R4, R104, 0x7632, R4 ;  /* 0x0000763268047816 */ /* 0x000fe20000000004 */
[----:B------:R-:W-:Y:S01]  /*2be0*/  @!P3 FADD.FTZ R116, -R116, -RZ ;  /* 0x800000ff7474b221 */ /* 0x000fe20000010100 */
[----:B------:R-:W-:Y:S05]  /*2bf0*/  LOP3.LUT R5, R5, 0xffff, RZ, 0xc0, !PT ;  /* 0x0000ffff05057812 */ /* 0x000fea00078ec0ff */
[----:B------:R-:W1:Y:S01]  /*2c00*/  MUFU.EX2 R117, R21 ;  /* 0x0000001500757308 */ /* 0x000e620000000800 */
[----:B------:R-:W-:Y:S01]  /*2c10*/  LOP3.LUT R4, R4, 0xff, RZ, 0xc0, !PT ;  /* 0x000000ff04047812 */ /* 0x000fe200078ec0ff */
[--C-:B------:R-:W-:Y:S01]  /*2c20*/  FFMA.FTZ R32, R32, UR11, -R101.reuse ;  /* 0x0000000b20207c23 */ /* 0x100fe20008010865 */
[----:B------:R-:W-:Y:S01]  /*2c30*/  ISETP.LE.U32.AND P4, PT, R5, UR10, PT ;  /* 0x0000000a05007c0c */ /* 0x000fe2000bf83070 */
[----:B------:R-:W-:Y:S01]  /*2c40*/  FFMA.FTZ R101, R33, UR11, -R101 ;  /* 0x0000000b21657c23 */ /* 0x000fe20008010865 */
[----:B------:R-:W-:Y:S05]  /*2c50*/  ISETP.LE.U32.AND P3, PT, R4, UR10, PT ;  /* 0x0000000a04007c0c */ /* 0x000fea000bf63070 */
[----:B------:R-:W4:Y:S01]  /*2c60*/  MUFU.EX2 R108, R22 ;  /* 0x00000016006c7308 */ /* 0x000f220000000800 */
[----:B------:R-:W-:Y:S01]  /*2c70*/  F2FP.RELU.F16.F32.PACK_AB R4, R121, R120 ;  /* 0x000000787904723e */ /* 0x000fe200000008ff */
[----:B------:R-:W-:Y:S01]  /*2c80*/  FFMA.FTZ R26, R26, UR11, -R103 ;  /* 0x0000000b1a1a7c23 */ /* 0x000fe20008010867 */
[----:B------:R-:W-:Y:S07]  /*2c90*/  F2FP.RELU.F16.F32.PACK_AB R5, R113, R112 ;  /* 0x000000707105723e */ /* 0x000fee00000008ff */
[----:B------:R-:W2:Y:S01]  /*2ca0*/  MUFU.EX2 R119, R32 ;  /* 0x0000002000777308 */ /* 0x000ea20000000800 */
[----:B------:R-:W-:Y:S01]  /*2cb0*/  ISETP.GT.U32.AND P5, PT, R106, UR10, PT ;  /* 0x0000000a6a007c0c */ /* 0x000fe2000bfa4070 */
[----:B------:R3:W-:Y:S01]  /*2cc0*/  STS [R184+0x400], R4 ;  /* 0x00040004b8007388 */ /* 0x0007e20000000800 */
[----:B------:R-:W-:Y:S01]  /*2cd0*/  F2FP.RELU.F16.F32.PACK_AB R6, R240, R239 ;  /* 0x000000eff006723e */ /* 0x000fe200000008ff */
[----:B-1----:R-:W-:Y:S01]  /*2ce0*/  @!P1 FADD.FTZ R117, -R117, -RZ ;  /* 0x800000ff75759221 */ /* 0x002fe20000010100 */
[----:B------:R-:W-:Y:S01]  /*2cf0*/  F2FP.RELU.F16.F32.PACK_AB R7, R123, R122 ;  /* 0x0000007a7b07723e */ /* 0x000fe200000008ff */
[----:B------:R1:W-:Y:S01]  /*2d00*/  STS [R184], R5 ;  /* 0x00000005b8007388 */ /* 0x0003e20000000800 */
[----:B------:R-:W-:Y:S01]  /*2d10*/  SHF.R.U32.HI R9, RZ, 0x18, R247 ;  /* 0x00000018ff097819 */ /* 0x000fe200000116f7 */
[--C-:B------:R-:W-:Y:S01]  /*2d20*/  FFMA.FTZ R24, R24, UR11, -R102.reuse ;  /* 0x0000000b18187c23 */ /* 0x100fe20008010866 */
[----:B------:R-:W-:Y:S01]  /*2d30*/  PRMT R246, R242, 0x7771, RZ ;  /* 0x00007771f2f67816 */ /* 0x000fe200000000ff */
[----:B------:R1:W-:Y:S01]  /*2d40*/  STS [R224+0x400], R6 ;  /* 0x00040006e0007388 */ /* 0x0003e20000000800 */
[----:B------:R-:W-:Y:S01]  /*2d50*/  F2FP.RELU.F16.F32.PACK_AB R8, R234, R115 ;  /* 0x00000073ea08723e */ /* 0x000fe200000008ff */
[----:B------:R-:W-:Y:S01]  /*2d60*/  FFMA.FTZ R25, R25, UR11, -R102 ;  /* 0x0000000b19197c23 */ /* 0x000fe20008010866 */
[----:B------:R-:W-:Y:S01]  /*2d70*/  ISETP.GT.U32.AND P1, PT, R246, UR10, PT ;  /* 0x0000000af6007c0c */ /* 0x000fe2000bf24070 */
[----:B------:R-:W-:Y:S01]  /*2d80*/  @P5 FADD.FTZ R235, -R235, -RZ ;  /* 0x800000ffebeb5221 */ /* 0x000fe20000010100 */
[----:B------:R-:W-:Y:S01]  /*2d90*/  ISETP.LE.U32.AND P5, PT, R9, UR10, PT ;  /* 0x0000000a09007c0c */ /* 0x000fe2000bfa3070 */
[----:B------:R-:W1:Y:S01]  /*2da0*/  MUFU.EX2 R111, R26 ;  /* 0x0000001a006f7308 */ /* 0x000e620000000800 */
[----:B----4-:R-:W-:Y:S01]  /*2db0*/  @!P6 FADD.FTZ R108, -R108, -RZ ;  /* 0x800000ff6c6ce221 */ /* 0x010fe20000010100 */
[----:B--2---:R-:W-:Y:S01]  /*2dc0*/  @!P2 FADD.FTZ R119, -R119, -RZ ;  /* 0x800000ff7777a221 */ /* 0x004fe20000010100 */
[--C-:B------:R-:W-:Y:S07]  /*2dd0*/  FFMA.FTZ R34, R34, UR11, -R100.reuse ;  /* 0x0000000b22227c23 */ /* 0x100fee0008010864 */
[----:B------:R-:W2:Y:S01]  /*2de0*/  MUFU.EX2 R110, R24 ;  /* 0x00000018006e7308 */ /* 0x000ea20000000800 */
[----:B------:R-:W-:Y:S01]  /*2df0*/  FFMA.FTZ R100, R35, UR11, -R100 ;  /* 0x0000000b23647c23 */ /* 0x000fe20008010864 */
[----:B------:R-:W-:Y:S01]  /*2e00*/  PRMT R242, R250, 0x7772, RZ ;  /* 0x00007772faf27816 */ /* 0x000fe200000000ff */
[--C-:B------:R-:W-:Y:S07]  /*2e10*/  FFMA.FTZ R27, R27, UR11, -R103.reuse ;  /* 0x0000000b1b1b7c23 */ /* 0x100fee0008010867 */
[----:B------:R-:W4:Y:S01]  /*2e20*/  MUFU.EX2 R118, R25 ;  /* 0x0000001900767308 */ /* 0x000f220000000800 */
[----:B------:R-:W-:Y:S01]  /*2e30*/  SHF.R.U32.HI R104, RZ, 0x18, R104 ;  /* 0x00000018ff687819 */ /* 0x000fe20000011668 */
[--C-:B------:R-:W-:Y:S01]  /*2e40*/  FFMA.FTZ R28, R28, UR11, -R102.reuse ;  /* 0x0000000b1c1c7c23 */ /* 0x100fe20008010866 */
[----:B---3--:R-:W-:Y:S01]  /*2e50*/  F2FP.RELU.F16.F32.PACK_AB R4, R238, R237 ;  /* 0x000000edee04723e */ /* 0x008fe200000008ff */
[----:B------:R-:W-:Y:S01]  /*2e60*/  @!P5 FADD.FTZ R109, -R109, -RZ ;  /* 0x800000ff6d6dd221 */ /* 0x000fe20000010100 */
[----:B------:R-:W-:Y:S05]  /*2e70*/  ISETP.GT.U32.AND P5, PT, R241, UR10, PT ;  /* 0x0000000af1007c0c */ /* 0x000fea000bfa4070 */
[----:B------:R-:W-:Y:S01]  /*2e80*/  MUFU.EX2 R248, R34 ;  /* 0x0000002200f87308 */ /* 0x000fe20000000800 */
[----:B-1----:R-:W-:Y:S01]  /*2e90*/  F2FP.RELU.F16.F32.PACK_AB R5, R114, R233 ;  /* 0x000000e97205723e */ /* 0x002fe200000008ff */
[----:B------:R1:W-:Y:S01]  /*2ea0*/  STS [R224], R4 ;  /* 0x00000004e0007388 */ /* 0x0003e20000000800 */
[----:B------:R-:W-:Y:S07]  /*2eb0*/  ISETP.GT.U32.AND P6, PT, R245, UR10, PT ;  /* 0x0000000af5007c0c */ /* 0x000fee000bfc4070 */
[----:B------:R-:W3:Y:S01]  /*2ec0*/  MUFU.EX2 R241, R101 ;  /* 0x0000006500f17308 */ /* 0x000ee20000000800 */
[----:B------:R-:W-:Y:S01]  /*2ed0*/  F2FP.RELU.F16.F32.PACK_AB R6, R117, R116 ;  /* 0x000000747506723e */ /* 0x000fe200000008ff */
[----:B------:R1:W-:Y:S01]  /*2ee0*/  STS [R184+0x1000], R7 ;  /* 0x00100007b8007388 */ /* 0x0003e20000000800 */
[----:B------:R-:W-:Y:S07]  /*2ef0*/  @!P3 FADD.FTZ R111, -R111, -RZ ;  /* 0x800000ff6f6fb221 */ /* 0x000fee0000010100 */
[----:B------:R-:W1:Y:S01]  /*2f00*/  MUFU.EX2 R247, R100 ;  /* 0x0000006400f77308 */ /* 0x000e620000000800 */
[----:B------:R-:W-:Y:S01]  /*2f10*/  ISETP.GT.U32.AND P3, PT, R242, UR10, PT ;  /* 0x0000000af2007c0c */ /* 0x000fe2000bf64070 */
[----:B------:R1:W-:Y:S01]  /*2f20*/  STS [R184+0x1400], R5 ;  /* 0x00140005b8007388 */ /* 0x0003e20000000800 */
[--C-:B------:R-:W-:Y:S01]  /*2f30*/  FFMA.FTZ R30, R30, UR11, -R103.reuse ;  /* 0x0000000b1e1e7c23 */ /* 0x100fe20008010867 */
[----:B------:R-:W-:Y:S01]  /*2f40*/  FFMA.FTZ R102, R29, UR11, -R102 ;  /* 0x0000000b1d667c23 */ /* 0x000fe20008010866 */
[----:B------:R-:W-:Y:S01]  /*2f50*/  FFMA.FTZ R103, R31, UR11, -R103 ;  /* 0x0000000b1f677c23 */ /* 0x000fe20008010867 */
[----:B------:R1:W-:Y:S04]  /*2f60*/  STS [R224+0x1000], R8 ;  /* 0x00100008e0007388 */ /* 0x0003e80000000800 */
[----:B------:R-:W1:Y:S01]  /*2f70*/  MUFU.EX2 R242, R27 ;  /* 0x0000001b00f27308 */ /* 0x000e620000000800 */
[----:B--2---:R-:W-:Y:S01]  /*2f80*/  @!P0 FADD.FTZ R110, -R110, -RZ ;  /* 0x800000ff6e6e8221 */ /* 0x004fe20000010100 */
[----:B----4-:R-:W-:Y:S01]  /*2f90*/  @!P4 FADD.FTZ R118, -R118, -RZ ;  /* 0x800000ff7676c221 */ /* 0x010fe20000010100 */
[----:B---3--:R-:W-:Y:S01]  /*2fa0*/  @P1 FADD.FTZ R241, -R241, -RZ ;  /* 0x800000fff1f11221 */ /* 0x008fe20000010100 */
[----:B------:R-:W-:Y:S06]  /*2fb0*/  ISETP.LE.U32.AND P1, PT, R104, UR10, PT ;  /* 0x0000000a68007c0c */ /* 0x000fec000bf23070 */
[----:B------:R-:W2:Y:S01]  /*2fc0*/  MUFU.EX2 R246, R30 ;  /* 0x0000001e00f67308 */ /* 0x000ea20000000800 */
[----:B------:R-:W-:Y:S01]  /*2fd0*/  ISETP.LE.U32.AND P0, PT, R244, UR10, PT ;  /* 0x0000000af4007c0c */ /* 0x000fe2000bf03070 */
[----:B------:R-:W-:Y:S01]  /*2fe0*/  @P6 FADD.FTZ R248, -R248, -RZ ;  /* 0x800000fff8f86221 */ /* 0x000fe20000010100 */
[----:B------:R-:W-:Y:S07]  /*2ff0*/  ISETP.GT.U32.AND P4, PT, R243, UR10, PT ;  /* 0x0000000af3007c0c */ /* 0x000fee000bf84070 */
[----:B------:R-:W3:Y:S01]  /*3000*/  MUFU.EX2 R244, R102 ;  /* 0x0000006600f47308 */ /* 0x000ee20000000800 */
[----:B------:R-:W-:Y:S01]  /*3010*/  ISETP.GT.U32.AND P2, PT, R105, UR10, PT ;  /* 0x0000000a69007c0c */ /* 0x000fe2000bf44070 */
[----:B-1----:R-:W-:Y:S01]  /*3020*/  @P5 FADD.FTZ R247, -R247, -RZ ;  /* 0x800000fff7f75221 */ /* 0x002fe20000010100 */
[----:B------:R-:W-:Y:S07]  /*3030*/  F2FP.RELU.F16.F32.PACK_AB R4, R241, R119 ;  /* 0x00000077f104723e */ /* 0x000fee00000008ff */
[----:B------:R-:W1:Y:S01]  /*3040*/  MUFU.EX2 R243, R28 ;  /* 0x0000001c00f37308 */ /* 0x000e620000000800 */
[----:B------:R-:W-:Y:S02]  /*3050*/  FSETP.GE.FTZ.AND P6, PT, R113, RZ, PT ;  /* 0x000000ff7100720b */ /* 0x000fe40003fd6000 */
[----:B------:R-:W-:Y:S07]  /*3060*/  F2FP.RELU.F16.F32.PACK_AB R7, R235, R236 ;  /* 0x000000eceb07723e */ /* 0x000fee00000008ff */
[----:B------:R-:W4:Y:S01]  /*3070*/  MUFU.EX2 R245, R103 ;  /* 0x0000006700f57308 */ /* 0x000f220000000800 */
[----:B------:R-:W-:Y:S01]  /*3080*/  @!P1 FADD.FTZ R242, -R242, -RZ ;  /* 0x800000fff2f29221 */ /* 0x000fe20000010100 */
[----:B--2---:R-:W-:Y:S01]  /*3090*/  @P3 FADD.FTZ R246, -R246, -RZ ;  /* 0x800000fff6f63221 */ /* 0x004fe20000010100 */
[----:B------:R-:W-:Y:S01]  /*30a0*/  F2FP.RELU.F16.F32.PACK_AB R5, R109, R108 ;  /* 0x0000006c6d05723e */ /* 0x000fe200000008ff */
[----:B------:R2:W-:Y:S01]  /*30b0*/  STS [R224+0x1400], R7 ;  /* 0x00140007e0007388 */ /* 0x0005e20000000800 */
[----:B------:R-:W-:Y:S01]  /*30c0*/  FSETP.GE.FTZ.AND P1, PT, R241, RZ, PT ;  /* 0x000000fff100720b */ /* 0x000fe20003f36000 */
[----:B---3--:R-:W-:Y:S01]  /*30d0*/  @P4 FADD.FTZ R244, -R244, -RZ ;  /* 0x800000fff4f44221 */ /* 0x008fe20000010100 */
[----:B------:R-:W-:Y:S01]  /*30e0*/  F2FP.RELU.F16.F32.PACK_AB R8, R118, R110 ;  /* 0x0000006e7608723e */ /* 0x000fe200000008ff */
[----:B------:R3:W-:Y:S01]  /*30f0*/  STS [R223], R6 ;  /* 0x00000006df007388 */ /* 0x0007e20000000800 */
[----:B------:R-:W-:Y:S01]  /*3100*/  FSETP.GE.FTZ.AND P5, PT, R237, RZ, PT ;  /* 0x000000ffed00720b */ /* 0x000fe20003fb6000 */
[----:B-1----:R-:W-:Y:S01]  /*3110*/  @!P0 FADD.FTZ R243, -R243, -RZ ;  /* 0x800000fff3f38221 */ /* 0x002fe20000010100 */
[----:B------:R-:W-:Y:S01]  /*3120*/  FSETP.GE.FTZ.AND P0, PT, R112, RZ, PT ;  /* 0x000000ff7000720b */ /* 0x000fe20003f16000 */
[----:B------:R1:W-:Y:S01]  /*3130*/  STS [R223+0x400], R5 ;  /* 0x00040005df007388 */ /* 0x0003e20000000800 */
[----:B------:R-:W-:Y:S01]  /*3140*/  FSETP.GE.FTZ.AND P4, PT, R238, RZ, PT ;  /* 0x000000ffee00720b */ /* 0x000fe20003f96000 */
[----:B----4-:R-:W-:Y:S01]  /*3150*/  @P2 FADD.FTZ R245, -R245, -RZ ;  /* 0x800000fff5f52221 */ /* 0x010fe20000010100 */
[----:B------:R-:W-:Y:S01]  /*3160*/  FSETP.GE.FTZ.AND P2, PT, R117, RZ, PT ;  /* 0x000000ff7500720b */ /* 0x000fe20003f56000 */
[----:B------:R4:W-:Y:S01]  /*3170*/  STS [R222], R4 ;  /* 0x00000004de007388 */ /* 0x0009e20000000800 */
[----:B------:R-:W-:Y:S02]  /*3180*/  FSETP.GE.FTZ.AND P3, PT, R116, RZ, PT ;  /* 0x000000ff7400720b */ /* 0x000fe40003f76000 */
[----:B--2---:R-:W-:Y:S02]  /*3190*/  F2FP.RELU.F16.F32.PACK_AB R7, R242, R111 ;  /* 0x0000006ff207723e */ /* 0x004fe400000008ff */
[----:B---3--:R-:W-:Y:S02]  /*31a0*/  F2FP.RELU.F16.F32.PACK_AB R6, R247, R248 ;  /* 0x000000f8f706723e */ /* 0x008fe400000008ff */
[----:B-1----:R-:W-:Y:S03]  /*31b0*/  F2FP.RELU.F16.F32.PACK_AB R5, R244, R243 ;  /* 0x000000f3f405723e */ /* 0x002fe600000008ff */
        /* <DEDUP_REMOVED lines=47> */
[----:B------:R-:W-:Y:S02]  /*34b0*/  FSEL R5, R5, R225, P6 ;  /* 0x000000e105057208 */ /* 0x000fe40003000000 */
[-C--:B------:R-:W-:Y:S03]  /*34c0*/  HMMA.16816.F32 R20, R104, R152.reuse, R20 ;  /* 0x000000986814723c */ /* 0x080fe60000001814 */
[----:B------:R-:W-:Y:S01]  /*34d0*/  FMUL.FTZ R4, R112, R4 ;  /* 0x0000000470047220 */ /* 0x000fe20000410000 */
[----:B------:R-:W-:Y:S04]  /*34e0*/  FMUL.FTZ R5, R113, R5 ;  /* 0x0000000571057220 */ /* 0x000fe80000410000 */
[C---:B------:R-:W-:Y:S04]  /*34f0*/  HMMA.16816.F32 R24, R100.reuse, R152, R24 ;  /* 0x000000986418723c */ /* 0x040fe80000001818 */
[----:B------:R-:W-:Y:S01]  /*3500*/  F2FP.F16.F32.PACK_AB R4, R5, R4 ;  /* 0x000000040504723e */ /* 0x000fe200000000ff */
[C---:B------:R-:W-:Y:S01]  /*3510*/  FADD.FTZ R16, -R225.reuse, R16 ;  /* 0x00000010e1107221 */ /* 0x040fe20000010100 */
[----:B------:R-:W-:Y:S02]  /*3520*/  FADD.FTZ R17, -R225, R17 ;  /* 0x00000011e1117221 */ /* 0x000fe40000010100 */
[-C--:B------:R-:W-:Y:S03]  /*3530*/  HMMA.16816.F32 R28, R100, R154.reuse, R28 ;  /* 0x0000009a641c723c */ /* 0x080fe6000000181c */
[-C--:B------:R-:W-:Y:S01]  /*3540*/  FSEL R16, R16, R225.reuse, P5 ;  /* 0x000000e110107208 */ /* 0x080fe20002800000 */
[----:B------:R-:W-:Y:S01]  /*3550*/  VIADD R100, R221, 0x1 ;  /* 0x00000001dd647836 */ /* 0x000fe20000000000 */
[-C--:B------:R-:W-:Y:S01]  /*3560*/  FSEL R17, R17, R225.reuse, P4 ;  /* 0x000000e111117208 */ /* 0x080fe20002000000 */
[C---:B------:R-:W-:Y:S01]  /*3570*/  FADD.FTZ R21, -R225.reuse, R21 ;  /* 0x00000015e1157221 */ /* 0x040fe20000010100 */
[----:B------:R-:W-:Y:S01]  /*3580*/  FADD.FTZ R20, -R225, R20 ;  /* 0x00000014e1147221 */ /* 0x000fe20000010100 */
[----:B------:R-:W-:Y:S04]  /*3590*/  HMMA.16816.F32 R32, R104, R154, R32 ;  /* 0x0000009a6820723c */ /* 0x000fe80000001820 */
[----:B------:R-:W-:Y:S01]  /*35a0*/  ISETP.NE.AND P0, PT, R100, 0x1, PT ;  /* 0x000000016400780c */ /* 0x000fe20003f05270 */
[----:B------:R-:W-:Y:S01]  /*35b0*/  FMUL.FTZ R16, R237, R16 ;  /* 0x00000010ed107220 */ /* 0x000fe20000410000 */
[----:B------:R-:W-:Y:S01]  /*35c0*/  FSEL R21, R21, R225, P2 ;  /* 0x000000e115157208 */ /* 0x000fe20001000000 */
[----:B------:R-:W-:Y:S01]  /*35d0*/  FMUL.FTZ R17, R238, R17 ;  /* 0x00000011ee117220 */ /* 0x000fe20000410000 */
[----:B------:R-:W-:Y:S02]  /*35e0*/  FSEL R20, R20, R225, P3 ;  /* 0x000000e114147208 */ /* 0x000fe40001800000 */
[----:B------:R-:W-:Y:S01]  /*35f0*/  FSETP.GE.FTZ.AND P2, PT, R119, RZ, PT ;  /* 0x000000ff7700720b */ /* 0x000fe20003f56000 */
[----:B------:R-:W-:Y:S01]  /*3600*/  FMUL.FTZ R21, R117, R21 ;  /* 0x0000001575157220 */ /* 0x000fe20000410000 */
[----:B------:R-:W-:Y:S01]  /*3610*/  F2FP.F16.F32.PACK_AB R16, R17, R16 ;  /* 0x000000101110723e */ /* 0x000fe200000000ff */
[----:B------:R-:W-:Y:S05]  /*3620*/  FMUL.FTZ R20, R116, R20 ;  /* 0x0000001474147220 */ /* 0x000fea0000410000 */
[----:B------:R-:W-:Y:S01]  /*3630*/  F2FP.F16.F32.PACK_AB R20, R21, R20 ;  /* 0x000000141514723e */ /* 0x000fe200000000ff */
[C---:B------:R-:W-:Y:S05]  /*3640*/  FADD.FTZ R32, -R225.reuse, R32 ;  /* 0x00000020e1207221 */ /* 0x040fea0000010100 */
[----:B------:R-:W-:Y:S01]  /*3650*/  FSEL R32, R32, R225, P2 ;  /* 0x000000e120207208 */ /* 0x000fe20001000000 */
[----:B------:R-:W-:Y:S01]  /*3660*/  @P1 FADD.FTZ R225, -R225, R33 ;  /* 0x00000021e1e11221 */ /* 0x000fe20000010100 */
[----:B------:R-:W-:Y:S02]  /*3670*/  FSETP.GE.FTZ.AND P2, PT, R120, RZ, PT ;  /* 0x000000ff7800720b */ /* 0x000fe40003f56000 */
[----:B------:R-:W-:Y:S01]  /*3680*/  FSETP.GE.FTZ.AND P1, PT, R121, RZ, PT ;  /* 0x000000ff7900720b */ /* 0x000fe20003f36000 */
[----:B------:R-:W-:Y:S01]  /*3690*/  FMUL.FTZ R32, R119, R32 ;  /* 0x0000002077207220 */ /* 0x000fe20000410000 */
[----:B------:R-:W-:Y:S01]  /*36a0*/  FSEL R6, R6, R195, P2 ;  /* 0x000000c306067208 */ /* 0x000fe20001000000 */
[----:B------:R-:W-:Y:S01]  /*36b0*/  FMUL.FTZ R225, R241, R225 ;  /* 0x000000e1f1e17220 */ /* 0x000fe20000410000 */
[----:B------:R-:W-:Y:S01]  /*36c0*/  FSEL R33, R7, R195, P1 ;  /* 0x000000c307217208 */ /* 0x000fe20000800000 */
[----:B------:R-:W-:Y:S08]  /*36d0*/  @!P0 BRA `(.L_x_1344) ;  /* 0x0000000000548947 */ /* 0x000ff00003800000 */
        /* <DEDUP_REMOVED lines=8> */
[----:B------:R-:W-:Y:S01]  /*3760*/  IMAD.IADD R220, R220, 0x1, R5 ;  /* 0x00000001dcdc7824 */ /* 0x000fe200078e0205 */
[----:B------:R-:W-:Y:S01]  /*3770*/  LEA.HI.X.SX32 R196, R7, R196, 0x1, P1 ;  /* 0x000000c407c47211 */ /* 0x000fe200008f0eff */
[----:B------:R-:W-:Y:S01]  /*3780*/  IMAD.MOV.U32 R102, RZ, RZ, R197 ;  /* 0x000000ffff667224 */ /* 0x000fe200078e00c5 */
[----:B------:R-:W-:Y:S01]  /*3790*/  IADD3 R100, P1, PT, R197, UR7, RZ ;  /* 0x00000007c5647c10 */ /* 0x000fe2000ff3e0ff */
[----:B------:R-:W-:Y:S02]  /*37a0*/  IMAD.IADD R158, R158, 0x1, R5 ;  /* 0x000000019e9e7824 */ /* 0x000fe400078e0205 */
[----:B------:R-:W-:Y:S01]  /*37b0*/  IMAD.MOV.U32 R103, RZ, RZ, R196 ;  /* 0x000000ffff677224 */ /* 0x000fe200078e00c4 */
[----:B------:R-:W-:Y:S04]  /*37c0*/  IADD3.X R101, PT, PT, R196, UR17, RZ, P1, !PT ;  /* 0x00000011c4657c10 */ /* 0x000fe80008ffe4ff */
[----:B------:R-:W-:Y:S01]  /*37d0*/  @!PT LDS RZ, [RZ] ;  /* 0x00000000fffff984 */ /* 0x000fe20000000800 */
[----:B------:R-:W-:Y:S01]  /*37e0*/  @!PT LDS RZ, [RZ] ;  /* 0x00000000fffff984 */ /* 0x000fe20000000800 */
[----:B------:R-:W-:Y:S01]  /*37f0*/  @!PT LDS RZ, [RZ] ;  /* 0x00000000fffff984 */ /* 0x000fe20000000800 */
[----:B------:R1:W-:Y:S04]  /*3800*/  LDGSTS.E.BYPASS.LTC128B.128 [R220], desc[UR20][R102.64] ;  /* 0x0000000066dc7fae */ /* 0x0003e8000b981a14 */
[----:B------:R1:W-:Y:S04]  /*3810*/  LDGSTS.E.BYPASS.LTC128B.128 [R220+0x1000], desc[UR20][R100.64] ;  /* 0x0100000064dc7fae */ /* 0x0003e8000b981a14 */
[----:B------:R-:W0:Y:S02]  /*3820*/  LDGDEPBAR ;  /* 0x00000000000079af */ /* 0x000e240000000000 */
.L_x_1344:
[----:B------:R-:W-:Y:S01]  /*3830*/  FADD.FTZ R18, -R195, R18 ;  /* 0x00000012c3127221 */ /* 0x000fe20000010100 */
[----:B------:R-:W-:Y:S01]  /*3840*/  FSETP.GE.FTZ.AND P1, PT, R239, RZ, PT ;  /* 0x000000ffef00720b */ /* 0x000fe20003f36000 */
[----:B------:R2:W-:Y:S01]  /*3850*/  STS [R184+-0x4000], R4 ;  /* 0xffc00004b8007388 */ /* 0x0005e20000000800 */
[----:B------:R-:W-:Y:S01]  /*3860*/  FADD.FTZ R23, -R195, R23 ;  /* 0x00000017c3177221 */ /* 0x000fe20000010100 */
[----:B------:R-:W-:Y:S01]  /*3870*/  FSETP.GE.FTZ.AND P2, PT, R109, RZ, PT ;  /* 0x000000ff6d00720b */ /* 0x000fe20003f56000 */
[C---:B------:R-:W-:Y:S01]  /*3880*/  FADD.FTZ R19, -R195.reuse, R19 ;  /* 0x00000013c3137221 */ /* 0x040fe20000010100 */
[-C--:B------:R-:W-:Y:S01]  /*3890*/  FSEL R18, R18, R195.reuse, P1 ;  /* 0x000000c312127208 */ /* 0x080fe20000800000 */
[----:B------:R-:W-:Y:S01]  /*38a0*/  FADD.FTZ R22, -R195, R22 ;  /* 0x00000016c3167221 */ /* 0x000fe20000010100 */
[----:B------:R-:W-:Y:S01]  /*38b0*/  FSETP.GE.FTZ.AND P1, PT, R247, RZ, PT ;  /* 0x000000fff700720b */ /* 0x000fe20003f36000 */
[----:B------:R-:W-:Y:S01]  /*38c0*/  FADD.FTZ R34, -R195, R34 ;  /* 0x00000022c3227221 */ /* 0x000fe20000010100 */
[-C--:B------:R-:W-:Y:S01]  /*38d0*/  FSEL R23, R23, R195.reuse, P2 ;  /* 0x000000c317177208 */ /* 0x080fe20001000000 */
[----:B-----5:R-:W-:Y:S01]  /*38e0*/  FADD.FTZ R12, -R172, R12 ;  /* 0x0000000cac0c7221 */ /* 0x020fe20000010100 */
[----:B------:R-:W-:Y:S01]  /*38f0*/  FSETP.GE.FTZ.AND P4, PT, R240, RZ, PT ;  /* 0x000000fff000720b */ /* 0x000fe20003f96000 */
[----:B------:R-:W-:Y:S01]  /*3900*/  FADD.FTZ R9, -R172, R9 ;  /* 0x00000009ac097221 */ /* 0x000fe20000010100 */
[----:B------:R-:W-:Y:S01]  /*3910*/  FSETP.GE.FTZ.AND P3, PT, R108, RZ, PT ;  /* 0x000000ff6c00720b */ /* 0x000fe20003f76000 */
[----:B------:R-:W-:Y:S01]  /*3920*/  FADD.FTZ R8, -R172, R8 ;  /* 0x00000008ac087221 */ /* 0x000fe20000010100 */
[----:B------:R-:W-:Y:S01]  /*3930*/  FSETP.GE.FTZ.AND P2, PT, R248, RZ, PT ;  /* 0x000000fff800720b */ /* 0x000fe20003f56000 */
[C---:B------:R-:W-:Y:S01]  /*3940*/  FADD.FTZ R24, -R172.reuse, R24 ;  /* 0x00000018ac187221 */ /* 0x040fe20000010100 */
[-C--:B------:R-:W-:Y:S01]  /*3950*/  FSEL R19, R19, R195.reuse, P4 ;  /* 0x000000c313137208 */ /* 0x080fe20002000000 */
[----:B------:R-:W-:Y:S01]  /*3960*/  FADD.FTZ R25, -R172, R25 ;  /* 0x00000019ac197221 */ /* 0x000fe20000010100 */
        /* <DEDUP_REMOVED lines=8> */
[-C--:B------:R-:W-:Y:S01]  /*39f0*/  FSEL R12, R12, R172.reuse, P1 ;  /* 0x000000ac0c0c7208 */ /* 0x080fe20000800000 */
[----:B------:R-:W-:Y:S01]  /*3a00*/  FADD.FTZ R11, -R232, R11 ;  /* 0x0000000be80b7221 */ /* 0x000fe20000010100 */
[----:B------:R-:W-:Y:S01]  /*3a10*/  FSETP.GE.FTZ.AND P1, PT, R244, RZ, PT ;  /* 0x000000fff400720b */ /* 0x000fe20003f36000 */
[----:B------:R-:W-:Y:S01]  /*3a20*/  FMUL.FTZ R33, R121, R33 ;  /* 0x0000002179217220 */ /* 0x000fe20000410000 */
[----:B------:R-:W-:Y:S01]  /*3a30*/  FSEL R9, R9, R172, P2 ;  /* 0x000000ac09097208 */ /* 0x000fe20001000000 */
[----:B------:R-:W-:Y:S01]  /*3a40*/  FMUL.FTZ R6, R120, R6 ;  /* 0x0000000678067220 */ /* 0x000fe20000410000 */
[----:B------:R-:W-:Y:S01]  /*3a50*/  FSETP.GE.FTZ.AND P3, PT, R122, RZ, PT ;  /* 0x000000ff7a00720b */ /* 0x000fe20003f76000 */
[----:B------:R-:W-:Y:S01]  /*3a60*/  FADD.FTZ R14, -R232, R14 ;  /* 0x0000000ee80e7221 */ /* 0x000fe20000010100 */
[----:B------:R-:W-:Y:S01]  /*3a70*/  FSETP.GE.FTZ.AND P2, PT, R234, RZ, PT ;  /* 0x000000ffea00720b */ /* 0x000fe20003f56000 */
[----:B------:R-:W-:Y:S01]  /*3a80*/  FADD.FTZ R15, -R232, R15 ;  /* 0x0000000fe80f7221 */ /* 0x000fe20000010100 */
[-C--:B------:R-:W-:Y:S01]  /*3a90*/  FSEL R8, R8, R172.reuse, P3 ;  /* 0x000000ac08087208 */ /* 0x080fe20001800000 */
        /* <DEDUP_REMOVED lines=9> */
[----:B------:R-:W-:Y:S01]  /*3b30*/  FSEL R24, R24, R172, P4 ;  /* 0x000000ac18187208 */ /* 0x000fe20002000000 */
        /* <DEDUP_REMOVED lines=19> */
[-C--:B------:R-:W-:Y:S01]  /*3c70*/  FSEL R14, R14, R232.reuse, P2 ;  /* 0x000000e80e0e7208 */ /* 0x080fe20001000000 */
        /* <DEDUP_REMOVED lines=37> */
[----:B------:R-:W-:Y:S01]  /*3ed0*/  F2FP.F16.F32.PACK_AB R24, R25, R24 ;  /* 0x000000181918723e */ /* 0x000fe200000000ff */
[----:B------:R-:W-:Y:S01]  /*3ee0*/  IMAD R116, R189, UR9, RZ ;  /* 0x00000009bd747c24 */ /* 0x000fe2000f8e02ff */
[----:B------:R-:W-:Y:S02]  /*3ef0*/  F2FP.F16.F32.PACK_AB R26, R27, R26 ;  /* 0x0000001a1b1a723e */ /* 0x000fe400000000ff */
[----:B------:R-:W-:Y:S01]  /*3f00*/  STS [R222+-0x4000], R32 ;  /* 0xffc00020de007388 */ /* 0x000fe20000000800 */
[----:B------:R-:W-:Y:S02]  /*3f10*/  F2FP.F16.F32.PACK_AB R28, R172, R28 ;  /* 0x0000001cac1c723e */ /* 0x000fe400000000ff */
[----:B------:R-:W-:Y:S02]  /*3f20*/  F2FP.F16.F32.PACK_AB R30, R232, R30 ;  /* 0x0000001ee81e723e */ /* 0x000fe400000000ff */
[----:B------:R-:W-:Y:S05]  /*3f30*/  STS [R222+-0x3c00], R34 ;  /* 0xffc40022de007388 */ /* 0x000fea0000000800 */
        /* <DEDUP_REMOVED lines=66> */
[----:B------:R-:W-:Y:S04]  /*4360*/  IADD3.X R5, PT, PT, R198, UR8, RZ, P1, !PT ;  /* 0x00000008c6057c10 */ /* 0x000fe80008ffe4ff */
[----:B------:R-:W-:Y:S01]  /*4370*/  @!PT LDS RZ, [RZ] ;  /* 0x00000000fffff984 */ /* 0x000fe20000000800 */
[----:B------:R-:W-:Y:S01]  /*4380*/  @!PT LDS RZ, [RZ] ;  /* 0x00000000fffff984 */ /* 0x000fe20000000800 */
[----:B------:R-:W-:Y:S01]  /*4390*/  @!PT LDS RZ, [RZ] ;  /* 0x00000000fffff984 */ /* 0x000fe20000000800 */
[----:B------:R1:W-:Y:S04]  /*43a0*/  LDGSTS.E.BYPASS.LTC128B.128 [R185+0x4000], desc[UR20][R6.64] ;  /* 0x0400000006b97fae */ /* 0x0003e8000b981a14 */
[----:B------:R1:W-:Y:S04]  /*43b0*/  LDGSTS.E.BYPASS.LTC128B.128 [R185+0x5000], desc[UR20][R4.64] ;  /* 0x0500000004b97fae */ /* 0x0003e8000b981a14 */
[----:B------:R-:W0:Y:S02]  /*43c0*/  LDGDEPBAR ;  /* 0x00000000000079af */ /* 0x000e240000000000 */
.L_x_1345:
        /* <DEDUP_REMOVED lines=168> */
.L_x_1343:
[----:B------:R-:W1:Y:S01]  /*4e50*/  S2R R4, SR_TID.X ;  /* 0x0000000000047919 */ /* 0x000e620000002100 */
[----:B------:R-:W2:Y:S01]  /*4e60*/  LDCU UR4, c[0x0][0x500] ;  /* 0x0000a000ff0477ac */ /* 0x000ea20008000800 */
[----:B------:R-:W-:Y:S01]  /*4e70*/  MOV R8, R186 ;  /* 0x000000ba00087202 */ /* 0x000fe20000000f00 */
[----:B------:R-:W3:Y:S01]  /*4e80*/  LDC.64 R6, c[0x0][0x5c0] ;  /* 0x00017000ff067b82 */ /* 0x000ee20000000a00 */
[----:B------:R-:W-:Y:S01]  /*4e90*/  MOV R9, RZ ;  /* 0x000000ff00097202 */ /* 0x000fe20000000f00 */
[----:B------:R-:W4:Y:S01]  /*4ea0*/  LDCU UR5, c[0x0][0x4fc] ;  /* 0x00009f80ff0577ac */ /* 0x000f220008000800 */
[----:B------:R-:W3:Y:S01]  /*4eb0*/  LDCU.64 UR6, c[0x0][0x5d8] ;  /* 0x0000bb00ff0677ac */ /* 0x000ee20008000a00 */
[----:B------:R-:W3:Y:S01]  /*4ec0*/  LDCU.64 UR8, c[0x0][0x5e0] ;  /* 0x0000bc00ff0877ac */ /* 0x000ee20008000a00 */
        /* <DEDUP_REMOVED lines=29> */
[----:B------:R-:W-:Y:S01]  /*50a0*/  IADD3 R4, PT, PT, R183, 0x6020, RZ ;  /* 0x00006020b7047810 */ /* 0x000fe20007ffe0ff */
[----:B------:R-:W-:Y:S01]  /*50b0*/  FMUL.FTZ R89, R89, UR4 ;  /* 0x0000000459597c20 */ /* 0x000fe20008410000 */
[----:B------:R-:W-:Y:S01]  /*50c0*/  FMUL.FTZ R90, R90, UR4 ;  /* 0x000000045a5a7c20 */ /* 0x000fe20008410000 */
[----:B------:R-:W-:Y:S01]  /*50d0*/  FMUL.FTZ R91, R91, UR4 ;  /* 0x000000045b5b7c20 */ /* 0x000fe20008410000 */
[----:B------:R-:W-:Y:S01]  /*50e0*/  F2FP.F16.F32.PACK_AB R80, R81, R80 ;  /* 0x000000505150723e */ /* 0x000fe200000000ff */
[----:B------:R-:W-:Y:S01]  /*50f0*/  FMUL.FTZ R92, R92, UR4 ;  /* 0x000000045c5c7c20 */ /* 0x000fe20008410000 */
[----:B------:R-:W-:Y:S01]  /*5100*/  F2FP.F16.F32.PACK_AB R82, R83, R82 ;  /* 0x000000525352723e */ /* 0x000fe200000000ff */
[----:B------:R-:W-:Y:S01]  /*5110*/  FMUL.FTZ R93, R93, UR4 ;  /* 0x000000045d5d7c20 */ /* 0x000fe20008410000 */
[----:B------:R-:W-:Y:S01]  /*5120*/  @P0 IADD3 R4, PT, PT, R188, -0x20, RZ ;  /* 0xffffffe0bc040810 */ /* 0x000fe20007ffe0ff */
[----:B------:R-:W-:Y:S01]  /*5130*/  FMUL.FTZ R94, R94, UR4 ;  /* 0x000000045e5e7c20 */ /* 0x000fe20008410000 */
[----:B------:R-:W-:Y:S01]  /*5140*/  FMUL.FTZ R95, R95, UR4 ;  /* 0x000000045f5f7c20 */ /* 0x000fe20008410000 */
[----:B------:R-:W-:Y:S01]  /*5150*/  F2FP.F16.F32.PACK_AB R72, R73, R72 ;  /* 0x000000484948723e */ /* 0x000fe200000000ff */
[----:B----4-:R-:W-:Y:S01]  /*5160*/  FMUL.FTZ R36, R36, UR5 ;  /* 0x0000000524247c20 */ /* 0x010fe20008410000 */
        /* <DEDUP_REMOVED lines=17> */
[----:B------:R-:W-:Y:S01]  /*5280*/  STS [R183+0x6000], R68 ;  /* 0x00600044b7007388 */ /* 0x000fe20000000800 */
[----:B------:R-:W-:Y:S01]  /*5290*/  F2FP.F16.F32.PACK_AB R98, R99, R98 ;  /* 0x000000626362723e */ /* 0x000fe200000000ff */
[----:B------:R-:W-:Y:S01]  /*52a0*/  FMUL.FTZ R44, R44, UR5 ;  /* 0x000000052c2c7c20 */ /* 0x000fe20008410000 */
[----:B------:R-:W-:Y:S01]  /*52b0*/  FMUL.FTZ R45, R45, UR5 ;  /* 0x000000052d2d7c20 */ /* 0x000fe20008410000 */
[----:B------:R-:W-:Y:S01]  /*52c0*/  STS [R183+0x6400], R70 ;  /* 0x00640046b7007388 */ /* 0x000fe20000000800 */
[----:B------:R-:W-:Y:S01]  /*52d0*/  FMUL.FTZ R46, R46, UR5 ;  /* 0x000000052e2e7c20 */ /* 0x000fe20008410000 */
[----:B------:R-:W-:Y:S01]  /*52e0*/  FMUL.FTZ R47, R47, UR5 ;  /* 0x000000052f2f7c20 */ /* 0x000fe20008410000 */
[----:B------:R-:W-:Y:S01]  /*52f0*/  F2FP.F16.F32.PACK_AB R88, R89, R88 ;  /* 0x000000585958723e */ /* 0x000fe200000000ff */
[----:B------:R-:W-:Y:S01]  /*5300*/  STS [R4], R80 ;  /* 0x0000005004007388 */ /* 0x000fe20000000800 */
[----:B------:R-:W-:Y:S01]  /*5310*/  F2FP.F16.F32.PACK_AB R90, R91, R90 ;  /* 0x0000005a5b5a723e */ /* 0x000fe200000000ff */
[----:B------:R-:W-:Y:S01]  /*5320*/  FMUL.FTZ R52, R52, UR5 ;  /* 0x0000000534347c20 */ /* 0x000fe20008410000 */
[----:B------:R-:W-:Y:S01]  /*5330*/  FMUL.FTZ R53, R53, UR5 ;  /* 0x0000000535357c20 */ /* 0x000fe20008410000 */
[----:B------:R-:W-:Y:S01]  /*5340*/  STS [R4+0x400], R82 ;  /* 0x0004005204007388 */ /* 0x000fe20000000800 */
        /* <DEDUP_REMOVED lines=15> */
[----:B------:R-:W-:Y:S01]  /*5440*/  STS [R183+0x8000], R72 ;  /* 0x00800048b7007388 */ /* 0x000fe20000000800 */
[----:B------:R-:W-:Y:S01]  /*5450*/  F2FP.F16.F32.PACK_AB R94, R95, R94 ;  /* 0x0000005e5f5e723e */ /* 0x000fe200000000ff */
[----:B------:R-:W1:Y:S01]  /*5460*/  LDCU.64 UR4, c[0x0][0x5a8] ;  /* 0x0000b500ff0477ac */ /* 0x000e620008000a00 */
        /* <DEDUP_REMOVED lines=8> */
[----:B------:R-:W-:Y:S02]  /*54f0*/  F2FP.F16.F32.PACK_AB R42, R43, R42 ;  /* 0x0000002a2b2a723e */ /* 0x000fe400000000ff */
[----:B------:R-:W-:Y:S01]  /*5500*/  F2FP.F16.F32.PACK_AB R44, R45, R44 ;  /* 0x0000002c2d2c723e */ /* 0x000fe200000000ff */
[----:B------:R-:W-:Y:S01]  /*5510*/  STS [R187], R84 ;  /* 0x00000054bb007388 */ /* 0x000fe20000000800 */
[----:B------:R-:W-:-:S02]  /*5520*/  F2FP.F16.F32.PACK_AB R46, R47, R46 ;  /* 0x0000002e2f2e723e */ /* 0x000fc400000000ff */
[----:B------:R-:W-:Y:S01]  /*5530*/  F2FP.F16.F32.PACK_AB R52, R53, R52 ;  /* 0x000000343534723e */ /* 0x000fe200000000ff */
[----:B------:R-:W-:Y:S01]  /*5540*/  STS [R187+0x400], R86 ;  /* 0x00040056bb007388 */ /* 0x000fe20000000800 */
[----:B------:R-:W-:Y:S01]  /*5550*/  F2FP.F16.F32.PACK_AB R54, R55, R54 ;  /* 0x000000363736723e */ /* 0x000fe200000000ff */
[C---:B-1----:R-:W-:Y:S01]  /*5560*/  IMAD.WIDE.U32 R10, R176.reuse, UR4, R8 ;  /* 0x00000004b00a7c25 */ /* 0x042fe2000f8e0008 */
[----:B------:R-:W-:Y:S01]  /*5570*/  F2FP.F16.F32.PACK_AB R64, R65, R64 ;  /* 0x000000404140723e */ /* 0x000fe200000000ff */
[----:B------:R-:W-:Y:S01]  /*5580*/  STS [R192], R96 ;  /* 0x00000060c0007388 */ /* 0x000fe20000000800 */
[----:B------:R-:W-:Y:S01]  /*5590*/  F2FP.F16.F32.PACK_AB R66, R67, R66 ;  /* 0x000000424342723e */ /* 0x000fe200000000ff */
[----:B------:R-:W-:Y:S01]  /*55a0*/  IMAD R11, R176, UR5, R11 ;  /* 0x00000005b00b7c24 */ /* 0x000fe2000f8e020b */
[----:B------:R-:W-:Y:S01]  /*55b0*/  F2FP.F16.F32.PACK_AB R56, R57, R56 ;  /* 0x000000383938723e */ /* 0x000fe200000000ff */
[----:B------:R-:W-:Y:S01]  /*55c0*/  STS [R192+0x400], R98 ;  /* 0x00040062c0007388 */ /* 0x000fe20000000800 */
[----:B------:R-:W-:Y:S01]  /*55d0*/  F2FP.F16.F32.PACK_AB R58, R59, R58 ;  /* 0x0000003a3b3a723e */ /* 0x000fe200000000ff */
[----:B------:R-:W1:Y:S01]  /*55e0*/  LDCU.64 UR4, c[0x0][0x5b0] ;  /* 0x0000b600ff0477ac */ /* 0x000e620008000a00 */
[----:B------:R-:W-:Y:S01]  /*55f0*/  F2FP.F16.F32.PACK_AB R60, R61, R60 ;  /* 0x0000003c3d3c723e */ /* 0x000fe200000000ff */
[----:B------:R-:W-:Y:S01]  /*5600*/  STS [R187+0x2000], R88 ;  /* 0x00200058bb007388 */ /* 0x000fe20000000800 */
[----:B------:R-:W-:Y:S01]  /*5610*/  F2FP.F16.F32.PACK_AB R62, R63, R62 ;  /* 0x0000003e3f3e723e */ /* 0x000fe200000000ff */
[----:B---3--:R-:W-:-:S02]  /*5620*/  IMAD.WIDE.U32 R10, R173, UR6, R10 ;  /* 0x00000006ad0a7c25 */ /* 0x008fc4000f8e000a */
[----:B------:R-:W-:Y:S02]  /*5630*/  STS [R187+0x2400], R90 ;  /* 0x0024005abb007388 */ /* 0x000fe40000000800 */
[----:B------:R-:W-:Y:S02]  /*5640*/  IMAD R43, R173, UR7, R11 ;  /* 0x00000007ad2b7c24 */ /* 0x000fe4000f8e020b */
        /* <DEDUP_REMOVED lines=10> */
[----:B------:R-:W-:Y:S04]  /*56f0*/  STS [R187+0x4000], R52 ;  /* 0x00400034bb007388 */ /* 0x000fe80000000800 */
[----:B------:R-:W-:Y:S04]  /*5700*/  STS [R187+0x4400], R54 ;  /* 0x00440036bb007388 */ /* 0x000fe80000000800 */
[----:B------:R-:W-:Y:S04]  /*5710*/  STS [R192+0x4000], R64 ;  /* 0x00400040c0007388 */ /* 0x000fe80000000800 */
[----:B------:R-:W-:Y:S01]  /*5720*/  STS [R192+0x4400], R66 ;  /* 0x00440042c0007388 */ /* 0x000fe20000000800 */
[----:B--2---:R-:W-:-:S03]  /*5730*/  MOV R42, R10 ;  /* 0x0000000a002a7202 */ /* 0x004fc60000000f00 */
[----:B------:R-:W-:Y:S02]  /*5740*/  STS [R187+0x6000], R56 ;  /* 0x00600038bb007388 */ /* 0x000fe40000000800 */
[-C--:B------:R-:W-:Y:S02]  /*5750*/  IMAD.WIDE.U32 R42, R191, R6.reuse, R42 ;  /* 0x00000006bf2a7225 */ /* 0x080fe400078e002a */
[----:B------:R-:W-:Y:S01]  /*5760*/  STS [R187+0x6400], R58 ;  /* 0x0064003abb007388 */ /* 0x000fe20000000800 */
[----:B---3--:R-:W2:Y:S01]  /*5770*/  LDC.64 R4, c[0x0][0x5c8] ;  /* 0x00017200ff047b82 */ /* 0x008ea20000000a00 */
[----:B-1----:R-:W-:Y:S02]  /*5780*/  IMAD.WIDE.U32 R46, R176, UR4, R8 ;  /* 0x00000004b02e7c25 */ /* 0x002fe4000f8e0008 */
[----:B------:R-:W-:Y:S02]  /*5790*/  STS [R192+0x6000], R60 ;  /* 0x0060003cc0007388 */ /* 0x000fe40000000800 */
[----:B------:R-:W-:-:S02]  /*57a0*/  IMAD R8, R190, R6, RZ ;  /* 0x00000006be087224 */ /* 0x000fc400078e02ff */
[----:B------:R-:W-:Y:S01]  /*57b0*/  STS [R192+0x6400], R62 ;  /* 0x0064003ec0007388 */ /* 0x000fe20000000800 */
[----:B------:R-:W-:Y:S01]  /*57c0*/  IMAD R47, R176, UR5, R47 ;  /* 0x00000005b02f7c24 */ /* 0x000fe2000f8e022f */
[----:B------:R-:W1:Y:S01]  /*57d0*/  LDCU.128 UR4, c[0x0][0x560] ;  /* 0x0000ac00ff0477ac */ /* 0x000e620008000c00 */
[----:B------:R-:W-:Y:S01]  /*57e0*/  IMAD R8, R191, R7, R8 ;  /* 0x00000007bf087224 */ /* 0x000fe200078e0208 */
[----:B------:R-:W-:Y:S01]  /*57f0*/  BAR.SYNC.DEFER_BLOCKING 0x0 ;  /* 0x0000000000007b1d */ /* 0x000fe20000010000 */
[----:B------:R-:W-:-:S03]  /*5800*/  IMAD.WIDE.U32 R46, R173, UR8, R46 ;  /* 0x00000008ad2e7c25 */ /* 0x000fc6000f8e002e */
[----:B------:R-:W-:Y:S01]  /*5810*/  IADD3 R43, PT, PT, R43, R8, RZ ;  /* 0x000000082b2b7210 */ /* 0x000fe20007ffe0ff */
[----:B------:R-:W-:Y:S02]  /*5820*/  IMAD R47, R173, UR9, R47 ;  /* 0x00000009ad2f7c24 */ /* 0x000fe4000f8e022f */
[----:B------:R-:W-:-:S04]  /*5830*/  IMAD.WIDE.U32 R42, R181, R6, R42 ;  /* 0x00000006b52a7225 */ /* 0x000fc800078e002a */
[-C--:B--2---:R-:W-:Y:S02]  /*5840*/  IMAD R40, R190, R4.reuse, RZ ;  /* 0x00000004be287224 */ /* 0x084fe400078e02ff */
[----:B------:R-:W-:Y:S01]  /*5850*/  IMAD R41, R181, R7, R43 ;  /* 0x00000007b5297224 */ /* 0x000fe200078e022b */
[C---:B-1----:R-:W-:Y:S01]  /*5860*/  LEA R44, P0, R42.reuse, UR4, 0x1 ;  /* 0x000000042a2c7c11 */ /* 0x042fe2000f8008ff */
[C---:B------:R-:W-:Y:S02]  /*5870*/  IMAD R40, R191.reuse, R5, R40 ;  /* 0x00000005bf287224 */ /* 0x040fe400078e0228 */
[----:B------:R-:W-:Y:S01]  /*5880*/  IMAD.WIDE.U32 R46, R191, R4, R46 ;  /* 0x00000004bf2e7225 */ /* 0x000fe200078e002e */
[----:B------:R-:W-:Y:S02]  /*5890*/  LEA.HI.X R45, R42, UR5, R41, 0x1, P0 ;  /* 0x000000052a2d7c11 */ /* 0x000fe400080f0c29 */
[----:B------:R-:W-:Y:S01]  /*58a0*/  SHF.L.U32 R41, R6, 0x6, RZ ;  /* 0x0000000606297819 */ /* 0x000fe200000006ff */
[----:B------:R-:W1:Y:S01]  /*58b0*/  LDS.128 R16, [R185+0x6000] ;  /* 0x00600000b9107984 */ /* 0x000e620000000c00 */
[----:B------:R-:W-:-:S02]  /*58c0*/  IADD3 R47, PT, PT, R47, R40, RZ ;  /* 0x000000282f2f7210 */ /* 0x000fc40007ffe0ff */
[C---:B------:R-:W-:Y:S01]  /*58d0*/  LEA R42, P0, R6.reuse, R44, 0x7 ;  /* 0x0000002c062a7211 */ /* 0x040fe200078038ff */
[----:B------:R-:W2:Y:S01]  /*58e0*/  LDS.128 R12, [R185+0x7000] ;  /* 0x00700000b90c7984 */ /* 0x000ea20000000c00 */
[C---:B------:R-:W-:Y:S01]  /*58f0*/  SHF.L.U64.HI R40, R6.reuse, 0x6, R7 ;  /* 0x0000000606287819 */ /* 0x040fe20000010207 */
[----:B------:R-:W-:Y:S01]  /*5900*/  IMAD.WIDE.U32 R46, R181, R4, R46 ;  /* 0x00000004b52e7225 */ /* 0x000fe200078e002e */
[----:B------:R-:W-:Y:S01]  /*5910*/  IADD3 R48, P1, PT, R41, R44, RZ ;  /* 0x0000002c29307210 */ /* 0x000fe20007f3e0ff */
[----:B------:R-:W3:Y:S01]  /*5920*/  LDS.128 R8, [R185+0x8000] ;  /* 0x00800000b9087984 */ /* 0x000ee20000000c00 */
[----:B------:R-:W-:Y:S01]  /*5930*/  LEA.HI.X R43, R6, R45, R7, 0x7, P0 ;  /* 0x0000002d062b7211 */ /* 0x000fe200000f3c07 */
[----:B------:R-:W-:Y:S01]  /*5940*/  IMAD R6, R181, R5, R47 ;  /* 0x00000005b5067224 */ /* 0x000fe200078e022f */
[----:B------:R-:W-:Y:S01]  /*5950*/  IADD3.X R49, PT, PT, R40, R45, RZ, P1, !PT ;  /* 0x0000002d28317210 */ /* 0x000fe20000ffe4ff */
[----:B------:R-:W4:Y:S01]  /*5960*/  LDS.128 R28, [R185+0x9000] ;  /* 0x00900000b91c7984 */ /* 0x000f220000000c00 */
[----:B------:R-:W-:-:S03]  /*5970*/  SHF.L.U32 R7, R4, 0x6, RZ ;  /* 0x0000000604077819 */ /* 0x000fc600000006ff */
[----:B------:R-:W4:Y:S04]  /*5980*/  LDS.128 R24, [R185+0xa000] ;  /* 0x00a00000b9187984 */ /* 0x000f280000000c00 */
[----:B------:R-:W4:Y:S04]  /*5990*/  LDS.128 R20, [R185+0xb000] ;  /* 0x00b00000b9147984 */ /* 0x000f280000000c00 */
[----:B------:R-:W4:Y:S04]  /*59a0*/  LDS.128 R36, [R185+0xc000] ;  /* 0x00c00000b9247984 */ /* 0x000f280000000c00 */
[----:B------:R-:W4:Y:S04]  /*59b0*/  LDS.128 R32, [R185+0xd000] ;  /* 0x00d00000b9207984 */ /* 0x000f280000000c00 */
[----:B-1----:R1:W-:Y:S04]  /*59c0*/  STG.E.128 desc[UR20][R44.64], R16 ;  /* 0x000000102c007986 */ /* 0x0023e8000c101d14 */
[----:B--2---:R2:W-:Y:S04]  /*59d0*/  STG.E.128 desc[UR20][R48.64], R12 ;  /* 0x0000000c30007986 */ /* 0x0045e8000c101d14 */
[----:B---3--:R3:W-:Y:S01]  /*59e0*/  STG.E.128 desc[UR20][R42.64], R8 ;  /* 0x000000082a007986 */ /* 0x0087e2000c101d14 */
[----:B-1----:R-:W-:-:S02]  /*59f0*/  LEA R16, P0, R46, UR6, 0x1 ;  /* 0x000000062e107c11 */ /* 0x002fc4000f8008ff */
[----:B------:R-:W-:Y:S02]  /*5a00*/  IADD3 R18, P2, PT, R42, R41, RZ ;  /* 0x000000292a127210 */ /* 0x000fe40007f5e0ff */
[----:B------:R-:W-:Y:S02]  /*5a10*/  LEA.HI.X R17, R46, UR7, R6, 0x1, P0 ;  /* 0x000000072e117c11 */ /* 0x000fe400080f0c06 */
[CC--:B--2---:R-:W-:Y:S02]  /*5a20*/  LEA R12, P0, R4.reuse, R16.reuse, 0x7 ;  /* 0x00000010040c7211 */ /* 0x0c4fe400078038ff */
[C-C-:B------:R-:W-:Y:S02]  /*5a30*/  SHF.L.U64.HI R6, R4.reuse, 0x6, R5.reuse ;  /* 0x0000000604067819 */ /* 0x140fe40000010205 */
[----:B------:R-:W-:Y:S02]  /*5a40*/  IADD3 R14, P1, PT, R7, R16, RZ ;  /* 0x00000010070e7210 */ /* 0x000fe40007f3e0ff */
[----:B------:R-:W-:-:S02]  /*5a50*/  LEA.HI.X R13, R4, R17, R5, 0x7, P0 ;  /* 0x00000011040d7211 */ /* 0x000fc400000f3c05 */
[----:B------:R-:W-:Y:S02]  /*5a60*/  IADD3.X R19, PT, PT, R43, R40, RZ, P2, !PT ;  /* 0x000000282b137210 */ /* 0x000fe400017fe4ff */
[----:B------:R-:W-:Y:S02]  /*5a70*/  IADD3 R4, P0, PT, R12, R7, RZ ;  /* 0x000000070c047210 */ /* 0x000fe40007f1e0ff */
[----:B------:R-:W-:Y:S01]  /*5a80*/  IADD3.X R15, PT, PT, R6, R17, RZ, P1, !PT ;  /* 0x00000011060f7210 */ /* 0x000fe20000ffe4ff */
[----:B----4-:R3:W-:Y:S01]  /*5a90*/  STG.E.128 desc[UR20][R18.64], R28 ;  /* 0x0000001c12007986 */ /* 0x0107e2000c101d14 */
[----:B------:R-:W-:-:S03]  /*5aa0*/  IADD3.X R5, PT, PT, R13, R6, RZ, P0, !PT ;  /* 0x000000060d057210 */ /* 0x000fc600007fe4ff */
[----:B------:R3:W-:Y:S04]  /*5ab0*/  STG.E.128 desc[UR20][R16.64], R24 ;  /* 0x0000001810007986 */ /* 0x0007e8000c101d14 */
[----:B------:R3:W-:Y:S04]  /*5ac0*/  STG.E.128 desc[UR20][R14.64], R20 ;  /* 0x000000140e007986 */ /* 0x0007e8000c101d14 */
[----:B------:R3:W-:Y:S04]  /*5ad0*/  STG.E.128 desc[UR20][R12.64], R36 ;  /* 0x000000240c007986 */ /* 0x0007e8000c101d14 */
[----:B------:R3:W-:Y:S02]  /*5ae0*/  STG.E.128 desc[UR20][R4.64], R32 ;  /* 0x0000002004007986 */ /* 0x0007e4000c101d14 */
.L_x_1340:
[----:B------:R-:W1:Y:S01]  /*5af0*/  LDCU UR5, c[0x0][0x438] ;  /* 0x00008700ff0577ac */ /* 0x000e620008000800 */
[----:B---3--:R-:W2:Y:S01]  /*5b00*/  LDC R4, c[0x0][0x370] ;  /* 0x0000dc00ff047b82 */ /* 0x008ea20000000800 */
[----:B-1----:R-:W-:-:S04]  /*5b10*/  UIADD3 UR5, UPT, UPT, UR5, 0x7f, URZ ;  /* 0x0000007f05057890 */ /* 0x002fc8000fffe0ff */
[----:B------:R-:W-:Y:S01]  /*5b20*/  USHF.R.S32.HI UR4, URZ, 0x1f, UR5 ;  /* 0x0000001fff047899 */ /* 0x000fe20008011405 */
[----:B--2---:R-:W-:-:S03]  /*5b30*/  IADD3 R182, PT, PT, R4, R182, RZ ;  /* 0x000000b604b67210 */ /* 0x004fc60007ffe0ff */
[----:B------:R-:W-:-:S04]  /*5b40*/  ULEA.HI UR4, UR4, UR5, URZ, 0x7 ;  /* 0x0000000504047291 */ /* 0x000fc8000f8f38ff */
[----:B------:R-:W-:-:S06]  /*5b50*/  USHF.R.S32.HI UR4, URZ, 0x7, UR4 ;  /* 0x00000007ff047899 */ /* 0x000fcc0008011404 */
[----:B------:R-:W-:-:S13]  /*5b60*/  ISETP.GE.AND P0, PT, R182, UR4, PT ;  /* 0x00000004b6007c0c */ /* 0x000fda000bf06270 */
[----:B------:R-:W-:Y:S05]  /*5b70*/  @!P0 BRA `(.L_x_1347) ;  /* 0xffffffa800b48947 */ /* 0x000fea000383ffff */
[----:B------:R-:W-:Y:S05]  /*5b80*/  EXIT ;  /* 0x000000000000794d */ /* 0x000fea0003800000 */
.L_x_1348:
        /* <DEDUP_REMOVED lines=15> */
.L_x_2774:


//--------------------- .text._ZN5flash44flash_bwd_dq_dk_dv_loop_seqk_parallel_kernelI23Flash_bwd_kernel_traitsILi64ELi64ELi128ELi8ELi2ELi4ELi4ELb1ELb0EN7cutlass6half_tE19Flash_kernel_traitsILi64ELi64ELi128ELi8ES3_EELb0ELb0ELb0ELb0ELb1ELb1ELb1EEEvNS_16Flash_bwd_paramsE --------------------------
	.section	.text._ZN5flash44flash_bwd_dq_dk_dv_loop_seqk_parallel_kernelI23Flash_bwd_kernel_traitsILi64ELi64ELi128ELi8ELi2ELi4ELi4ELb1ELb0EN7cutlass6half_tE19Flash_kernel_traitsILi64ELi64ELi128ELi8ES3_EELb0ELb0ELb0ELb0ELb1ELb1ELb1EEEvNS_16Flash_bwd_paramsE,"ax",@progbits
	.align	128
        .global         _ZN5flash44flash_bwd_dq_dk_dv_loop_seqk_parallel_kernelI23Flash_bwd_kernel_traitsILi64ELi64ELi128ELi8ELi2ELi4ELi4ELb1ELb0EN7cutlass6half_tE19Flash_kernel_traitsILi64ELi64ELi128ELi8ES3_EELb0ELb0ELb0ELb0ELb1ELb1ELb1EEEvNS_16Flash_bwd_paramsE
        .type           _ZN5flash44flash_bwd_dq_dk_dv_loop_seqk_parallel_kernelI23Flash_bwd_kernel_traitsILi64ELi64ELi128ELi8ELi2ELi4ELi4ELb1ELb0EN7cutlass6half_tE19Flash_kernel_traitsILi64ELi64ELi128ELi8ES3_EELb0ELb0ELb0ELb0ELb1ELb1ELb1EEEvNS_16Flash_bwd_paramsE,@function
        .size           _ZN5flash44flash_bwd_dq_dk_dv_loop_seqk_parallel_kernelI23Flash_bwd_kernel_traitsILi64ELi64ELi128ELi8ELi2ELi4ELi4ELb1ELb0EN7cutlass6half_tE19Flash_kernel_traitsILi64ELi64ELi128ELi8ES3_EELb0ELb0ELb0ELb0ELb1ELb1ELb1EEEvNS_16Flash_bwd_paramsE,(.L_x_2775 - _ZN5flash44flash_bwd_dq_dk_dv_loop_seqk_parallel_kernelI23Flash_bwd_kernel_traitsILi64ELi64ELi128ELi8ELi2ELi4ELi4ELb1ELb0EN7cutlass6half_tE19Flash_kernel_traitsILi64ELi64ELi128ELi8ES3_EELb0ELb0ELb0ELb0ELb1ELb1ELb1EEEvNS_16Flash_bwd_paramsE)
        .other          _ZN5flash44flash_bwd_dq_dk_dv_loop_seqk_parallel_kernelI23Flash_bwd_kernel_traitsILi64ELi64ELi128ELi8ELi2ELi4ELi4ELb1ELb0EN7cutlass6half_tE19Flash_kernel_traitsILi64ELi64ELi128ELi8ES3_EELb0ELb0ELb0ELb0ELb1ELb1ELb1EEEvNS_16Flash_bwd_paramsE,@"STO_CUDA_ENTRY STV_DEFAULT"
_ZN5flash44flash_bwd_dq_dk_dv_loop_seqk_parallel_kernelI23Flash_bwd_kernel_traitsILi64ELi64ELi128ELi8ELi2ELi4ELi4ELb1ELb0EN7cutlass6half_tE19Flash_kernel_traitsILi64ELi64ELi128ELi8ES3_EELb0ELb0ELb0ELb0ELb1ELb1ELb1EEEvNS_16Flash_bwd_paramsE:
.text._ZN5flash44flash_bwd_dq_dk_dv_loop_seqk_parallel_kernelI23Flash_bwd_kernel_traitsILi64ELi64ELi128ELi8ELi2ELi4ELi4ELb1ELb0EN7cutlass6half_tE19Flash_kernel_traitsILi64ELi64ELi128ELi8ES3_EELb0ELb0ELb0ELb0ELb1ELb1ELb1EEEvNS_16Flash_bwd_paramsE:
        /* <DEDUP_REMOVED lines=12> */
[----:B------:R-:W-:Y:S01]  /*00c0*/  UMOV UR6, 0x400 ;  /* 0x0000040000067882 */ /* 0x000fe20000000000 */
[----:B------:R-:W-:Y:S01]  /*00d0*/  IMAD.MOV.U32 R187, RZ, RZ, 0x10 ;  /* 0x00000010ffbb7424 */ /* 0x000fe200078e00ff */
[----:B------:R-:W3:Y:S01]  /*00e0*/  LDCU.64 UR22, c[0x0][0x358] ;  /* 0x00006b00ff1677ac */ /* 0x000ee20008000a00 */
[----:B------:R-:W-:-:S03]  /*00f0*/  IMAD.MOV.U32 R183, RZ, RZ, 0x40 ;  /* 0x00000040ffb77424 */ /* 0x000fc600078e00ff */
[----:B------:R-:W4:Y:S01]  /*0100*/  S2UR UR4, SR_CgaCtaId ;  /* 0x00000000000479c3 */ /* 0x000f220000008800 */
[----:B------:R-:W-:Y:S01]  /*0110*/  UMOV UR18, 0xffffe000 ;  /* 0xffffe00000127882 */ /* 0x000fe20000000000 */
[----:B------:R-:W-:-:S06]  /*0120*/  UMOV UR21, URZ ;  /* 0x000000ff00157c82 */ /* 0x000fcc0008000000 */
[----:B------:R-:W5:Y:S01]  /*0130*/  S2UR UR16, SR_CgaCtaId ;  /* 0x00000000001079c3 */ /* 0x000f620000008800 */
[----:B--2---:R-:W-:-:S07]  /*0140*/  ULEA UR7, UR7, UR5, 0x18 ;  /* 0x0000000507077291 */ /* 0x004fce000f8ec0ff */
[----:B------:R-:W2:Y:S01]  /*0150*/  S2UR UR19, SR_CTAID.Z ;  /* 0x00000000001379c3 */ /* 0x000ea20000002700 */
[C---:B-1----:R-:W-:Y:S01]  /*0160*/  IMAD.SHL.U32 R4, R191.reuse, 0x10, RZ ;  /* 0x00000010bf047824 */ /* 0x042fe200078e00ff */
[--C-:B------:R-:W-:Y:S01]  /*0170*/  SHF.R.U32.HI R8, RZ, 0x4, R191.reuse ;  /* 0x00000004ff087819 */ /* 0x100fe200000116bf */
[C---:B------:R-:W-:Y:S01]  /*0180*/  IMAD.SHL.U32 R0, R191.reuse, 0x20, RZ ;  /* 0x00000020bf007824 */ /* 0x040fe200078e00ff */
[----:B------:R-:W-:Y:S01]  /*0190*/  SHF.R.U32.HI R3, RZ, 0x1, R191 ;  /* 0x00000001ff037819 */ /* 0x000fe200000116bf */
[C---:B------:R-:W-:Y:S01]  /*01a0*/  IMAD.SHL.U32 R6, R191.reuse, 0x2, RZ ;  /* 0x00000002bf067824 */ /* 0x040fe200078e00ff */
[----:B------:R-:W-:Y:S01]  /*01b0*/  LOP3.LUT R4, R4, 0x1c0, RZ, 0xc0, !PT ;  /* 0x000001c004047812 */ /* 0x000fe200078ec0ff */
[C---:B------:R-:W-:Y:S01]  /*01c0*/  IMAD.SHL.U32 R5, R191.reuse, 0x40, RZ ;  /* 0x00000040bf057824 */ /* 0x040fe200078e00ff */
[----:B------:R-:W-:Y:S01]  /*01d0*/  LOP3.LUT R189, R0, 0xc00, RZ, 0xc0, !PT ;  /* 0x00000c0000bd7812 */ /* 0x000fe200078ec0ff */
[----:B------:R-:W1:Y:S01]  /*01e0*/  S2UR UR17, SR_CTAID.Y ;  /* 0x00000000001179c3 */ /* 0x000e620000002600 */
[----:B------:R-:W-:Y:S01]  /*01f0*/  LOP3.LUT R8, R8, 0x8, RZ, 0xc0, !PT ;  /* 0x0000000808087812 */ /* 0x000fe200078ec0ff */
[----:B------:R-:W-:Y:S01]  /*0200*/  IMAD.SHL.U32 R7, R191, 0x8, RZ ;  /* 0x00000008bf077824 */ /* 0x000fe200078e00ff */
[--C-:B------:R-:W-:Y:S01]  /*0210*/  LOP3.LUT R4, R4, 0x38, R6.reuse, 0xf8, !PT ;  /* 0x0000003804047812 */ /* 0x100fe200078ef806 */
[----:B----4-:R-:W-:Y:S01]  /*0220*/  ULEA UR4, UR4, UR6, 0x18 ;  /* 0x0000000604047291 */ /* 0x010fe2000f8ec0ff */
[----:B------:R-:W-:Y:S01]  /*0230*/  LOP3.LUT R189, R189, 0x6, R6, 0xf8, !PT ;  /* 0x00000006bdbd7812 */ /* 0x000fe200078ef806 */
[----:B------:R-:W-:Y:S01]  /*0240*/  UIADD3 UR6, UPT, UPT, UR7, 0xe000, URZ ;  /* 0x0000e00007067890 */ /* 0x000fe2000fffe0ff */
[----:B------:R-:W-:Y:S01]  /*0250*/  LOP3.LUT R182, R3, 0x30, RZ, 0xc0, !PT ;  /* 0x0000003003b67812 */ /* 0x000fe200078ec0ff */
[----:B-----5:R-:W-:Y:S01]  /*0260*/  ULEA UR16, UR16, UR5, 0x18 ;  /* 0x0000000510107291 */ /* 0x020fe2000f8ec0ff */
[----:B------:R-:W-:Y:S01]  /*0270*/  LOP3.LUT P0, R186, R191, 0x10, RZ, 0xc0, !PT ;  /* 0x00000010bfba7812 */ /* 0x000fe2000780c0ff */
[----:B------:R-:W-:Y:S01]  /*0280*/  UIADD3 UR5, UPT, UPT, UR7, 0xa000, URZ ;  /* 0x0000a00007057890 */ /* 0x000fe2000fffe0ff */
[----:B------:R-:W-:-:S02]  /*0290*/  LOP3.LUT R2, R5, 0x1c0, RZ, 0xc0, !PT ;  /* 0x000001c005027812 */ /* 0x000fc400078ec0ff */
[----:B------:R-:W-:Y:S02]  /*02a0*/  LOP3.LUT R189, R189, R4, R8, 0xf6, !PT ;  /* 0x00000004bdbd7212 */ /* 0x000fe400078ef608 */
[--C-:B------:R-:W-:Y:S02]  /*02b0*/  LOP3.LUT R190, R6, 0x7006, R0.reuse, 0xc8, !PT ;  /* 0x0000700606be7812 */ /* 0x100fe400078ec800 */
[----:B------:R-:W-:Y:S02]  /*02c0*/  LOP3.LUT R182, R182, 0x8, R191, 0xf8, !PT ;  /* 0x00000008b6b67812 */ /* 0x000fe400078ef8bf */
[----:B------:R-:W-:Y:S02]  /*02d0*/  LOP3.LUT R2, R2, 0x38, R7, 0xf8, !PT ;  /* 0x0000003802027812 */ /* 0x000fe400078ef807 */
[----:B------:R-:W-:Y:S02]  /*02e0*/  LOP3.LUT R190, R190, 0x400, R0, 0xf8, !PT ;  /* 0x00000400bebe7812 */ /* 0x000fe400078ef800 */
[----:B------:R-:W-:-:S02]  /*02f0*/  LOP3.LUT R4, R4, 0x20, R3, 0x78, !PT ;  /* 0x0000002004047812 */ /* 0x000fc400078e7803 */
[----:B------:R-:W-:Y:S02]  /*0300*/  LEA R189, R189, UR7, 0x1 ;  /* 0x00000007bdbd7c11 */ /* 0x000fe4000f8e08ff */
[----:B------:R-:W-:Y:S02]  /*0310*/  LOP3.LUT P1, RZ, R191, 0x8, RZ, 0xc0, !PT ;  /* 0x00000008bfff7812 */ /* 0x000fe4000782c0ff */
[----:B------:R-:W-:Y:S02]  /*0320*/  LOP3.LUT R192, R7, 0x1f8, RZ, 0xc0, !PT ;  /* 0x000001f807c07812 */ /* 0x000fe400078ec0ff */
[----:B------:R-:W-:Y:S02]  /*0330*/  LOP3.LUT R182, R182, 0x1c0, R5, 0xf8, !PT ;  /* 0x000001c0b6b67812 */ /* 0x000fe400078ef805 */
[----:B------:R-:W-:Y:S02]  /*0340*/  LOP3.LUT R186, R2, R8, R186, 0x1e, !PT ;  /* 0x0000000802ba7212 */ /* 0x000fe400078e1eba */
[----:B------:R-:W-:-:S02]  /*0350*/  LOP3.LUT R185, R5, 0x200, RZ, 0xc0, !PT ;  /* 0x0000020005b97812 */ /* 0x000fc400078ec0ff */
[----:B------:R-:W-:Y:S02]  /*0360*/  LOP3.LUT R3, R2, 0x8, R3, 0x78, !PT ;  /* 0x0000000802037812 */ /* 0x000fe400078e7803 */
[----:B------:R-:W-:Y:S02]  /*0370*/  LOP3.LUT R190, R190, R4, RZ, 0xfc, !PT ;  /* 0x00000004bebe7212 */ /* 0x000fe400078efcff */
[--C-:B------:R-:W-:Y:S01]  /*0380*/  LOP3.LUT R184, R2, 0x8, R191.reuse, 0x78, !PT ;  /* 0x0000000802b87812 */ /* 0x100fe200078e78bf */
[C---:B------:R-:W-:Y:S01]  /*0390*/  VIADD R2, R189.reuse, 0x6000 ;  /* 0x00006000bd027836 */ /* 0x040fe20000000000 */
[----:B------:R-:W-:Y:S01]  /*03a0*/  LOP3.LUT R192, R192, 0x38, R191, 0x78, !PT ;  /* 0x00000038c0c07812 */ /* 0x000fe200078e78bf */
[----:B------:R-:W-:Y:S01]  /*03b0*/  VIADD R189, R189, 0x6040 ;  /* 0x00006040bdbd7836 */ /* 0x000fe20000000000 */
[----:B------:R-:W-:Y:S01]  /*03c0*/  LOP3.LUT R182, R182, 0x38, R7, 0x78, !PT ;  /* 0x00000038b6b67812 */ /* 0x000fe200078e7807 */
[----:B------:R-:W-:Y:S01]  /*03d0*/  @P0 VIADD R189, R2, 0xffffffc0 ;  /* 0xffffffc002bd0836 */ /* 0x000fe20000000000 */
[----:B------:R-:W-:-:S02]  /*03e0*/  LOP3.LUT R185, R185, 0xc00, R0, 0xf8, !PT ;  /* 0x00000c00b9b97812 */ /* 0x000fc400078ef800 */
[----:B------:R-:W-:Y:S02]  /*03f0*/  LEA R190, R190, UR6, 0x1 ;  /* 0x00000006bebe7c11 */ /* 0x000fe4000f8e08ff */
[----:B------:R-:W-:Y:S02]  /*0400*/  LOP3.LUT R192, R192, 0x1e00, R7, 0xf8, !PT ;  /* 0x00001e00c0c07812 */ /* 0x000fe400078ef807 */
[----:B------:R-:W-:Y:S01]  /*0410*/  LOP3.LUT R186, R186, 0x200, R5, 0xf8, !PT ;  /* 0x00000200baba7812 */ /* 0x000fe200078ef805 */
[----:B------:R-:W-:Y:S01]  /*0420*/  VIADD R193, R190, 0x20 ;  /* 0x00000020bec17836 */ /* 0x000fe20000000000 */
[----:B------:R-:W-:Y:S01]  /*0430*/  LOP3.LUT R182, R182, 0x200, R0, 0xf8, !PT ;  /* 0x00000200b6b67812 */ /* 0x000fe200078ef800 */
[----:B------:R-:W-:Y:S01]  /*0440*/  @P1 VIADD R193, R190, 0xffffffe0 ;  /* 0xffffffe0bec11836 */ /* 0x000fe20000000000 */
[C---:B------:R-:W-:Y:S02]  /*0450*/  LOP3.LUT P2, RZ, R191.reuse, 0x2, RZ, 0xc0, !PT ;  /* 0x00000002bfff7812 */ /* 0x040fe4000784c0ff */
[----:B------:R-:W-:-:S02]  /*0460*/  LOP3.LUT P0, RZ, R191, 0x4, RZ, 0xc0, !PT ;  /* 0x00000004bfff7812 */ /* 0x000fc4000780c0ff */
[----:B------:R-:W-:Y:S02]  /*0470*/  LOP3.LUT R185, R185, R3, RZ, 0xfc, !PT ;  /* 0x00000003b9b97212 */ /* 0x000fe400078efcff */
[----:B------:R-:W-:Y:S02]  /*0480*/  LOP3.LUT R184, R184, 0x7a00, R0, 0xf8, !PT ;  /* 0x00007a00b8b87812 */ /* 0x000fe400078ef800 */
[----:B------:R-:W-:Y:S02]  /*0490*/  SHF.R.U32.HI R191, RZ, 0x5, R191 ;  /* 0x00000005ffbf7819 */ /* 0x000fe400000116bf */
[----:B------:R-:W-:Y:S02]  /*04a0*/  SEL R187, R187, 0xfffffff0, !P2 ;  /* 0xfffffff0bbbb7807 */ /* 0x000fe40005000000 */
[----:B------:R-:W-:Y:S02]  /*04b0*/  SEL R183, R183, 0xffffffc0, !P0 ;  /* 0xffffffc0b7b77807 */ /* 0x000fe40004000000 */
[----:B------:R-:W-:-:S02]  /*04c0*/  LEA R192, R192, UR7, 0x1 ;  /* 0x00000007c0c07c11 */ /* 0x000fc4000f8e08ff */
[----:B------:R-:W-:Y:S02]  /*04d0*/  LEA R186, R186, UR7, 0x1 ;  /* 0x00000007baba7c11 */ /* 0x000fe4000f8e08ff */
[----:B------:R-:W-:Y:S02]  /*04e0*/  LEA R182, R182, UR6, 0x1 ;  /* 0x00000006b6b67c11 */ /* 0x000fe4000f8e08ff */
[----:B------:R-:W-:Y:S02]  /*04f0*/  LEA R185, R185, UR5, 0x1 ;  /* 0x00000005b9b97c11 */ /* 0x000fe4000f8e08ff */
[----:B------:R-:W-:Y:S01]  /*0500*/  LEA R184, R184, UR5, 0x1 ;  /* 0x00000005b8b87c11 */ /* 0x000fe2000f8e08ff */
[----:B-123--:R-:W-:-:S06]  /*0510*/  UMOV UR5, URZ ;  /* 0x000000ff00057c82 */ /* 0x00efcc0008000000 */
.L_x_1356:
[----:B------:R-:W1:Y:S01]  /*0520*/  LDCU.64 UR8, c[0x0][0x470] ;  /* 0x00008e00ff0877ac */ /* 0x000e620008000a00 */
[----:B------:R-:W2:Y:S01]  /*0530*/  S2UR UR27, SR_CTAID.Y ;  /* 0x00000000001b79c3 */ /* 0x000ea20000002600 */
[----:B---3--:R-:W3:Y:S01]  /*0540*/  LDCU.64 UR6, c[0x0][0x478] ;  /* 0x00008f00ff0677ac */ /* 0x008ee20008000a00 */
[----:B-1----:R-:W-:-:S04]  /*0550*/  UISETP.NE.U32.AND UP2, UPT, UR8, URZ, UPT ;  /* 0x000000ff0800728c */ /* 0x002fc8000bf45070 */
[----:B------:R-:W-:Y:S02]  /*0560*/  UISETP.NE.AND.EX UP2, UPT, UR9, URZ, UPT, UP2 ;  /* 0x000000ff0900728c */ /* 0x000fe4000bf45320 */
[----:B---3--:R-:W-:-:S04]  /*0570*/  UISETP.NE.U32.AND UP0, UPT, UR6, URZ, UPT ;  /* 0x000000ff0600728c */ /* 0x008fc8000bf05070 */
[----:B------:R-:W-:Y:S01]  /*0580*/  PLOP3.LUT P1, PT, PT, PT, UP2, 0x80, 0x8 ;  /* 0x000000000008781c */ /* 0x000fe20003f2f028 */
[----:B------:R-:W-:-:S04]  /*0590*/  UISETP.NE.AND.EX UP0, UPT, UR7, URZ, UPT, UP0 ;  /* 0x000000ff0700728c */ /* 0x000fc8000bf05300 */
[----:B--2---:R-:W-:-:S04]  /*05a0*/  @UP2 ULEA UR8, UP1, UR27, UR8, 0x2 ;  /* 0x000000081b082291 */ /* 0x004fc8000f8210ff */
[----:B------:R-:W-:Y:S02]  /*05b0*/  @UP2 ULEA.HI.X UR9, UR27, UR9, URZ, 0x2, UP1 ;  /* 0x000000091b092291 */ /* 0x000fe400088f14ff */
[----:B------:R-:W-:Y:S01]  /*05c0*/  IMAD.U32 R2, RZ, RZ, UR8 ;  /* 0x00000008ff027e24 */ /* 0x000fe2000f8e00ff */
[----:B------:R-:W-:-:S03]  /*05d0*/  @UP0 ULEA UR6, UP1, UR27, UR6, 0x2 ;  /* 0x000000061b060291 */ /* 0x000fc6000f8210ff */
[----:B------:R-:W-:-:S05]  /*05e0*/  IMAD.U32 R3, RZ, RZ, UR9 ;  /* 0x00000009ff037e24 */ /* 0x000fca000f8e00ff */
[----:B------:R1:W2:Y:S01]  /*05f0*/  @P1 LDG.E R0, desc[UR22][R2.64] ;  /* 0x0000001602001981 */ /* 0x0002a2000c1e1900 */
[----:B------:R-:W-:Y:S01]  /*0600*/  PLOP3.LUT P0, PT, PT, PT, UP0, 0x80, 0x8 ;  /* 0x000000000008781c */ /* 0x000fe20003f0f008 */
[----:B------:R-:W-:Y:S01]  /*0610*/  @UP0 ULEA.HI.X UR7, UR27, UR7, URZ, 0x2, UP1 ;  /* 0x000000071b070291 */ /* 0x000fe200088f14ff */
[----:B------:R-:W3:Y:S01]  /*0620*/  @!UP0 LDCU.64 UR8, c[0x0][0x488] ;  /* 0x00009100ff0887ac */ /* 0x000ee20008000a00 */
[----:B-1----:R-:W-:-:S04]  /*0630*/  IMAD.U32 R2, RZ, RZ, UR6 ;  /* 0x00000006ff027e24 */ /* 0x002fc8000f8e00ff */
[----:B------:R-:W-:-:S05]  /*0640*/  MOV R3, UR7 ;  /* 0x0000000700037c02 */ /* 0x000fca0008000f00 */
[----:B------:R-:W1:Y:S01]  /*0650*/  @!UP0 LDCU.64 UR6, c[0x0][0x438] ;  /* 0x00008700ff0687ac */ /* 0x000e620008000a00 */
[----:B------:R-:W4:Y:S01]  /*0660*/  @P0 LDG.E R2, desc[UR22][R2.64] ;  /* 0x0000001602020981 */ /* 0x000f22000c1e1900 */
[----:B------:R-:W-:Y:S01]  /*0670*/  UMOV UR35, URZ ;  /* 0x000000ff00237c82 */ /* 0x000fe20008000000 */
[----:B---3--:R-:W-:Y:S02]  /*0680*/  @!UP0 UISETP.NE.U32.AND UP1, UPT, UR8, URZ, UPT ;  /* 0x000000ff0800828c */ /* 0x008fe4000bf25070 */
[----:B------:R-:W-:Y:S02]  /*0690*/  USHF.L.U32 UR34, UR20, 0x7, URZ ;  /* 0x0000000714227899 */ /* 0x000fe400080006ff */
[----:B------:R-:W-:-:S04]  /*06a0*/  @!UP0 UISETP.NE.AND.EX UP1, UPT, UR9, URZ, UPT, UP1 ;  /* 0x000000ff0900828c */ /* 0x000fc8000bf25310 */
[----:B-1----:R-:W-:Y:S01]  /*06b0*/  @!UP0 USEL UR7, UR7, URZ, UP1 ;  /* 0x000000ff07078287 */ /* 0x002fe20008800000 */
[----:B--2---:R-:W-:-:S13]  /*06c0*/  @P1 R2UR UR35, R0 ;  /* 0x00000000002312ca */ /* 0x004fda00000e0000 */
[----:B------:R-:W-:Y:S01]  /*06d0*/  @!UP0 UIADD3 UR6, UPT, UPT, UR7, UR6, -UR35 ;  /* 0x0000000607068290 */ /* 0x000fe2000fffe823 */
[----:B----4-:R-:W-:-:S05]  /*06e0*/  @P0 VIADD R2, R2, -UR35 ;  /* 0x8000002302020c36 */ /* 0x010fca0008000000 */
[----:B------:R-:W-:-:S04]  /*06f0*/  @!P0 MOV R2, UR6 ;  /* 0x0000000600028c02 */ /* 0x000fc80008000f00 */
[----:B------:R-:W-:-:S13]  /*0700*/  ISETP.LE.AND P0, PT, R2, UR34, PT ;  /* 0x0000002202007c0c */ /* 0x000fda000bf03270 */
[----:B-----5:R-:W-:Y:S05]  /*0710*/  @P0 BRA `(.L_x_1349) ;  /* 0x0000005000440947 */ /* 0x020fea0003800000 */
[----:B------:R-:W1:Y:S01]  /*0720*/  LDC R0, c[0x0][0x3e8] ;  /* 0x0000fa00ff007b82 */ /* 0x000e620000000800 */
[----:B------:R-:W2:Y:S01]  /*0730*/  LDCU.U8 UR6, c[0x0][0x548] ;  /* 0x0000a900ff0677ac */ /* 0x000ea20008000000 */
[----:B------:R-:W3:Y:S01]  /*0740*/  LDCU UR25, c[0x0][0x434] ;  /* 0x00008680ff1977ac */ /* 0x000ee20008000800 */
[----:B------:R-:W4:Y:S01]  /*0750*/  LDCU.U8 UR33, c[0x0][0x5f0] ;  /* 0x0000be00ff2177ac */ /* 0x000f220008000000 */
[----:B------:R-:W-:Y:S02]  /*0760*/  USHF.L.U32 UR31, UR27, 0x7, URZ ;  /* 0x000000071b1f7899 */ /* 0x000fe400080006ff */
[----:B--2---:R-:W-:Y:S02]  /*0770*/  UISETP.NE.AND UP0, UPT, UR6, URZ, UPT ;  /* 0x000000ff0600728c */ /* 0x004fe4000bf05270 */
[----:B---3--:R-:W-:Y:S01]  /*0780*/  UIADD3 UR7, UPT, UPT, UR25, 0x3f, URZ ;  /* 0x0000003f19077890 */ /* 0x008fe2000fffe0ff */
[----:B-1----:R-:W-:-:S03]  /*0790*/  IABS R4, R0 ;  /* 0x0000000000047213 */ /* 0x002fc60000000000 */
[----:B------:R-:W-:Y:S01]  /*07a0*/  USHF.R.S32.HI UR28, URZ, 0x1f, UR7 ;  /* 0x0000001fff1c7899 */ /* 0x000fe20008011407 */
[----:B------:R-:W1:Y:S04]  /*07b0*/  I2F.RP R6, R4 ;  /* 0x0000000400067306 */ /* 0x000e680000209400 */
[----:B------:R-:W2:Y:S01]  /*07c0*/  @UP0 LDCU UR32, c[0x0][0x454] ;  /* 0x00008a80ff2007ac */ /* 0x000ea20008000800 */
[----:B------:R-:W3:Y:S01]  /*07d0*/  @!UP0 LDCU UR6, c[0x0][0x3e0] ;  /* 0x00007c00ff0687ac */ /* 0x000ee20008000800 */
[----:B------:R-:W-:-:S04]  /*07e0*/  ULEA.HI UR28, UR28, UR7, URZ, 0x6 ;  /* 0x000000071c1c7291 */ /* 0x000fc8000f8f30ff */
[----:B------:R-:W-:Y:S01]  /*07f0*/  USHF.R.S32.HI UR28, URZ, 0x6, UR28 ;  /* 0x00000006ff1c7899 */ /* 0x000fe2000801141c */
[----:B-1----:R-:W1:Y:S03]  /*0800*/  MUFU.RCP R6, R6 ;  /* 0x0000000600067308 */ /* 0x002e660000001000 */
[----:B------:R-:W-:Y:S02]  /*0810*/  UIADD3 UR30, UPT, UPT, UR28, -0x1, URZ ;  /* 0xffffffff1c1e7890 */ /* 0x000fe4000fffe0ff */
[----:B--2---:R-:W-:Y:S02]  /*0820*/  @UP0 UIMAD UR32, UR19, UR32, URZ ;  /* 0x00000020132002a4 */ /* 0x004fe4000f8e02ff */
[----:B---3--:R-:W-:Y:S02]  /*0830*/  @!UP0 UIMAD UR6, UR27, UR6, UR19 ;  /* 0x000000061b0682a4 */ /* 0x008fe4000f8e0213 */
[----:B------:R-:W-:-:S02]  /*0840*/  @UP0 UIMAD UR32, UR27, UR25, UR32 ;  /* 0x000000191b2002a4 */ /* 0x000fc4000f8e0220 */
[----:B------:R-:W-:Y:S01]  /*0850*/  @!UP0 UIMAD UR32, UR6, UR25, URZ ;  /* 0x00000019062082a4 */ /* 0x000fe2000f8e02ff */
[----:B-1----:R-:W-:-:S04]  /*0860*/  VIADD R6, R6, 0xffffffe ;  /* 0x0ffffffe06067836 */ /* 0x002fc80000000000 */
[----:B------:R-:W1:Y:S02]  /*0870*/  F2I.FTZ.U32.TRUNC.NTZ R7, R6 ;  /* 0x0000000600077305 */ /* 0x000e64000021f000 */
[----:B-1----:R-:W-:Y:S02]  /*0880*/  IMAD.MOV R2, RZ, RZ, -R7 ;  /* 0x000000ffff027224 */ /* 0x002fe400078e0a07 */
[----:B------:R-:W-:Y:S02]  /*0890*/  IMAD.MOV.U32 R6, RZ, RZ, RZ ;  /* 0x000000ffff067224 */ /* 0x000fe400078e00ff */
[----:B------:R-:W-:Y:S01]  /*08a0*/  IMAD R3, R2, R4, RZ ;  /* 0x0000000402037224 */ /* 0x000fe200078e02ff */
[----:B------:R-:W-:-:S03]  /*08b0*/  IABS R2, UR19 ;  /* 0x0000001300027c13 */ /* 0x000fc60008000000 */
        /* <DEDUP_REMOVED lines=16> */
[----:B----4-:R-:W-:Y:S06]  /*09c0*/  BRA.U !UP0, `(.L_x_1350) ;  /* 0x00000001081c7547 */ /* 0x010fec000b800000 */
[----:B------:R-:W1:Y:S01]  /*09d0*/  LDCU UR7, c[0x0][0x430] ;  /* 0x00008600ff0777ac */ /* 0x000e620008000800 */
[----:B------:R-:W1:Y:S01]  /*09e0*/  LDCU UR6, c[0x0][0x454] ;  /* 0x00008a80ff0677ac */ /* 0x000e620008000800 */
[----:B------:R-:W2:Y:S01]  /*09f0*/  LDCU UR24, c[0x0][0x444] ;  /* 0x00008880ff1877ac */ /* 0x000ea20008000800 */
[----:B-1----:R-:W-:Y:S02]  /*0a00*/  ULEA UR6, UR7, UR6, 0x7 ;  /* 0x0000000607067291 */ /* 0x002fe4000f8e38ff */
[----:B--2---:R-:W-:-:S04]  /*0a10*/  UIMAD UR29, UR27, UR24, UR31 ;  /* 0x000000181b1d72a4 */ /* 0x004fc8000f8e021f */
[----:B------:R-:W-:Y:S01]  /*0a20*/  UIMAD UR29, UR6, UR19, UR29 ;  /* 0x00000013061d72a4 */ /* 0x000fe2000f8e021d */
[----:B------:R-:W-:Y:S11]  /*0a30*/  BRA `(.L_x_1351) ;  /* 0x0000000000107947 */ /* 0x000ff60003800000 */
.L_x_1350:
[----:B------:R-:W1:Y:S01]  /*0a40*/  LDCU UR29, c[0x0][0x3e0] ;  /* 0x00007c00ff1d77ac */ /* 0x000e620008000800 */
[----:B------:R-:W2:Y:S01]  /*0a50*/  LDCU UR24, c[0x0][0x444] ;  /* 0x00008880ff1877ac */ /* 0x000ea20008000800 */
[----:B-1----:R-:W-:-:S04]  /*0a60*/  UIMAD UR29, UR27, UR29, UR19 ;  /* 0x0000001d1b1d72a4 */ /* 0x002fc8000f8e0213 */
[----:B--2---:R-:W-:-:S12]  /*0a70*/  UIMAD UR29, UR29, UR24, URZ ;  /* 0x000000181d1d72a4 */ /* 0x004fd8000f8e02ff */
.L_x_1351:
[----:B------:R-:W1:Y:S01]  /*0a80*/  S2R R194, SR_TID.X ;  /* 0x0000000000c27919 */ /* 0x000e620000002100 */
[----:B------:R-:W2:Y:S01]  /*0a90*/  LDC.64 R6, c[0x0][0x3b0] ;  /* 0x0000ec00ff067b82 */ /* 0x000ea20000000a00 */
[----:B------:R-:W-:Y:S01]  /*0aa0*/  ULEA UR28, UR28, 0xffffffc0, 0x6 ;  /* 0xffffffc01c1c7891 */ /* 0x000fe2000f8e30ff */
[----:B------:R-:W-:Y:S01]  /*0ab0*/  IMAD.SHL.U32 R2, R191, 0x10, RZ ;  /* 0x00000010bf027824 */ /* 0x000fe200078e00ff */
[----:B------:R-:W3:Y:S01]  /*0ac0*/  LDCU.64 UR8, c[0x0][0x398] ;  /* 0x00007300ff0877ac */ /* 0x000ee20008000a00 */
[----:B------:R-:W-:Y:S01]  /*0ad0*/  IMAD.MOV.U32 R25, RZ, RZ, RZ ;  /* 0x000000ffff197224 */ /* 0x000fe200078e00ff */
[----:B------:R-:W-:Y:S01]  /*0ae0*/  ISETP.NE.AND P3, PT, RZ, UR33, PT ;  /* 0x00000021ff007c0c */ /* 0x000fe2000bf65270 */
[----:B------:R-:W-:Y:S01]  /*0af0*/  USHF.R.S32.HI UR26, URZ, 0x1f, UR28 ;  /* 0x0000001fff1a7899 */ /* 0x000fe2000801141c */
[----:B------:R-:W-:Y:S01]  /*0b00*/  LOP3.LUT R2, R2, 0x10, RZ, 0xc0, !PT ;  /* 0x0000001002027812 */ /* 0x000fe200078ec0ff */
[----:B------:R-:W4:Y:S01]  /*0b10*/  LDCU.64 UR10, c[0x0][0x3a8] ;  /* 0x00007500ff0a77ac */ /* 0x000f220008000a00 */
[----:B------:R-:W4:Y:S01]  /*0b20*/  LDCU.64 UR6, c[0x0][0x3a0] ;  /* 0x00007400ff0677ac */ /* 0x000f220008000a00 */
[----:B------:R-:W4:Y:S01]  /*0b30*/  LDCU.64 UR12, c[0x0][0x588] ;  /* 0x0000b100ff0c77ac */ /* 0x000f220008000a00 */
[----:B---3--:R-:W-:Y:S01]  /*0b40*/  IMAD.U32 R8, RZ, RZ, UR8 ;  /* 0x00000008ff087e24 */ /* 0x008fe2000f8e00ff */
[----:B------:R-:W3:Y:S01]  /*0b50*/  LDCU.64 UR14, c[0x0][0x3c8] ;  /* 0x00007900ff0e77ac */ /* 0x000ee20008000a00 */
[----:B--2---:R-:W-:-:S02]  /*0b60*/  IMAD R0, R6, UR26, RZ ;  /* 0x0000001a06007c24 */ /* 0x004fc4000f8e02ff */
[----:B------:R-:W-:Y:S01]  /*0b70*/  IMAD.WIDE.U32 R4, R6, UR28, RZ ;  /* 0x0000001c06047c25 */ /* 0x000fe2000f8e00ff */
[----:B------:R-:W-:-:S03]  /*0b80*/  ULEA UR32, UR30, UR32, 0x6 ;  /* 0x000000201e207291 */ /* 0x000fc6000f8e30ff */
[----:B------:R-:W-:Y:S02]  /*0b90*/  IMAD R0, R7, UR28, R0 ;  /* 0x0000001c07007c24 */ /* 0x000fe4000f8e0200 */
[----:B-1----:R-:W-:Y:S02]  /*0ba0*/  IMAD.SHL.U32 R24, R194, 0x8, RZ ;  /* 0x00000008c2187824 */ /* 0x002fe400078e00ff */
[----:B------:R-:W-:Y:S01]  /*0bb0*/  IMAD.IADD R5, R5, 0x1, R0 ;  /* 0x0000000105057824 */ /* 0x000fe200078e0200 */
[----:B------:R-:W-:Y:S01]  /*0bc0*/  SHF.R.U32.HI R0, RZ, 0x2, R194 ;  /* 0x00000002ff007819 */ /* 0x000fe200000116c2 */
[----:B----4-:R-:W-:Y:S01]  /*0bd0*/  IMAD.U32 R26, RZ, RZ, UR10 ;  /* 0x0000000aff1a7e24 */ /* 0x010fe2000f8e00ff */
[----:B------:R-:W-:Y:S01]  /*0be0*/  LOP3.LUT R24, R24, 0x38, RZ, 0xc0, !PT ;  /* 0x0000003818187812 */ /* 0x000fe200078ec0ff */
[----:B------:R-:W-:Y:S01]  /*0bf0*/  IMAD.U32 R22, RZ, RZ, UR6 ;  /* 0x00000006ff167e24 */ /* 0x000fe2000f8e00ff */
[----:B------:R-:W-:Y:S01]  /*0c00*/  LOP3.LUT R0, R2, 0x7, R0, 0xf8, !PT ;  /* 0x0000000702007812 */ /* 0x000fe200078ef800 */
[----:B------:R-:W-:Y:S01]  /*0c10*/  IMAD.U32 R20, RZ, RZ, UR7 ;  /* 0x00000007ff147e24 */ /* 0x000fe2000f8e00ff */
[----:B------:R-:W-:Y:S01]  /*0c20*/  LOP3.LUT R4, R4, R24, RZ, 0xfc, !PT ;  /* 0x0000001804047212 */ /* 0x000fe200078efcff */
[----:B------:R-:W1:Y:S01]  /*0c30*/  LDC.64 R2, c[0x0][0x3c0] ;  /* 0x0000f000ff027b82 */ /* 0x000e620000000a00 */
[----:B------:R-:W-:Y:S01]  /*0c40*/  IMAD.U32 R18, RZ, RZ, UR11 ;  /* 0x0000000bff127e24 */ /* 0x000fe2000f8e00ff */
[----:B------:R-:W2:Y:S01]  /*0c50*/  LDCU.64 UR6, c[0x0][0x3d0] ;  /* 0x00007a00ff0677ac */ /* 0x000ea20008000a00 */
[----:B------:R-:W-:Y:S01]  /*0c60*/  IMAD.WIDE.U32 R26, R26, UR27, R24 ;  /* 0x0000001b1a1a7c25 */ /* 0x000fe2000f8e0018 */
[----:B------:R-:W4:Y:S03]  /*0c70*/  LDCU.64 UR10, c[0x0][0x420] ;  /* 0x00008400ff0a77ac */ /* 0x000f260008000a00 */
[----:B------:R-:W-:-:S04]  /*0c80*/  IMAD.WIDE.U32 R8, R8, UR27, R4 ;  /* 0x0000001b08087c25 */ /* 0x000fc8000f8e0004 */
[----:B------:R-:W-:Y:S01]  /*0c90*/  IMAD.U32 R4, RZ, RZ, UR9 ;  /* 0x00000009ff047e24 */ /* 0x000fe2000f8e00ff */
[----:B------:R-:W2:Y:S01]  /*0ca0*/  LDCU.64 UR8, c[0x0][0x3d8] ;  /* 0x00007b00ff0877ac */ /* 0x000ea20008000a00 */
[----:B------:R-:W-:Y:S02]  /*0cb0*/  IMAD R19, R18, UR27, R27 ;  /* 0x0000001b12137c24 */ /* 0x000fe4000f8e021b */
[----:B------:R-:W-:Y:S02]  /*0cc0*/  IMAD.MOV.U32 R18, RZ, RZ, R26 ;  /* 0x000000ffff127224 */ /* 0x000fe400078e001a */
[----:B------:R-:W-:Y:S01]  /*0cd0*/  IMAD.U32 R16, RZ, RZ, UR12 ;  /* 0x0000000cff107e24 */ /* 0x000fe2000f8e00ff */
[----:B------:R-:W-:Y:S01]  /*0ce0*/  UIADD3 UR12, UP0, UPT, UR34, UR35, URZ ;  /* 0x00000023220c7290 */ /* 0x000fe2000ff1e0ff */
[----:B------:R-:W-:Y:S02]  /*0cf0*/  IMAD R5, R4, UR27, R9 ;  /* 0x0000001b04057c24 */ /* 0x000fe4000f8e0209 */
[----:B---3--:R-:W-:Y:S01]  /*0d00*/  IMAD.U32 R12, RZ, RZ, UR14 ;  /* 0x0000000eff0c7e24 */ /* 0x008fe2000f8e00ff */
[----:B------:R-:W-:Y:S01]  /*0d10*/  USHF.R.S32.HI UR14, URZ, 0x1f, UR35 ;  /* 0x0000001fff0e7899 */ /* 0x000fe20008011423 */
[----:B------:R-:W-:Y:S01]  /*0d20*/  IMAD.MOV.U32 R4, RZ, RZ, R8 ;  /* 0x000000ffff047224 */ /* 0x000fe200078e0008 */
[----:B------:R-:W-:Y:S01]  /*0d30*/  MOV R8, UR15 ;  /* 0x0000000f00087c02 */ /* 0x000fe20008000f00 */
[----:B------:R-:W-:Y:S01]  /*0d40*/  IMAD.WIDE.U32 R22, R22, UR27, R24 ;  /* 0x0000001b16167c25 */ /* 0x000fe2000f8e0018 */
[----:B------:R-:W-:-:S02]  /*0d50*/  ULEA.HI.X.SX32 UR14, UR34, UR14, 0x1, UP0 ;  /* 0x0000000e220e7291 */ /* 0x000fc400080f0eff */
[----:B----4-:R-:W-:Y:S01]  /*0d60*/  UIMAD.WIDE UR32, UR32, 0x4, UR10 ;  /* 0x00000004202078a5 */ /* 0x010fe2000f8e020a */
[----:B------:R-:W-:-:S04]  /*0d70*/  IMAD.WIDE.U32 R12, R12, UR19, R4 ;  /* 0x000000130c0c7c25 */ /* 0x000fc8000f8e0004 */
[----:B--2---:R-:W-:Y:S01]  /*0d80*/  IMAD R26, R10, UR8, RZ ;  /* 0x000000080a1a7c24 */ /* 0x004fe2000f8e02ff */
[----:B------:R-:W2:Y:S01]  /*0d90*/  LDC.64 R4, c[0x0][0x590] ;  /* 0x00016400ff047b82 */ /* 0x000ea20000000a00 */
[----:B------:R-:W-:-:S04]  /*0da0*/  IMAD.WIDE.U32 R18, R14, UR8, R18 ;  /* 0x000000080e127c25 */ /* 0x000fc8000f8e0012 */
[----:B------:R-:W-:Y:S02]  /*0db0*/  IMAD R21, R20, UR27, R23 ;  /* 0x0000001b14157c24 */ /* 0x000fe4000f8e0217 */
[----:B-1----:R-:W-:Y:S02]  /*0dc0*/  IMAD R9, R2, UR14, RZ ;  /* 0x0000000e02097c24 */ /* 0x002fe4000f8e02ff */
[----:B------:R-:W-:Y:S01]  /*0dd0*/  IMAD.WIDE.U32 R16, R16, UR27, R24 ;  /* 0x0000001b10107c25 */ /* 0x000fe2000f8e0018 */
[----:B------:R-:W-:Y:S01]  /*0de0*/  USHF.R.S32.HI UR11, URZ, 0x1f, UR24 ;  /* 0x0000001fff0b7899 */ /* 0x000fe20008011418 */
[----:B------:R-:W1:Y:S02]  /*0df0*/  LDCU UR10, c[0x0][0x44c] ;  /* 0x00008980ff0a77ac */ /* 0x000e640008000800 */
[----:B------:R-:W-:Y:S02]  /*0e00*/  IMAD R26, R14, UR9, R26 ;  /* 0x000000090e1a7c24 */ /* 0x000fe4000f8e021a */
[----:B------:R-:W-:Y:S01]  /*0e10*/  IMAD R13, R8, UR19, R13 ;  /* 0x00000013080d7c24 */ /* 0x000fe2000f8e020d */
[----:B------:R-:W3:Y:S01]  /*0e20*/  LDCU.64 UR8, c[0x0][0x380] ;  /* 0x00007000ff0877ac */ /* 0x000ee20008000a00 */
[----:B------:R-:W-:Y:S01]  /*0e30*/  IMAD R10, R10, UR6, RZ ;  /* 0x000000060a0a7c24 */ /* 0x000fe2000f8e02ff */
[----:B------:R-:W-:Y:S01]  /*0e40*/  SHF.R.U32.HI R8, RZ, 0x3, R194 ;  /* 0x00000003ff087819 */ /* 0x000fe200000116c2 */
[----:B------:R-:W-:-:S02]  /*0e50*/  IMAD.IADD R27, R19, 0x1, R26 ;  /* 0x00000001131b7824 */ /* 0x000fc400078e021a */
[----:B------:R-:W-:Y:S02]  /*0e60*/  IMAD.MOV.U32 R20, RZ, RZ, R22 ;  /* 0x000000ffff147224 */ /* 0x000fe400078e0016 */
[----:B------:R-:W-:Y:S02]  /*0e70*/  IMAD.MOV.U32 R26, RZ, RZ, R18 ;  /* 0x000000ffff1a7224 */ /* 0x000fe400078e0012 */
[C---:B------:R-:W-:Y:S02]  /*0e80*/  IMAD R10, R14.reuse, UR7, R10 ;  /* 0x000000070e0a7c24 */ /* 0x040fe4000f8e020a */
[----:B------:R-:W-:Y:S01]  /*0e90*/  IMAD.WIDE.U32 R14, R14, UR6, R20 ;  /* 0x000000060e0e7c25 */ /* 0x000fe2000f8e0014 */
[----:B------:R-:W4:Y:S03]  /*0ea0*/  LDCU.64 UR6, c[0x0][0x390] ;  /* 0x00007200ff0677ac */ /* 0x000f260008000a00 */
[----:B------:R-:W-:-:S02]  /*0eb0*/  IMAD R9, R3, UR12, R9 ;  /* 0x0000000c03097c24 */ /* 0x000fc4000f8e0209 */
[----:B------:R-:W-:-:S04]  /*0ec0*/  IMAD.WIDE.U32 R12, R8, R6, R12 ;  /* 0x00000006080c7225 */ /* 0x000fc800078e000c */
[----:B------:R-:W-:Y:S01]  /*0ed0*/  IMAD.WIDE.U32 R26, R2, UR12, R26 ;  /* 0x0000000c021a7c25 */ /* 0x000fe2000f8e001a */
[----:B---3--:R-:W-:-:S03]  /*0ee0*/  LEA R196, P0, R12, UR8, 0x1 ;  /* 0x000000080cc47c11 */ /* 0x008fc6000f8008ff */
[----:B------:R-:W-:Y:S02]  /*0ef0*/  IMAD R195, R8, R7, R13 ;  /* 0x0000000708c37224 */ /* 0x000fe400078e020d */
[----:B------:R-:W-:Y:S01]  /*0f00*/  IMAD.IADD R27, R27, 0x1, R9 ;  /* 0x000000011b1b7824 */ /* 0x000fe200078e0209 */
[----:B------:R-:W-:Y:S01]  /*0f10*/  SHF.L.U64.HI R9, R6, 0x5, R7 ;  /* 0x0000000506097819 */ /* 0x000fe20000010207 */
[----:B------:R-:W-:Y:S01]  /*0f20*/  IMAD.U32 R24, RZ, RZ, UR13 ;  /* 0x0000000dff187e24 */ /* 0x000fe2000f8e00ff */
[----:B------:R-:W-:Y:S01]  /*0f30*/  LEA.HI.X R195, R12, UR9, R195, 0x1, P0 ;  /* 0x000000090cc37c11 */ /* 0x000fe200080f0cc3 */
[----:B------:R-:W-:Y:S01]  /*0f40*/  IMAD.SHL.U32 R13, R6, 0x20, RZ ;  /* 0x00000020060d7824 */ /* 0x000fe200078e00ff */
[----:B------:R-:W3:Y:S01]  /*0f50*/  LDCU.64 UR8, c[0x0][0x550] ;  /* 0x0000aa00ff0877ac */ /* 0x000ee20008000a00 */
[----:B------:R-:W1:Y:S01]  /*0f60*/  LDC.64 R6, c[0x0][0x598] ;  /* 0x00016600ff067b82 */ /* 0x000e620000000a00 */
[----:B------:R-:W-:Y:S02]  /*0f70*/  IMAD R25, R24, UR27, R17 ;  /* 0x0000001b18197c24 */ /* 0x000fe4000f8e0211 */
[----:B------:R-:W-:Y:S01]  /*0f80*/  IMAD.MOV.U32 R24, RZ, RZ, R16 ;  /* 0x000000ffff187224 */ /* 0x000fe200078e0010 */
[----:B------:R-:W-:Y:S01]  /*0f90*/  LEA R12, P0, R13, R196, 0x1 ;  /* 0x000000c40d0c7211 */ /* 0x000fe200078008ff */
[----:B------:R-:W-:-:S02]  /*0fa0*/  IMAD.SHL.U32 R16, R2, 0x20, RZ ;  /* 0x0000002002107824 */ /* 0x000fc400078e00ff */
[----:B------:R-:W-:Y:S01]  /*0fb0*/  IMAD.WIDE.U32 R26, R8, R2, R26 ;  /* 0x00000002081a7225 */ /* 0x000fe200078e001a */
[----:B------:R-:W-:Y:S02]  /*0fc0*/  LEA.HI.X R13, R13, R195, R9, 0x1, P0 ;  /* 0x000000c30d0d7211 */ /* 0x000fe400000f0c09 */
[----:B------:R-:W-:Y:S01]  /*0fd0*/  SHF.L.U64.HI R9, R2, 0x5, R3 ;  /* 0x0000000502097819 */ /* 0x000fe20000010203 */
[----:B------:R-:W-:Y:S01]  /*0fe0*/  IMAD.IADD R11, R15, 0x1, R10 ;  /* 0x000000010f0b7824 */ /* 0x000fe200078e020a */
[-C--:B------:R-:W-:Y:S01]  /*0ff0*/  IADD3 R18, P1, PT, R16, R26.reuse, RZ ;  /* 0x0000001a10127210 */ /* 0x080fe20007f3e0ff */
[----:B------:R-:W-:Y:S01]  /*1000*/  IMAD R15, R8, R3, R27 ;  /* 0x00000003080f7224 */ /* 0x000fe200078e021b */
[----:B----4-:R-:W-:Y:S01]  /*1010*/  LEA R22, P2, R26, UR6, 0x1 ;  /* 0x000000061a167c11 */ /* 0x010fe2000f8408ff */
[----:B--2---:R-:W-:Y:S02]  /*1020*/  IMAD R19, R4, UR26, RZ ;  /* 0x0000001a04137c24 */ /* 0x004fe4000f8e02ff */
[----:B------:R-:W-:Y:S01]  /*1030*/  IMAD.MOV.U32 R10, RZ, RZ, R14 ;  /* 0x000000ffff0a7224 */ /* 0x000fe200078e000e */
[----:B------:R-:W-:Y:S01]  /*1040*/  LEA R14, P0, R2, R26, 0x6 ;  /* 0x0000001a020e7211 */ /* 0x000fe200078030ff */
[----:B------:R-:W-:Y:S01]  /*1050*/  IMAD R19, R5, UR28, R19 ;  /* 0x0000001c05137c24 */ /* 0x000fe2000f8e0213 */
[----:B------:R-:W-:Y:S01]  /*1060*/  IADD3.X R17, PT, PT, R9, R15, RZ, P1, !PT ;  /* 0x0000000f09117210 */ /* 0x000fe20000ffe4ff */
[----:B------:R-:W-:Y:S01]  /*1070*/  IMAD.WIDE.U32 R24, R4, UR28, R24 ;  /* 0x0000001c04187c25 */ /* 0x000fe2000f8e0018 */
[----:B------:R-:W-:-:S02]  /*1080*/  LEA R20, P1, R18, UR6, 0x1 ;  /* 0x0000000612147c11 */ /* 0x000fc4000f8208ff */
[----:B------:R-:W-:Y:S01]  /*1090*/  LEA.HI.X R23, R26, UR7, R15, 0x1, P2 ;  /* 0x000000071a177c11 */ /* 0x000fe200090f0c0f */
[----:B------:R-:W-:Y:S01]  /*10a0*/  @P3 BAR.SYNC.DEFER_BLOCKING 0x0 ;  /* 0x0000000000003b1d */ /* 0x000fe20000010000 */
[----:B------:R-:W-:Y:S01]  /*10b0*/  LEA.HI.X R15, R2, R15, R3, 0x6, P0 ;  /* 0x0000000f020f7211 */ /* 0x000fe200000f3403 */
[----:B------:R-:W-:Y:S01]  /*10c0*/  IMAD.IADD R19, R25, 0x1, R19 ;  /* 0x0000000119137824 */ /* 0x000fe200078e0213 */
[----:B------:R-:W-:Y:S01]  /*10d0*/  LEA.HI.X R21, R18, UR7, R17, 0x1, P1 ;  /* 0x0000000712157c11 */ /* 0x000fe200088f0c11 */
[----:B------:R-:W-:Y:S01]  /*10e0*/  IMAD.MOV.U32 R18, RZ, RZ, R24 ;  /* 0x000000ffff127224 */ /* 0x000fe200078e0018 */
[----:B------:R-:W-:-:S03]  /*10f0*/  IADD3 R16, P0, PT, R14, R16, RZ ;  /* 0x000000100e107210 */ /* 0x000fc60007f1e0ff */
[----:B------:R-:W2:Y:S01]  /*1100*/  LDC.64 R2, c[0x0][0x3b8] ;  /* 0x0000ee00ff027b82 */ /* 0x000ea20000000a00 */
[----:B------:R-:W-:Y:S01]  /*1110*/  LEA R24, P1, R14, UR6, 0x1 ;  /* 0x000000060e187c11 */ /* 0x000fe2000f8208ff */
[----:B-1----:R-:W-:-:S03]  /*1120*/  IMAD.WIDE.U32 R18, R6, UR19, R18 ;  /* 0x0000001306127c25 */ /* 0x002fc6000f8e0012 */
[----:B------:R-:W-:Y:S01]  /*1130*/  LEA.HI.X R25, R14, UR7, R15, 0x1, P1 ;  /* 0x000000070e197c11 */ /* 0x000fe200088f0c0f */
[----:B------:R-:W-:Y:S01]  /*1140*/  IMAD.X R9, R15, 0x1, R9, P0 ;  /* 0x000000010f097824 */ /* 0x000fe200000e0609 */
[C---:B------:R-:W-:Y:S01]  /*1150*/  LEA R6, P0, R16.reuse, UR6, 0x1 ;  /* 0x0000000610067c11 */ /* 0x040fe2000f8008ff */
[----:B------:R-:W-:Y:S01]  /*1160*/  IMAD R15, R7, UR19, R19 ;  /* 0x00000013070f7c24 */ /* 0x000fe2000f8e0213 */
[----:B------:R-:W-:Y:S01]  /*1170*/  ULOP3.LUT UR6, UR30, 0x80000001, URZ, 0xc0, !UPT ;  /* 0x800000011e067892 */ /* 0x000fe2000f8ec0ff */
[----:B------:R-:W-:Y:S01]  /*1180*/  IMAD.MOV.U32 R14, RZ, RZ, R18 ;  /* 0x000000ffff0e7224 */ /* 0x000fe200078e0012 */
[----:B------:R-:W-:Y:S01]  /*1190*/  LEA.HI.X R7, R16, UR7, R9, 0x1, P0 ;  /* 0x0000000710077c11 */ /* 0x000fe200080f0c09 */
[----:B------:R-:W-:Y:S01]  /*11a0*/  IMAD.SHL.U32 R9, R4, 0x20, RZ ;  /* 0x0000002004097824 */ /* 0x000fe200078e00ff */
[----:B------:R-:W-:Y:S01]  /*11b0*/  UISETP.NE.AND UP0, UPT, UR6, 0x1, UPT ;  /* 0x000000010600788c */ /* 0x000fe2000bf05270 */
[----:B------:R-:W-:Y:S01]  /*11c0*/  IMAD.WIDE.U32 R14, R8, R4, R14 ;  /* 0x00000004080e7225 */ /* 0x000fe200078e000e */
[----:B------:R-:W-:-:S03]  /*11d0*/  SHF.L.U64.HI R4, R4, 0x5, R5 ;  /* 0x0000000504047819 */ /* 0x000fc60000010205 */
[----:B------:R-:W-:Y:S01]  /*11e0*/  IMAD R198, R8, R5, R15 ;  /* 0x0000000508c67224 */ /* 0x000fe200078e020f */
[C---:B---3--:R-:W-:Y:S01]  /*11f0*/  LEA R199, P0, R14.reuse, UR8, 0x1 ;  /* 0x000000080ec77c11 */ /* 0x048fe2000f8008ff */
[----:B------:R-:W-:Y:S01]  /*1200*/  @!PT LDS RZ, [RZ] ;  /* 0x00000000fffff984 */ /* 0x000fe20000000800 */
[----:B------:R-:W-:Y:S01]  /*1210*/  @!PT LDS RZ, [RZ] ;  /* 0x00000000fffff984 */ /* 0x000fe20000000800 */
[----:B------:R-:W-:Y:S01]  /*1220*/  @!PT LDS RZ, [RZ] ;  /* 0x00000000fffff984 */ /* 0x000fe20000000800 */
[----:B------:R-:W-:Y:S01]  /*1230*/  LDGSTS.E.BYPASS.LTC128B.128 [R192+0xa000], desc[UR22][R22.64] ;  /* 0x0a00000016c07fae */ /* 0x000fe2000b981a16 */
[----:B------:R-:W1:Y:S02]  /*1240*/  LDCU.64 UR6, c[0x0][0x388] ;  /* 0x00007100ff0677ac */ /* 0x000e640008000a00 */
[----:B------:R-:W-:Y:S01]  /*1250*/  LEA.HI.X R198, R14, UR9, R198, 0x1, P0 ;  /* 0x000000090ec67c11 */ /* 0x000fe200080f0cc6 */
[----:B------:R-:W-:Y:S01]  /*1260*/  LDGSTS.E.BYPASS.LTC128B.128 [R192+0xb000], desc[UR22][R20.64] ;  /* 0x0b00000014c07fae */ /* 0x000fe2000b981a16 */
[C---:B--2---:R-:W-:Y:S01]  /*1270*/  IMAD R5, R2.reuse, UR14, RZ ;  /* 0x0000000e02057c24 */ /* 0x044fe2000f8e02ff */
[C---:B------:R-:W-:Y:S01]  /*1280*/  LEA R14, P0, R9.reuse, R199, 0x1 ;  /* 0x000000c7090e7211 */ /* 0x040fe200078008ff */
[----:B------:R-:W-:Y:S01]  /*1290*/  IMAD.WIDE.U32 R10, R2, UR12, R10 ;  /* 0x0000000c020a7c25 */ /* 0x000fe2000f8e000a */
[----:B------:R-:W-:Y:S01]  /*12a0*/  LDGSTS.E.BYPASS.LTC128B.128 [R192+0xc000], desc[UR22][R24.64] ;  /* 0x0c00000018c07fae */ /* 0x000fe2000b981a16 */
[----:B------:R-:W-:Y:S01]  /*12b0*/  USEL UR8, URZ, 0x2000, UP0 ;  /* 0x00002000ff087887 */ /* 0x000fe20008000000 */
[----:B------:R-:W-:Y:S01]  /*12c0*/  LEA.HI.X R15, R9, R198, R4, 0x1, P0 ;  /* 0x000000c6090f7211 */ /* 0x000fe200000f0c04 */
[----:B------:R-:W-:Y:S01]  /*12d0*/  IMAD R5, R3, UR12, R5 ;  /* 0x0000000c03057c24 */ /* 0x000fe2000f8e0205 */
[----:B------:R2:W-:Y:S01]  /*12e0*/  LDGSTS.E.BYPASS.LTC128B.128 [R192+0xd000], desc[UR22][R6.64] ;  /* 0x0d00000006c07fae */ /* 0x0005e2000b981a16 */
[----:B------:R-:W-:Y:S01]  /*12f0*/  MOV R4, R10 ;  /* 0x0000000a00047202 */ /* 0x000fe20000000f00 */
[----:B------:R-:W3:Y:S01]  /*1300*/  LDCU UR9, c[0x0][0x3e0] ;  /* 0x00007c00ff0977ac */ /* 0x000ee20008000800 */
[----:B------:R-:W-:Y:S01]  /*1310*/  IMAD.IADD R5, R11, 0x1, R5 ;  /* 0x000000010b057824 */ /* 0x000fe200078e0205 */
[----:B------:R-:W0:Y:S01]  /*1320*/  LDGDEPBAR ;  /* 0x00000000000079af */ /* 0x000e220000000000 */
[----:B------:R-:W-:-:S02]  /*1330*/  VIADD R207, R192, UR8 ;  /* 0x00000008c0cf7c36 */ /* 0x000fc40008000000 */
[----:B------:R-:W-:-:S04]  /*1340*/  IMAD.WIDE.U32 R4, R8, R2, R4 ;  /* 0x0000000208047225 */ /* 0x000fc800078e0004 */
[----:B------:R-:W-:Y:S01]  /*1350*/  IMAD R8, R8, R3, R5 ;  /* 0x0000000308087224 */ /* 0x000fe200078e0205 */
[----:B------:R-:W-:Y:S02]  /*1360*/  LEA R9, P0, R2, R4, 0x6 ;  /* 0x0000000402097211 */ /* 0x000fe400078030ff */
[----:B-1----:R-:W-:Y:S02]  /*1370*/  LEA R10, P2, R4, UR6, 0x1 ;  /* 0x00000006040a7c11 */ /* 0x002fe4000f8408ff */
[----:B------:R-:W-:Y:S02]  /*1380*/  SHF.L.U64.HI R5, R2, 0x5, R3 ;  /* 0x0000000502057819 */ /* 0x000fe40000010203 */
[----:B------:R-:W-:Y:S01]  /*1390*/  LEA.HI.X R11, R4, UR7, R8, 0x1, P2 ;  /* 0x00000007040b7c11 */ /* 0x000fe200090f0c08 */
[----:B--2---:R-:W-:Y:S02]  /*13a0*/  IMAD.MOV.U32 R6, RZ, RZ, R199 ;  /* 0x000000ffff067224 */ /* 0x004fe400078e00c7 */
[----:B------:R-:W-:-:S05]  /*13b0*/  IMAD.MOV.U32 R7, RZ, RZ, R198 ;  /* 0x000000ffff077224 */ /* 0x000fca00078e00c6 */
[----:B------:R1:W-:Y:S04]  /*13c0*/  LDGSTS.E.BYPASS.LTC128B.128 [R192+0x4000], desc[UR22][R6.64] ;  /* 0x0400000006c07fae */ /* 0x0003e8000b981a16 */
[----:B------:R-:W-:Y:S01]  /*13d0*/  LDGSTS.E.BYPASS.LTC128B.128 [R192+0x5000], desc[UR22][R14.64] ;  /* 0x050000000ec07fae */ /* 0x000fe2000b981a16 */
[----:B-1----:R-:W-:Y:S02]  /*13e0*/  IMAD.MOV.U32 R6, RZ, RZ, R196 ;  /* 0x000000ffff067224 */ /* 0x002fe400078e00c4 */
[----:B------:R-:W-:-:S05]  /*13f0*/  IMAD.MOV.U32 R7, RZ, RZ, R195 ;  /* 0x000000ffff077224 */ /* 0x000fca00078e00c3 */
[----:B------:R1:W-:Y:S04]  /*1400*/  LDGSTS.E.BYPASS.LTC128B.128 [R207], desc[UR22][R6.64] ;  /* 0x0000000006cf7fae */ /* 0x0003e8000b981a16 */
[----:B------:R2:W-:Y:S04]  /*1410*/  LDGSTS.E.BYPASS.LTC128B.128 [R207+0x1000], desc[UR22][R12.64] ;  /* 0x010000000ccf7fae */ /* 0x0005e8000b981a16 */
[----:B------:R-:W-:Y:S01]  /*1420*/  LDGSTS.E.BYPASS.LTC128B.128 [R192+0x6000], desc[UR22][R10.64] ;  /* 0x060000000ac07fae */ /* 0x000fe2000b981a16 */
[C---:B-1----:R-:W-:Y:S01]  /*1430*/  IMAD.SHL.U32 R6, R2.reuse, 0x20, RZ ;  /* 0x0000002002067824 */ /* 0x042fe200078e00ff */
[----:B------:R-:W-:-:S04]  /*1440*/  LEA.HI.X R2, R2, R8, R3, 0x6, P0 ;  /* 0x0000000802027211 */ /* 0x000fc800000f3403 */
[----:B------:R-:W-:Y:S02]  /*1450*/  IADD3 R7, P1, PT, R6, R4, RZ ;  /* 0x0000000406077210 */ /* 0x000fe40007f3e0ff */
[----:B------:R-:W-:Y:S02]  /*1460*/  IADD3 R6, P0, PT, R9, R6, RZ ;  /* 0x0000000609067210 */ /* 0x000fe40007f1e0ff */
[----:B------:R-:W-:Y:S01]  /*1470*/  LEA R14, P2, R7, UR6, 0x1 ;  /* 0x00000006070e7c11 */ /* 0x000fe2000f8408ff */
[----:B------:R-:W-:Y:S01]  /*1480*/  IMAD.X R8, R5, 0x1, R8, P1 ;  /* 0x0000000105087824 */ /* 0x000fe200008e0608 */
[----:B--2---:R-:W-:Y:S01]  /*1490*/  LEA R12, P1, R9, UR6, 0x1 ;  /* 0x00000006090c7c11 */ /* 0x004fe2000f8208ff */
[----:B------:R-:W-:Y:S01]  /*14a0*/  IMAD.X R5, R2, 0x1, R5, P0 ;  /* 0x0000000102057824 */ /* 0x000fe200000e0605 */
[----:B------:R-:W-:Y:S02]  /*14b0*/  LEA R4, P0, R6, UR6, 0x1 ;  /* 0x0000000606047c11 */ /* 0x000fe4000f8008ff */
[----:B------:R-:W-:-:S02]  /*14c0*/  LEA.HI.X R15, R7, UR7, R8, 0x1, P2 ;  /* 0x00000007070f7c11 */ /* 0x000fc400090f0c08 */
[----:B------:R-:W-:Y:S01]  /*14d0*/  LEA.HI.X R13, R9, UR7, R2, 0x1, P1 ;  /* 0x00000007090d7c11 */ /* 0x000fe200088f0c02 */
[----:B------:R-:W-:Y:S01]  /*14e0*/  IMAD.MOV.U32 R2, RZ, RZ, 0x4 ;  /* 0x00000004ff027424 */ /* 0x000fe200078e00ff */
[----:B------:R-:W-:Y:S01]  /*14f0*/  LEA.HI.X R5, R6, UR7, R5, 0x1, P0 ;  /* 0x0000000706057c11 */ /* 0x000fe200080f0c05 */
[----:B------:R-:W-:Y:S01]  /*1500*/  LDGSTS.E.BYPASS.LTC128B.128 [R192+0x7000], desc[UR22][R14.64] ;  /* 0x070000000ec07fae */ /* 0x000fe2000b981a16 */
[----:B------:R-:W1:Y:S01]  /*1510*/  LDCU.64 UR6, c[0x0][0x460] ;  /* 0x00008c00ff0677ac */ /* 0x000e620008000a00 */
[----:B------:R-:W-:Y:S02]  /*1520*/  IMAD.WIDE.U32 R2, R0, R2, UR32 ;  /* 0x0000002000027e25 */ /* 0x000fe4000f8e0002 */
[----:B------:R-:W-:Y:S04]  /*1530*/  LDGSTS.E.BYPASS.LTC128B.128 [R192+0x8000], desc[UR22][R12.64] ;  /* 0x080000000cc07fae */ /* 0x000fe8000b981a16 */
[----:B------:R2:W-:Y:S04]  /*1540*/  LDGSTS.E.BYPASS.LTC128B.128 [R192+0x9000], desc[UR22][R4.64] ;  /* 0x0900000004c07fae */ /* 0x0005e8000b981a16 */
[----:B------:R-:W0:Y:S04]  /*1550*/  LDGDEPBAR ;  /* 0x00000000000079af */ /* 0x000e280000000000 */
[----:B------:R-:W5:Y:S04]  /*1560*/  LDG.E R206, desc[UR22][R2.64] ;  /* 0x0000001602ce7981 */ /* 0x000f68000c1e1900 */
[----:B------:R-:W5:Y:S04]  /*1570*/  LDG.E R205, desc[UR22][R2.64+0x20] ;  /* 0x0000201602cd7981 */ /* 0x000f68000c1e1900 */
[----:B------:R-:W5:Y:S04]  /*1580*/  LDG.E R204, desc[UR22][R2.64+0x80] ;  /* 0x0000801602cc7981 */ /* 0x000f68000c1e1900 */
[----:B------:R4:W5:Y:S01]  /*1590*/  LDG.E R203, desc[UR22][R2.64+0xa0] ;  /* 0x0000a01602cb7981 */ /* 0x000962000c1e1900 */
[----:B------:R-:W-:Y:S01]  /*15a0*/  UIMAD.WIDE.U32 UR38, UR27, UR24, URZ ;  /* 0x000000181b2672a5 */ /* 0x000fe2000f8e00ff */
[----:B------:R-:W-:Y:S01]  /*15b0*/  IMAD.SHL.U32 R168, R187, 0x2, RZ ;  /* 0x00000002bba87824 */ /* 0x000fe200078e00ff */
[----:B------:R-:W-:Y:S01]  /*15c0*/  UIMAD UR11, UR11, UR27, URZ ;  /* 0x0000001b0b0b72a4 */ /* 0x000fe2000f8e02ff */
[----:B------:R-:W4:Y:S01]  /*15d0*/  S2R R0, SR_CTAID.X ;  /* 0x0000000000007919 */ /* 0x000f220000002500 */
[----:B---3--:R-:W-:Y:S01]  /*15e0*/  USHF.R.S32.HI UR13, URZ, 0x1f, UR9 ;  /* 0x0000001fff0d7899 */ /* 0x008fe20008011409 */
[----:B------:R-:W-:Y:S01]  /*15f0*/  IMAD.IADD R160, R184, 0x1, R183 ;  /* 0x00000001b8a07824 */ /* 0x000fe200078e02b7 */
[----:B------:R-:W-:Y:S01]  /*1600*/  UIADD3 UR11, UPT, UPT, UR39, UR11, URZ ;  /* 0x0000000b270b7290 */ /* 0x000fe2000fffe0ff */
[----:B------:R-:W-:-:S04]  /*1610*/  DEPBAR.LE SB0, 0x1 ;  /* 0x000080400000791a */ /* 0x000fc80000000000 */
[----:B------:R-:W-:Y:S01]  /*1620*/  BAR.SYNC.DEFER_BLOCKING 0x0 ;  /* 0x0000000000007b1d */ /* 0x000fe20000010000 */
[----:B------:R-:W-:Y:S01]  /*1630*/  UIMAD UR11, UR11, UR9, URZ ;  /* 0x000000090b0b72a4 */ /* 0x000fe2000f8e02ff */
[----:B------:R-:W-:Y:S01]  /*1640*/  IMAD.IADD R152, R184, 0x1, R168 ;  /* 0x00000001b8987824 */ /* 0x000fe200078e02a8 */
[----:B------:R-:W-:Y:S01]  /*1650*/  UIMAD.WIDE.U32 UR36, UR38, UR9, URZ ;  /* 0x00000009262472a5 */ /* 0x000fe2000f8e00ff */
[----:B------:R-:W-:Y:S01]  /*1660*/  IMAD.IADD R168, R168, 0x1, R160 ;  /* 0x00000001a8a87824 */ /* 0x000fe200078e02a0 */
[----:B------:R-:W-:Y:S01]  /*1670*/  UIMAD UR11, UR13, UR38, UR11 ;  /* 0x000000260d0b72a4 */ /* 0x000fe2000f8e020b */
[----:B--2---:R-:W-:Y:S01]  /*1680*/  LOP3.LUT R4, R194, 0x1f, RZ, 0xc0, !PT ;  /* 0x0000001fc2047812 */ /* 0x004fe200078ec0ff */
[----:B-1----:R-:W-:Y:S01]  /*1690*/  UISETP.NE.U32.AND UP0, UPT, UR6, URZ, UPT ;  /* 0x000000ff0600728c */ /* 0x002fe2000bf05070 */
[----:B------:R-:W-:Y:S01]  /*16a0*/  CS2R R94, SRZ ;  /* 0x00000000005e7805 */ /* 0x000fe2000001ff00 */
[----:B------:R-:W-:Y:S01]  /*16b0*/  UIMAD UR34, UR19, UR10, URZ ;  /* 0x0000000a132272a4 */ /* 0x000fe2000f8e02ff */
[----:B------:R-:W-:Y:S01]  /*16c0*/  CS2R R92, SRZ ;  /* 0x00000000005c7805 */ /* 0x000fe2000001ff00 */
[----:B------:R-:W-:Y:S01]  /*16d0*/  UIADD3 UR11, UPT, UPT, UR37, UR11, URZ ;  /* 0x0000000b250b7290 */ /* 0x000fe2000fffe0ff */
[----:B------:R-:W-:Y:S01]  /*16e0*/  CS2R R98, SRZ ;  /* 0x0000000000627805 */ /* 0x000fe2000001ff00 */
[----:B----4-:R-:W1:Y:S01]  /*16f0*/  LDC.64 R2, c[0x0][0x5f8] ;  /* 0x00017e00ff027b82 */ /* 0x010e620000000a00 */
[----:B------:R-:W-:Y:S01]  /*1700*/  UISETP.NE.AND.EX UP0, UPT, UR7, URZ, UPT, UP0 ;  /* 0x000000ff0700728c */ /* 0x000fe2000bf05300 */
[----:B------:R-:W-:Y:S01]  /*1710*/  CS2R R96, SRZ ;  /* 0x0000000000607805 */ /* 0x000fe2000001ff00 */
[----:B------:R-:W-:Y:S01]  /*1720*/  USHF.R.S32.HI UR35, URZ, 0x1f, UR34 ;  /* 0x0000001fff237899 */ /* 0x000fe20008011422 */
[----:B------:R-:W-:Y:S01]  /*1730*/  CS2R R90, SRZ ;  /* 0x00000000005a7805 */ /* 0x000fe2000001ff00 */
[----:B------:R-:W-:Y:S01]  /*1740*/  USHF.R.S32.HI UR13, URZ, 0x1f, UR10 ;  /* 0x0000001fff0d7899 */ /* 0x000fe2000801140a */
[----:B------:R-:W-:Y:S01]  /*1750*/  CS2R R88, SRZ ;  /* 0x0000000000587805 */ /* 0x000fe2000001ff00 */
[----:B------:R-:W-:Y:S01]  /*1760*/  UIMAD UR11, UR11, UR10, URZ ;  /* 0x0000000a0b0b72a4 */ /* 0x000fe2000f8e02ff */
[----:B------:R-:W-:Y:S01]  /*1770*/  CS2R R86, SRZ ;  /* 0x0000000000567805 */ /* 0x000fe2000001ff00 */
[----:B------:R-:W-:Y:S01]  /*1780*/  USEL UR31, UR31, URZ, UP0 ;  /* 0x000000ff1f1f7287 */ /* 0x000fe20008000000 */
[----:B------:R-:W-:Y:S01]  /*1790*/  CS2R R84, SRZ ;  /* 0x0000000000547805 */ /* 0x000fe2000001ff00 */
[----:B------:R2:W3:Y:S01]  /*17a0*/  LDSM.16.M88.4 R148, [R152] ;  /* 0x000000009894783b */ /* 0x0004e20000000200 */
[----:B------:R-:W-:Y:S01]  /*17b0*/  UIMAD.WIDE.U32 UR34, UR36, UR10, UR34 ;  /* 0x0000000a242272a5 */ /* 0x000fe2000f8e0022 */
[----:B------:R-:W-:Y:S01]  /*17c0*/  CS2R R78, SRZ ;  /* 0x00000000004e7805 */ /* 0x000fe2000001ff00 */
[----:B------:R-:W-:Y:S01]  /*17d0*/  UIMAD UR11, UR13, UR36, UR11 ;  /* 0x000000240d0b72a4 */ /* 0x000fe2000f8e020b */
[----:B------:R2:W4:Y:S01]  /*17e0*/  LDSM.16.M88.4 R156, [R160] ;  /* 0x00000000a09c783b */ /* 0x0005220000000200 */
[----:B------:R-:W-:Y:S01]  /*17f0*/  UIADD3 UR31, UP0, UPT, UR28, UR31, URZ ;  /* 0x0000001f1c1f7290 */ /* 0x000fe2000ff1e0ff */
[----:B------:R-:W-:Y:S01]  /*1800*/  CS2R R76, SRZ ;  /* 0x00000000004c7805 */ /* 0x000fe2000001ff00 */
[----:B------:R-:W-:Y:S01]  /*1810*/  UIMAD UR13, UR9, UR10, URZ ;  /* 0x0000000a090d72a4 */ /* 0x000fe2000f8e02ff */
[----:B------:R2:W2:Y:S01]  /*1820*/  LDSM.16.M88.4 R164, [R168] ;  /* 0x00000000a8a4783b */ /* 0x0004a20000000200 */
[----:B------:R-:W-:Y:S01]  /*1830*/  UIADD3 UR35, UPT, UPT, UR35, UR11, URZ ;  /* 0x0000000b23237290 */ /* 0x000fe2000fffe0ff */
[----:B------:R-:W-:Y:S01]  /*1840*/  CS2R R82, SRZ ;  /* 0x0000000000527805 */ /* 0x000fe2000001ff00 */
[----:B------:R-:W-:Y:S01]  /*1850*/  UIMAD.WIDE UR10, UR9, UR10, URZ ;  /* 0x0000000a090a72a5 */ /* 0x000fe2000f8e02ff */
[----:B------:R-:W2:Y:S01]  /*1860*/  LDSM.16.M88.4 R152, [R152+0x800] ;  /* 0x000800009898783b */ /* 0x000ea20000000200 */
[----:B------:R-:W-:Y:S01]  /*1870*/  UIADD3.X UR26, UPT, UPT, URZ, UR26, URZ, UP0, !UPT ;  /* 0x0000001aff1a7290 */ /* 0x000fe200087fe4ff */
[----:B-1----:R-:W-:Y:S01]  /*1880*/  IMAD.WIDE.U32 R6, R0, R2, RZ ;  /* 0x0000000200067225 */ /* 0x002fe200078e00ff */
[----:B------:R-:W-:Y:S01]  /*1890*/  UIMAD UR9, UR11, UR31, URZ ;  /* 0x0000001f0b0972a4 */ /* 0x000fe2000f8e02ff */
[----:B------:R-:W1:Y:S01]  /*18a0*/  LDSM.16.M88.4 R160, [R160+0x800] ;  /* 0x00080000a0a0783b */ /* 0x000e620000000200 */
[----:B------:R-:W3:Y:S01]  /*18b0*/  LDCU.64 UR6, c[0x0][0x570] ;  /* 0x0000ae00ff0677ac */ /* 0x000ee20008000a00 */
[----:B------:R-:W-:Y:S01]  /*18c0*/  IMAD R4, R191, UR13, R4 ;  /* 0x0000000dbf047c24 */ /* 0x000fe2000f8e0204 */
[----:B------:R-:W-:Y:S01]  /*18d0*/  SEL R2, R6, RZ, P3 ;  /* 0x000000ff06027207 */ /* 0x000fe20001800000 */
[----:B------:R-:W1:Y:S01]  /*18e0*/  LDSM.16.M88.4 R168, [R168+0x800] ;  /* 0x00080000a8a8783b */ /* 0x000e620000000200 */
[----:B------:R-:W-:Y:S01]  /*18f0*/  UIMAD.WIDE.U32 UR34, UR10, UR31, UR34 ;  /* 0x0000001f0a2272a5 */ /* 0x000fe2000f8e0022 */
[----:B------:R-:W-:Y:S01]  /*1900*/  IMAD R3, R0, R3, R7 ;  /* 0x0000000300037224 */ /* 0x000fe200078e0207 */
[----:B------:R-:W-:Y:S01]  /*1910*/  UIMAD UR9, UR10, UR26, UR9 ;  /* 0x0000001a0a0972a4 */ /* 0x000fe2000f8e0209 */
[----:B------:R1:W1:Y:S01]  /*1920*/  LDSM.16.M88.4 R140, [R184] ;  /* 0x00000000b88c783b */ /* 0x0002620000000200 */
[----:B------:R-:W-:Y:S01]  /*1930*/  USHF.L.U32 UR10, UR13, 0x6, URZ ;  /* 0x000000060d0a7899 */ /* 0x000fe200080006ff */
[----:B------:R-:W-:Y:S01]  /*1940*/  CS2R R80, SRZ ;  /* 0x0000000000507805 */ /* 0x000fe2000001ff00 */
[----:B------:R-:W-:Y:S01]  /*1950*/  UIADD3 UR9, UPT, UPT, UR35, UR9, URZ ;  /* 0x0000000923097290 */ /* 0x000fe2000fffe0ff */
[----:B------:R1:W1:Y:S01]  /*1960*/  LDSM.16.M88.4 R144, [R184+0x800] ;  /* 0x00080000b890783b */ /* 0x0002620000000200 */
[----:B------:R-:W-:Y:S01]  /*1970*/  IADD3 R2, P1, P0, R4, UR34, R2 ;  /* 0x0000002204027c10 */ /* 0x000fe2000f83e002 */
[----:B------:R-:W4:Y:S01]  /*1980*/  LDCU.64 UR26, c[0x0][0x5e8] ;  /* 0x0000bd00ff1a77ac */ /* 0x000f220008000a00 */
[----:B------:R-:W-:Y:S01]  /*1990*/  SHF.R.S32.HI R4, RZ, 0x1f, R4 ;  /* 0x0000001fff047819 */ /* 0x000fe20000011404 */
[----:B------:R-:W-:Y:S01]  /*19a0*/  IMAD.U32 R0, RZ, RZ, UR10 ;  /* 0x0000000aff007e24 */ /* 0x000fe2000f8e00ff */
[----:B------:R-:W-:Y:S01]  /*19b0*/  SEL R3, R3, RZ, P3 ;  /* 0x000000ff03037207 */ /* 0x000fe20001800000 */
[----:B------:R-:W-:Y:S01]  /*19c0*/  UISETP.GE.AND UP0, UPT, UR25, 0x1, UPT ;  /* 0x000000011900788c */ /* 0x000fe2000bf06270 */
[----:B------:R-:W-:-:S02]  /*19d0*/  CS2R R74, SRZ ;  /* 0x00000000004a7805 */ /* 0x000fc4000001ff00 */
[----:B------:R-:W-:Y:S02]  /*19e0*/  CS2R R72, SRZ ;  /* 0x0000000000487805 */ /* 0x000fe4000001ff00 */
[----:B------:R-:W-:Y:S02]  /*19f0*/  IADD3.X R3, PT, PT, R4, UR9, R3, P1, P0 ;  /* 0x0000000904037c10 */ /* 0x000fe40008fe0403 */
[----:B------:R-:W-:Y:S02]  /*1a00*/  CS2R R70, SRZ ;  /* 0x0000000000467805 */ /* 0x000fe4000001ff00 */
[----:B------:R-:W-:Y:S01]  /*1a10*/  IADD3 R2, P0, PT, R2, UR10, RZ ;  /* 0x0000000a02027c10 */ /* 0x000fe2000ff1e0ff */
[----:B------:R-:W-:Y:S01]  /*1a20*/  ULEA UR10, UR30, UR29, 0x6 ;  /* 0x0000001d1e0a7291 */ /* 0x000fe2000f8e30ff */
[----:B------:R-:W-:Y:S02]  /*1a30*/  CS2R R68, SRZ ;  /* 0x0000000000447805 */ /* 0x000fe4000001ff00 */
[----:B------:R-:W-:-:S02]  /*1a40*/  CS2R R62, SRZ ;  /* 0x00000000003e7805 */ /* 0x000fc4000001ff00 */
[----:B------:R-:W-:Y:S02]  /*1a50*/  LEA.HI.X.SX32 R0, R0, R3, 0x1, P0 ;  /* 0x0000000300007211 */ /* 0x000fe400000f0eff */
[----:B------:R-:W-:Y:S02]  /*1a60*/  CS2R R60, SRZ ;  /* 0x00000000003c7805 */ /* 0x000fe4000001ff00 */
[----:B---3--:R-:W-:Y:S02]  /*1a70*/  LEA R208, P0, R2, UR6, 0x2 ;  /* 0x0000000602d07c11 */ /* 0x008fe4000f8010ff */
[----:B------:R-:W-:Y:S02]  /*1a80*/  CS2R R66, SRZ ;  /* 0x0000000000427805 */ /* 0x000fe4000001ff00 */
[----:B------:R-:W-:Y:S02]  /*1a90*/  CS2R R64, SRZ ;  /* 0x0000000000407805 */ /* 0x000fe4000001ff00 */
[----:B------:R-:W-:-:S02]  /*1aa0*/  CS2R R58, SRZ ;  /* 0x00000000003a7805 */ /* 0x000fc4000001ff00 */
[----:B------:R-:W-:Y:S02]  /*1ab0*/  LEA.HI.X R209, R2, UR7, R0, 0x2, P0 ;  /* 0x0000000702d17c11 */ /* 0x000fe400080f1400 */
        /* <DEDUP_REMOVED lines=11> */
[----:B----4-:R-:W-:Y:S01]  /*1b70*/  UIMAD.WIDE UR10, UR10, 0x4, UR26 ;  /* 0x000000040a0a78a5 */ /* 0x010fe2000f8e021a */
[----:B-12---:R-:W-:Y:S11]  /*1b80*/  BRA.U !UP0, `(.L_x_1352) ;  /* 0x0000003108307547 */ /* 0x006ff6000b800000 */
[----:B------:R-:W1:Y:S01]  /*1b90*/  S2R R5, SR_TID.X ;  /* 0x0000000000057919 */ /* 0x000e620000002100 */
[----:B------:R-:W2:Y:S01]  /*1ba0*/  LDC R201, c[0x0][0x44c] ;  /* 0x00011300ffc97b82 */ /* 0x000ea20000000800 */
[----:B------:R-:W-:Y:S01]  /*1bb0*/  IMAD.MOV.U32 R211, RZ, RZ, 0x10 ;  /* 0x00000010ffd37424 */ /* 0x000fe200078e00ff */
[----:B------:R-:W-:Y:S01]  /*1bc0*/  IADD3 R180, PT, PT, R186, UR8, RZ ;  /* 0x00000008bab47c10 */ /* 0x000fe2000fffe0ff */
[----:B------:R-:W3:Y:S01]  /*1bd0*/  S2R R194, SR_TID.X ;  /* 0x0000000000c27919 */ /* 0x000ee20000002100 */
[----:B------:R-:W-:Y:S01]  /*1be0*/  IMAD.SHL.U32 R6, R191, 0x10, RZ ;  /* 0x00000010bf067824 */ /* 0x000fe200078e00ff */
[----:B------:R-:W-:Y:S01]  /*1bf0*/  USHF.L.U32 UR13, UR13, 0x3, URZ ;  /* 0x000000030d0d7899 */ /* 0x000fe200080006ff */
[----:B------:R-:W-:Y:S01]  /*1c00*/  IMAD.SHL.U32 R179, R187, 0x2, RZ ;  /* 0x00000002bbb37824 */ /* 0x000fe200078e00ff */
[----:B------:R-:W4:Y:S01]  /*1c10*/  LDCU UR6, c[0x0][0x3e0] ;  /* 0x00007c00ff0677ac */ /* 0x000f220008000800 */
[----:B------:R-:W-:Y:S01]  /*1c20*/  IMAD.IADD R175, R184, 0x1, R183 ;  /* 0x00000001b8af7824 */ /* 0x000fe200078e02b7 */
[----:B------:R-:W-:Y:S01]  /*1c30*/  LOP3.LUT R6, R6, 0x10, RZ, 0xc0, !PT ;  /* 0x0000001006067812 */ /* 0x000fe200078ec0ff */
[----:B------:R-:W-:Y:S01]  /*1c40*/  IMAD.MOV.U32 R200, RZ, RZ, 0x4 ;  /* 0x00000004ffc87424 */ /* 0x000fe200078e00ff */
[----:B------:R-:W-:Y:S01]  /*1c50*/  IADD3 R178, PT, PT, R185, R179, RZ ;  /* 0x000000b3b9b27210 */ /* 0x000fe20007ffe0ff */
[----:B------:R-:W-:Y:S01]  /*1c60*/  IMAD.MOV.U32 R95, RZ, RZ, RZ ;  /* 0x000000ffff5f7224 */ /* 0x000fe200078e00ff */
[----:B------:R-:W1:Y:S01]  /*1c70*/  LDCU UR9, c[0x0][0x50c] ;  /* 0x0000a180ff0977ac */ /* 0x000e620008000800 */
[----:B------:R-:W2:Y:S01]  /*1c80*/  LDCU UR7, c[0x0][0x45c] ;  /* 0x00008b80ff0777ac */ /* 0x000ea20008000800 */
[----:B-1----:R-:W-:-:S02]  /*1c90*/  IMAD.SHL.U32 R2, R5, 0x40, RZ ;  /* 0x0000004005027824 */ /* 0x002fc400078e00ff */
[C---:B------:R-:W-:Y:S02]  /*1ca0*/  IMAD.SHL.U32 R4, R5.reuse, 0x8, RZ ;  /* 0x0000000805047824 */ /* 0x040fe400078e00ff */
[----:B------:R-:W-:Y:S01]  /*1cb0*/  IMAD.SHL.U32 R0, R5, 0x20, RZ ;  /* 0x0000002005007824 */ /* 0x000fe200078e00ff */
[C---:B------:R-:W-:Y:S02]  /*1cc0*/  LOP3.LUT R3, R2.reuse, 0x1c0, RZ, 0xc0, !PT ;  /* 0x000001c002037812 */ /* 0x040fe400078ec0ff */
[----:B------:R-:W-:Y:S02]  /*1cd0*/  LOP3.LUT R2, R2, 0x200, RZ, 0xc0, !PT ;  /* 0x0000020002027812 */ /* 0x000fe400078ec0ff */
[----:B------:R-:W-:Y:S02]  /*1ce0*/  LOP3.LUT R3, R3, 0x38, R4, 0xf8, !PT ;  /* 0x0000003803037812 */ /* 0x000fe400078ef804 */
[----:B------:R-:W-:Y:S02]  /*1cf0*/  SHF.R.U32.HI R5, RZ, 0x1, R5 ;  /* 0x00000001ff057819 */ /* 0x000fe40000011605 */
[----:B------:R-:W-:-:S02]  /*1d00*/  LOP3.LUT R0, R2, 0x400, R0, 0xf8, !PT ;  /* 0x0000040002007812 */ /* 0x000fc400078ef800 */
[----:B------:R-:W-:Y:S02]  /*1d10*/  LOP3.LUT R3, R3, 0x8, R5, 0x78, !PT ;  /* 0x0000000803037812 */ /* 0x000fe400078e7805 */
[----:B---3--:R-:W-:Y:S02]  /*1d20*/  LOP3.LUT P0, RZ, R194, 0x4, RZ, 0xc0, !PT ;  /* 0x00000004c2ff7812 */ /* 0x008fe4000780c0ff */
[----:B------:R-:W-:Y:S01]  /*1d30*/  LOP3.LUT R172, R0, R3, RZ, 0xfc, !PT ;  /* 0x0000000300ac7212 */ /* 0x000fe200078efcff */
[----:B------:R-:W-:Y:S01]  /*1d40*/  IMAD.IADD R0, R185, 0x1, R183 ;  /* 0x00000001b9007824 */ /* 0x000fe200078e02b7 */
[----:B------:R-:W-:Y:S02]  /*1d50*/  SHF.L.U32 R2, R187, 0x1, RZ ;  /* 0x00000001bb027819 */ /* 0x000fe400000006ff */
[----:B------:R-:W-:Y:S01]  /*1d60*/  LEA R172, R172, UR4, 0x1 ;  /* 0x00000004acac7c11 */ /* 0x000fe2000f8e08ff */
[----:B------:R-:W-:Y:S01]  /*1d70*/  IMAD.IADD R179, R0, 0x1, R179 ;  /* 0x0000000100b37824 */ /* 0x000fe200078e02b3 */
[----:B------:R-:W-:Y:S01]  /*1d80*/  SEL R211, R211, 0xfffffff0, !P0 ;  /* 0xfffffff0d3d37807 */ /* 0x000fe20004000000 */
[----:B------:R-:W-:Y:S01]  /*1d90*/  IMAD.IADD R174, R2, 0x1, R175 ;  /* 0x0000000102ae7824 */ /* 0x000fe200078e02af */
[----:B------:R-:W-:Y:S01]  /*1da0*/  IADD3 R3, PT, PT, R172, R183, RZ ;  /* 0x000000b7ac037210 */ /* 0x000fe20007ffe0ff */
[----:B------:R-:W-:Y:S01]  /*1db0*/  IMAD.IADD R173, R184, 0x1, R2 ;  /* 0x00000001b8ad7824 */ /* 0x000fe200078e0202 */
[----:B------:R-:W-:Y:S01]  /*1dc0*/  SHF.R.U32.HI R202, RZ, 0x2, R194 ;  /* 0x00000002ffca7819 */ /* 0x000fe200000116c2 */
[----:B------:R-:W-:Y:S01]  /*1dd0*/  IMAD.IADD R210, R190, 0x1, R211 ;  /* 0x00000001bed27824 */ /* 0x000fe200078e02d3 */
[----:B------:R-:W-:Y:S01]  /*1de0*/  IADD3 R177, PT, PT, R172, R2, RZ ;  /* 0x00000002acb17210 */ /* 0x000fe20007ffe0ff */
[----:B------:R-:W-:Y:S01]  /*1df0*/  IMAD.IADD R176, R3, 0x1, R2 ;  /* 0x0000000103b07824 */ /* 0x000fe200078e0202 */
[----:B------:R-:W-:Y:S01]  /*1e00*/  LOP3.LUT R202, R6, 0x7, R202, 0xf8, !PT ;  /* 0x0000000706ca7812 */ /* 0x000fe200078ef8ca */
[----:B------:R-:W-:Y:S01]  /*1e10*/  VIADD R181, R172, UR8 ;  /* 0x00000008acb57c36 */ /* 0x000fe20008000000 */
[----:B--2-4-:R-:W-:-:S06]  /*1e20*/  UMOV UR8, UR10 ;  /* 0x0000000a00087c82 */ /* 0x014fcc0008000000 */
.L_x_1355:
[----:B------:R-:W0:Y:S01]  /*1e30*/  LDGDEPBAR ;  /* 0x00000000000079af */ /* 0x000e220000000000 */
[CC--:B------:R-:W-:Y:S01]  /*1e40*/  IADD3 R112, PT, PT, R2.reuse, R181.reuse, RZ ;  /* 0x000000b502707210 */ /* 0x0c0fe20007ffe0ff */
[----:B------:R-:W-:Y:S01]  /*1e50*/  UIADD3 UR10, UPT, UPT, UR30, 0x1, URZ ;  /* 0x000000011e0a7890 */ /* 0x000fe2000fffe0ff */
[----:B------:R-:W-:Y:S02]  /*1e60*/  IADD3 R128, PT, PT, R183, R181, RZ ;  /* 0x000000b5b7807210 */ /* 0x000fe40007ffe0ff */
[----:B-----5:R-:W-:Y:S01]  /*1e70*/  FSETP.NEU.FTZ.AND P0, PT, R205, -INF , PT ;  /* 0xff800000cd00780b */ /* 0x020fe20003f1d000 */
[----:B------:R-:W-:Y:S01]  /*1e80*/  UISETP.NE.AND UP0, UPT, UR10, 0x1, UPT ;  /* 0x000000010a00788c */ /* 0x000fe2000bf05270 */
[----:B------:R-:W-:Y:S02]  /*1e90*/  IADD3 R188, PT, PT, R2, R128, RZ ;  /* 0x0000008002bc7210 */ /* 0x000fe40007ffe0ff */
[----:B------:R-:W-:Y:S02]  /*1ea0*/  FSETP.NEU.FTZ.AND P1, PT, R206, -INF , PT ;  /* 0xff800000ce00780b */ /* 0x000fe40003f3d000 */
[----:B------:R-:W-:Y:S01]  /*1eb0*/  IADD3 R230, PT, PT, R193, R211, RZ ;  /* 0x000000d3c1e67210 */ /* 0x000fe20007ffe0ff */
        /* <DEDUP_REMOVED lines=25> */
[C---:B-1----:R-:W-:Y:S08]  /*2050*/  HMMA.16816.F32 R8, R112.reuse, R108, R8 ;  /* 0x0000006c7008723c */ /* 0x042ff00000001808 */
[-C--:B------:R-:W-:Y:S08]  /*2060*/  HMMA.16816.F32 R12, R112, R110.reuse, R12 ;  /* 0x0000006e700c723c */ /* 0x080ff0000000180c */
[C---:B------:R-:W-:Y:S08]  /*2070*/  HMMA.16816.F32 R16, R104.reuse, R110, R16 ;  /* 0x0000006e6810723c */ /* 0x040ff00000001810 */
[-C--:B--2---:R-:W-:Y:S08]  /*2080*/  HMMA.16816.F32 R20, R104, R116.reuse, R20 ;  /* 0x000000746814723c */ /* 0x084ff00000001814 */
        /* <DEDUP_REMOVED lines=9> */
[C---:B------:R-:W-:Y:S08]  /*2120*/  HMMA.16816.F32 R24, R100.reuse, R128, R24 ;  /* 0x000000806418723c */ /* 0x040ff00000001818 */
[-C--:B------:R-:W-:Y:S08]  /*2130*/  HMMA.16816.F32 R28, R100, R130.reuse, R28 ;  /* 0x00000082641c723c */ /* 0x080ff0000000181c */
        /* <DEDUP_REMOVED lines=26> */
[----:B-1----:R-:W-:Y:S05]  /*22e0*/  FMUL.FTZ R8, R205, 1.4426950216293334961 ;  /* 0x3fb8aa3bcd087820 */ /* 0x002fea0000410000 */
[----:B------:R-:W-:Y:S04]  /*22f0*/  FSEL R8, R8, RZ, P0 ;  /* 0x000000ff08087208 */ /* 0x000fe80000000000 */
[----:B------:R1:W4:Y:S01]  /*2300*/  MUFU.TANH R109, R7 ;  /* 0x00000007006d7308 */ /* 0x0003220000002400 */
[C---:B------:R-:W-:Y:S01]  /*2310*/  FSETP.NEU.FTZ.AND P0, PT, R203.reuse, -INF , PT ;  /* 0xff800000cb00780b */ /* 0x040fe20003f1d000 */
[C-C-:B--2---:R-:W-:Y:S01]  /*2320*/  FFMA.FTZ R120, R108.reuse, UR7, -R8.reuse ;  /* 0x000000076c787c23 */ /* 0x144fe20008010808 */
[----:B------:R-:W-:Y:S07]  /*2330*/  FFMA.FTZ R108, -R108, R108, 1 ;  /* 0x3f8000006c6c7423 */ /* 0x000fee000001016c */
[----:B------:R2:W-:Y:S01]  /*2340*/  MUFU.TANH R113, R9 ;  /* 0x0000000900717308 */ /* 0x0005e20000002400 */
[----:B------:R-:W-:Y:S01]  /*2350*/  FMUL.FTZ R108, R108, UR9 ;  /* 0x000000096c6c7c20 */ /* 0x000fe20008410000 */
[----:B---3--:R-:W-:Y:S05]  /*2360*/  FMUL.FTZ R10, R203, 1.4426950216293334961 ;  /* 0x3fb8aa3bcb0a7820 */ /* 0x008fea0000410000 */
[----:B------:R-:W-:Y:S03]  /*2370*/  FSEL R10, R10, RZ, P0 ;  /* 0x000000ff0a0a7208 */ /* 0x000fe60000000000 */
[----:B------:R-:W3:Y:S01]  /*2380*/  MUFU.TANH R122, R16 ;  /* 0x00000010007a7308 */ /* 0x000ee20000002400 */
[----:B-1----:R-:W1:Y:S01]  /*2390*/  LDSM.16.M88.4 R4, [R174+-0x3800] ;  /* 0xffc80000ae04783b */ /* 0x002e620000000200 */
[C---:B----4-:R-:W-:Y:S01]  /*23a0*/  FFMA.FTZ R119, R109.reuse, UR7, -R8 ;  /* 0x000000076d777c23 */ /* 0x050fe20008010808 */
[--C-:B------:R-:W-:Y:S01]  /*23b0*/  FFMA.FTZ R128, R114, UR7, -R10.reuse ;  /* 0x0000000772807c23 */ /* 0x100fe2000801080a */
[----:B------:R-:W-:Y:S06]  /*23c0*/  FFMA.FTZ R109, -R109, R109, 1 ;  /* 0x3f8000006d6d7423 */ /* 0x000fec000001016d */
[----:B------:R-:W4:Y:S01]  /*23d0*/  MUFU.TANH R123, R17 ;  /* 0x00000011007b7308 */ /* 0x000f220000002400 */
[----:B------:R-:W-:Y:S01]  /*23e0*/  FMUL.FTZ R109, R109, UR9 ;  /* 0x000000096d6d7c20 */ /* 0x000fe20008410000 */
[----:B--2---:R-:W-:Y:S05]  /*23f0*/  FMUL.FTZ R9, R206, 1.4426950216293334961 ;  /* 0x3fb8aa3bce097820 */ /* 0x004fea0000410000 */
[----:B------:R-:W-:Y:S03]  /*2400*/  FSEL R9, R9, RZ, P1 ;  /* 0x000000ff09097208 */ /* 0x000fe60000800000 */
[----:B------:R-:W2:Y:S01]  /*2410*/  MUFU.TANH R115, R11 ;  /* 0x0000000b00737308 */ /* 0x000ea20000002400 */
[----:B------:R-:W-:Y:S01]  /*2420*/  FSETP.NEU.FTZ.AND P1, PT, R204, -INF , PT ;  /* 0xff800000cc00780b */ /* 0x000fe20003f3d000 */
[--C-:B------:R-:W-:Y:S01]  /*2430*/  FFMA.FTZ R125, R110, UR7, -R9.reuse ;  /* 0x000000076e7d7c23 */ /* 0x100fe20008010809 */
[C-C-:B------:R-:W-:Y:S01]  /*2440*/  FFMA.FTZ R124, R111.reuse, UR7, -R9.reuse ;  /* 0x000000076f7c7c23 */ /* 0x140fe20008010809 */
[--C-:B---3--:R-:W-:Y:S01]  /*2450*/  FFMA.FTZ R220, R122, UR7, -R9.reuse ;  /* 0x000000077adc7c23 */ /* 0x108fe20008010809 */
[----:B------:R-:W-:Y:S05]  /*2460*/  FFMA.FTZ R110, -R110, R110, 1 ;  /* 0x3f8000006e6e7423 */ /* 0x000fea000001016e */
[----:B------:R-:W-:Y:S01]  /*2470*/  MUFU.EX2 R120, R120 ;  /* 0x0000007800787308 */ /* 0x000fe20000000800 */
[----:B------:R-:W-:Y:S01]  /*2480*/  FFMA.FTZ R111, -R111, R111, 1 ;  /* 0x3f8000006f6f7423 */ /* 0x000fe2000001016f */
[C---:B----4-:R-:W-:Y:S01]  /*2490*/  FFMA.FTZ R197, R123.reuse, UR7, -R9 ;  /* 0x000000077bc57c23 */ /* 0x050fe20008010809 */
[----:B------:R-:W-:Y:S07]  /*24a0*/  FFMA.FTZ R122, -R122, R122, 1 ;  /* 0x3f8000007a7a7423 */ /* 0x000fee000001017a */
[----:B------:R-:W-:Y:S01]  /*24b0*/  MUFU.EX2 R119, R119 ;  /* 0x0000007700777308 */ /* 0x000fe20000000800 */
[----:B------:R-:W-:Y:S01]  /*24c0*/  FFMA.FTZ R123, -R123, R123, 1 ;  /* 0x3f8000007b7b7423 */ /* 0x000fe2000001017b */
[----:B------:R-:W-:Y:S01]  /*24d0*/  FMUL.FTZ R111, R111, UR9 ;  /* 0x000000096f6f7c20 */ /* 0x000fe20008410000 */
[----:B------:R-:W-:Y:S07]  /*24e0*/  FMUL.FTZ R122, R122, UR9 ;  /* 0x000000097a7a7c20 */ /* 0x000fee0008410000 */
[----:B------:R-:W-:Y:S01]  /*24f0*/  MUFU.EX2 R125, R125 ;  /* 0x0000007d007d7308 */ /* 0x000fe20000000800 */
[----:B------:R-:W-:Y:S01]  /*2500*/  FMUL.FTZ R123, R123, UR9 ;  /* 0x000000097b7b7c20 */ /* 0x000fe20008410000 */
[----:B--2---:R-:W-:Y:S01]  /*2510*/  FFMA.FTZ R127, R115, UR7, -R10 ;  /* 0x00000007737f7c23 */ /* 0x004fe2000801080a */
[----:B------:R-:W-:Y:S07]  /*2520*/  FMUL.FTZ R11, R204, 1.4426950216293334961 ;  /* 0x3fb8aa3bcc0b7820 */ /* 0x000fee0000410000 */
[----:B------:R-:W2:Y:S10]  /*2530*/  MUFU.EX2 R124, R124 ;  /* 0x0000007c007c7308 */ /* 0x000eb40000000800 */
[----:B------:R-:W3:Y:S01]  /*2540*/  MUFU.TANH R126, R18 ;  /* 0x00000012007e7308 */ /* 0x000ee20000002400 */
[----:B------:R-:W-:Y:S01]  /*2550*/  FSEL R11, R11, RZ, P1 ;  /* 0x000000ff0b0b7208 */ /* 0x000fe20000800000 */
[-C--:B-1----:R-:W-:Y:S04]  /*2560*/  HMMA.16816.F32 R20, R132, R4.reuse, R20 ;  /* 0x000000048414723c */ /* 0x082fe80000001814 */
[--C-:B------:R-:W-:Y:S01]  /*2570*/  FFMA.FTZ R130, R112, UR7, -R11.reuse ;  /* 0x0000000770827c23 */ /* 0x100fe2000801080b */
[--C-:B------:R-:W-:Y:S03]  /*2580*/  FFMA.FTZ R129, R113, UR7, -R11.reuse ;  /* 0x0000000771817c23 */ /* 0x100fe6000801080b */
[----:B------:R-:W1:Y:S01]  /*2590*/  MUFU.TANH R131, R19 ;  /* 0x0000001300837308 */ /* 0x000e620000002400 */
[C---:B------:R-:W-:Y:S01]  /*25a0*/  HMMA.16816.F32 R24, R104.reuse, R4, R24 ;  /* 0x000000046818723c */ /* 0x040fe20000001818 */
[----:B------:R-:W-:Y:S02]  /*25b0*/  MOV R4, UR8 ;  /* 0x0000000800047c02 */ /* 0x000fe40008000f00 */
[----:B------:R-:W-:Y:S02]  /*25c0*/  MOV R5, UR11 ;  /* 0x0000000b00057c02 */ /* 0x000fe40008000f00 */
[C---:B------:R-:W-:Y:S04]  /*25d0*/  LEA R4, P0, R202.reuse, R4, 0x2 ;  /* 0x00000004ca047211 */ /* 0x040fe800078010ff */
[----:B------:R-:W-:Y:S01]  /*25e0*/  MUFU.EX2 R220, R220 ;  /* 0x000000dc00dc7308 */ /* 0x000fe20000000800 */
[-C--:B------:R-:W-:Y:S09]  /*25f0*/  HMMA.16816.F32 R28, R104, R6.reuse, R28 ;  /* 0x00000006681c723c */ /* 0x080ff2000000181c */
[----:B------:R-:W4:Y:S01]  /*2600*/  MUFU.EX2 R197, R197 ;  /* 0x000000c500c57308 */ /* 0x000f220000000800 */
[----:B------:R-:W-:Y:S01]  /*2610*/  LEA.HI.X R5, R202, R5, RZ, 0x2, P0 ;  /* 0x00000005ca057211 */ /* 0x000fe200000f14ff */
[--C-:B---3--:R-:W-:Y:S01]  /*2620*/  FFMA.FTZ R219, R126, UR7, -R8.reuse ;  /* 0x000000077edb7c23 */ /* 0x108fe20008010808 */
[----:B------:R-:W-:Y:S07]  /*2630*/  FMUL.FTZ R22, R22, UR9 ;  /* 0x0000000916167c20 */ /* 0x000fee0008410000 */
[----:B------:R-:W-:Y:S01]  /*2640*/  MUFU.EX2 R130, R130 ;  /* 0x0000008200827308 */ /* 0x000fe20000000800 */
[----:B------:R-:W-:Y:S01]  /*2650*/  FMUL.FTZ R23, R23, UR9 ;  /* 0x0000000917177c20 */ /* 0x000fe20008410000 */
[----:B------:R-:W-:Y:S01]  /*2660*/  HMMA.16816.F32 R32, R132, R6, R32 ;  /* 0x000000068420723c */ /* 0x000fe20000001820 */
[----:B------:R-:W3:Y:S07]  /*2670*/  LDG.E R222, desc[UR22][R4.64] ;  /* 0x0000001604de7981 */ /* 0x000eee000c1e1900 */
[----:B------:R-:W-:Y:S01]  /*2680*/  MUFU.EX2 R219, R219 ;  /* 0x000000db00db7308 */ /* 0x000fe20000000800 */
[----:B--2---:R-:W-:Y:S01]  /*2690*/  F2FP.F16.F32.PACK_AB R6, R124, R125 ;  /* 0x0000007d7c06723e */ /* 0x004fe200000000ff */
[----:B------:R-:W2:Y:S08]  /*26a0*/  LDG.E R227, desc[UR22][R4.64+0x20] ;  /* 0x0000201604e37981 */ /* 0x000eb0000c1e1900 */
[----:B------:R-:W4:Y:S01]  /*26b0*/  MUFU.EX2 R129, R129 ;  /* 0x0000008100817308 */ /* 0x000f220000000800 */
[----:B-1----:R-:W-:Y:S01]  /*26c0*/  FFMA.FTZ R218, R131, UR7, -R8 ;  /* 0x0000000783da7c23 */ /* 0x002fe20008010808 */
[----:B------:R-:W-:Y:S01]  /*26d0*/  FMUL.FTZ R20, R20, UR9 ;  /* 0x0000000914147c20 */ /* 0x000fe20008410000 */
[----:B------:R-:W5:Y:S07]  /*26e0*/  LDG.E R246, desc[UR22][R4.64+0x80] ;  /* 0x0000801604f67981 */ /* 0x000f6e000c1e1900 */
[----:B------:R-:W1:Y:S01]  /*26f0*/  MUFU.TANH R116, R12 ;  /* 0x0000000c00747308 */ /* 0x000e620000002400 */
[----:B------:R-:W-:Y:S01]  /*2700*/  FMUL.FTZ R21, R21, UR9 ;  /* 0x0000000915157c20 */ /* 0x000fe20008410000 */
[----:B------:R-:W-:Y:S01]  /*2710*/  FMUL.FTZ R24, R24, UR9 ;  /* 0x0000000918187c20 */ /* 0x000fe20008410000 */
[----:B------:R4:W5:Y:S01]  /*2720*/  LDG.E R245, desc[UR22][R4.64+0xa0] ;  /* 0x0000a01604f57981 */ /* 0x000962000c1e1900 */
[----:B------:R-:W-:Y:S01]  /*2730*/  FMUL.FTZ R25, R25, UR9 ;  /* 0x0000000919197c20 */ /* 0x000fe20008410000 */
[----:B------:R-:W-:Y:S01]  /*2740*/  FMUL.FTZ R26, R26, UR9 ;  /* 0x000000091a1a7c20 */ /* 0x000fe20008410000 */
[----:B------:R-:W-:Y:S01]  /*2750*/  FMUL.FTZ R27, R27, UR9 ;  /* 0x000000091b1b7c20 */ /* 0x000fe20008410000 */
[----:B------:R4:W-:Y:S03]  /*2760*/  STS [R190], R6 ;  /* 0x00000006be007388 */ /* 0x0009e60000000800 */
[----:B------:R-:W4:Y:S01]  /*2770*/  MUFU.EX2 R218, R218 ;  /* 0x000000da00da7308 */ /* 0x000f220000000800 */
[----:B------:R-:W-:Y:S01]  /*2780*/  FMUL.FTZ R34, R34, UR9 ;  /* 0x0000000922227c20 */ /* 0x000fe20008410000 */
[----:B------:R-:W-:Y:S01]  /*2790*/  FMUL.FTZ R35, R35, UR9 ;  /* 0x0000000923237c20 */ /* 0x000fe20008410000 */
[----:B------:R-:W-:Y:S07]  /*27a0*/  FMUL.FTZ R32, R32, UR9 ;  /* 0x0000000920207c20 */ /* 0x000fee0008410000 */
[----:B------:R-:W4:Y:S01]  /*27b0*/  MUFU.TANH R117, R13 ;  /* 0x0000000d00757308 */ /* 0x000f220000002400 */
[----:B------:R-:W-:Y:S01]  /*27c0*/  FMUL.FTZ R33, R33, UR9 ;  /* 0x0000000921217c20 */ /* 0x000fe20008410000 */
[----:B------:R-:W-:Y:S01]  /*27d0*/  FMUL.FTZ R28, R28, UR9 ;  /* 0x000000091c1c7c20 */ /* 0x000fe20008410000 */
[----:B------:R-:W-:Y:S01]  /*27e0*/  FMUL.FTZ R30, R30, UR9 ;  /* 0x000000091e1e7c20 */ /* 0x000fe20008410000 */
[----:B------:R-:W-:Y:S01]  /*27f0*/  FMUL.FTZ R29, R29, UR9 ;  /* 0x000000091d1d7c20 */ /* 0x000fe20008410000 */
[----:B------:R-:W-:Y:S01]  /*2800*/  FMUL.FTZ R31, R31, UR9 ;  /* 0x000000091f1f7c20 */ /* 0x000fe20008410000 */
[--C-:B-1----:R-:W-:Y:S04]  /*2810*/  FFMA.FTZ R213, R116, UR7, -R11.reuse ;  /* 0x0000000774d57c23 */ /* 0x102fe8000801080b */
[----:B------:R-:W1:Y:S01]  /*2820*/  MUFU.TANH R118, R14 ;  /* 0x0000000e00767308 */ /* 0x000e620000002400 */
[----:B----4-:R-:W-:Y:S09]  /*2830*/  F2FP.F16.F32.PACK_AB R5, R119, R120 ;  /* 0x000000787705723e */ /* 0x010ff200000000ff */
[----:B------:R-:W4:Y:S01]  /*2840*/  MUFU.TANH R121, R15 ;  /* 0x0000000f00797308 */ /* 0x000f220000002400 */
[----:B------:R-:W-:Y:S01]  /*2850*/  F2FP.F16.F32.PACK_AB R4, R197, R220 ;  /* 0x000000dcc504723e */ /* 0x000fe200000000ff */
[----:B------:R-:W-:Y:S01]  /*2860*/  FFMA.FTZ R212, R117, UR7, -R11 ;  /* 0x0000000775d47c23 */ /* 0x000fe2000801080b */
[----:B------:R-:W-:Y:S01]  /*2870*/  F2FP.F16.F32.PACK_AB R6, R129, R130 ;  /* 0x000000828106723e */ /* 0x000fe200000000ff */
[----:B------:R4:W-:Y:S04]  /*2880*/  STS [R190+0x400], R5 ;  /* 0x00040005be007388 */ /* 0x0009e80000000800 */
[----:B------:R4:W-:Y:S02]  /*2890*/  STS [R210], R4 ;  /* 0x00000004d2007388 */ /* 0x0009e40000000800 */
[----:B------:R-:W4:Y:S01]  /*28a0*/  MUFU.TANH R231, R34 ;  /* 0x0000002200e77308 */ /* 0x000f220000002400 */
[--C-:B-1----:R-:W-:Y:S09]  /*28b0*/  FFMA.FTZ R188, R118, UR7, -R10.reuse ;  /* 0x0000000776bc7c23 */ /* 0x102ff2000801080a */
[----:B------:R-:W1:Y:S01]  /*28c0*/  MUFU.TANH R138, R22 ;  /* 0x00000016008a7308 */ /* 0x000e620000002400 */
[----:B----4-:R-:W-:Y:S09]  /*28d0*/  FFMA.FTZ R139, R121, UR7, -R10 ;  /* 0x00000007798b7c23 */ /* 0x010ff2000801080a */
[----:B------:R-:W4:Y:S01]  /*28e0*/  MUFU.TANH R214, R23 ;  /* 0x0000001700d67308 */ /* 0x000f220000002400 */
[--C-:B------:R-:W-:Y:S01]  /*28f0*/  FFMA.FTZ R241, R231, UR7, -R8.reuse ;  /* 0x00000007e7f17c23 */ /* 0x100fe20008010808 */
[----:B------:R-:W-:Y:S08]  /*2900*/  F2FP.F16.F32.PACK_AB R5, R218, R219 ;  /* 0x000000dbda05723e */ /* 0x000ff000000000ff */
[----:B------:R-:W4:Y:S01]  /*2910*/  MUFU.TANH R244, R35 ;  /* 0x0000002300f47308 */ /* 0x000f220000002400 */
[----:B------:R-:W-:Y:S01]  /*2920*/  STS [R210+0x400], R5 ;  /* 0x00040005d2007388 */ /* 0x000fe20000000800 */
[--C-:B-1----:R-:W-:Y:S03]  /*2930*/  FFMA.FTZ R133, R138, UR7, -R8.reuse ;  /* 0x000000078a857c23 */ /* 0x102fe60008010808 */
[----:B------:R1:W-:Y:S05]  /*2940*/  STS [R190+0x1000], R6 ;  /* 0x00100006be007388 */ /* 0x0003ea0000000800 */
[----:B------:R-:W1:Y:S01]  /*2950*/  MUFU.TANH R136, R20 ;  /* 0x0000001400887308 */ /* 0x000e620000002400 */
[--C-:B----4-:R-:W-:Y:S09]  /*2960*/  FFMA.FTZ R132, R214, UR7, -R8.reuse ;  /* 0x00000007d6847c23 */ /* 0x110ff20008010808 */
[----:B------:R-:W4:Y:S01]  /*2970*/  MUFU.TANH R137, R21 ;  /* 0x0000001500897308 */ /* 0x000f220000002400 */
[----:B------:R-:W-:Y:S09]  /*2980*/  FFMA.FTZ R8, R244, UR7, -R8 ;  /* 0x00000007f4087c23 */ /* 0x000ff20008010808 */
[----:B------:R-:W-:Y:S01]  /*2990*/  MUFU.EX2 R128, R128 ;  /* 0x0000008000807308 */ /* 0x000fe20000000800 */
[C-C-:B-1----:R-:W-:Y:S01]  /*29a0*/  FFMA.FTZ R135, R136.reuse, UR7, -R9.reuse ;  /* 0x0000000788877c23 */ /* 0x142fe20008010809 */
[----:B------:R-:W-:Y:S08]  /*29b0*/  FFMA.FTZ R136, -R136, R136, 1 ;  /* 0x3f80000088887423 */ /* 0x000ff00000010188 */
[----:B------:R-:W1:Y:S01]  /*29c0*/  MUFU.EX2 R127, R127 ;  /* 0x0000007f007f7308 */ /* 0x000e620000000800 */
[----:B------:R-:W-:Y:S09]  /*29d0*/  FMUL.FTZ R136, R136, UR9 ;  /* 0x0000000988887c20 */ /* 0x000ff20008410000 */
[----:B------:R-:W1:Y:S01]  /*29e0*/  MUFU.TANH R228, R32 ;  /* 0x0000002000e47308 */ /* 0x000e620000002400 */
[C-C-:B----4-:R-:W-:Y:S01]  /*29f0*/  FFMA.FTZ R134, R137.reuse, UR7, -R9.reuse ;  /* 0x0000000789867c23 */ /* 0x150fe20008010809 */
[----:B------:R-:W-:Y:S04]  /*2a00*/  FFMA.FTZ R137, -R137, R137, 1 ;  /* 0x3f80000089897423 */ /* 0x000fe80000010189 */
[----:B------:R-:W-:Y:S04]  /*2a10*/  FMUL.FTZ R137, R137, UR9 ;  /* 0x0000000989897c20 */ /* 0x000fe80008410000 */
[----:B------:R-:W4:Y:S01]  /*2a20*/  MUFU.TANH R229, R33 ;  /* 0x0000002100e57308 */ /* 0x000f220000002400 */
[----:B-1----:R-:W-:Y:S05]  /*2a30*/  F2FP.F16.F32.PACK_AB R4, R127, R128 ;  /* 0x000000807f04723e */ /* 0x002fea00000000ff */
[----:B------:R1:W-:Y:S04]  /*2a40*/  STS [R190+0x1400], R4 ;  /* 0x00140004be007388 */ /* 0x0003e80000000800 */
[----:B------:R-:W-:Y:S01]  /*2a50*/  MUFU.EX2 R213, R213 ;  /* 0x000000d500d57308 */ /* 0x000fe20000000800 */
[C-C-:B------:R-:W-:Y:S01]  /*2a60*/  FFMA.FTZ R243, R228.reuse, UR7, -R9.reuse ;  /* 0x00000007e4f37c23 */ /* 0x140fe20008010809 */
[----:B------:R-:W-:Y:S08]  /*2a70*/  FFMA.FTZ R228, -R228, R228, 1 ;  /* 0x3f800000e4e47423 */ /* 0x000ff000000101e4 */
[----:B------:R-:W-:Y:S01]  /*2a80*/  MUFU.EX2 R212, R212 ;  /* 0x000000d400d47308 */ /* 0x000fe20000000800 */
[----:B------:R-:W-:Y:S09]  /*2a90*/  FMUL.FTZ R228, R228, UR9 ;  /* 0x00000009e4e47c20 */ /* 0x000ff20008410000 */
[----:B------:R-:W-:Y:S01]  /*2aa0*/  MUFU.EX2 R188, R188 ;  /* 0x000000bc00bc7308 */ /* 0x000fe20000000800 */
[C---:B----4-:R-:W-:Y:S01]  /*2ab0*/  FFMA.FTZ R9, R229.reuse, UR7, -R9 ;  /* 0x00000007e5097c23 */ /* 0x050fe20008010809 */
[----:B------:R-:W-:Y:S08]  /*2ac0*/  FFMA.FTZ R229, -R229, R229, 1 ;  /* 0x3f800000e5e57423 */ /* 0x000ff000000101e5 */
[----:B------:R-:W4:Y:S01]  /*2ad0*/  MUFU.EX2 R139, R139 ;  /* 0x0000008b008b7308 */ /* 0x000f220000000800 */
[----:B------:R-:W-:Y:S09]  /*2ae0*/  FMUL.FTZ R229, R229, UR9 ;  /* 0x00000009e5e57c20 */ /* 0x000ff20008410000 */
[----:B------:R1:W-:Y:S10]  /*2af0*/  MUFU.EX2 R240, R8 ;  /* 0x0000000800f07308 */ /* 0x0003f40000000800 */
[----:B------:R-:W-:Y:S10]  /*2b00*/  MUFU.EX2 R135, R135 ;  /* 0x0000008700877308 */ /* 0x000ff40000000800 */
[----:B------:R-:W1:Y:S01]  /*2b10*/  MUFU.EX2 R134, R134 ;  /* 0x0000008600867308 */ /* 0x000e620000000800 */
[----:B----4-:R-:W-:Y:S09]  /*2b20*/  F2FP.F16.F32.PACK_AB R7, R139, R188 ;  /* 0x000000bc8b07723e */ /* 0x010ff200000000ff */
[----:B------:R-:W-:Y:S01]  /*2b30*/  MUFU.EX2 R133, R133 ;  /* 0x0000008500857308 */ /* 0x000fe20000000800 */
[----:B-1----:R-:W-:Y:S01]  /*2b40*/  F2FP.F16.F32.PACK_AB R8, R212, R213 ;  /* 0x000000d5d408723e */ /* 0x002fe200000000ff */
[----:B------:R-:W-:Y:S08]  /*2b50*/  STS [R210+0x1400], R7 ;  /* 0x00140007d2007388 */ /* 0x000ff00000000800 */
[----:B------:R-:W1:Y:S01]  /*2b60*/  MUFU.EX2 R132, R132 ;  /* 0x0000008400847308 */ /* 0x000e620000000800 */
[----:B------:R-:W-:Y:S09]  /*2b70*/  STS [R210+0x1000], R8 ;  /* 0x00100008d2007388 */ /* 0x000ff20000000800 */
[----:B------:R-:W-:Y:S01]  /*2b80*/  MUFU.EX2 R243, R243 ;  /* 0x000000f300f37308 */ /* 0x000fe20000000800 */
[----:B------:R-:W-:Y:S09]  /*2b90*/  F2FP.F16.F32.PACK_AB R6, R134, R135 ;  /* 0x000000878606723e */ /* 0x000ff200000000ff */
[----:B------:R-:W4:Y:S01]  /*2ba0*/  MUFU.EX2 R242, R9 ;  /* 0x0000000900f27308 */ /* 0x000f220000000800 */
[----:B------:R3:W-:Y:S09]  /*2bb0*/  STS [R193], R6 ;  /* 0x00000006c1007388 */ /* 0x0007f20000000800 */
[----:B------:R-:W3:Y:S01]  /*2bc0*/  MUFU.TANH R215, R24 ;  /* 0x0000001800d77308 */ /* 0x000ee20000002400 */
[----:B-1----:R-:W-:Y:S05]  /*2bd0*/  F2FP.F16.F32.PACK_AB R5, R132, R133 ;  /* 0x000000858405723e */ /* 0x002fea00000000ff */
[----:B------:R1:W-:Y:S04]  /*2be0*/  STS [R193+0x400], R5 ;  /* 0x00040005c1007388 */ /* 0x0003e80000000800 */
[----:B------:R-:W2:Y:S01]  /*2bf0*/  MUFU.TANH R216, R25 ;  /* 0x0000001900d87308 */ /* 0x000ea20000002400 */
[----:B----4-:R-:W-:Y:S05]  /*2c00*/  F2FP.F16.F32.PACK_AB R4, R242, R243 ;  /* 0x000000f3f204723e */ /* 0x010fea00000000ff */
[----:B------:R4:W-:Y:S04]  /*2c10*/  STS [R230], R4 ;  /* 0x00000004e6007388 */ /* 0x0009e80000000800 */
[----:B------:R-:W1:Y:S01]  /*2c20*/  MUFU.TANH R217, R26 ;  /* 0x0000001a00d97308 */ /* 0x000e620000002400 */
[--C-:B---3--:R-:W-:Y:S09]  /*2c30*/  FFMA.FTZ R239, R215, UR7, -R11.reuse ;  /* 0x00000007d7ef7c23 */ /* 0x108ff2000801080b */
[----:B------:R-:W3:Y:S01]  /*2c40*/  MUFU.TANH R221, R27 ;  /* 0x0000001b00dd7308 */ /* 0x000ee20000002400 */
[--C-:B--2---:R-:W-:Y:S09]  /*2c50*/  FFMA.FTZ R238, R216, UR7, -R11.reuse ;  /* 0x00000007d8ee7c23 */ /* 0x104ff2000801080b */
[----:B------:R-:W2:Y:S01]  /*2c60*/  MUFU.TANH R223, R28 ;  /* 0x0000001c00df7308 */ /* 0x000ea20000002400 */
[--C-:B-1----:R-:W-:Y:S09]  /*2c70*/  FFMA.FTZ R235, R217, UR7, -R10.reuse ;  /* 0x00000007d9eb7c23 */ /* 0x102ff2000801080a */
[----:B------:R-:W1:Y:S01]  /*2c80*/  MUFU.TANH R225, R30 ;  /* 0x0000001e00e17308 */ /* 0x000e620000002400 */
[--C-:B---3--:R-:W-:Y:S09]  /*2c90*/  FFMA.FTZ R234, R221, UR7, -R10.reuse ;  /* 0x00000007ddea7c23 */ /* 0x108ff2000801080a */
[----:B------:R-:W3:Y:S01]  /*2ca0*/  MUFU.TANH R224, R29 ;  /* 0x0000001d00e07308 */ /* 0x000ee20000002400 */
[--C-:B--2---:R-:W-:Y:S09]  /*2cb0*/  FFMA.FTZ R237, R223, UR7, -R11.reuse ;  /* 0x00000007dfed7c23 */ /* 0x104ff2000801080b */
[----:B------:R-:W2:Y:S01]  /*2cc0*/  MUFU.TANH R226, R31 ;  /* 0x0000001f00e27308 */ /* 0x000ea20000002400 */
[--C-:B-1----:R-:W-:Y:S09]  /*2cd0*/  FFMA.FTZ R233, R225, UR7, -R10.reuse ;  /* 0x00000007e1e97c23 */ /* 0x102ff2000801080a */
[----:B------:R-:W1:Y:S01]  /*2ce0*/  MUFU.EX2 R241, R241 ;  /* 0x000000f100f17308 */ /* 0x000e620000000800 */
[----:B---3--:R-:W-:Y:S09]  /*2cf0*/  FFMA.FTZ R11, R224, UR7, -R11 ;  /* 0x00000007e00b7c23 */ /* 0x008ff2000801080b */
[----:B------:R-:W-:Y:S10]  /*2d00*/  MUFU.EX2 R239, R239 ;  /* 0x000000ef00ef7308 */ /* 0x000ff40000000800 */
[----:B------:R-:W3:Y:S01]  /*2d10*/  MUFU.EX2 R238, R238 ;  /* 0x000000ee00ee7308 */ /* 0x000ee20000000800 */
[----:B--2---:R-:W-:Y:S09]  /*2d20*/  FFMA.FTZ R10, R226, UR7, -R10 ;  /* 0x00000007e20a7c23 */ /* 0x004ff2000801080a */
[----:B------:R-:W-:Y:S01]  /*2d30*/  MUFU.EX2 R235, R235 ;  /* 0x000000eb00eb7308 */ /* 0x000fe20000000800 */
[----:B-1----:R-:W-:Y:S09]  /*2d40*/  F2FP.F16.F32.PACK_AB R6, R240, R241 ;  /* 0x000000f1f006723e */ /* 0x002ff200000000ff */
[----:B------:R-:W1:Y:S01]  /*2d50*/  MUFU.EX2 R234, R234 ;  /* 0x000000ea00ea7308 */ /* 0x000e620000000800 */
[----:B------:R-:W-:Y:S09]  /*2d60*/  STS [R230+0x400], R6 ;  /* 0x00040006e6007388 */ /* 0x000ff20000000800 */
[----:B------:R-:W-:Y:S01]  /*2d70*/  MUFU.EX2 R237, R237 ;  /* 0x000000ed00ed7308 */ /* 0x000fe20000000800 */
[----:B---3--:R-:W-:Y:S09]  /*2d80*/  F2FP.F16.F32.PACK_AB R8, R238, R239 ;  /* 0x000000efee08723e */ /* 0x008ff200000000ff */
[----:B------:R-:W2:Y:S01]  /*2d90*/  MUFU.EX2 R236, R11 ;  /* 0x0000000b00ec7308 */ /* 0x000ea20000000800 */
[----:B------:R-:W-:Y:S09]  /*2da0*/  STS [R193+0x1000], R8 ;  /* 0x00100008c1007388 */ /* 0x000ff20000000800 */
[----:B------:R-:W-:Y:S01]  /*2db0*/  MUFU.EX2 R233, R233 ;  /* 0x000000e900e97308 */ /* 0x000fe20000000800 */
[----:B-1----:R-:W-:Y:S09]  /*2dc0*/  F2FP.F16.F32.PACK_AB R7, R234, R235 ;  /* 0x000000ebea07723e */ /* 0x002ff200000000ff */
[----:B------:R-:W4:Y:S01]  /*2dd0*/  MUFU.EX2 R232, R10 ;  /* 0x0000000a00e87308 */ /* 0x000f220000000800 */
[----:B------:R-:W-:Y:S01]  /*2de0*/  STS [R193+0x1400], R7 ;  /* 0x00140007c1007388 */ /* 0x000fe20000000800 */
[----:B--2---:R-:W-:Y:S05]  /*2df0*/  F2FP.F16.F32.PACK_AB R5, R236, R237 ;  /* 0x000000edec05723e */ /* 0x004fea00000000ff */
[----:B------:R-:W-:Y:S01]  /*2e00*/  STS [R230+0x1000], R5 ;  /* 0x00100005e6007388 */ /* 0x000fe20000000800 */
[----:B----4-:R-:W-:Y:S05]  /*2e10*/  F2FP.F16.F32.PACK_AB R4, R232, R233 ;  /* 0x000000e9e804723e */ /* 0x010fea00000000ff */
        /* <DEDUP_REMOVED lines=43> */
[----:B------:R-:W-:Y:S01]  /*30d0*/  FMUL.FTZ R5, R110, UR9 ;  /* 0x000000096e057c20 */ /* 0x000fe20008410000 */
[----:B------:R-:W-:Y:S01]  /*30e0*/  FMUL.FTZ R6, R120, R6 ;  /* 0x0000000678067220 */ /* 0x000fe20000410000 */
[----:B------:R-:W-:Y:S01]  /*30f0*/  FMUL.FTZ R7, R119, R7 ;  /* 0x0000000777077220 */ /* 0x000fe20000410000 */
[-C--:B------:R-:W-:Y:S03]  /*3100*/  HMMA.16816.F32 R20, R104, R168.reuse, R20 ;  /* 0x000000a86814723c */ /* 0x080fe60000001814 */
[----:B------:R-:W-:Y:S01]  /*3110*/  FMUL.FTZ R5, R5, R4 ;  /* 0x0000000405057220 */ /* 0x000fe20000410000 */
[----:B------:R-:W-:Y:S01]  /*3120*/  FMUL.FTZ R4, R111, R124 ;  /* 0x0000007c6f047220 */ /* 0x000fe20000410000 */
[----:B------:R-:W-:Y:S01]  /*3130*/  FMUL.FTZ R6, R108, R6 ;  /* 0x000000066c067220 */ /* 0x000fe20000410000 */
[----:B------:R-:W-:Y:S02]  /*3140*/  FMUL.FTZ R7, R109, R7 ;  /* 0x000000076d077220 */ /* 0x000fe40000410000 */
[C---:B------:R-:W-:Y:S04]  /*3150*/  HMMA.16816.F32 R24, R100.reuse, R168, R24 ;  /* 0x000000a86418723c */ /* 0x040fe80000001818 */
[----:B------:R-:W-:Y:S01]  /*3160*/  F2FP.F16.F32.PACK_AB R4, R4, R5 ;  /* 0x000000050404723e */ /* 0x000fe200000000ff */
        /* <DEDUP_REMOVED lines=11> */
[----:B------:R-:W-:Y:S01]  /*3220*/  FMUL.FTZ R16, R122, R16 ;  /* 0x000000107a107220 */ /* 0x000fe20000410000 */
[----:B------:R-:W-:Y:S01]  /*3230*/  FMUL.FTZ R17, R123, R17 ;  /* 0x000000117b117220 */ /* 0x000fe20000410000 */
[----:B------:R-:W-:Y:S01]  /*3240*/  FMUL.FTZ R20, R136, R20 ;  /* 0x0000001488147220 */ /* 0x000fe20000410000 */
[----:B------:R-:W-:Y:S01]  /*3250*/  FMUL.FTZ R21, R137, R21 ;  /* 0x0000001589157220 */ /* 0x000fe20000410000 */
[----:B------:R-:W-:Y:S02]  /*3260*/  FADD.FTZ R100, -R227, R19 ;  /* 0x00000013e3647221 */ /* 0x000fe40000010100 */
[----:B------:R-:W-:Y:S02]  /*3270*/  F2FP.F16.F32.PACK_AB R16, R17, R16 ;  /* 0x000000101110723e */ /* 0x000fe400000000ff */
[----:B------:R-:W-:Y:S06]  /*3280*/  F2FP.F16.F32.PACK_AB R20, R21, R20 ;  /* 0x000000141514723e */ /* 0x000fec00000000ff */
[C---:B------:R-:W-:Y:S01]  /*3290*/  FADD.FTZ R32, -R222.reuse, R32 ;  /* 0x00000020de207221 */ /* 0x040fe20000010100 */
[----:B------:R-:W-:Y:S03]  /*32a0*/  FADD.FTZ R33, -R222, R33 ;  /* 0x00000021de217221 */ /* 0x000fe60000010100 */
[----:B------:R-:W-:Y:S01]  /*32b0*/  FMUL.FTZ R32, R243, R32 ;  /* 0x00000020f3207220 */ /* 0x000fe20000410000 */
[----:B------:R-:W-:Y:S03]  /*32c0*/  FMUL.FTZ R33, R242, R33 ;  /* 0x00000021f2217220 */ /* 0x000fe60000410000 */
[----:B------:R-:W-:Y:S01]  /*32d0*/  FMUL.FTZ R32, R228, R32 ;  /* 0x00000020e4207220 */ /* 0x000fe20000410000 */
[----:B------:R-:W-:Y:S01]  /*32e0*/  FMUL.FTZ R33, R229, R33 ;  /* 0x00000021e5217220 */ /* 0x000fe20000410000 */
[----:B------:R-:W-:Y:S06]  /*32f0*/  BRA.U !UP0, `(.L_x_1353) ;  /* 0x0000000108587547 */ /* 0x000fec000b800000 */
[----:B------:R-:W1:Y:S01]  /*3300*/  LDC R17, c[0x0][0x3b0] ;  /* 0x0000ec00ff117b82 */ /* 0x000e620000000800 */
[----:B------:R-:W-:Y:S01]  /*3310*/  IADD3 R21, P0, PT, RZ, -UR5, RZ ;  /* 0x80000005ff157c10 */ /* 0x000fe2000ff1e0ff */
[----:B------:R-:W-:Y:S04]  /*3320*/  ULOP3.LUT UR10, UR30, 0x1, URZ, 0xc0, !UPT ;  /* 0x000000011e0a7892 */ /* 0x000fe8000f8ec0ff */
[----:B------:R-:W-:Y:S02]  /*3330*/  UISETP.NE.U32.AND UP1, UPT, UR10, 0x1, UPT ;  /* 0x000000010a00788c */ /* 0x000fe4000bf25070 */
[----:B------:R-:W2:Y:S02]  /*3340*/  LDC R5, c[0x0][0x3b4] ;  /* 0x0000ed00ff057b82 */ /* 0x000ea40000000800 */
[----:B------:R-:W-:Y:S06]  /*3350*/  USEL UR10, UR18, 0x2000, !UP1 ;  /* 0x00002000120a7887 */ /* 0x000fec000c800000 */
[----:B------:R-:W-:Y:S02]  /*3360*/  VIADD R207, R207, UR10 ;  /* 0x0000000acfcf7c36 */ /* 0x000fe40008000000 */
[----:B------:R-:W-:Y:S02]  /*3370*/  VIADD R181, R181, UR10 ;  /* 0x0000000ab5b57c36 */ /* 0x000fe40008000000 */
[----:B-1----:R-:W-:Y:S04]  /*3380*/  IMAD.SHL.U32 R19, R17, 0x40, RZ ;  /* 0x0000004011137824 */ /* 0x002fe800078e00ff */
[----:B------:R-:W-:Y:S05]  /*3390*/  IMAD.X R19, RZ, RZ, ~R19, P0 ;  /* 0x000000ffff137224 */ /* 0x000fea00000e0e13 */
[----:B------:R-:W-:Y:S04]  /*33a0*/  SHF.R.S64 R21, R21, 0x1f, R19 ;  /* 0x0000001f15157819 */ /* 0x000fe80000001013 */
[----:B------:R-:W-:Y:S04]  /*33b0*/  IADD3 R196, P0, PT, R21, R196, RZ ;  /* 0x000000c415c47210 */ /* 0x000fe80007f1e0ff */
[----:B------:R-:W-:Y:S02]  /*33c0*/  LEA.HI.X.SX32 R195, R19, R195, 0x1, P0 ;  /* 0x000000c313c37211 */ /* 0x000fe400000f0eff */
        /* <DEDUP_REMOVED lines=9> */
.L_x_1353:
[----:B------:R-:W-:Y:S01]  /*3460*/  FFMA.FTZ R131, -R131, R131, 1 ;  /* 0x3f80000083837423 */ /* 0x000fe20000010183 */
[----:B------:R-:W-:Y:S01]  /*3470*/  FFMA.FTZ R126, -R126, R126, 1 ;  /* 0x3f8000007e7e7423 */ /* 0x000fe2000001017e */
[----:B------:R-:W-:Y:S01]  /*3480*/  FMUL.FTZ R100, R218, R100 ;  /* 0x00000064da647220 */ /* 0x000fe20000410000 */
[----:B------:R-:W-:Y:S01]  /*3490*/  FMUL.FTZ R18, R219, R18 ;  /* 0x00000012db127220 */ /* 0x000fe20000410000 */
[----:B------:R-:W-:Y:S01]  /*34a0*/  FMUL.FTZ R131, R131, UR9 ;  /* 0x0000000983837c20 */ /* 0x000fe20008410000 */
[----:B------:R-:W-:Y:S01]  /*34b0*/  FMUL.FTZ R126, R126, UR9 ;  /* 0x000000097e7e7c20 */ /* 0x000fe20008410000 */
[----:B-----5:R-:W-:Y:S01]  /*34c0*/  FADD.FTZ R9, -R246, R9 ;  /* 0x00000009f6097221 */ /* 0x020fe20000010100 */
[----:B------:R-:W-:Y:S01]  /*34d0*/  FFMA.FTZ R112, -R112, R112, 1 ;  /* 0x3f80000070707423 */ /* 0x000fe20000010170 */
[----:B------:R-:W-:Y:S01]  /*34e0*/  FFMA.FTZ R113, -R113, R113, 1 ;  /* 0x3f80000071717423 */ /* 0x000fe20000010171 */
[----:B------:R-:W-:Y:S01]  /*34f0*/  FADD.FTZ R11, -R245, R11 ;  /* 0x0000000bf50b7221 */ /* 0x000fe20000010100 */
[----:B------:R-:W-:Y:S01]  /*3500*/  FFMA.FTZ R115, -R115, R115, 1 ;  /* 0x3f80000073737423 */ /* 0x000fe20000010173 */
        /* <DEDUP_REMOVED lines=9> */
[----:B------:R-:W-:Y:S01]  /*35a0*/  FMUL.FTZ R115, R115, UR9 ;  /* 0x0000000973737c20 */ /* 0x000fe20008410000 */
[----:B------:R-:W-:Y:S01]  /*35b0*/  FADD.FTZ R13, -R246, R13 ;  /* 0x0000000df60d7221 */ /* 0x000fe20000010100 */
[----:B------:R-:W-:Y:S01]  /*35c0*/  FMUL.FTZ R8, R130, R8 ;  /* 0x0000000882087220 */ /* 0x000fe20000410000 */
[----:B------:R-:W-:Y:S01]  /*35d0*/  FFMA.FTZ R117, -R117, R117, 1 ;  /* 0x3f80000075757423 */ /* 0x000fe20000010175 */
        /* <DEDUP_REMOVED lines=9> */
[----:B------:R-:W-:Y:S01]  /*3670*/  FMUL.FTZ R9, R113, R9 ;  /* 0x0000000971097220 */ /* 0x000fe20000410000 */
[----:B------:R-:W-:Y:S01]  /*3680*/  FMUL.FTZ R11, R115, R11 ;  /* 0x0000000b730b7220 */ /* 0x000fe20000410000 */
[----:B------:R-:W-:Y:S01]  /*3690*/  FMUL.FTZ R13, R212, R13 ;  /* 0x0000000dd40d7220 */ /* 0x000fe20000410000 */
[----:B------:R-:W-:Y:S01]  /*36a0*/  FMUL.FTZ R117, R117, UR9 ;  /* 0x0000000975757c20 */ /* 0x000fe20008410000 */
[----:B------:R-:W-:Y:S01]  /*36b0*/  FMUL.FTZ R8, R112, R8 ;  /* 0x0000000870087220 */ /* 0x000fe20000410000 */
[----:B------:R-:W-:Y:S01]  /*36c0*/  FMUL.FTZ R15, R139, R15 ;  /* 0x0000000f8b0f7220 */ /* 0x000fe20000410000 */
[----:B------:R-:W-:Y:S01]  /*36d0*/  FMUL.FTZ R121, R121, UR9 ;  /* 0x0000000979797c20 */ /* 0x000fe20008410000 */
[----:B------:R-:W-:Y:S01]  /*36e0*/  FMUL.FTZ R10, R114, R10 ;  /* 0x0000000a720a7220 */ /* 0x000fe20000410000 */
[----:B------:R-:W-:Y:S01]  /*36f0*/  FADD.FTZ R23, -R227, R23 ;  /* 0x00000017e3177221 */ /* 0x000fe20000010100 */
[----:B------:R-:W-:Y:S01]  /*3700*/  FFMA.FTZ R214, -R214, R214, 1 ;  /* 0x3f800000d6d67423 */ /* 0x000fe200000101d6 */
[----:B------:R-:W-:Y:S01]  /*3710*/  FMUL.FTZ R12, R213, R12 ;  /* 0x0000000cd50c7220 */ /* 0x000fe20000410000 */
[----:B------:R-:W-:Y:S01]  /*3720*/  FMUL.FTZ R116, R116, UR9 ;  /* 0x0000000974747c20 */ /* 0x000fe20008410000 */
[----:B------:R-:W-:Y:S01]  /*3730*/  FMUL.FTZ R14, R188, R14 ;  /* 0x0000000ebc0e7220 */ /* 0x000fe20000410000 */
[----:B------:R-:W-:Y:S01]  /*3740*/  FMUL.FTZ R118, R118, UR9 ;  /* 0x0000000976767c20 */ /* 0x000fe20008410000 */
[----:B------:R-:W-:Y:S01]  /*3750*/  FADD.FTZ R22, -R227, R22 ;  /* 0x00000016e3167221 */ /* 0x000fe20000010100 */
[----:B------:R-:W-:Y:S01]  /*3760*/  FFMA.FTZ R138, -R138, R138, 1 ;  /* 0x3f8000008a8a7423 */ /* 0x000fe2000001018a */
[----:B------:R-:W-:Y:S01]  /*3770*/  F2FP.F16.F32.PACK_AB R18, R100, R18 ;  /* 0x000000126412723e */ /* 0x000fe200000000ff */
[----:B------:R-:W-:Y:S01]  /*3780*/  STS [R190+-0x4000], R4 ;  /* 0xffc00004be007388 */ /* 0x000fe20000000800 */
[----:B------:R-:W-:Y:S01]  /*3790*/  FMUL.FTZ R13, R117, R13 ;  /* 0x0000000d750d7220 */ /* 0x000fe20000410000 */
[----:B------:R-:W-:Y:S01]  /*37a0*/  FMUL.FTZ R15, R121, R15 ;  /* 0x0000000f790f7220 */ /* 0x000fe20000410000 */
[----:B------:R-:W-:Y:S02]  /*37b0*/  FMUL.FTZ R23, R132, R23 ;  /* 0x0000001784177220 */ /* 0x000fe40000410000 */
[----:B------:R-:W-:Y:S01]  /*37c0*/  STS [R190+-0x3c00], R6 ;  /* 0xffc40006be007388 */ /* 0x000fe20000000800 */
[----:B------:R-:W-:Y:S01]  /*37d0*/  FMUL.FTZ R214, R214, UR9 ;  /* 0x00000009d6d67c20 */ /* 0x000fe20008410000 */
[----:B------:R-:W-:Y:S01]  /*37e0*/  FMUL.FTZ R12, R116, R12 ;  /* 0x0000000c740c7220 */ /* 0x000fe20000410000 */
[----:B------:R-:W-:Y:S01]  /*37f0*/  FMUL.FTZ R14, R118, R14 ;  /* 0x0000000e760e7220 */ /* 0x000fe20000410000 */
[----:B------:R-:W-:Y:S01]  /*3800*/  FMUL.FTZ R22, R133, R22 ;  /* 0x0000001685167220 */ /* 0x000fe20000410000 */
[C---:B------:R-:W-:Y:S01]  /*3810*/  FADD.FTZ R35, -R227.reuse, R35 ;  /* 0x00000023e3237221 */ /* 0x040fe20000010100 */
[----:B------:R-:W-:Y:S01]  /*3820*/  FFMA.FTZ R244, -R244, R244, 1 ;  /* 0x3f800000f4f47423 */ /* 0x000fe200000101f4 */
[----:B------:R-:W-:Y:S01]  /*3830*/  FMUL.FTZ R138, R138, UR9 ;  /* 0x000000098a8a7c20 */ /* 0x000fe20008410000 */
[----:B------:R-:W-:Y:S01]  /*3840*/  FADD.FTZ R34, -R227, R34 ;  /* 0x00000022e3227221 */ /* 0x000fe20000010100 */
[----:B------:R-:W-:Y:S01]  /*3850*/  FFMA.FTZ R231, -R231, R231, 1 ;  /* 0x3f800000e7e77423 */ /* 0x000fe200000101e7 */
[----:B------:R-:W-:Y:S01]  /*3860*/  F2FP.F16.F32.PACK_AB R8, R9, R8 ;  /* 0x000000080908723e */ /* 0x000fe200000000ff */
[----:B------:R-:W-:Y:S01]  /*3870*/  STS [R210+-0x4000], R16 ;  /* 0xffc00010d2007388 */ /* 0x000fe20000000800 */
[----:B------:R-:W-:Y:S01]  /*3880*/  F2FP.F16.F32.PACK_AB R10, R11, R10 ;  /* 0x0000000a0b0a723e */ /* 0x000fe200000000ff */
[----:B------:R-:W-:Y:S01]  /*3890*/  FMUL.FTZ R23, R214, R23 ;  /* 0x00000017d6177220 */ /* 0x000fe20000410000 */
[----:B------:R-:W-:Y:S02]  /*38a0*/  FMUL.FTZ R35, R240, R35 ;  /* 0x00000023f0237220 */ /* 0x000fe40000410000 */
[----:B------:R-:W-:Y:S01]  /*38b0*/  STS [R210+-0x3c00], R18 ;  /* 0xffc40012d2007388 */ /* 0x000fe20000000800 */
[----:B------:R-:W-:Y:S01]  /*38c0*/  FMUL.FTZ R244, R244, UR9 ;  /* 0x00000009f4f47c20 */ /* 0x000fe20008410000 */
[----:B------:R-:W-:Y:S01]  /*38d0*/  FMUL.FTZ R22, R138, R22 ;  /* 0x000000168a167220 */ /* 0x000fe20000410000 */
[----:B------:R-:W-:Y:S01]  /*38e0*/  FMUL.FTZ R34, R241, R34 ;  /* 0x00000022f1227220 */ /* 0x000fe20000410000 */
[----:B------:R-:W-:Y:S01]  /*38f0*/  FMUL.FTZ R231, R231, UR9 ;  /* 0x00000009e7e77c20 */ /* 0x000fe20008410000 */
[----:B------:R-:W-:Y:S01]  /*3900*/  FADD.FTZ R25, -R246, R25 ;  /* 0x00000019f6197221 */ /* 0x000fe20000010100 */
[----:B------:R-:W-:Y:S01]  /*3910*/  FFMA.FTZ R216, -R216, R216, 1 ;  /* 0x3f800000d8d87423 */ /* 0x000fe200000101d8 */
[----:B------:R-:W-:Y:S01]  /*3920*/  FADD.FTZ R27, -R245, R27 ;  /* 0x0000001bf51b7221 */ /* 0x000fe20000010100 */
[----:B------:R-:W-:Y:S01]  /*3930*/  FFMA.FTZ R221, -R221, R221, 1 ;  /* 0x3f800000dddd7423 */ /* 0x000fe200000101dd */
        /* <DEDUP_REMOVED lines=10> */
[----:B------:R-:W-:Y:S01]  /*39e0*/  FMUL.FTZ R25, R238, R25 ;  /* 0x00000019ee197220 */ /* 0x000fe20000410000 */
[----:B------:R-:W-:Y:S01]  /*39f0*/  FMUL.FTZ R216, R216, UR9 ;  /* 0x00000009d8d87c20 */ /* 0x000fe20008410000 */
        /* <DEDUP_REMOVED lines=31> */
[----:B------:R-:W-:Y:S01]  /*3bf0*/  F2FP.F16.F32.PACK_AB R34, R35, R34 ;  /* 0x000000222322723e */ /* 0x000fe200000000ff */
[----:B------:R-:W-:Y:S01]  /*3c00*/  FMUL.FTZ R29, R224, R29 ;  /* 0x0000001de01d7220 */ /* 0x000fe20000410000 */
[----:B------:R-:W-:Y:S02]  /*3c10*/  FMUL.FTZ R31, R226, R31 ;  /* 0x0000001fe21f7220 */ /* 0x000fe40000410000 */
[----:B------:R-:W-:Y:S01]  /*3c20*/  STS [R193+-0x3c00], R22 ;  /* 0xffc40016c1007388 */ /* 0x000fe20000000800 */
[----:B------:R-:W-:Y:S01]  /*3c30*/  FMUL.FTZ R28, R223, R28 ;  /* 0x0000001cdf1c7220 */ /* 0x000fe20000410000 */
[----:B------:R-:W-:Y:S01]  /*3c40*/  FMUL.FTZ R30, R225, R30 ;  /* 0x0000001ee11e7220 */ /* 0x000fe20000410000 */
[----:B------:R-:W-:Y:S02]  /*3c50*/  F2FP.F16.F32.PACK_AB R24, R25, R24 ;  /* 0x000000181918723e */ /* 0x000fe400000000ff */
[----:B------:R-:W-:Y:S01]  /*3c60*/  STS [R230+-0x4000], R32 ;  /* 0xffc00020e6007388 */ /* 0x000fe20000000800 */
[----:B------:R-:W-:Y:S01]  /*3c70*/  F2FP.F16.F32.PACK_AB R26, R27, R26 ;  /* 0x0000001a1b1a723e */ /* 0x000fe200000000ff */
[----:B------:R-:W-:Y:S01]  /*3c80*/  IMAD R113, R201, UR6, RZ ;  /* 0x00000006c9717c24 */ /* 0x000fe2000f8e02ff */
[----:B------:R-:W-:Y:S02]  /*3c90*/  F2FP.F16.F32.PACK_AB R28, R29, R28 ;  /* 0x0000001c1d1c723e */ /* 0x000fe400000000ff */
[----:B------:R-:W-:Y:S01]  /*3ca0*/  STS [R230+-0x3c00], R34 ;  /* 0xffc40022e6007388 */ /* 0x000fe20000000800 */
[----:B------:R-:W-:Y:S02]  /*3cb0*/  F2FP.F16.F32.PACK_AB R30, R31, R30 ;  /* 0x0000001e1f1e723e */ /* 0x000fe400000000ff */
[----:B------:R-:W-:Y:S02]  /*3cc0*/  IADD3 R112, PT, PT, R186, R183, RZ ;  /* 0x000000b7ba707210 */ /* 0x000fe40007ffe0ff */
        /* <DEDUP_REMOVED lines=57> */
[----:B------:R-:W-:Y:S08]  /*4060*/  BRA.U !UP0, `(.L_x_1354) ;  /* 0x0000000108487547 */ /* 0x000ff0000b800000 */
[----:B------:R-:W1:Y:S01]  /*4070*/  LDC R5, c[0x0][0x590] ;  /* 0x00016400ff057b82 */ /* 0x000e620000000800 */
[----:B------:R-:W-:Y:S07]  /*4080*/  IADD3 R7, P0, PT, RZ, -UR21, RZ ;  /* 0x80000015ff077c10 */ /* 0x000fee000ff1e0ff */
[----:B------:R-:W2:Y:S01]  /*4090*/  LDC R4, c[0x0][0x594] ;  /* 0x00016500ff047b82 */ /* 0x000ea20000000800 */
[----:B-1----:R-:W-:Y:S04]  /*40a0*/  IMAD.SHL.U32 R6, R5, 0x40, RZ ;  /* 0x0000004005067824 */ /* 0x002fe800078e00ff */
[----:B------:R-:W-:Y:S05]  /*40b0*/  IMAD.X R6, RZ, RZ, ~R6, P0 ;  /* 0x000000ffff067224 */ /* 0x000fea00000e0e06 */
[----:B------:R-:W-:Y:S04]  /*40c0*/  SHF.R.S64 R7, R7, 0x1f, R6 ;  /* 0x0000001f07077819 */ /* 0x000fe80000001006 */
[----:B------:R-:W-:Y:S04]  /*40d0*/  IADD3 R199, P0, PT, R7, R199, RZ ;  /* 0x000000c707c77210 */ /* 0x000fe80007f1e0ff */
[----:B------:R-:W-:Y:S02]  /*40e0*/  LEA.HI.X.SX32 R198, R6, R198, 0x1, P0 ;  /* 0x000000c606c67211 */ /* 0x000fe400000f0eff */
[C---:B------:R-:W-:Y:S04]  /*40f0*/  LEA R6, P0, R5.reuse, R199, 0x6 ;  /* 0x000000c705067211 */ /* 0x040fe800078030ff */
[----:B--2---:R-:W-:Y:S01]  /*4100*/  LEA.HI.X R7, R5, R198, R4, 0x6, P0 ;  /* 0x000000c605077211 */ /* 0x004fe200000f3404 */
        /* <DEDUP_REMOVED lines=8> */
.L_x_1354:
[----:B------:R-:W-:Y:S01]  /*4190*/  LDSM.16.M88.4 R16, [R185] ;  /* 0x00000000b910783b */ /* 0x000fe20000000200 */
[----:B------:R-:W-:Y:S01]  /*41a0*/  PLOP3.LUT P1, PT, PT, PT, UP0, 0x80, 0x8 ;  /* 0x000000000008781c */ /* 0x000fe20003f2f008 */
[----:B------:R-:W-:Y:S02]  /*41b0*/  ULOP3.LUT UR10, UR30, 0x1, URZ, 0xc0, !UPT ;  /* 0x000000011e0a7892 */ /* 0x000fe4000f8ec0ff */
[----:B------:R-:W1:Y:S01]  /*41c0*/  LDSM.16.MT88.4 R8, [R186+0x6000] ;  /* 0x00600000ba08783b */ /* 0x000e620000004200 */
[----:B------:R-:W-:Y:S02]  /*41d0*/  @UP0 UIADD3 UR15, UP2, UPT, UR32, -0x100, URZ ;  /* 0xffffff00200f0890 */ /* 0x000fe4000ff5e0ff */
[----:B------:R-:W-:Y:S01]  /*41e0*/  UISETP.NE.U32.AND UP1, UPT, UR10, 0x1, UPT ;  /* 0x000000010a00788c */ /* 0x000fe2000bf25070 */
[----:B------:R-:W2:Y:S01]  /*41f0*/  LDSM.16.MT88.4 R20, [R112+0x6000] ;  /* 0x006000007014783b */ /* 0x000ea20000004200 */
[----:B------:R-:W-:Y:S02]  /*4200*/  UIADD3 UR24, UPT, UPT, UR30, -0x1, URZ ;  /* 0xffffffff1e187890 */ /* 0x000fe4000fffe0ff */
[----:B------:R-:W-:Y:S01]  /*4210*/  @UP0 UIADD3.X UR10, UPT, UPT, UR33, -0x1, URZ, UP2, !UPT ;  /* 0xffffffff210a0890 */ /* 0x000fe200097fe4ff */
[----:B------:R-:W-:Y:S04]  /*4220*/  LDSM.16.M88.4 R24, [R178] ;  /* 0x00000000b218783b */ /* 0x000fe80000000200 */
[----:B------:R-:W3:Y:S04]  /*4230*/  LDSM.16.MT88.4 R28, [R186+0x6800] ;  /* 0x00680000ba1c783b */ /* 0x000ee80000004200 */
[----:B------:R-:W4:Y:S04]  /*4240*/  LDSM.16.MT88.4 R32, [R112+0x6800] ;  /* 0x006800007020783b */ /* 0x000f280000004200 */
[----:B------:R-:W-:Y:S04]  /*4250*/  LDSM.16.M88.4 R100, [R0] ;  /* 0x000000000064783b */ /* 0x000fe80000000200 */
[----:B------:R-:W4:Y:S04]  /*4260*/  LDSM.16.MT88.4 R104, [R186+0x7000] ;  /* 0x00700000ba68783b */ /* 0x000f280000004200 */
        /* <DEDUP_REMOVED lines=11> */
[----:B------:R-:W3:Y:S04]  /*4320*/  LDSM.16.MT88.4 R24, [R112+0x7800] ;  /* 0x007800007018783b */ /* 0x000ee80000004200 */
[----:B------:R-:W-:Y:S03]  /*4330*/  LDSM.16.M88.4 R32, [R185+0x2000] ;  /* 0x00200000b920783b */ /* 0x000fe60000000200 */
[C---:B------:R-:W-:Y:S08]  /*4340*/  HMMA.16816.F32 R4, R100.reuse, R104, R4 ;  /* 0x000000686404723c */ /* 0x040ff00000001804 */
[C---:B------:R-:W-:Y:S01]  /*4350*/  HMMA.16816.F32 R8, R100.reuse, R106, R8 ;  /* 0x0000006a6408723c */ /* 0x040fe20000001808 */
[----:B------:R-:W4:Y:S07]  /*4360*/  LDSM.16.MT88.4 R104, [R186+0x8000] ;  /* 0x00800000ba68783b */ /* 0x000f2e0000004200 */
[C---:B-1----:R-:W-:Y:S08]  /*4370*/  HMMA.16816.F32 R12, R100.reuse, R20, R12 ;  /* 0x00000014640c723c */ /* 0x042ff0000000180c */
[----:B------:R-:W-:Y:S01]  /*4380*/  HMMA.16816.F32 R16, R100, R22, R16 ;  /* 0x000000166410723c */ /* 0x000fe20000001810 */
[----:B------:R-:W1:Y:S04]  /*4390*/  LDSM.16.MT88.4 R20, [R112+0x8000] ;  /* 0x008000007014783b */ /* 0x000e680000004200 */
[----:B------:R-:W-:Y:S03]  /*43a0*/  LDSM.16.M88.4 R100, [R178+0x2000] ;  /* 0x00200000b264783b */ /* 0x000fe60000000200 */
[C---:B--2---:R-:W-:Y:S08]  /*43b0*/  HMMA.16816.F32 R4, R28.reuse, R108, R4 ;  /* 0x0000006c1c04723c */ /* 0x044ff00000001804 */
[C---:B------:R-:W-:Y:S01]  /*43c0*/  HMMA.16816.F32 R8, R28.reuse, R110, R8 ;  /* 0x0000006e1c08723c */ /* 0x040fe20000001808 */
[----:B------:R-:W2:Y:S07]  /*43d0*/  LDSM.16.MT88.4 R108, [R186+0x8800] ;  /* 0x00880000ba6c783b */ /* 0x000eae0000004200 */
[C---:B---3--:R-:W-:Y:S08]  /*43e0*/  HMMA.16816.F32 R12, R28.reuse, R24, R12 ;  /* 0x000000181c0c723c */ /* 0x048ff0000000180c */
[----:B------:R-:W-:Y:S01]  /*43f0*/  HMMA.16816.F32 R16, R28, R26, R16 ;  /* 0x0000001a1c10723c */ /* 0x000fe20000001810 */
[----:B------:R-:W3:Y:S04]  /*4400*/  LDSM.16.MT88.4 R24, [R112+0x8800] ;  /* 0x008800007018783b */ /* 0x000ee80000004200 */
[----:B------:R-:W-:Y:S03]  /*4410*/  LDSM.16.MT88.4 R28, [R186+0x9000] ;  /* 0x00900000ba1c783b */ /* 0x000fe60000004200 */
[C---:B----4-:R-:W-:Y:S01]  /*4420*/  HMMA.16816.F32 R4, R32.reuse, R104, R4 ;  /* 0x000000682004723c */ /* 0x050fe20000001804 */
[----:B------:R-:W-:Y:S05]  /*4430*/  IMAD.U32 R104, RZ, RZ, UR13 ;  /* 0x0000000dff687e24 */ /* 0x000fea000f8e00ff */
[----:B------:R-:W-:Y:S02]  /*4440*/  LEA R104, P0, R104, R208, 0x2 ;  /* 0x000000d068687211 */ /* 0x000fe400078010ff */
[C---:B------:R-:W-:Y:S08]  /*4450*/  HMMA.16816.F32 R8, R32.reuse, R106, R8 ;  /* 0x0000006a2008723c */ /* 0x040ff00000001808 */
[C---:B-1----:R-:W-:Y:S01]  /*4460*/  HMMA.16816.F32 R12, R32.reuse, R20, R12 ;  /* 0x00000014200c723c */ /* 0x042fe2000000180c */
[----:B------:R-:W-:Y:S05]  /*4470*/  IMAD.U32 R20, RZ, RZ, UR13 ;  /* 0x0000000dff147e24 */ /* 0x000fea000f8e00ff */
[----:B------:R-:W-:Y:S02]  /*4480*/  LEA.HI.X.SX32 R105, R20, R209, 0x2, P0 ;  /* 0x000000d114697211 */ /* 0x000fe400000f16ff */
[----:B------:R-:W-:Y:S01]  /*4490*/  HMMA.16816.F32 R16, R32, R22, R16 ;  /* 0x000000162010723c */ /* 0x000fe20000001810 */
[----:B------:R-:W1:Y:S02]  /*44a0*/  LDSM.16.M88.4 R20, [R0+0x2000] ;  /* 0x002000000014783b */ /* 0x000e640000000200 */
[C---:B------:R-:W-:Y:S02]  /*44b0*/  LEA R106, P0, R113.reuse, R104, 0x5 ;  /* 0x00000068716a7211 */ /* 0x040fe400078028ff */
[----:B------:R-:W4:Y:S02]  /*44c0*/  LDSM.16.MT88.4 R32, [R112+0x9000] ;  /* 0x009000007020783b */ /* 0x000f240000004200 */
[C---:B------:R-:W-:Y:S01]  /*44d0*/  LEA.HI.X.SX32 R107, R113.reuse, R105, 0x5, P0 ;  /* 0x00000069716b7211 */ /* 0x040fe200000f2eff */
[C---:B--2---:R-:W-:Y:S05]  /*44e0*/  HMMA.16816.F32 R4, R100.reuse, R108, R4 ;  /* 0x0000006c6404723c */ /* 0x044fea0000001804 */
[C---:B------:R-:W-:Y:S03]  /*44f0*/  LEA R108, P0, R113.reuse, R106, 0x5 ;  /* 0x0000006a716c7211 */ /* 0x040fe600078028ff */
[C---:B------:R-:W-:Y:S03]  /*4500*/  HMMA.16816.F32 R8, R100.reuse, R110, R8 ;  /* 0x0000006e6408723c */ /* 0x040fe60000001808 */
[C---:B------:R-:W-:Y:S02]  /*4510*/  LEA.HI.X.SX32 R109, R113.reuse, R107, 0x5, P0 ;  /* 0x0000006b716d7211 */ /* 0x040fe400000f2eff */
[C---:B------:R-:W-:Y:S03]  /*4520*/  LEA R110, P0, R113.reuse, R108, 0x5 ;  /* 0x0000006c716e7211 */ /* 0x040fe600078028ff */
[C---:B---3--:R-:W-:Y:S03]  /*4530*/  HMMA.16816.F32 R12, R100.reuse, R24, R12 ;  /* 0x00000018640c723c */ /* 0x048fe6000000180c */
[C---:B------:R-:W-:Y:S02]  /*4540*/  LEA.HI.X.SX32 R111, R113.reuse, R109, 0x5, P0 ;  /* 0x0000006d716f7211 */ /* 0x040fe400000f2eff */
[C---:B------:R-:W-:Y:S03]  /*4550*/  LEA R114, P0, R113.reuse, R110, 0x5 ;  /* 0x0000006e71727211 */ /* 0x040fe600078028ff */
[----:B------:R-:W-:Y:S01]  /*4560*/  HMMA.16816.F32 R16, R100, R26, R16 ;  /* 0x0000001a6410723c */ /* 0x000fe20000001810 */
[----:B------:R-:W-:Y:S02]  /*4570*/  LDSM.16.M88.4 R24, [R179+0x2000] ;  /* 0x00200000b318783b */ /* 0x000fe40000000200 */
[C---:B------:R-:W-:Y:S02]  /*4580*/  LEA.HI.X.SX32 R115, R113.reuse, R111, 0x5, P0 ;  /* 0x0000006f71737211 */ /* 0x040fe400000f2eff */
[----:B------:R-:W2:Y:S01]  /*4590*/  LDSM.16.MT88.4 R100, [R186+0x9800] ;  /* 0x00980000ba64783b */ /* 0x000ea20000004200 */
[C---:B------:R-:W-:Y:S02]  /*45a0*/  LEA R116, P0, R113.reuse, R114, 0x5 ;  /* 0x0000007271747211 */ /* 0x040fe400078028ff */
[C---:B-1----:R-:W-:Y:S05]  /*45b0*/  HMMA.16816.F32 R4, R20.reuse, R28, R4 ;  /* 0x0000001c1404723c */ /* 0x042fea0000001804 */
[C---:B------:R-:W-:Y:S02]  /*45c0*/  LEA.HI.X.SX32 R117, R113.reuse, R115, 0x5, P0 ;  /* 0x0000007371757211 */ /* 0x040fe400000f2eff */
[C---:B------:R-:W-:Y:S01]  /*45d0*/  LEA R118, P0, R113.reuse, R116, 0x5 ;  /* 0x0000007471767211 */ /* 0x040fe200078028ff */
[C---:B------:R-:W-:Y:S01]  /*45e0*/  HMMA.16816.F32 R8, R20.reuse, R30, R8 ;  /* 0x0000001e1408723c */ /* 0x040fe20000001808 */
[----:B------:R1:W3:Y:S02]  /*45f0*/  LDSM.16.MT88.4 R28, [R112+0x9800] ;  /* 0x00980000701c783b */ /* 0x0002e40000004200 */
[C---:B------:R-:W-:Y:S05]  /*4600*/  LEA.HI.X.SX32 R119, R113.reuse, R117, 0x5, P0 ;  /* 0x0000007571777211 */ /* 0x040fea00000f2eff */
[C---:B----4-:R-:W-:Y:S03]  /*4610*/  HMMA.16816.F32 R12, R20.reuse, R32, R12 ;  /* 0x00000020140c723c */ /* 0x050fe6000000180c */
[C---:B------:R-:W-:Y:S05]  /*4620*/  IMAD.WIDE R120, R113.reuse, -0xc0, R118 ;  /* 0xffffff4071787825 */ /* 0x040fea00078e0276 */
[----:B------:R-:W-:Y:S03]  /*4630*/  HMMA.16816.F32 R16, R20, R34, R16 ;  /* 0x000000221410723c */ /* 0x000fe60000001810 */
[C---:B------:R-:W-:Y:S04]  /*4640*/  LEA R32, P0, R113.reuse, R120, 0x5 ;  /* 0x0000007871207211 */ /* 0x040fe800078028ff */
[----:B------:R-:W-:Y:S01]  /*4650*/  LEA.HI.X.SX32 R33, R113, R121, 0x5, P0 ;  /* 0x0000007971217211 */ /* 0x000fe200000f2eff */
[----:B-1----:R-:W-:Y:S01]  /*4660*/  IMAD.IADD R112, R183, 0x1, R180 ;  /* 0x00000001b7707824 */ /* 0x002fe200078e02b4 */
[C---:B------:R-:W-:Y:S01]  /*4670*/  LEA R20, P0, R113.reuse, R32, 0x5 ;  /* 0x0000002071147211 */ /* 0x040fe200078028ff */
[C---:B--2---:R-:W-:Y:S05]  /*4680*/  HMMA.16816.F32 R4, R24.reuse, R100, R4 ;  /* 0x000000641804723c */ /* 0x044fea0000001804 */
[C---:B------:R-:W-:Y:S02]  /*4690*/  LEA.HI.X.SX32 R21, R113.reuse, R33, 0x5, P0 ;  /* 0x0000002171157211 */ /* 0x040fe400000f2eff */
[C---:B------:R-:W-:Y:S01]  /*46a0*/  LEA R22, P0, R113.reuse, R20, 0x5 ;  /* 0x0000001471167211 */ /* 0x040fe200078028ff */
[C---:B------:R-:W-:Y:S01]  /*46b0*/  HMMA.16816.F32 R8, R24.reuse, R102, R8 ;  /* 0x000000661808723c */ /* 0x040fe20000001808 */
[----:B------:R-:W-:Y:S02]  /*46c0*/  LDSM.16.MT88.4 R100, [R180+0x1000] ;  /* 0x00100000b464783b */ /* 0x000fe40000004200 */
[C---:B------:R-:W-:Y:S02]  /*46d0*/  LEA.HI.X.SX32 R23, R113.reuse, R21, 0x5, P0 ;  /* 0x0000001571177211 */ /* 0x040fe400000f2eff */
[C---:B------:R-:W-:Y:S03]  /*46e0*/  LEA R34, P0, R113.reuse, R22, 0x5 ;  /* 0x0000001671227211 */ /* 0x040fe600078028ff */
[C---:B---3--:R-:W-:Y:S03]  /*46f0*/  HMMA.16816.F32 R12, R24.reuse, R28, R12 ;  /* 0x0000001c180c723c */ /* 0x048fe6000000180c */
[----:B------:R-:W-:Y:S01]  /*4700*/  @P1 IMAD.WIDE.U32 R28, R202, R200, UR32 ;  /* 0x00000020ca1c1e25 */ /* 0x000fe2000f8e00c8 */
[C---:B------:R-:W-:Y:S01]  /*4710*/  LEA.HI.X.SX32 R35, R113.reuse, R23, 0x5, P0 ;  /* 0x0000001771237211 */ /* 0x040fe200000f2eff */
[----:B------:R-:W-:Y:S01]  /*4720*/  @UP0 UMOV UR32, UR15 ;  /* 0x0000000f00200c82 */ /* 0x000fe20008000000 */
[----:B------:R-:W-:Y:S02]  /*4730*/  @UP0 UMOV UR33, UR10 ;  /* 0x0000000a00210c82 */ /* 0x000fe40008000000 */
[----:B------:R-:W-:Y:S01]  /*4740*/  HMMA.16816.F32 R16, R24, R30, R16 ;  /* 0x0000001e1810723c */ /* 0x000fe20000001810 */
[----:B------:R-:W5:Y:S02]  /*4750*/  @P1 LDG.E R206, desc[UR22][R28.64+-0x100] ;  /* 0xffff00161cce1981 */ /* 0x000f64000c1e1900 */
[C---:B------:R-:W-:Y:S02]  /*4760*/  LEA R24, P0, R113.reuse, R34, 0x5 ;  /* 0x0000002271187211 */ /* 0x040fe400078028ff */
[----:B------:R-:W5:Y:S02]  /*4770*/  @P1 LDG.E R205, desc[UR22][R28.64+-0xe0] ;  /* 0xffff20161ccd1981 */ /* 0x000f64000c1e1900 */
[C---:B------:R-:W-:Y:S02]  /*4780*/  LEA.HI.X.SX32 R25, R113.reuse, R35, 0x5, P0 ;  /* 0x0000002371197211 */ /* 0x040fe400000f2eff */
[----:B------:R-:W5:Y:S04]  /*4790*/  @P1 LDG.E R204, desc[UR22][R28.64+-0x80] ;  /* 0xffff80161ccc1981 */ /* 0x000f68000c1e1900 */
[----:B------:R1:W5:Y:S04]  /*47a0*/  @P1 LDG.E R203, desc[UR22][R28.64+-0x60] ;  /* 0xffffa0161ccb1981 */ /* 0x000368000c1e1900 */
[----:B------:R2:W-:Y:S04]  /*47b0*/  REDG.E.ADD.F32.FTZ.RN.STRONG.GPU desc[UR22][R208.64], R4 ;  /* 0x00000004d00079a6 */ /* 0x0005e8000c12f316 */
[----:B------:R3:W-:Y:S04]  /*47c0*/  REDG.E.ADD.F32.FTZ.RN.STRONG.GPU desc[UR22][R104.64], R5 ;  /* 0x00000005680079a6 */ /* 0x0007e8000c12f316 */
        /* <DEDUP_REMOVED lines=9> */
[----:B------:R-:W-:Y:S01]  /*4860*/  PLOP3.LUT P0, PT, PT, PT, UP1, 0x80, 0x8 ;  /* 0x000000000008781c */ /* 0x000fe20003f0f018 */
[----:B------:R-:W-:Y:S02]  /*4870*/  @UP0 UIADD3 UR8, UP1, UPT, UR8, -0x100, URZ ;  /* 0xffffff0008080890 */ /* 0x000fe4000ff3e0ff */
[----:B------:R-:W-:Y:S02]  /*4880*/  REDG.E.ADD.F32.FTZ.RN.STRONG.GPU desc[UR22][R120.64+0x80], R13 ;  /* 0x0000800d780079a6 */ /* 0x000fe4000c12f316 */
[----:B------:R-:W-:Y:S02]  /*4890*/  @UP0 UIADD3.X UR11, UPT, UPT, UR11, -0x1, URZ, UP1, !UPT ;  /* 0xffffffff0b0b0890 */ /* 0x000fe40008ffe4ff */
[----:B------:R-:W-:Y:S01]  /*48a0*/  REDG.E.ADD.F32.FTZ.RN.STRONG.GPU desc[UR22][R32.64+0x80], R14 ;  /* 0x0000800e200079a6 */ /* 0x000fe2000c12f316 */
[----:B------:R-:W-:Y:S03]  /*48b0*/  UISETP.GT.AND UP1, UPT, UR30, URZ, UPT ;  /* 0x000000ff1e00728c */ /* 0x000fe6000bf24270 */
[----:B------:R-:W-:Y:S01]  /*48c0*/  REDG.E.ADD.F32.FTZ.RN.STRONG.GPU desc[UR22][R20.64+0x80], R15 ;  /* 0x0000800f140079a6 */ /* 0x000fe2000c12f316 */
[----:B------:R-:W-:Y:S03]  /*48d0*/  UMOV UR30, UR24 ;  /* 0x00000018001e7c82 */ /* 0x000fe60008000000 */
        /* <DEDUP_REMOVED lines=51> */
[C---:B------:R-:W-:Y:S02]  /*4c10*/  VIADD R4, R180.reuse, 0xffffe000 ;  /* 0xffffe000b4047836 */ /* 0x040fe40000000000 */
[----:B------:R-:W-:Y:S04]  /*4c20*/  @P0 VIADD R4, R180, 0x2000 ;  /* 0x00002000b4040836 */ /* 0x000fe80000000000 */
[----:B------:R-:W-:Y:S01]  /*4c30*/  IMAD.MOV.U32 R180, RZ, RZ, R4 ;  /* 0x000000ffffb47224 */ /* 0x000fe200078e0004 */
[----:B------:R-:W-:Y:S09]  /*4c40*/  BRA.U UP1, `(.L_x_1355) ;  /* 0xffffffd101787547 */ /* 0x000ff2000b83ffff */
.L_x_1352:
[----:B------:R-:W1:Y:S01]  /*4c50*/  S2R R0, SR_TID.X ;  /* 0x0000000000007919 */ /* 0x000e620000002100 */
[----:B------:R-:W2:Y:S01]  /*4c60*/  LDCU UR6, c[0x0][0x500] ;  /* 0x0000a000ff0677ac */ /* 0x000ea20008000800 */
[C---:B------:R-:W-:Y:S01]  /*4c70*/  LOP3.LUT P0, RZ, R194.reuse, 0x8, RZ, 0xc0, !PT ;  /* 0x00000008c2ff7812 */ /* 0x040fe2000780c0ff */
[----:B------:R-:W-:Y:S01]  /*4c80*/  IMAD.SHL.U32 R10, R194, 0x8, RZ ;  /* 0x00000008c20a7824 */ /* 0x000fe200078e00ff */
[----:B------:R-:W-:Y:S01]  /*4c90*/  F2FP.F16.F32.PACK_AB R36, R37, R36 ;  /* 0x000000242524723e */ /* 0x000fe200000000ff */
[----:B------:R-:W3:Y:S01]  /*4ca0*/  LDCU.64 UR8, c[0x0][0x5d8] ;  /* 0x0000bb00ff0877ac */ /* 0x000ee20008000a00 */
[----:B------:R-:W-:Y:S01]  /*4cb0*/  F2FP.F16.F32.PACK_AB R38, R39, R38 ;  /* 0x000000262726723e */ /* 0x000fe200000000ff */
[----:B------:R-:W4:Y:S01]  /*4cc0*/  LDC.64 R6, c[0x0][0x5c0] ;  /* 0x00017000ff067b82 */ /* 0x000f220000000a00 */
[----:B------:R-:W-:Y:S01]  /*4cd0*/  F2FP.F16.F32.PACK_AB R48, R49, R48 ;  /* 0x000000303130723e */ /* 0x000fe200000000ff */
[----:B------:R-:W-:Y:S01]  /*4ce0*/  IMAD.MOV.U32 R11, RZ, RZ, RZ ;  /* 0x000000ffff0b7224 */ /* 0x000fe200078e00ff */
        /* <DEDUP_REMOVED lines=19> */
[C---:B------:R-:W-:Y:S01]  /*4e20*/  SHF.L.U32 R4, R0.reuse, 0x1, RZ ;  /* 0x0000000100047819 */ /* 0x040fe200000006ff */
[----:B------:R-:W-:Y:S01]  /*4e30*/  IMAD.SHL.U32 R3, R0, 0x20, RZ ;  /* 0x0000002000037824 */ /* 0x000fe200078e00ff */
[----:B------:R-:W-:Y:S01]  /*4e40*/  SHF.R.U32.HI R0, RZ, 0x4, R0 ;  /* 0x00000004ff007819 */ /* 0x000fe20000011600 */
[----:B------:R-:W-:Y:S01]  /*4e50*/  FMUL.FTZ R77, R77, UR6 ;  /* 0x000000064d4d7c20 */ /* 0x000fe20008410000 */
        /* <DEDUP_REMOVED lines=10> */
[----:B------:R-:W-:Y:S01]  /*4f00*/  FMUL.FTZ R86, R86, UR6 ;  /* 0x0000000656567c20 */ /* 0x000fe20008410000 */
[----:B------:R-:W-:Y:S01]  /*4f10*/  FMUL.FTZ R87, R87, UR6 ;  /* 0x0000000657577c20 */ /* 0x000fe20008410000 */
[----:B------:R-:W-:Y:S01]  /*4f20*/  LOP3.LUT R0, R3, R2, R0, 0xf6, !PT ;  /* 0x0000000203007212 */ /* 0x000fe200078ef600 */
        /* <DEDUP_REMOVED lines=21> */
[----:B------:R-:W1:Y:S01]  /*5080*/  LDC.64 R2, c[0x0][0x5a8] ;  /* 0x00016a00ff027b82 */ /* 0x000e620000000a00 */
[----:B------:R-:W-:Y:S01]  /*5090*/  F2FP.F16.F32.PACK_AB R74, R75, R74 ;  /* 0x0000004a4b4a723e */ /* 0x000fe200000000ff */
[----:B------:R-:W2:Y:S01]  /*50a0*/  LDCU.64 UR6, c[0x0][0x5e0] ;  /* 0x0000bc00ff0677ac */ /* 0x000ea20008000a00 */
[----:B------:R-:W-:Y:S01]  /*50b0*/  F2FP.F16.F32.PACK_AB R76, R77, R76 ;  /* 0x0000004c4d4c723e */ /* 0x000fe200000000ff */
[----:B---3--:R-:W-:Y:S01]  /*50c0*/  IMAD.U32 R16, RZ, RZ, UR9 ;  /* 0x00000009ff107e24 */ /* 0x008fe2000f8e00ff */
[----:B------:R-:W-:-:S02]  /*50d0*/  F2FP.F16.F32.PACK_AB R78, R79, R78 ;  /* 0x0000004e4f4e723e */ /* 0x000fc400000000ff */
[----:B------:R-:W-:Y:S02]  /*50e0*/  F2FP.F16.F32.PACK_AB R84, R85, R84 ;  /* 0x000000545554723e */ /* 0x000fe400000000ff */
[----:B------:R-:W-:Y:S01]  /*50f0*/  F2FP.F16.F32.PACK_AB R86, R87, R86 ;  /* 0x000000565756723e */ /* 0x000fe200000000ff */
[----:B------:R-:W-:Y:S01]  /*5100*/  STS [R0+0x6000], R68 ;  /* 0x0060004400007388 */ /* 0x000fe20000000800 */
[----:B------:R-:W-:Y:S02]  /*5110*/  F2FP.F16.F32.PACK_AB R96, R97, R96 ;  /* 0x000000606160723e */ /* 0x000fe400000000ff */
[----:B------:R-:W-:Y:S01]  /*5120*/  F2FP.F16.F32.PACK_AB R98, R99, R98 ;  /* 0x000000626362723e */ /* 0x000fe200000000ff */
[----:B------:R-:W-:Y:S01]  /*5130*/  STS [R0+0x6400], R70 ;  /* 0x0064004600007388 */ /* 0x000fe20000000800 */
[----:B------:R-:W-:Y:S02]  /*5140*/  IADD3 R9, PT, PT, R189, R4, RZ ;  /* 0x00000004bd097210 */ /* 0x000fe40007ffe0ff */
[----:B------:R-:W-:Y:S01]  /*5150*/  F2FP.F16.F32.PACK_AB R88, R89, R88 ;  /* 0x000000585958723e */ /* 0x000fe200000000ff */
[----:B------:R-:W-:Y:S01]  /*5160*/  STS [R8+0x6000], R80 ;  /* 0x0060005008007388 */ /* 0x000fe20000000800 */
[----:B------:R-:W-:Y:S01]  /*5170*/  F2FP.F16.F32.PACK_AB R90, R91, R90 ;  /* 0x0000005a5b5a723e */ /* 0x000fe200000000ff */
[----:B------:R-:W3:Y:S01]  /*5180*/  LDC.64 R4, c[0x0][0x5b0] ;  /* 0x00016c00ff047b82 */ /* 0x000ee20000000a00 */
        /* <DEDUP_REMOVED lines=10> */
[----:B------:R-:W-:Y:S01]  /*5230*/  STS [R8+0x8000], R76 ;  /* 0x0080004c08007388 */ /* 0x000fe20000000800 */
[----:B------:R-:W-:-:S02]  /*5240*/  F2FP.F16.F32.PACK_AB R58, R59, R58 ;  /* 0x0000003a3b3a723e */ /* 0x000fc400000000ff */
[----:B------:R-:W-:Y:S01]  /*5250*/  F2FP.F16.F32.PACK_AB R60, R61, R60 ;  /* 0x0000003c3d3c723e */ /* 0x000fe200000000ff */
[----:B------:R-:W-:Y:S01]  /*5260*/  STS [R8+0x8400], R78 ;  /* 0x0084004e08007388 */ /* 0x000fe20000000800 */
[----:B------:R-:W-:Y:S02]  /*5270*/  F2FP.F16.F32.PACK_AB R62, R63, R62 ;  /* 0x0000003e3f3e723e */ /* 0x000fe400000000ff */
[----:B------:R-:W-:Y:S01]  /*5280*/  LOP3.LUT R10, R10, 0x38, RZ, 0xc0, !PT ;  /* 0x000000380a0a7812 */ /* 0x000fe200078ec0ff */
[----:B------:R-:W-:Y:S01]  /*5290*/  STS [R189], R84 ;  /* 0x00000054bd007388 */ /* 0x000fe20000000800 */
[----:B------:R-:W-:-:S03]  /*52a0*/  SHF.R.U32.HI R194, RZ, 0x3, R194 ;  /* 0x00000003ffc27819 */ /* 0x000fc600000116c2 */
[----:B------:R-:W-:Y:S01]  /*52b0*/  STS [R189+0x400], R86 ;  /* 0x00040056bd007388 */ /* 0x000fe20000000800 */
[----:B-1----:R-:W-:-:S03]  /*52c0*/  IMAD.WIDE.U32 R12, R2, UR17, R10 ;  /* 0x00000011020c7c25 */ /* 0x002fc6000f8e000a */
[----:B------:R-:W-:Y:S01]  /*52d0*/  STS [R9], R96 ;  /* 0x0000006009007388 */ /* 0x000fe20000000800 */
[----:B------:R-:W-:Y:S02]  /*52e0*/  IMAD R13, R3, UR17, R13 ;  /* 0x00000011030d7c24 */ /* 0x000fe4000f8e020d */
[----:B------:R-:W1:Y:S01]  /*52f0*/  LDC.64 R2, c[0x0][0x5c8] ;  /* 0x00017200ff027b82 */ /* 0x000e620000000a00 */
[----:B------:R-:W-:Y:S01]  /*5300*/  STS [R9+0x400], R98 ;  /* 0x0004006209007388 */ /* 0x000fe20000000800 */
[----:B---3--:R-:W-:Y:S01]  /*5310*/  IMAD.WIDE.U32 R18, R4, UR17, R10 ;  /* 0x0000001104127c25 */ /* 0x008fe2000f8e000a */
[----:B--2---:R-:W-:Y:S02]  /*5320*/  MOV R4, UR6 ;  /* 0x0000000600047c02 */ /* 0x004fe40008000f00 */
[----:B------:R-:W-:Y:S01]  /*5330*/  STS [R189+0x2000], R88 ;  /* 0x00200058bd007388 */ /* 0x000fe20000000800 */
[----:B------:R-:W-:-:S03]  /*5340*/  IMAD R19, R5, UR17, R19 ;  /* 0x0000001105137c24 */ /* 0x000fc6000f8e0213 */
[----:B------:R-:W-:Y:S01]  /*5350*/  STS [R189+0x2400], R90 ;  /* 0x0024005abd007388 */ /* 0x000fe20000000800 */
[----:B------:R-:W-:-:S03]  /*5360*/  IMAD.WIDE.U32 R4, R4, UR19, R18 ;  /* 0x0000001304047c25 */ /* 0x000fc6000f8e0012 */
        /* <DEDUP_REMOVED lines=8> */
[----:B------:R3:W-:Y:S04]  /*53f0*/  STS [R8+0xc000], R44 ;  /* 0x00c0002c08007388 */ /* 0x0007e80000000800 */
[----:B------:R3:W-:Y:S04]  /*5400*/  STS [R8+0xc400], R46 ;  /* 0x00c4002e08007388 */ /* 0x0007e80000000800 */
[----:B------:R-:W-:Y:S04]  /*5410*/  STS [R189+0x4000], R52 ;  /* 0x00400034bd007388 */ /* 0x000fe80000000800 */
[----:B------:R-:W-:Y:S04]  /*5420*/  STS [R189+0x4400], R54 ;  /* 0x00440036bd007388 */ /* 0x000fe80000000800 */
[----:B------:R-:W-:Y:S04]  /*5430*/  STS [R9+0x4000], R64 ;  /* 0x0040004009007388 */ /* 0x000fe80000000800 */
[----:B------:R-:W-:Y:S01]  /*5440*/  STS [R9+0x4400], R66 ;  /* 0x0044004209007388 */ /* 0x000fe20000000800 */
[----:B--2---:R-:W-:Y:S01]  /*5450*/  MOV R0, UR8 ;  /* 0x0000000800007c02 */ /* 0x004fe20008000f00 */
[----:B------:R-:W3:Y:S01]  /*5460*/  LDCU.128 UR8, c[0x0][0x560] ;  /* 0x0000ac00ff0877ac */ /* 0x000ee20008000c00 */
[----:B------:R-:W-:Y:S01]  /*5470*/  IMAD.U32 R42, RZ, RZ, UR7 ;  /* 0x00000007ff2a7e24 */ /* 0x000fe2000f8e00ff */
[----:B------:R-:W-:Y:S02]  /*5480*/  STS [R189+0x6000], R56 ;  /* 0x00600038bd007388 */ /* 0x000fe40000000800 */
[----:B------:R-:W-:-:S02]  /*5490*/  IMAD.WIDE.U32 R12, R0, UR19, R12 ;  /* 0x00000013000c7c25 */ /* 0x000fc4000f8e000c */
[----:B------:R-:W-:Y:S02]  /*54a0*/  STS [R189+0x6400], R58 ;  /* 0x0064003abd007388 */ /* 0x000fe40000000800 */
[----:B------:R-:W-:Y:S02]  /*54b0*/  IMAD R17, R16, UR19, R13 ;  /* 0x0000001310117c24 */ /* 0x000fe4000f8e020d */
[----:B------:R-:W-:Y:S01]  /*54c0*/  STS [R9+0x6000], R60 ;  /* 0x0060003c09007388 */ /* 0x000fe20000000800 */
[----:B------:R-:W-:Y:S02]  /*54d0*/  IMAD.MOV.U32 R16, RZ, RZ, R12 ;  /* 0x000000ffff107224 */ /* 0x000fe400078e000c */
[C---:B----4-:R-:W-:Y:S01]  /*54e0*/  IMAD R0, R6.reuse, UR14, RZ ;  /* 0x0000000e06007c24 */ /* 0x050fe2000f8e02ff */
[----:B------:R-:W-:Y:S01]  /*54f0*/  STS [R9+0x6400], R62 ;  /* 0x0064003e09007388 */ /* 0x000fe20000000800 */
[----:B------:R-:W-:Y:S01]  /*5500*/  IMAD.WIDE.U32 R16, R6, UR12, R16 ;  /* 0x0000000c06107c25 */ /* 0x000fe2000f8e0010 */
[----:B------:R-:W-:Y:S03]  /*5510*/  BAR.SYNC.DEFER_BLOCKING 0x0 ;  /* 0x0000000000007b1d */ /* 0x000fe60000010000 */
[----:B------:R-:W-:Y:S01]  /*5520*/  IMAD R0, R7, UR12, R0 ;  /* 0x0000000c07007c24 */ /* 0x000fe2000f8e0200 */
[----:B------:R-:W-:Y:S01]  /*5530*/  MOV R40, R16 ;  /* 0x0000001000287202 */ /* 0x000fe20000000f00 */
[----:B------:R-:W-:-:S02]  /*5540*/  IMAD R43, R42, UR19, R5 ;  /* 0x000000132a2b7c24 */ /* 0x000fc4000f8e0205 */
[----:B------:R-:W-:Y:S02]  /*5550*/  IMAD.IADD R41, R17, 0x1, R0 ;  /* 0x0000000111297824 */ /* 0x000fe400078e0200 */
[----:B-1----:R-:W-:Y:S02]  /*5560*/  IMAD R0, R2, UR14, RZ ;  /* 0x0000000e02007c24 */ /* 0x002fe4000f8e02ff */
[----:B------:R-:W-:-:S04]  /*5570*/  IMAD.WIDE.U32 R40, R194, R6, R40 ;  /* 0x00000006c2287225 */ /* 0x000fc800078e0028 */
[----:B------:R-:W-:Y:S01]  /*5580*/  IMAD.MOV.U32 R42, RZ, RZ, R4 ;  /* 0x000000ffff2a7224 */ /* 0x000fe200078e0004 */
[----:B---3--:R-:W-:Y:S01]  /*5590*/  LEA R44, P0, R40, UR8, 0x1 ;  /* 0x00000008282c7c11 */ /* 0x008fe2000f8008ff */
[----:B------:R-:W-:Y:S02]  /*55a0*/  IMAD R4, R194, R7, R41 ;  /* 0x00000007c2047224 */ /* 0x000fe400078e0229 */
[----:B------:R-:W-:Y:S02]  /*55b0*/  IMAD R0, R3, UR12, R0 ;  /* 0x0000000c03007c24 */ /* 0x000fe4000f8e0200 */
[----:B------:R-:W-:Y:S01]  /*55c0*/  IMAD.WIDE.U32 R42, R2, UR12, R42 ;  /* 0x0000000c022a7c25 */ /* 0x000fe2000f8e002a */
[----:B------:R-:W-:Y:S02]  /*55d0*/  LEA.HI.X R45, R40, UR9, R4, 0x1, P0 ;  /* 0x00000009282d7c11 */ /* 0x000fe400080f0c04 */
[C---:B------:R-:W-:Y:S01]  /*55e0*/  SHF.L.U32 R4, R6.reuse, 0x6, RZ ;  /* 0x0000000606047819 */ /* 0x040fe200000006ff */
[----:B------:R-:W-:Y:S01]  /*55f0*/  IMAD.IADD R43, R43, 0x1, R0 ;  /* 0x000000012b2b7824 */ /* 0x000fe200078e0200 */
[----:B------:R-:W1:Y:S01]  /*5600*/  LDS.128 R8, [R192+0x6000] ;  /* 0x00600000c0087984 */ /* 0x000e620000000c00 */
[----:B------:R-:W-:Y:S01]  /*5610*/  LEA R40, P0, R6, R44, 0x7 ;  /* 0x0000002c06287211 */ /* 0x000fe200078038ff */
[----:B------:R-:W-:Y:S01]  /*5620*/  IMAD.SHL.U32 R5, R2, 0x40, RZ ;  /* 0x0000004002057824 */ /* 0x000fe200078e00ff */
[----:B------:R-:W-:Y:S01]  /*5630*/  SHF.L.U64.HI R0, R6, 0x6, R7 ;  /* 0x0000000606007819 */ /* 0x000fe20000010207 */
[----:B------:R-:W2:Y:S01]  /*5640*/  LDS.128 R12, [R192+0x7000] ;  /* 0x00700000c00c7984 */ /* 0x000ea20000000c00 */
[----:B------:R-:W-:Y:S01]  /*5650*/  IMAD.WIDE.U32 R42, R194, R2, R42 ;  /* 0x00000002c22a7225 */ /* 0x000fe200078e002a */
[----:B------:R-:W-:-:S02]  /*5660*/  IADD3 R46, P1, PT, R4, R44, RZ ;  /* 0x0000002c042e7210 */ /* 0x000fc40007f3e0ff */
[----:B------:R-:W3:Y:S01]  /*5670*/  LDS.128 R36, [R192+0x8000] ;  /* 0x00800000c0247984 */ /* 0x000ee20000000c00 */
[----:B------:R-:W-:Y:S01]  /*5680*/  LEA.HI.X R41, R6, R45, R7, 0x7, P0 ;  /* 0x0000002d06297211 */ /* 0x000fe200000f3c07 */
[----:B------:R-:W-:Y:S01]  /*5690*/  IMAD R194, R194, R3, R43 ;  /* 0x00000003c2c27224 */ /* 0x000fe200078e022b */
[----:B------:R-:W-:Y:S01]  /*56a0*/  IADD3.X R47, PT, PT, R0, R45, RZ, P1, !PT ;  /* 0x0000002d002f7210 */ /* 0x000fe20000ffe4ff */
[----:B------:R-:W4:Y:S01]  /*56b0*/  LDS.128 R32, [R192+0x9000] ;  /* 0x00900000c0207984 */ /* 0x000f220000000c00 */
[----:B------:R-:W-:-:S03]  /*56c0*/  LEA R6, P0, R42, UR10, 0x1 ;  /* 0x0000000a2a067c11 */ /* 0x000fc6000f8008ff */
[----:B------:R-:W4:Y:S01]  /*56d0*/  LDS.128 R28, [R192+0xa000] ;  /* 0x00a00000c01c7984 */ /* 0x000f220000000c00 */
[----:B------:R-:W-:-:S03]  /*56e0*/  LEA.HI.X R7, R42, UR11, R194, 0x1, P0 ;  /* 0x0000000b2a077c11 */ /* 0x000fc600080f0cc2 */
[----:B------:R-:W4:Y:S04]  /*56f0*/  LDS.128 R24, [R192+0xb000] ;  /* 0x00b00000c0187984 */ /* 0x000f280000000c00 */
[----:B------:R-:W4:Y:S04]  /*5700*/  LDS.128 R20, [R192+0xc000] ;  /* 0x00c00000c0147984 */ /* 0x000f280000000c00 */
[----:B------:R-:W4:Y:S04]  /*5710*/  LDS.128 R16, [R192+0xd000] ;  /* 0x00d00000c0107984 */ /* 0x000f280000000c00 */
[----:B-1----:R1:W-:Y:S04]  /*5720*/  STG.E.128 desc[UR22][R44.64], R8 ;  /* 0x000000082c007986 */ /* 0x0023e8000c101d16 */
[----:B--2---:R2:W-:Y:S04]  /*5730*/  STG.E.128 desc[UR22][R46.64], R12 ;  /* 0x0000000c2e007986 */ /* 0x0045e8000c101d16 */
[----:B---3--:R3:W-:Y:S01]  /*5740*/  STG.E.128 desc[UR22][R40.64], R36 ;  /* 0x0000002428007986 */ /* 0x0087e2000c101d16 */
[----:B-1----:R-:W-:-:S02]  /*5750*/  LEA R8, P0, R2, R6, 0x7 ;  /* 0x0000000602087211 */ /* 0x002fc400078038ff */
[----:B------:R-:W-:Y:S02]  /*5760*/  IADD3 R10, P1, PT, R5, R6, RZ ;  /* 0x00000006050a7210 */ /* 0x000fe40007f3e0ff */
[----:B--2---:R-:W-:Y:S02]  /*5770*/  IADD3 R12, P2, PT, R40, R4, RZ ;  /* 0x00000004280c7210 */ /* 0x004fe40007f5e0ff */
[C-C-:B------:R-:W-:Y:S02]  /*5780*/  SHF.L.U64.HI R4, R2.reuse, 0x6, R3.reuse ;  /* 0x0000000602047819 */ /* 0x140fe40000010203 */
[----:B------:R-:W-:Y:S02]  /*5790*/  LEA.HI.X R9, R2, R7, R3, 0x7, P0 ;  /* 0x0000000702097211 */ /* 0x000fe400000f3c03 */
[----:B------:R-:W-:Y:S01]  /*57a0*/  IADD3.X R13, PT, PT, R41, R0, RZ, P2, !PT ;  /* 0x00000000290d7210 */ /* 0x000fe200017fe4ff */
[----:B------:R-:W-:Y:S01]  /*57b0*/  IMAD.X R11, R4, 0x1, R7, P1 ;  /* 0x00000001040b7824 */ /* 0x000fe200008e0607 */
[----:B------:R-:W-:-:S03]  /*57c0*/  IADD3 R2, P0, PT, R8, R5, RZ ;  /* 0x0000000508027210 */ /* 0x000fc60007f1e0ff */
[----:B----4-:R3:W-:Y:S01]  /*57d0*/  STG.E.128 desc[UR22][R12.64], R32 ;  /* 0x000000200c007986 */ /* 0x0107e2000c101d16 */
[----:B------:R-:W-:-:S03]  /*57e0*/  IADD3.X R3, PT, PT, R9, R4, RZ, P0, !PT ;  /* 0x0000000409037210 */ /* 0x000fc600007fe4ff */
[----:B------:R3:W-:Y:S04]  /*57f0*/  STG.E.128 desc[UR22][R6.64], R28 ;  /* 0x0000001c06007986 */ /* 0x0007e8000c101d16 */
[----:B------:R3:W-:Y:S04]  /*5800*/  STG.E.128 desc[UR22][R10.64], R24 ;  /* 0x000000180a007986 */ /* 0x0007e8000c101d16 */
[----:B------:R3:W-:Y:S04]  /*5810*/  STG.E.128 desc[UR22][R8.64], R20 ;  /* 0x0000001408007986 */ /* 0x0007e8000c101d16 */
[----:B------:R3:W-:Y:S02]  /*5820*/  STG.E.128 desc[UR22][R2.64], R16 ;  /* 0x0000001002007986 */ /* 0x0007e4000c101d16 */
.L_x_1349:
[----:B------:R-:W1:Y:S01]  /*5830*/  LDCU UR7, c[0x0][0x438] ;  /* 0x00008700ff0777ac */ /* 0x000e620008000800 */
[----:B------:R-:W2:Y:S01]  /*5840*/  LDCU UR8, c[0x0][0x370] ;  /* 0x00006e00ff0877ac */ /* 0x000ea20008000800 */
[----:B-1----:R-:W-:-:S04]  /*5850*/  UIADD3 UR7, UPT, UPT, UR7, 0x7f, URZ ;  /* 0x0000007f07077890 */ /* 0x002fc8000fffe0ff */
[----:B------:R-:W-:Y:S02]  /*5860*/  USHF.R.S32.HI UR6, URZ, 0x1f, UR7 ;  /* 0x0000001fff067899 */ /* 0x000fe40008011407 */
[----:B--2---:R-:W-:Y:S02]  /*5870*/  UIADD3 UR20, UPT, UPT, UR8, UR20, URZ ;  /* 0x0000001408147290 */ /* 0x004fe4000fffe0ff */
[----:B------:R-:W-:-:S04]  /*5880*/  ULEA.HI UR6, UR6, UR7, URZ, 0x7 ;  /* 0x0000000706067291 */ /* 0x000fc8000f8f38ff */
[----:B------:R-:W-:-:S04]  /*5890*/  USHF.R.S32.HI UR6, URZ, 0x7, UR6 ;  /* 0x00000007ff067899 */ /* 0x000fc80008011406 */
[----:B------:R-:W-:-:S09]  /*58a0*/  UISETP.GE.AND UP0, UPT, UR20, UR6, UPT ;  /* 0x000000061400728c */ /* 0x000fd2000bf06270 */
[----:B------:R-:W-:Y:S05]  /*58b0*/  BRA.U !UP0, `(.L_x_1356) ;  /* 0xffffffad08187547 */ /* 0x000fea000b83ffff */
[----:B------:R-:W-:Y:S05]  /*58c0*/  EXIT ;  /* 0x000000000000794d */ /* 0x000fea0003800000 */
.L_x_1357:
        /* <DEDUP_REMOVED lines=11> */
.L_x_2775:


//--------------------- .text._ZN5flash44flash_bwd_dq_dk_dv_loop_seqk_parallel_kernelI23Flash_bwd_kernel_traitsILi64ELi64ELi128ELi8ELi2ELi4ELi4ELb1ELb0EN7cutlass6half_tE19Flash_kernel_traitsILi64ELi64ELi128ELi8ES3_EELb1ELb0ELb0ELb1ELb0ELb0ELb0EEEvNS_16Flash_bwd_paramsE --------------------------
	.section	.text._ZN5flash44flash_bwd_dq_dk_dv_loop_seqk_parallel_kernelI23Flash_bwd_kernel_traitsILi64ELi64ELi128ELi8ELi2ELi4ELi4ELb1ELb0EN7cutlass6half_tE19Flash_kernel_traitsILi64ELi64ELi128ELi8ES3_EELb1ELb0ELb0ELb1ELb0ELb0ELb0EEEvNS_16Flash_bwd_paramsE,"ax",@progbits
	.align	128
        .global         _ZN5flash44flash_bwd_dq_dk_dv_loop_seqk_parallel_kernelI23Flash_bwd_kernel_traitsILi64ELi64ELi128ELi8ELi2ELi4ELi4ELb1ELb0EN7cutlass6half_tE19Flash_kernel_traitsILi64ELi64ELi128ELi8ES3_EELb1ELb0ELb0ELb1ELb0ELb0ELb0EEEvNS_16Flash_bwd_paramsE
        .type           _ZN5flash44flash_bwd_dq_dk_dv_loop_seqk_parallel_kernelI23Flash_bwd_kernel_traitsILi64ELi64ELi128ELi8ELi2ELi4ELi4ELb1ELb0EN7cutlass6half_tE19Flash_kernel_traitsILi64ELi64ELi128ELi8ES3_EELb1ELb0ELb0ELb1ELb0ELb0ELb0EEEvNS_16Flash_bwd_paramsE,@function
        .size           _ZN5flash44flash_bwd_dq_dk_dv_loop_seqk_parallel_kernelI23Flash_bwd_kernel_traitsILi64ELi64ELi128ELi8ELi2ELi4ELi4ELb1ELb0EN7cutlass6half_tE19Flash_kernel_traitsILi64ELi64ELi128ELi8ES3_EELb1ELb0ELb0ELb1ELb0ELb0ELb0EEEvNS_16Flash_bwd_paramsE,(.L_x_2776 - _ZN5flash44flash_bwd_dq_dk_dv_loop_seqk_parallel_kernelI23Flash_bwd_kernel_traitsILi64ELi64ELi128ELi8ELi2ELi4ELi4ELb1ELb0EN7cutlass6half_tE19Flash_kernel_traitsILi64ELi64ELi128ELi8ES3_EELb1ELb0ELb0ELb1ELb0ELb0ELb0EEEvNS_16Flash_bwd_paramsE)
        .other          _ZN5flash44flash_bwd_dq_dk_dv_loop_seqk_parallel_kernelI23Flash_bwd_kernel_traitsILi64ELi64ELi128ELi8ELi2ELi4ELi4ELb1ELb0EN7cutlass6half_tE19Flash_kernel_traitsILi64ELi64ELi128ELi8ES3_EELb1ELb0ELb0ELb1ELb0ELb0ELb0EEEvNS_16Flash_bwd_paramsE,@"STO_CUDA_ENTRY STV_DEFAULT"
_ZN5flash44flash_bwd_dq_dk_dv_loop_seqk_parallel_kernelI23Flash_bwd_kernel_traitsILi64ELi64ELi128ELi8ELi2ELi4ELi4ELb1ELb0EN7cutlass6half_tE19Flash_kernel_traitsILi64ELi64ELi128ELi8ES3_EELb1ELb0ELb0ELb1ELb0ELb0ELb0EEEvNS_16Flash_bwd_paramsE:
.text._ZN5flash44flash_bwd_dq_dk_dv_loop_seqk_parallel_kernelI23Flash_bwd_kernel_traitsILi64ELi64ELi128ELi8ELi2ELi4ELi4ELb1ELb0EN7cutlass6half_tE19Flash_kernel_traitsILi64ELi64ELi128ELi8ES3_EELb1ELb0ELb0ELb1ELb0ELb0ELb0EEEvNS_16Flash_bwd_paramsE:
        /* <DEDUP_REMOVED lines=55> */
[----:B------:R-:W-:Y:S02]  /*0370*/  LOP3.LUT R192, R192, 0x400, R2, 0xf8, !PT ;  /* 0x00000400c0c07812 */ /* 0x000fe400078ef802 */
[----:B---3--:R-:W-:Y:S01]  /*0380*/  LEA R190, P0, R182, R190, 0x2 ;  /* 0x000000beb6be7211 */ /* 0x008fe200078010ff */
[----:B------:R-:W-:Y:S01]  /*0390*/  VIADD R183, R184, 0x6040 ;  /* 0x00006040b8b77836 */ /* 0x000fe20000000000 */
[----:B------:R-:W-:-:S02]  /*03a0*/  LOP3.LUT R172, R172, 0x8, R186, 0xf8, !PT ;  /* 0x00000008acac7812 */ /* 0x000fc400078ef8ba */
[----:B------:R-:W-:Y:S02]  /*03b0*/  LOP3.LUT P2, RZ, R186, 0x8, RZ, 0xc0, !PT ;  /* 0x00000008baff7812 */ /* 0x000fe4000784c0ff */
[-C--:B------:R-:W-:Y:S02]  /*03c0*/  LOP3.LUT R179, R179, R0.reuse, RZ, 0xfc, !PT ;  /* 0x00000000b3b37212 */ /* 0x080fe400078efcff */
[----:B------:R-:W-:Y:S01]  /*03d0*/  LOP3.LUT R177, R177, R0, RZ, 0xfc, !PT ;  /* 0x00000000b1b17212 */ /* 0x000fe200078efcff */
[----:B------:R-:W-:Y:S01]  /*03e0*/  VIADD R0, R184, 0x6000 ;  /* 0x00006000b8007836 */ /* 0x000fe20000000000 */
[----:B------:R-:W-:Y:S02]  /*03f0*/  LOP3.LUT R178, R176, R5, R178, 0x1e, !PT ;  /* 0x00000005b0b27212 */ /* 0x000fe400078e1eb2 */
[----:B------:R-:W-:Y:S01]  /*0400*/  LOP3.LUT R192, R192, R4, RZ, 0xfc, !PT ;  /* 0x00000004c0c07212 */ /* 0x000fe200078efcff */
[----:B------:R-:W-:Y:S01]  /*0410*/  @P1 VIADD R183, R0, 0xffffffc0 ;  /* 0xffffffc000b71836 */ /* 0x000fe20000000000 */
[----:B------:R-:W-:-:S02]  /*0420*/  LEA.HI.X R191, R182, R191, RZ, 0x2, P0 ;  /* 0x000000bfb6bf7211 */ /* 0x000fc400000f14ff */
[--C-:B------:R-:W-:Y:S02]  /*0430*/  LOP3.LUT R172, R172, 0x1c0, R3.reuse, 0xf8, !PT ;  /* 0x000001c0acac7812 */ /* 0x100fe400078ef803 */
[----:B------:R-:W-:Y:S02]  /*0440*/  LOP3.LUT R176, R176, 0x8, R186, 0x78, !PT ;  /* 0x00000008b0b07812 */ /* 0x000fe400078e78ba */
[----:B------:R-:W-:Y:S02]  /*0450*/  LOP3.LUT P0, RZ, R186, 0x4, RZ, 0xc0, !PT ;  /* 0x00000004baff7812 */ /* 0x000fe4000780c0ff */
[----:B------:R-:W-:Y:S02]  /*0460*/  LOP3.LUT R193, R187, 0x1f8, RZ, 0xc0, !PT ;  /* 0x000001f8bbc17812 */ /* 0x000fe400078ec0ff */
[----:B------:R-:W-:Y:S02]  /*0470*/  LEA R192, R192, UR5, 0x1 ;  /* 0x00000005c0c07c11 */ /* 0x000fe4000f8e08ff */
[----:B------:R-:W-:-:S02]  /*0480*/  LOP3.LUT R178, R178, 0x200, R3, 0xf8, !PT ;  /* 0x00000200b2b27812 */ /* 0x000fc400078ef803 */
[----:B------:R-:W-:Y:S01]  /*0490*/  LOP3.LUT R172, R172, 0x38, R187, 0x78, !PT ;  /* 0x00000038acac7812 */ /* 0x000fe200078e78bb */
[----:B------:R-:W-:Y:S01]  /*04a0*/  VIADD R227, R192, 0x20 ;  /* 0x00000020c0e37836 */ /* 0x000fe20000000000 */
[----:B------:R-:W-:Y:S01]  /*04b0*/  LOP3.LUT R176, R176, 0x7a00, R2, 0xf8, !PT ;  /* 0x00007a00b0b07812 */ /* 0x000fe200078ef802 */
[----:B------:R-:W-:Y:S01]  /*04c0*/  @P2 VIADD R227, R192, 0xffffffe0 ;  /* 0xffffffe0c0e32836 */ /* 0x000fe20000000000 */
[----:B------:R-:W-:Y:S02]  /*04d0*/  LOP3.LUT P1, RZ, R186, 0x2, RZ, 0xc0, !PT ;  /* 0x00000002baff7812 */ /* 0x000fe4000782c0ff */
[----:B------:R-:W-:Y:S02]  /*04e0*/  SEL R174, R174, 0xffffffc0, !P0 ;  /* 0xffffffc0aeae7807 */ /* 0x000fe40004000000 */
[----:B------:R-:W-:Y:S02]  /*04f0*/  LEA R179, R179, UR6, 0x1 ;  /* 0x00000006b3b37c11 */ /* 0x000fe4000f8e08ff */
[----:B------:R-:W-:-:S02]  /*0500*/  LEA R177, R177, UR4, 0x1 ;  /* 0x00000004b1b17c11 */ /* 0x000fc4000f8e08ff */
[----:B------:R-:W-:Y:S02]  /*0510*/  LOP3.LUT R193, R193, 0x38, R186, 0x78, !PT ;  /* 0x00000038c1c17812 */ /* 0x000fe400078e78ba */
        /* <DEDUP_REMOVED lines=9> */
[----:B------:R-:W-:Y:S01]  /*05b0*/  VIADD R189, R188, 0x60 ;  /* 0x00000060bcbd7836 */ /* 0x000fe20000000000 */
[----:B------:R-:W-:Y:S01]  /*05c0*/  LEA R176, R176, UR4, 0x1 ;  /* 0x00000004b0b07c11 */ /* 0x000fe2000f8e08ff */
        /* <DEDUP_REMOVED lines=10> */
[----:B----4-:R-:W-:-:S07]  /*0670*/  IMAD.IADD R168, R175, 0x1, R169 ;  /* 0x00000001afa87824 */ /* 0x010fce00078e02a9 */
.L_x_1437:
[----:B------:R-:W1:Y:S01]  /*0680*/  LDCU.64 UR4, c[0x0][0x478] ;  /* 0x00008f00ff0477ac */ /* 0x000e620008000a00 */
[----:B------:R-:W2:Y:S01]  /*0690*/  LDC.64 R4, c[0x0][0x460] ;  /* 0x00011800ff047b82 */ /* 0x000ea20000000a00 */
[----:B------:R-:W-:Y:S01]  /*06a0*/  ISETP.NE.U32.AND P5, PT, RZ, UR8, PT ;  /* 0x00000008ff007c0c */ /* 0x000fe2000bfa5070 */
[----:B---3--:R-:W-:Y:S02]  /*06b0*/  IMAD.SHL.U32 R14, R182, 0x4, RZ ;  /* 0x00000004b60e7824 */ /* 0x008fe400078e00ff */
[----:B------:R-:W-:Y:S01]  /*06c0*/  IMAD.MOV.U32 R225, RZ, RZ, RZ ;  /* 0x000000ffffe17224 */ /* 0x000fe200078e00ff */
[----:B------:R-:W-:-:S03]  /*06d0*/  ISETP.NE.AND.EX P5, PT, RZ, UR9, PT, P5 ;  /* 0x00000009ff007c0c */ /* 0x000fc6000bfa5350 */
[----:B------:R-:W3:Y:S08]  /*06e0*/  LDC.U8 R9, c[0x0][0x532] ;  /* 0x00014c80ff097b82 */ /* 0x000ef00000000000 */
[----:B----4-:R-:W4:Y:S01]  /*06f0*/  LDC.64 R6, c[0x0][0x468] ;  /* 0x00011a00ff067b82 */ /* 0x010f220000000a00 */
        /* <DEDUP_REMOVED lines=11> */
[----:B------:R1:W2:Y:S01]  /*07b0*/  @P5 LDG.E R225, desc[UR22][R12.64] ;  /* 0x000000160ce15981 */ /* 0x0002a2000c1e1900 */
[----:B---3--:R-:W-:-:S03]  /*07c0*/  ISETP.NE.AND P5, PT, R9, RZ, PT ;  /* 0x000000ff0900720c */ /* 0x008fc60003fa5270 */
[----:B------:R-:W2:Y:S04]  /*07d0*/  @P4 LDG.E R224, desc[UR22][R10.64] ;  /* 0x000000160ae04981 */ /* 0x000ea8000c1e1900 */
[----:B-----5:R3:W5:Y:S01]  /*07e0*/  @P3 LDG.E R9, desc[UR22][R190.64+0x4] ;  /* 0x00000416be093981 */ /* 0x020762000c1e1900 */
[----:B-1----:R-:W-:Y:S01]  /*07f0*/  IMAD.MOV.U32 R12, RZ, RZ, -0x1 ;  /* 0xffffffffff0c7424 */ /* 0x002fe200078e00ff */
[----:B----4-:R-:W-:Y:S02]  /*0800*/  IADD3 R14, P1, PT, R14, R6, RZ ;  /* 0x000000060e0e7210 */ /* 0x010fe40007f3e0ff */
[----:B------:R-:W-:Y:S01]  /*0810*/  ISETP.EQ.U32.AND P2, PT, R6, RZ, PT ;  /* 0x000000ff0600720c */ /* 0x000fe20003f42070 */
[----:B------:R-:W-:Y:S01]  /*0820*/  IMAD.MOV.U32 R226, RZ, RZ, -0x1 ;  /* 0xffffffffffe27424 */ /* 0x000fe200078e00ff */
[----:B------:R-:W1:Y:S01]  /*0830*/  @!P4 LDC R10, c[0x0][0x43c] ;  /* 0x00010f00ff0acb82 */ /* 0x000e620000000800 */
[----:B------:R3:W5:Y:S01]  /*0840*/  @P0 LDG.E R12, desc[UR22][R190.64] ;  /* 0x00000016be0c0981 */ /* 0x000762000c1e1900 */
[----:B------:R-:W-:Y:S01]  /*0850*/  ISETP.EQ.OR.EX P2, PT, R7, RZ, !P5, P2 ;  /* 0x000000ff0700720c */ /* 0x000fe20006f42720 */
[----:B------:R-:W-:-:S05]  /*0860*/  IMAD.X R15, R4, 0x1, R7, P1 ;  /* 0x00000001040f7824 */ /* 0x000fca00008e0607 */
[----:B------:R-:W4:Y:S07]  /*0870*/  @!P4 LDC.64 R4, c[0x0][0x488] ;  /* 0x00012200ff04cb82 */ /* 0x000f2e0000000a00 */
[----:B------:R3:W5:Y:S01]  /*0880*/  @!P2 LDG.E R226, desc[UR22][R14.64] ;  /* 0x000000160ee2a981 */ /* 0x000762000c1e1900 */
[----:B------:R-:W1:Y:S01]  /*0890*/  @!P3 LDC R217, c[0x0][0x434] ;  /* 0x00010d00ffd9bb82 */ /* 0x000e620000000800 */
        /* <DEDUP_REMOVED lines=11> */
.L_x_1358:
        /* <DEDUP_REMOVED lines=12> */
[----:B-1----:R-:W-:-:S04]  /*0a10*/  @!P3 IMAD.WIDE.U32 R14, R182, R6, RZ ;  /* 0x00000006b60eb225 */ /* 0x002fc800078e00ff */
[----:B------:R-:W-:Y:S01]  /*0a20*/  @!P3 IMAD R13, R182, R7, R15 ;  /* 0x00000007b60db224 */ /* 0x000fe200078e020f */
[----:B------:R-:W-:Y:S01]  /*0a30*/  LEA R15, R216, 0xffffffc0, 0x6 ;  /* 0xffffffc0d80f7811 */ /* 0x000fe200078e30ff */
[----:B--2---:R-:W-:-:S03]  /*0a40*/  @P3 IMAD.WIDE.U32 R6, R12, R4, RZ ;  /* 0x000000040c063225 */ /* 0x004fc600078e00ff */
[----:B------:R-:W-:Y:S01]  /*0a50*/  SHF.R.S32.HI R23, RZ, 0x1f, R15 ;  /* 0x0000001fff177819 */ /* 0x000fe2000001140f */
        /* <DEDUP_REMOVED lines=15> */
.L_x_1360:
[----:B------:R-:W1:Y:S01]  /*0b50*/  LDCU.64 UR14, c[0x0][0x3b8] ;  /* 0x00007700ff0e77ac */ /* 0x000e620008000a00 */
[----:B------:R-:W-:-:S05]  /*0b60*/  IADD3 R4, PT, PT, R225, R226, RZ ;  /* 0x000000e2e1047210 */ /* 0x000fca0007ffe0ff */
[C---:B-1----:R-:W-:Y:S02]  /*0b70*/  IMAD R10, R4.reuse, UR15, RZ ;  /* 0x0000000f040a7c24 */ /* 0x042fe4000f8e02ff */
[----:B------:R-:W-:-:S05]  /*0b80*/  IMAD.WIDE.U32 R4, R4, UR14, RZ ;  /* 0x0000000e04047c25 */ /* 0x000fca000f8e00ff */
[----:B------:R-:W-:Y:S02]  /*0b90*/  IADD3 R10, PT, PT, R5, R10, RZ ;  /* 0x0000000a050a7210 */ /* 0x000fe40007ffe0ff */
[----:B------:R-:W-:-:S07]  /*0ba0*/  MOV R11, R4 ;  /* 0x00000004000b7202 */ /* 0x000fce0000000f00 */
.L_x_1361:
        /* <DEDUP_REMOVED lines=39> */
.L_x_1362:
[----:B------:R-:W1:Y:S01]  /*0e20*/  LDCU.64 UR12, c[0x0][0x3c0] ;  /* 0x00007800ff0c77ac */ /* 0x000e620008000a00 */
[----:B------:R-:W-:-:S05]  /*0e30*/  IADD3 R4, PT, PT, R225, R226, RZ ;  /* 0x000000e2e1047210 */ /* 0x000fca0007ffe0ff */
[C---:B-1----:R-:W-:Y:S02]  /*0e40*/  IMAD R17, R4.reuse, UR13, RZ ;  /* 0x0000000d04117c24 */ /* 0x042fe4000f8e02ff */
[----:B------:R-:W-:-:S05]  /*0e50*/  IMAD.WIDE.U32 R4, R4, UR12, RZ ;  /* 0x0000000c04047c25 */ /* 0x000fca000f8e00ff */
[----:B------:R-:W-:Y:S02]  /*0e60*/  IADD3 R17, PT, PT, R5, R17, RZ ;  /* 0x0000001105117210 */ /* 0x000fe40007ffe0ff */
[----:B------:R-:W-:-:S07]  /*0e70*/  MOV R20, R4 ;  /* 0x0000000400147202 */ /* 0x000fce0000000f00 */
.L_x_1363:
        /* <DEDUP_REMOVED lines=28> */
.L_x_1364:
[C---:B------:R-:W-:Y:S02]  /*1040*/  IMAD R19, R12.reuse, UR7, RZ ;  /* 0x000000070c137c24 */ /* 0x040fe4000f8e02ff */
[----:B------:R-:W-:-:S05]  /*1050*/  IMAD.WIDE.U32 R24, R12, UR6, RZ ;  /* 0x000000060c187c25 */ /* 0x000fca000f8e00ff */
[----:B------:R-:W-:-:S07]  /*1060*/  IADD3 R19, PT, PT, R25, R19, RZ ;  /* 0x0000001319137210 */ /* 0x000fce0007ffe0ff */
.L_x_1365:
        /* <DEDUP_REMOVED lines=20> */
.L_x_1366:
[----:B------:R-:W1:Y:S01]  /*11b0*/  LDC R234, c[0x0][0x434] ;  /* 0x00010d00ffea7b82 */ /* 0x000e620000000800 */
[----:B------:R-:W-:-:S04]  /*11c0*/  IMAD R4, R182, UR26, R181 ;  /* 0x0000001ab6047c24 */ /* 0x000fc8000f8e02b5 */
[----:B-1----:R-:W-:-:S03]  /*11d0*/  IMAD R234, R4, R234, RZ ;  /* 0x000000ea04ea7224 */ /* 0x002fc600078e02ff */
.L_x_1367:
        /* <DEDUP_REMOVED lines=12> */
.L_x_1368:
[----:B------:R-:W1:Y:S01]  /*12a0*/  LDC R22, c[0x0][0x444] ;  /* 0x00011100ff167b82 */ /* 0x000e620000000800 */
[----:B------:R-:W-:-:S04]  /*12b0*/  IMAD R4, R182, UR26, R181 ;  /* 0x0000001ab6047c24 */ /* 0x000fc8000f8e02b5 */
[----:B-1----:R-:W-:-:S07]  /*12c0*/  IMAD R22, R4, R22, RZ ;  /* 0x0000001604167224 */ /* 0x002fce00078e02ff */
.L_x_1369:
[----:B------:R-:W1:Y:S01]  /*12d0*/  S2R R12, SR_TID.X ;  /* 0x00000000000c7919 */ /* 0x000e620000002100 */
[----:B------:R-:W2:Y:S01]  /*12e0*/  LDC.64 R4, c[0x0][0x3b0] ;  /* 0x0000ec00ff047b82 */ /* 0x000ea20000000a00 */
[----:B------:R-:W3:Y:S01]  /*12f0*/  LDCU.128 UR4, c[0x0][0x590] ;  /* 0x0000b200ff0477ac */ /* 0x000ee20008000c00 */
[----:B------:R-:W-:Y:S01]  /*1300*/  IADD3 R32, P2, PT, R194, R32, RZ ;  /* 0x00000020c2207210 */ /* 0x000fe20007f5e0ff */
[----:B------:R-:W-:Y:S01]  /*1310*/  IMAD R234, R21, 0x40, R234 ;  /* 0x0000004015ea7824 */ /* 0x000fe200078e02ea */
[--C-:B------:R-:W-:Y:S01]  /*1320*/  IADD3 R24, P1, P0, R26, R24, R25.reuse ;  /* 0x000000181a187210 */ /* 0x100fe2000783e019 */
[----:B------:R-:W-:Y:S01]  /*1330*/  UIMAD UR29, UR26, UR29, URZ ;  /* 0x0000001d1a1d72a4 */ /* 0x000fe2000f8e02ff */
[----:B------:R-:W-:Y:S01]  /*1340*/  SHF.R.S32.HI R25, RZ, 0x1f, R25 ;  /* 0x0000001fff197819 */ /* 0x000fe20000011419 */
[----:B------:R-:W-:Y:S01]  /*1350*/  IMAD.X R33, RZ, RZ, R16, P2 ;  /* 0x000000ffff217224 */ /* 0x000fe200010e0610 */
[----:B------:R-:W4:Y:S01]  /*1360*/  LDC.64 R6, c[0x0][0x5f8] ;  /* 0x00017e00ff067b82 */ /* 0x000f220000000a00 */
[----:B------:R-:W-:Y:S01]  /*1370*/  ISETP.NE.AND P4, PT, RZ, UR10, PT ;  /* 0x0000000aff007c0c */ /* 0x000fe2000bf85270 */
[----:B------:R-:W5:Y:S01]  /*1380*/  LDCU.64 UR10, c[0x0][0x3c8] ;  /* 0x00007900ff0a77ac */ /* 0x000f620008000a00 */
[----:B------:R-:W-:Y:S01]  /*1390*/  IADD3.X R16, PT, PT, R18, R19, R25, P1, P0 ;  /* 0x0000001312107210 */ /* 0x000fe20000fe0419 */
[----:B------:R-:W-:Y:S01]  /*13a0*/  IMAD.MOV.U32 R18, RZ, RZ, R194 ;  /* 0x000000ffff127224 */ /* 0x000fe200078e00c2 */
[----:B------:R-:W-:Y:S01]  /*13b0*/  MOV R19, RZ ;  /* 0x000000ff00137202 */ /* 0x000fe20000000f00 */
[----:B------:R-:W5:Y:S01]  /*13c0*/  LDCU.64 UR18, c[0x0][0x570] ;  /* 0x0000ae00ff1277ac */ /* 0x000f620008000a00 */
[----:B------:R-:W-:Y:S01]  /*13d0*/  ISETP.GT.AND P3, PT, R217, RZ, PT ;  /* 0x000000ffd900720c */ /* 0x000fe20003f64270 */
[----:B------:R-:W-:Y:S01]  /*13e0*/  BSSY.RECONVERGENT B1, `(.L_x_1359) ;  /* 0x000074d000017945 */ /* 0x000fe20003800200 */
[----:B------:R-:W-:Y:S01]  /*13f0*/  LEA R22, R21, R22, 0x6 ;  /* 0x0000001615167211 */ /* 0x000fe200078e30ff */
[----:B------:R-:W5:Y:S01]  /*1400*/  LDCU.64 UR16, c[0x0][0x380] ;  /* 0x00007000ff1077ac */ /* 0x000f620008000a00 */
[----:B---3--:R-:W-:-:S02]  /*1410*/  IMAD R26, R23, UR4, RZ ;  /* 0x00000004171a7c24 */ /* 0x008fc4000f8e02ff */
[----:B------:R-:W-:Y:S01]  /*1420*/  IMAD.WIDE.U32 R32, R15, UR4, R32 ;  /* 0x000000040f207c25 */ /* 0x000fe2000f8e0020 */
[----:B------:R-:W-:-:S03]  /*1430*/  USHF.L.U32 UR30, UR29, 0x6, URZ ;  /* 0x000000061d1e7899 */ /* 0x000fc600080006ff */
[----:B------:R-:W-:Y:S02]  /*1440*/  IMAD R26, R15, UR5, R26 ;  /* 0x000000050f1a7c24 */ /* 0x000fe4000f8e021a */
[-C--:B--2---:R-:W-:Y:S02]  /*1450*/  IMAD R23, R23, R4.reuse, RZ ;  /* 0x0000000417177224 */ /* 0x084fe400078e02ff */
[----:B------:R-:W-:Y:S01]  /*1460*/  IMAD.WIDE.U32 R30, R15, R4, R18 ;  /* 0x000000040f1e7225 */ /* 0x000fe200078e0012 */
[----:B-1----:R-:W-:-:S03]  /*1470*/  LOP3.LUT R230, R12, 0x1f, RZ, 0xc0, !PT ;  /* 0x0000001f0ce67812 */ /* 0x002fc600078ec0ff */
[----:B------:R-:W-:Y:S01]  /*1480*/  IMAD.IADD R27, R33, 0x1, R26 ;  /* 0x00000001211b7824 */ /* 0x000fe200078e021a */
[----:B------:R-:W-:Y:S01]  /*1490*/  IADD3 R14, P0, PT, R14, R30, RZ ;  /* 0x0000001e0e0e7210 */ /* 0x000fe20007f1e0ff */
[----:B------:R-:W-:Y:S02]  /*14a0*/  IMAD R23, R15, R5, R23 ;  /* 0x000000050f177224 */ /* 0x000fe400078e0217 */
[----:B------:R-:W-:Y:S02]  /*14b0*/  IMAD.MOV.U32 R26, RZ, RZ, R32 ;  /* 0x000000ffff1a7224 */ /* 0x000fe400078e0020 */
[----:B----4-:R-:W-:Y:S01]  /*14c0*/  IMAD.WIDE.U32 R28, R6, UR20, RZ ;  /* 0x00000014061c7c25 */ /* 0x010fe2000f8e00ff */
[----:B------:R-:W-:-:S03]  /*14d0*/  IADD3.X R15, PT, PT, R13, R31, R23, P0, !PT ;  /* 0x0000001f0d0f7210 */ /* 0x000fc600007fe417 */
[----:B------:R-:W-:Y:S01]  /*14e0*/  IMAD.WIDE.U32 R26, R181, UR6, R26 ;  /* 0x00000006b51a7c25 */ /* 0x000fe2000f8e001a */
[----:B------:R-:W-:-:S03]  /*14f0*/  SEL R25, R28, RZ, P4 ;  /* 0x000000ff1c197207 */ /* 0x000fc60002000000 */
[----:B------:R-:W-:Y:S02]  /*1500*/  IMAD R6, R186, UR29, R230 ;  /* 0x0000001dba067c24 */ /* 0x000fe4000f8e02e6 */
[----:B------:R-:W-:Y:S02]  /*1510*/  IMAD R13, R7, UR20, R29 ;  /* 0x00000014070d7c24 */ /* 0x000fe4000f8e021d */
[----:B------:R-:W1:Y:S01]  /*1520*/  LDC.64 R28, c[0x0][0x5e8] ;  /* 0x00017a00ff1c7b82 */ /* 0x000e620000000a00 */
[C---:B------:R-:W-:Y:S01]  /*1530*/  IMAD R27, R181.reuse, UR7, R27 ;  /* 0x00000007b51b7c24 */ /* 0x040fe2000f8e021b */
[----:B------:R-:W2:Y:S01]  /*1540*/  LDCU.64 UR6, c[0x0][0x550] ;  /* 0x0000aa00ff0677ac */ /* 0x000ea20008000a00 */
[----:B------:R-:W-:Y:S01]  /*1550*/  IADD3 R7, P1, P0, R6, R24, R25 ;  /* 0x0000001806077210 */ /* 0x000fe2000783e019 */
[----:B-----5:R-:W-:Y:S01]  /*1560*/  IMAD.WIDE.U32 R24, R181, UR10, R14 ;  /* 0x0000000ab5187c25 */ /* 0x020fe2000f8e000e */
[----:B------:R-:W-:Y:S01]  /*1570*/  SHF.R.S32.HI R6, RZ, 0x1f, R6 ;  /* 0x0000001fff067819 */ /* 0x000fe20000011406 */
[----:B------:R-:W-:Y:S01]  /*1580*/  USHF.L.U64.HI UR10, UR4, 0x5, UR5 ;  /* 0x00000005040a7899 */ /* 0x000fe20008010205 */
[----:B------:R-:W-:Y:S01]  /*1590*/  SEL R13, R13, RZ, P4 ;  /* 0x000000ff0d0d7207 */ /* 0x000fe20002000000 */
[----:B------:R-:W3:Y:S01]  /*15a0*/  LDC.64 R14, c[0x0][0x420] ;  /* 0x00010800ff0e7b82 */ /* 0x000ee20000000a00 */
[----:B------:R-:W-:Y:S01]  /*15b0*/  IMAD R25, R181, UR11, R25 ;  /* 0x0000000bb5197c24 */ /* 0x000fe2000f8e0219 */
[----:B------:R-:W-:Y:S01]  /*15c0*/  USHF.L.U32 UR11, UR4, 0x5, URZ ;  /* 0x00000005040b7899 */ /* 0x000fe200080006ff */
[----:B------:R-:W-:Y:S01]  /*15d0*/  IADD3.X R13, PT, PT, R6, R16, R13, P1, P0 ;  /* 0x00000010060d7210 */ /* 0x000fe20000fe040d */
[----:B------:R-:W-:Y:S01]  /*15e0*/  IMAD.U32 R6, RZ, RZ, UR30 ;  /* 0x0000001eff067e24 */ /* 0x000fe2000f8e00ff */
[----:B------:R-:W-:Y:S01]  /*15f0*/  IADD3 R7, P0, PT, R7, UR30, RZ ;  /* 0x0000001e07077c10 */ /* 0x000fe2000ff1e0ff */
[----:B------:R-:W-:-:S03]  /*1600*/  IMAD.WIDE.U32 R26, R188, UR4, R26 ;  /* 0x00000004bc1a7c25 */ /* 0x000fc6000f8e001a */
[----:B------:R-:W-:Y:S01]  /*1610*/  LEA.HI.X.SX32 R6, R6, R13, 0x1, P0 ;  /* 0x0000000d06067211 */ /* 0x000fe200000f0eff */
[----:B------:R-:W-:Y:S01]  /*1620*/  IMAD.WIDE.U32 R24, R188, R4, R24 ;  /* 0x00000004bc187225 */ /* 0x000fe200078e0018 */
[C---:B------:R-:W-:Y:S02]  /*1630*/  LEA R232, P0, R7.reuse, UR18, 0x2 ;  /* 0x0000001207e87c11 */ /* 0x040fe4000f8010ff */
[----:B--2---:R-:W-:Y:S01]  /*1640*/  LEA R205, P1, R26, UR6, 0x1 ;  /* 0x000000061acd7c11 */ /* 0x004fe2000f8208ff */
[----:B------:R-:W-:Y:S01]  /*1650*/  IMAD R204, R188, UR5, R27 ;  /* 0x00000005bccc7c24 */ /* 0x000fe2000f8e021b */
[----:B------:R-:W-:Y:S01]  /*1660*/  LEA R203, P2, R24, UR16, 0x1 ;  /* 0x0000001018cb7c11 */ /* 0x000fe2000f8408ff */
[----:B------:R-:W-:Y:S01]  /*1670*/  IMAD R202, R188, R5, R25 ;  /* 0x00000005bcca7224 */ /* 0x000fe200078e0219 */
[----:B------:R-:W-:Y:S01]  /*1680*/  LEA.HI.X R233, R7, UR19, R6, 0x2, P0 ;  /* 0x0000001307e97c11 */ /* 0x000fe200080f1406 */
[----:B-1----:R-:W-:Y:S01]  /*1690*/  IMAD.WIDE R22, R22, 0x4, R28 ;  /* 0x0000000416167825 */ /* 0x002fe200078e021c */
[----:B------:R-:W-:-:S02]  /*16a0*/  LEA.HI.X R204, R26, UR7, R204, 0x1, P1 ;  /* 0x000000071acc7c11 */ /* 0x000fc400088f0ccc */
[----:B------:R-:W-:Y:S01]  /*16b0*/  LEA.HI.X R202, R24, UR17, R202, 0x1, P2 ;  /* 0x0000001118ca7c11 */ /* 0x000fe200090f0cca */
[----:B------:R-:W-:Y:S01]  /*16c0*/  IMAD.MOV.U32 R200, RZ, RZ, R23 ;  /* 0x000000ffffc87224 */ /* 0x000fe200078e0017 */
[----:B------:R-:W-:Y:S01]  /*16d0*/  IADD3 R7, P1, PT, R188, 0x20, RZ ;  /* 0x00000020bc077810 */ /* 0x000fe20007f3e0ff */
[----:B---3--:R-:W-:Y:S01]  /*16e0*/  IMAD.WIDE R234, R234, 0x4, R14 ;  /* 0x00000004eaea7825 */ /* 0x008fe200078e020e */
[C---:B------:R-:W-:Y:S02]  /*16f0*/  IADD3 R6, P2, PT, R188.reuse, 0x40, RZ ;  /* 0x00000040bc067810 */ /* 0x040fe40007f5e0ff */
[C---:B------:R-:W-:Y:S01]  /*1700*/  IADD3 R13, P0, PT, R188.reuse, 0x60, RZ ;  /* 0x00000060bc0d7810 */ /* 0x040fe20007f1e0ff */
[----:B------:R-:W-:Y:S01]  /*1710*/  IMAD.X R15, RZ, RZ, RZ, P1 ;  /* 0x000000ffff0f7224 */ /* 0x000fe200008e06ff */
[----:B------:R-:W-:Y:S01]  /*1720*/  MOV R201, R22 ;  /* 0x0000001600c97202 */ /* 0x000fe20000000f00 */
[----:B------:R-:W-:Y:S01]  /*1730*/  VIADD R22, R188, 0x40 ;  /* 0x00000040bc167836 */ /* 0x000fe20000000000 */
[C---:B------:R-:W-:Y:S01]  /*1740*/  SHF.L.U64.HI R5, R4.reuse, 0x5, R5 ;  /* 0x0000000504057819 */ /* 0x040fe20000010205 */
[----:B------:R-:W-:Y:S01]  /*1750*/  IMAD.SHL.U32 R4, R4, 0x20, RZ ;  /* 0x0000002004047824 */ /* 0x000fe200078e00ff */
[----:B------:R-:W-:-:S02]  /*1760*/  IADD3 R23, PT, PT, R188, 0x20, RZ ;  /* 0x00000020bc177810 */ /* 0x000fc40007ffe0ff */
[----:B------:R-:W-:Y:S02]  /*1770*/  IADD3.X R14, PT, PT, RZ, RZ, RZ, P2, !PT ;  /* 0x000000ffff0e7210 */ /* 0x000fe400017fe4ff */
        /* <DEDUP_REMOVED lines=14> */
.L_x_1371:
[----:B------:R-:W1:Y:S01]  /*1860*/  LDCU.64 UR10, c[0x0][0x5c0] ;  /* 0x0000b800ff0a77ac */ /* 0x000e620008000a00 */
[----:B------:R-:W-:-:S05]  /*1870*/  IADD3 R4, PT, PT, R225, R226, RZ ;  /* 0x000000e2e1047210 */ /* 0x000fca0007ffe0ff */
[C---:B-1----:R-:W-:Y:S02]  /*1880*/  IMAD R8, R4.reuse, UR11, RZ ;  /* 0x0000000b04087c24 */ /* 0x042fe4000f8e02ff */
[----:B------:R-:W-:-:S05]  /*1890*/  IMAD.WIDE.U32 R4, R4, UR10, RZ ;  /* 0x0000000a04047c25 */ /* 0x000fca000f8e00ff */
[----:B------:R-:W-:Y:S02]  /*18a0*/  IADD3 R8, PT, PT, R5, R8, RZ ;  /* 0x0000000805087210 */ /* 0x000fe40007ffe0ff */
.L_x_1372:
        /* <DEDUP_REMOVED lines=11> */
.L_x_1373:
[----:B------:R-:W1:Y:S01]  /*1960*/  LDCU.64 UR6, c[0x0][0x5c8] ;  /* 0x0000b900ff0677ac */ /* 0x000e620008000a00 */
[----:B------:R-:W-:-:S05]  /*1970*/  IADD3 R225, PT, PT, R225, R226, RZ ;  /* 0x000000e2e1e17210 */ /* 0x000fca0007ffe0ff */
[C---:B-1----:R-:W-:Y:S02]  /*1980*/  IMAD R9, R225.reuse, UR7, RZ ;  /* 0x00000007e1097c24 */ /* 0x042fe4000f8e02ff */
[----:B------:R-:W-:-:S05]  /*1990*/  IMAD.WIDE.U32 R10, R225, UR6, RZ ;  /* 0x00000006e10a7c25 */ /* 0x000fca000f8e00ff */
[----:B------:R-:W-:Y:S02]  /*19a0*/  IADD3 R9, PT, PT, R11, R9, RZ ;  /* 0x000000090b097210 */ /* 0x000fe40007ffe0ff */
.L_x_1374:
        /* <DEDUP_REMOVED lines=22> */
[----:B------:R-:W-:Y:S01]  /*1b10*/  @!P3 LEA.HI.X R5, R26, R5, R8, 0x1, P4 ;  /* 0x000000051a05b211 */ /* 0x000fe200020f0c08 */
[----:B------:R-:W-:-:S04]  /*1b20*/  IMAD.U32 R8, RZ, RZ, UR6 ;  /* 0x00000006ff087e24 */ /* 0x000fc8000f8e00ff */
        /* <DEDUP_REMOVED lines=12> */
.L_x_1376:
[----:B------:R-:W-:Y:S05]  /*1bf0*/  BSYNC.RECONVERGENT B0 ;  /* 0x0000000000007941 */ /* 0x000fea0003800200 */
.L_x_1375:
        /* <DEDUP_REMOVED lines=12> */
.L_x_1378:
[----:B------:R-:W-:Y:S05]  /*1cc0*/  BSYNC.RECONVERGENT B0 ;  /* 0x0000000000007941 */ /* 0x000fea0003800200 */
.L_x_1377:
        /* <DEDUP_REMOVED lines=11> */
.L_x_1380:
[----:B------:R-:W-:Y:S05]  /*1d80*/  BSYNC.RECONVERGENT B0 ;  /* 0x0000000000007941 */ /* 0x000fea0003800200 */
.L_x_1379:
[----:B------:R-:W5:Y:S01]  /*1d90*/  LDCU.64 UR4, c[0x0][0x5e0] ;  /* 0x0000bc00ff0477ac */ /* 0x000f620008000a00 */
[----:B------:R-:W-:Y:S01]  /*1da0*/  IMAD.WIDE.U32 R18, R8, UR25, R18 ;  /* 0x0000001908127c25 */ /* 0x000fe2000f8e0012 */
[----:B-1----:R-:W1:Y:S01]  /*1db0*/  @!P3 LDC.64 R4, c[0x0][0x568] ;  /* 0x00015a00ff04bb82 */ /* 0x002e620000000a00 */
[----:B------:R-:W-:Y:S01]  /*1dc0*/  BSSY.RECONVERGENT B0, `(.L_x_1381) ;  /* 0x0000018000007945 */ /* 0x000fe20003800200 */
        /* <DEDUP_REMOVED lines=23> */
.L_x_1382:
[----:B------:R-:W-:Y:S05]  /*1f40*/  BSYNC.RECONVERGENT B0 ;  /* 0x0000000000007941 */ /* 0x000fea0003800200 */
.L_x_1381:
        /* <DEDUP_REMOVED lines=12> */
.L_x_1384:
[----:B------:R-:W-:Y:S05]  /*2010*/  BSYNC.RECONVERGENT B0 ;  /* 0x0000000000007941 */ /* 0x000fea0003800200 */
.L_x_1383:
        /* <DEDUP_REMOVED lines=12> */
.L_x_1370:
        /* <DEDUP_REMOVED lines=34> */
.L_x_1388:
[----:B------:R3:W-:Y:S01]  /*2300*/  STS.128 [R193+0xa000], RZ ;  /* 0x00a000ffc1007388 */ /* 0x0007e20000000c00 */
[----:B------:R-:W-:Y:S05]  /*2310*/  BRA `(.L_x_1389) ;  /* 0x0000000000047947 */ /* 0x000fea0003800000 */
.L_x_1387:
[----:B------:R1:W-:Y:S02]  /*2320*/  STS.128 [R193+0xa000], RZ ;  /* 0x00a000ffc1007388 */ /* 0x0003e40000000c00 */
.L_x_1389:
[----:B------:R-:W-:Y:S05]  /*2330*/  BSYNC.RECONVERGENT B0 ;  /* 0x0000000000007941 */ /* 0x000fea0003800200 */
.L_x_1386:
        /* <DEDUP_REMOVED lines=23> */
.L_x_1391:
[----:B------:R-:W-:Y:S05]  /*24b0*/  BSYNC.RECONVERGENT B0 ;  /* 0x0000000000007941 */ /* 0x000fea0003800200 */
.L_x_1390:
        /* <DEDUP_REMOVED lines=20> */
.L_x_1393:
[----:B------:R-:W-:Y:S05]  /*2600*/  BSYNC.RECONVERGENT B0 ;  /* 0x0000000000007941 */ /* 0x000fea0003800200 */
.L_x_1392:
        /* <DEDUP_REMOVED lines=9> */
[----:B------:R-:W-:Y:S02]  /*26a0*/  IMAD R20, R16, UR12, RZ ;  /* 0x0000000c10147c24 */ /* 0x000fe4000f8e02ff */
[----:B------:R-:W-:-:S04]  /*26b0*/  IMAD.WIDE.U32 R24, R13, UR12, R24 ;  /* 0x0000000c0d187c25 */ /* 0x000fc8000f8e0018 */
[----:B------:R-:W-:-:S05]  /*26c0*/  IMAD R20, R13, UR13, R20 ;  /* 0x0000000d0d147c24 */ /* 0x000fca000f8e0214 */
[----:B------:R-:W-:Y:S02]  /*26d0*/  IADD3 R20, PT, PT, R25, R20, RZ ;  /* 0x0000001419147210 */ /* 0x000fe40007ffe0ff */
[----:B--2---:R-:W-:-:S04]  /*26e0*/  LEA R26, P0, R24, UR4, 0x1 ;  /* 0x00000004181a7c11 */ /* 0x004fc8000f8008ff */
[----:B------:R-:W-:-:S05]  /*26f0*/  LEA.HI.X R27, R24, UR5, R20, 0x1, P0 ;  /* 0x00000005181b7c11 */ /* 0x000fca00080f0c14 */
[----:B------:R-:W-:Y:S01]  /*2700*/  @!PT LDS RZ, [RZ] ;  /* 0x00000000fffff984 */ /* 0x000fe20000000800 */
[----:B------:R-:W-:Y:S01]  /*2710*/  @!PT LDS RZ, [RZ] ;  /* 0x00000000fffff984 */ /* 0x000fe20000000800 */
[----:B------:R-:W-:Y:S01]  /*2720*/  @!PT LDS RZ, [RZ] ;  /* 0x00000000fffff984 */ /* 0x000fe20000000800 */
[----:B------:R2:W-:Y:S04]  /*2730*/  LDGSTS.E.BYPASS.LTC128B.128 [R193+0xd000], desc[UR22][R26.64] ;  /* 0x0d0000001ac17fae */ /* 0x0005e8000b981a16 */
.L_x_1395:
[----:B------:R-:W-:Y:S05]  /*2740*/  BSYNC.RECONVERGENT B0 ;  /* 0x0000000000007941 */ /* 0x000fea0003800200 */
.L_x_1394:
        /* <DEDUP_REMOVED lines=15> */
.L_x_1398:
[----:B------:R1:W-:Y:S01]  /*2840*/  STS.128 [R193+0x4000], RZ ;  /* 0x004000ffc1007388 */ /* 0x0003e20000000c00 */
[----:B------:R-:W-:Y:S05]  /*2850*/  BRA `(.L_x_1399) ;  /* 0x0000000000047947 */ /* 0x000fea0003800000 */
.L_x_1397:
[----:B------:R1:W-:Y:S02]  /*2860*/  STS.128 [R193+0x4000], RZ ;  /* 0x004000ffc1007388 */ /* 0x0003e40000000c00 */
.L_x_1399:
[----:B------:R-:W-:Y:S05]  /*2870*/  BSYNC.RECONVERGENT B0 ;  /* 0x0000000000007941 */ /* 0x000fea0003800200 */
.L_x_1396:
        /* <DEDUP_REMOVED lines=17> */
.L_x_1401:
[----:B------:R-:W-:Y:S05]  /*2990*/  BSYNC.RECONVERGENT B0 ;  /* 0x0000000000007941 */ /* 0x000fea0003800200 */
.L_x_1400:
        /* <DEDUP_REMOVED lines=13> */
.L_x_1404:
[----:B------:R1:W-:Y:S01]  /*2a70*/  STS.128 [R222], RZ ;  /* 0x000000ffde007388 */ /* 0x0003e20000000c00 */
[----:B------:R-:W-:Y:S05]  /*2a80*/  BRA `(.L_x_1405) ;  /* 0x0000000000047947 */ /* 0x000fea0003800000 */
.L_x_1403:
[----:B------:R1:W-:Y:S02]  /*2a90*/  STS.128 [R222], RZ ;  /* 0x000000ffde007388 */ /* 0x0003e40000000c00 */
.L_x_1405:
[----:B------:R-:W-:Y:S05]  /*2aa0*/  BSYNC.RECONVERGENT B0 ;  /* 0x0000000000007941 */ /* 0x000fea0003800200 */
.L_x_1402:
        /* <DEDUP_REMOVED lines=29> */
.L_x_1407:
[----:B------:R-:W-:Y:S05]  /*2c80*/  BSYNC.RECONVERGENT B0 ;  /* 0x0000000000007941 */ /* 0x000fea0003800200 */
.L_x_1406:
        /* <DEDUP_REMOVED lines=28> */
.L_x_1410:
[----:B------:R3:W-:Y:S01]  /*2e50*/  STS.128 [R193+0x6000], RZ ;  /* 0x006000ffc1007388 */ /* 0x0007e20000000c00 */
[----:B------:R-:W-:Y:S05]  /*2e60*/  BRA `(.L_x_1411) ;  /* 0x0000000000047947 */ /* 0x000fea0003800000 */
.L_x_1409:
[----:B------:R3:W-:Y:S02]  /*2e70*/  STS.128 [R193+0x6000], RZ ;  /* 0x006000ffc1007388 */ /* 0x0007e40000000c00 */
.L_x_1411:
[----:B------:R-:W-:Y:S05]  /*2e80*/  BSYNC.RECONVERGENT B0 ;  /* 0x0000000000007941 */ /* 0x000fea0003800200 */
.L_x_1408:
        /* <DEDUP_REMOVED lines=20> */
.L_x_1413:
[----:B------:R-:W-:Y:S05]  /*2fd0*/  BSYNC.RECONVERGENT B0 ;  /* 0x0000000000007941 */ /* 0x000fea0003800200 */
.L_x_1412:
        /* <DEDUP_REMOVED lines=20> */
.L_x_1415:
[----:B------:R-:W-:Y:S05]  /*3120*/  BSYNC.RECONVERGENT B0 ;  /* 0x0000000000007941 */ /* 0x000fea0003800200 */
.L_x_1414:
        /* <DEDUP_REMOVED lines=20> */
.L_x_1417:
[----:B------:R-:W-:Y:S05]  /*3270*/  BSYNC.RECONVERGENT B0 ;  /* 0x0000000000007941 */ /* 0x000fea0003800200 */
.L_x_1416:
[----:B------:R-:W4:Y:S01]  /*3280*/  LDCU.64 UR4, c[0x0][0x538] ;  /* 0x0000a700ff0477ac */ /* 0x000f220008000a00 */
[----:B------:R-:W0:Y:S01]  /*3290*/  LDGDEPBAR ;  /* 0x00000000000079af */ /* 0x000e220000000000 */
[----:B------:R-:W2:Y:S01]  /*32a0*/  LDC.64 R8, c[0x0][0x528] ;  /* 0x00014a00ff087b82 */ /* 0x000ea20000000a00 */
[----:B------:R-:W-:Y:S01]  /*32b0*/  IMAD.IADD R167, R175, 0x1, R173 ;  /* 0x00000001afa77824 */ /* 0x000fe200078e02ad */
[----:B------:R-:W2:Y:S01]  /*32c0*/  LDCU UR13, c[0x0][0x590] ;  /* 0x0000b200ff0d77ac */ /* 0x000ea20008000800 */
[----:B------:R-:W-:Y:S01]  /*32d0*/  IMAD.IADD R166, R176, 0x1, R175 ;  /* 0x00000001b0a67824 */ /* 0x000fe200078e02af */
[----:B------:R-:W2:Y:S01]  /*32e0*/  S2R R196, SR_TID.X ;  /* 0x0000000000c47919 */ /* 0x000ea20000002100 */
[----:B-1-3--:R-:W-:Y:S01]  /*32f0*/  IMAD R10, R182, UR26, R181 ;  /* 0x0000001ab60a7c24 */ /* 0x00afe2000f8e02b5 */
[----:B------:R-:W-:Y:S01]  /*3300*/  LOP3.LUT R11, R186, 0x1, RZ, 0xc0, !PT ;  /* 0x00000001ba0b7812 */ /* 0x000fe200078ec0ff */
[----:B------:R-:W1:Y:S01]  /*3310*/  LDCU UR7, c[0x0][0x45c] ;  /* 0x00008b80ff0777ac */ /* 0x000e620008000800 */
[----:B------:R-:W3:Y:S01]  /*3320*/  LDC R195, c[0x0][0x44c] ;  /* 0x00011300ffc37b82 */ /* 0x000ee20000000800 */
[----:B------:R-:W1:Y:S01]  /*3330*/  LDCU.U8 UR6, c[0x0][0x4f8] ;  /* 0x00009f00ff0677ac */ /* 0x000e620008000000 */
[----:B----4-:R-:W-:-:S04]  /*3340*/  ISETP.NE.U32.AND P0, PT, RZ, UR4, PT ;  /* 0x00000004ff007c0c */ /* 0x010fc8000bf05070 */
[----:B------:R-:W-:Y:S01]  /*3350*/  ISETP.NE.AND.EX P0, PT, RZ, UR5, PT, P0 ;  /* 0x00000005ff007c0c */ /* 0x000fe2000bf05300 */
[----:B------:R-:W-:-:S04]  /*3360*/  DEPBAR.LE SB0, 0x1 ;  /* 0x000080400000791a */ /* 0x000fc80000000000 */
[----:B------:R-:W-:Y:S08]  /*3370*/  BAR.SYNC.DEFER_BLOCKING 0x0 ;  /* 0x0000000000007b1d */ /* 0x000ff00000010000 */
[----:B------:R-:W-:Y:S01]  /*3380*/  VOTEU.ANY UP0, P0 ;  /* 0x0000000000ff7886 */ /* 0x000fe20000000100 */
[----:B------:R-:W-:-:S13]  /*3390*/  PLOP3.LUT P0, PT, PT, PT, UP0, 0x80, 0x8 ;  /* 0x000000000008781c */ /* 0x000fda0003f0f008 */
[----:B------:R-:W4:Y:S01]  /*33a0*/  @P0 LDC.64 R4, c[0x0][0x540] ;  /* 0x00015000ff040b82 */ /* 0x000f220000000a00 */
[----:B------:R-:W-:Y:S02]  /*33b0*/  @P0 IMAD.MOV.U32 R6, RZ, RZ, R181 ;  /* 0x000000ffff060224 */ /* 0x000fe400078e00b5 */
[----:B------:R-:W-:Y:S01]  /*33c0*/  @P0 IMAD.MOV.U32 R7, RZ, RZ, RZ ;  /* 0x000000ffff070224 */ /* 0x000fe200078e00ff */
[----:B--2---:R-:W2:Y:S04]  /*33d0*/  LDG.E.64 R206, desc[UR22][R8.64+0x8] ;  /* 0x0000081608ce7981 */ /* 0x004ea8000c1e1b00 */
[----:B------:R1:W1:Y:S04]  /*33e0*/  LDSM.16.M88.4 R132, [R176] ;  /* 0x00000000b084783b */ /* 0x0002680000000200 */
[----:B------:R1:W1:Y:S04]  /*33f0*/  LDSM.16.M88.4 R136, [R176+0x800] ;  /* 0x00080000b088783b */ /* 0x0002680000000200 */
[----:B------:R1:W1:Y:S04]  /*3400*/  LDSM.16.M88.4 R140, [R166] ;  /* 0x00000000a68c783b */ /* 0x0002680000000200 */
[----:B------:R1:W1:Y:S01]  /*3410*/  LDSM.16.M88.4 R144, [R166+0x800] ;  /* 0x00080000a690783b */ /* 0x0002620000000200 */
[----:B----4-:R-:W-:-:S03]  /*3420*/  @P0 IMAD.WIDE.U32 R6, R182, R4, R6 ;  /* 0x00000004b6060225 */ /* 0x010fc600078e0006 */
[----:B------:R4:W1:Y:S01]  /*3430*/  LDSM.16.M88.4 R148, [R173] ;  /* 0x00000000ad94783b */ /* 0x0008620000000200 */
[----:B------:R-:W-:Y:S01]  /*3440*/  @P0 IMAD R5, R182, R5, R7 ;  /* 0x00000005b6050224 */ /* 0x000fe200078e0207 */
[----:B------:R-:W-:Y:S02]  /*3450*/  @P0 LEA R4, P1, R6, UR4, 0x2 ;  /* 0x0000000406040c11 */ /* 0x000fe4000f8210ff */
[----:B------:R-:W3:Y:S01]  /*3460*/  LDG.E.64 R8, desc[UR22][R8.64] ;  /* 0x0000001608087981 */ /* 0x000ee2000c1e1b00 */
[----:B------:R-:W-:Y:S01]  /*3470*/  IMAD.SHL.U32 R7, R12, 0x2, RZ ;  /* 0x000000020c077824 */ /* 0x000fe200078e00ff */
[----:B------:R-:W-:Y:S02]  /*3480*/  CS2R R94, SRZ ;  /* 0x00000000005e7805 */ /* 0x000fe4000001ff00 */
[----:B------:R-:W-:Y:S01]  /*3490*/  @P0 LEA.HI.X R5, R6, UR5, R5, 0x2, P1 ;  /* 0x0000000506050c11 */ /* 0x000fe200088f1405 */
[----:B------:R4:W1:Y:S04]  /*34a0*/  LDSM.16.M88.4 R152, [R173+0x800] ;  /* 0x00080000ad98783b */ /* 0x0008680000000200 */
[----:B------:R4:W1:Y:S04]  /*34b0*/  LDSM.16.M88.4 R156, [R167] ;  /* 0x00000000a79c783b */ /* 0x0008680000000200 */
[----:B------:R4:W1:Y:S01]  /*34c0*/  LDSM.16.M88.4 R160, [R167+0x800] ;  /* 0x00080000a7a0783b */ /* 0x0008620000000200 */
[----:B------:R-:W-:Y:S01]  /*34d0*/  SHF.R.U32.HI R12, RZ, 0x1, R12 ;  /* 0x00000001ff0c7819 */ /* 0x000fe2000001160c */
[----:B------:R-:W-:Y:S01]  /*34e0*/  IMAD.SHL.U32 R10, R10, 0x20, RZ ;  /* 0x000000200a0a7824 */ /* 0x000fe200078e00ff */
[----:B------:R-:W-:Y:S01]  /*34f0*/  LOP3.LUT R7, R7, 0x6, RZ, 0xc0, !PT ;  /* 0x0000000607077812 */ /* 0x000fe200078ec0ff */
[----:B------:R4:W3:Y:S01]  /*3500*/  @P0 LDG.E R6, desc[UR22][R4.64] ;  /* 0x0000001604060981 */ /* 0x0008e2000c1e1900 */
        /* <DEDUP_REMOVED lines=24> */
[----:B----4-:R-:W4:Y:S01]  /*3690*/  @P0 LDC R5, c[0x0][0x458] ;  /* 0x00011600ff050b82 */ /* 0x010f220000000800 */
[----:B------:R-:W-:Y:S02]  /*36a0*/  LOP3.LUT R7, R7, 0x1e0, R12, 0xf8, !PT ;  /* 0x000001e007077812 */ /* 0x000fe400078ef80c */
[----:B------:R-:W-:Y:S02]  /*36b0*/  CS2R R52, SRZ ;  /* 0x0000000000347805 */ /* 0x000fe4000001ff00 */
[----:B------:R-:W-:Y:S02]  /*36c0*/  CS2R R46, SRZ ;  /* 0x00000000002e7805 */ /* 0x000fe4000001ff00 */
[----:B------:R-:W-:-:S02]  /*36d0*/  CS2R R44, SRZ ;  /* 0x00000000002c7805 */ /* 0x000fc4000001ff00 */
[----:B------:R-:W-:Y:S01]  /*36e0*/  CS2R R50, SRZ ;  /* 0x0000000000327805 */ /* 0x000fe2000001ff00 */
[----:B------:R-:W-:Y:S01]  /*36f0*/  VIADD R198, R7, UR25 ;  /* 0x0000001907c67c36 */ /* 0x000fe20008000000 */
[----:B------:R-:W-:Y:S02]  /*3700*/  CS2R R48, SRZ ;  /* 0x0000000000307805 */ /* 0x000fe4000001ff00 */
[----:B------:R-:W-:Y:S02]  /*3710*/  CS2R R42, SRZ ;  /* 0x00000000002a7805 */ /* 0x000fe4000001ff00 */
[----:B------:R-:W-:Y:S02]  /*3720*/  CS2R R40, SRZ ;  /* 0x0000000000287805 */ /* 0x000fe4000001ff00 */
[----:B------:R-:W-:Y:S02]  /*3730*/  CS2R R38, SRZ ;  /* 0x0000000000267805 */ /* 0x000fe4000001ff00 */
[----:B------:R-:W-:Y:S01]  /*3740*/  CS2R R36, SRZ ;  /* 0x0000000000247805 */ /* 0x000fe2000001ff00 */
[----:B------:R-:W-:Y:S01]  /*3750*/  UMOV UR14, URZ ;  /* 0x000000ff000e7c82 */ /* 0x000fe20008000000 */
[----:B------:R-:W1:Y:S01]  /*3760*/  LDCU UR4, c[0x0][0x440] ;  /* 0x00008800ff0477ac */ /* 0x000e620008000800 */
[----:B------:R-:W1:Y:S01]  /*3770*/  LDCU UR5, c[0x0][0x3e0] ;  /* 0x00007c00ff0577ac */ /* 0x000e620008000800 */
[----:B----4-:R-:W4:Y:S01]  /*3780*/  @P0 MUFU.RCP R5, R5 ;  /* 0x0000000500050308 */ /* 0x010f220000001000 */
[----:B------:R-:W-:Y:S01]  /*3790*/  UIADD3 UR25, UPT, UPT, UR25, 0x80, URZ ;  /* 0x0000008019197890 */ /* 0x000fe2000fffe0ff */
[----:B------:R-:W-:-:S04]  /*37a0*/  IMAD.IADD R4, R185, 0x1, R224 ;  /* 0x00000001b9047824 */ /* 0x000fc800078e02e0 */
[C---:B------:R-:W-:Y:S02]  /*37b0*/  IMAD R4, R216.reuse, 0x40, R4 ;  /* 0x00000040d8047824 */ /* 0x040fe400078e0204 */
[----:B------:R-:W-:-:S03]  /*37c0*/  IMAD R216, R216, 0x4, R11 ;  /* 0x00000004d8d87824 */ /* 0x000fc600078e020b */
[----:B------:R-:W-:Y:S01]  /*37d0*/  IADD3 R217, PT, PT, R4, -R198, -R217 ;  /* 0x800000c604d97210 */ /* 0x000fe20007ffe8d9 */
[----:B------:R-:W-:Y:S02]  /*37e0*/  IMAD.IADD R164, R178, 0x1, R164 ;  /* 0x00000001b2a47824 */ /* 0x000fe400078e02a4 */
[----:B------:R-:W-:Y:S02]  /*37f0*/  VIADD R216, R216, 0xfffffffc ;  /* 0xfffffffcd8d87836 */ /* 0x000fe40000000000 */
[----:B------:R-:W-:Y:S01]  /*3800*/  VIADD R217, R217, 0xffffffd7 ;  /* 0xffffffd7d9d97836 */ /* 0x000fe20000000000 */
[----:B------:R-:W-:Y:S02]  /*3810*/  USHF.L.U32 UR13, UR13, 0x6, URZ ;  /* 0x000000060d0d7899 */ /* 0x000fe400080006ff */
[----:B------:R-:W-:Y:S01]  /*3820*/  USHF.L.U32 UR29, UR29, 0x3, URZ ;  /* 0x000000031d1d7899 */ /* 0x000fe200080006ff */
[----:B--2---:R-:W-:Y:S02]  /*3830*/  IADD3 R230, P2, P1, R10, R206, R230 ;  /* 0x000000ce0ae67210 */ /* 0x004fe4000795e0e6 */
[----:B------:R-:W-:-:S03]  /*3840*/  SHF.R.S32.HI R206, RZ, 0x1f, R10 ;  /* 0x0000001fffce7819 */ /* 0x000fc6000001140a */
[----:B------:R-:W-:Y:S01]  /*3850*/  IMAD.WIDE.U32 R230, R230, -0x2daee0ad, RZ ;  /* 0xd2511f53e6e67825 */ /* 0x000fe200078e00ff */
[----:B------:R-:W-:Y:S02]  /*3860*/  IADD3.X R206, PT, PT, R206, R207, RZ, P2, P1 ;  /* 0x000000cfcece7210 */ /* 0x000fe400017e24ff */
[----:B------:R-:W-:Y:S02]  /*3870*/  SHF.R.U32.HI R207, RZ, 0x6, R196 ;  /* 0x00000006ffcf7819 */ /* 0x000fe400000116c4 */
[----:B---3--:R-:W-:Y:S02]  /*3880*/  R2UR UR34, R8 ;  /* 0x00000000082272ca */ /* 0x008fe400000e0000 */
[----:B------:R-:W-:Y:S01]  /*3890*/  R2UR UR35, R9 ;  /* 0x00000000092372ca */ /* 0x000fe200000e0000 */
[----:B----4-:R-:W-:-:S05]  /*38a0*/  @P0 FMUL.FTZ R5, R6, R5 ;  /* 0x0000000506050220 */ /* 0x010fca0000410000 */
[----:B------:R-:W-:Y:S02]  /*38b0*/  @P0 R2UR UR12, R5 ;  /* 0x00000000050c02ca */ /* 0x000fe400000e0000 */
[----:B------:R-:W-:-:S03]  /*38c0*/  ISETP.LE.AND P0, PT, R224, UR25, PT ;  /* 0x00000019e0007c0c */ /* 0x000fc6000bf03270 */
[----:B------:R-:W-:Y:S02]  /*38d0*/  UIADD3 UR33, UPT, UPT, UR34, -0x61c88647, URZ ;  /* 0x9e3779b922217890 */ /* 0x000fe4000fffe0ff */
[----:B------:R-:W-:Y:S02]  /*38e0*/  UIADD3 UR32, UPT, UPT, UR35, -0x4498517b, URZ ;  /* 0xbb67ae8523207890 */ /* 0x000fe4000fffe0ff */
[----:B------:R-:W-:Y:S02]  /*38f0*/  UIADD3 UR31, UPT, UPT, UR34, 0x3c6ef372, URZ ;  /* 0x3c6ef372221f7890 */ /* 0x000fe4000fffe0ff */
[----:B------:R-:W-:Y:S02]  /*3900*/  UIADD3 UR30, UPT, UPT, UR35, 0x76cf5d0a, URZ ;  /* 0x76cf5d0a231e7890 */ /* 0x000fe4000fffe0ff */
[----:B------:R-:W-:Y:S02]  /*3910*/  UIADD3 UR26, UPT, UPT, UR34, -0x255992d5, URZ ;  /* 0xdaa66d2b221a7890 */ /* 0x000fe4000fffe0ff */
[----:B------:R-:W-:-:S02]  /*3920*/  @P0 VIADD R214, R198, 0x19 ;  /* 0x00000019c6d60836 */ /* 0x000fc40000000000 */
[C---:B------:R-:W-:Y:S02]  /*3930*/  @P0 VIADD R213, R198.reuse, 0x18 ;  /* 0x00000018c6d50836 */ /* 0x040fe40000000000 */
[C---:B------:R-:W-:Y:S02]  /*3940*/  @P0 VIADD R212, R198.reuse, 0x11 ;  /* 0x00000011c6d40836 */ /* 0x040fe40000000000 */
[C---:B------:R-:W-:Y:S02]  /*3950*/  @P0 VIADD R211, R198.reuse, 0x10 ;  /* 0x00000010c6d30836 */ /* 0x040fe40000000000 */
[C---:B------:R-:W-:Y:S02]  /*3960*/  @P0 VIADD R210, R198.reuse, 0x9 ;  /* 0x00000009c6d20836 */ /* 0x040fe40000000000 */
[C---:B------:R-:W-:Y:S02]  /*3970*/  @P0 VIADD R209, R198.reuse, 0x8 ;  /* 0x00000008c6d10836 */ /* 0x040fe40000000000 */
[----:B------:R-:W-:Y:S01]  /*3980*/  @P0 VIADD R208, R198, 0x1 ;  /* 0x00000001c6d00836 */ /* 0x000fe20000000000 */
[----:B------:R-:W-:-:S02]  /*3990*/  UIADD3 UR25, UPT, UPT, UR35, 0x32370b8f, URZ ;  /* 0x32370b8f23197890 */ /* 0x000fc4000fffe0ff */
[----:B------:R-:W-:Y:S02]  /*39a0*/  UIADD3 UR24, UPT, UPT, UR34, 0x78dde6e4, URZ ;  /* 0x78dde6e422187890 */ /* 0x000fe4000fffe0ff */
[----:B------:R-:W-:Y:S02]  /*39b0*/  UIADD3 UR19, UPT, UPT, UR35, -0x126145ec, URZ ;  /* 0xed9eba1423137890 */ /* 0x000fe4000fffe0ff */
[----:B------:R-:W-:Y:S02]  /*39c0*/  UIADD3 UR18, UPT, UPT, UR34, 0x1715609d, URZ ;  /* 0x1715609d22127890 */ /* 0x000fe4000fffe0ff */
[----:B------:R-:W-:Y:S02]  /*39d0*/  UIADD3 UR17, UPT, UPT, UR35, -0x56f99767, URZ ;  /* 0xa906689923117890 */ /* 0x000fe4000fffe0ff */
[----:B------:R-:W-:Y:S02]  /*39e0*/  UIADD3 UR16, UPT, UPT, UR34, -0x4ab325aa, URZ ;  /* 0xb54cda5622107890 */ /* 0x000fe4000fffe0ff */
[----:B------:R-:W-:Y:S01]  /*39f0*/  UIADD3 UR15, UPT, UPT, UR35, 0x646e171e, URZ ;  /* 0x646e171e230f7890 */ /* 0x000fe2000fffe0ff */
[----:B-1----:R-:W-:-:S11]  /*3a00*/  @UP0 UMOV UR14, UR12 ;  /* 0x0000000c000e0c82 */ /* 0x002fd60008000000 */
.L_x_1420:
        /* <DEDUP_REMOVED lines=22> */
[C---:B------:R-:W-:Y:S01]  /*3b70*/  HMMA.16816.F32 R24, R28.reuse, R100, RZ ;  /* 0x000000641c18723c */ /* 0x040fe200000018ff */
[----:B------:R-:W-:Y:S04]  /*3b80*/  IMAD.U32 R100, RZ, RZ, UR21 ;  /* 0x00000015ff647e24 */ /* 0x000fe8000f8e00ff */
[----:B------:R-:W-:Y:S03]  /*3b90*/  IMAD R100, R100, 0x4, R207 ;  /* 0x0000000464647824 */ /* 0x000fe600078e02cf */
[-C--:B------:R-:W-:Y:S08]  /*3ba0*/  HMMA.16816.F32 R28, R28, R102.reuse, RZ ;  /* 0x000000661c1c723c */ /* 0x080ff000000018ff */
[----:B------:R-:W-:Y:S08]  /*3bb0*/  HMMA.16816.F32 R32, R32, R102, RZ ;  /* 0x000000662020723c */ /* 0x000ff000000018ff */
[-C--:B----4-:R-:W-:Y:S08]  /*3bc0*/  HMMA.16816.F32 R4, R104, R108.reuse, R4 ;  /* 0x0000006c6804723c */ /* 0x090ff00000001804 */
[C---:B-1----:R-:W-:Y:S04]  /*3bd0*/  HMMA.16816.F32 R8, R112.reuse, R108, R8 ;  /* 0x0000006c7008723c */ /* 0x042fe80000001808 */
[C---:B------:R-:W-:Y:S04]  /*3be0*/  IMAD.WIDE.U32 R108, R216.reuse, -0x326172a9, RZ ;  /* 0xcd9e8d57d86c7825 */ /* 0x040fe800078e00ff */
[-C--:B------:R-:W-:Y:S08]  /*3bf0*/  HMMA.16816.F32 R12, R112, R110.reuse, R12 ;  /* 0x0000006e700c723c */ /* 0x080ff0000000180c */
[C---:B------:R-:W-:Y:S04]  /*3c00*/  HMMA.16816.F32 R16, R104.reuse, R110, R16 ;  /* 0x0000006e6810723c */ /* 0x040fe80000001810 */
[----:B------:R-:W-:Y:S04]  /*3c10*/  VIADD R110, R216, 0x2 ;  /* 0x00000002d86e7836 */ /* 0x000fe80000000000 */
[-C--:B--2---:R-:W-:Y:S03]  /*3c20*/  HMMA.16816.F32 R20, R104, R116.reuse, R20 ;  /* 0x000000746814723c */ /* 0x084fe60000001814 */
[----:B------:R-:W-:Y:S05]  /*3c30*/  IMAD.WIDE.U32 R110, R110, -0x326172a9, RZ ;  /* 0xcd9e8d576e6e7825 */ /* 0x000fea00078e00ff */
[----:B------:R-:W-:Y:S01]  /*3c40*/  LOP3.LUT R236, R206, UR34, R111, 0x96, !PT ;  /* 0x00000022ceec7c12 */ /* 0x000fe2000f8e966f */
[C---:B------:R-:W-:Y:S04]  /*3c50*/  HMMA.16816.F32 R24, R112.reuse, R116, R24 ;  /* 0x000000747018723c */ /* 0x040fe80000001818 */
[----:B------:R-:W-:Y:S01]  /*3c60*/  LOP3.LUT R116, R100, UR35, R231, 0x96, !PT ;  /* 0x0000002364747c12 */ /* 0x000fe2000f8e96e7 */
[----:B------:R-:W-:Y:S01]  /*3c70*/  IMAD.WIDE.U32 R236, R236, -0x2daee0ad, RZ ;  /* 0xd2511f53ecec7825 */ /* 0x000fe200078e00ff */
[----:B------:R-:W1:Y:S02]  /*3c80*/  LDSM.16.M88.4 R100, [R173+-0x3800] ;  /* 0xffc80000ad64783b */ /* 0x000e640000000200 */
[-C--:B------:R-:W-:Y:S03]  /*3c90*/  HMMA.16816.F32 R28, R112, R118.reuse, R28 ;  /* 0x00000076701c723c */ /* 0x080fe6000000181c */
[----:B------:R-:W-:Y:S01]  /*3ca0*/  LOP3.LUT R246, R230, UR32, R237, 0x96, !PT ;  /* 0x00000020e6f67c12 */ /* 0x000fe2000f8e96ed */
[----:B------:R-:W-:Y:S04]  /*3cb0*/  IMAD.WIDE.U32 R116, R116, -0x326172a9, RZ ;  /* 0xcd9e8d5774747825 */ /* 0x000fe800078e00ff */
[----:B------:R-:W-:Y:S04]  /*3cc0*/  HMMA.16816.F32 R32, R104, R118, R32 ;  /* 0x000000766820723c */ /* 0x000fe80000001820 */
[----:B------:R-:W-:Y:S01]  /*3cd0*/  LOP3.LUT R104, R206, UR34, R109, 0x96, !PT ;  /* 0x00000022ce687c12 */ /* 0x000fe2000f8e966d */
[----:B------:R-:W-:Y:S03]  /*3ce0*/  IMAD.WIDE.U32 R246, R246, -0x326172a9, RZ ;  /* 0xcd9e8d57f6f67825 */ /* 0x000fe600078e00ff */
[-C--:B------:R-:W-:Y:S05]  /*3cf0*/  HMMA.16816.F32 R4, R120, R124.reuse, R4 ;  /* 0x0000007c7804723c */ /* 0x080fea0000001804 */
[----:B------:R-:W-:Y:S03]  /*3d00*/  IMAD.WIDE.U32 R104, R104, -0x2daee0ad, RZ ;  /* 0xd2511f5368687825 */ /* 0x000fe600078e00ff */
[C---:B---3--:R-:W-:Y:S04]  /*3d10*/  HMMA.16816.F32 R8, R128.reuse, R124, R8 ;  /* 0x0000007c8008723c */ /* 0x048fe80000001808 */
[----:B------:R-:W-:Y:S01]  /*3d20*/  LOP3.LUT R106, R230, UR32, R105, 0x96, !PT ;  /* 0x00000020e66a7c12 */ /* 0x000fe2000f8e9669 */
[----:B------:R-:W-:Y:S01]  /*3d30*/  IMAD.MOV.U32 R111, RZ, RZ, R200 ;  /* 0x000000ffff6f7224 */ /* 0x000fe200078e00c8 */
[--C-:B------:R-:W-:Y:S01]  /*3d40*/  LOP3.LUT R105, R108, UR33, R117.reuse, 0x96, !PT ;  /* 0x000000216c697c12 */ /* 0x100fe2000f8e9675 */
[----:B------:R-:W-:Y:S01]  /*3d50*/  IMAD.IADD R112, R175, 0x1, R180 ;  /* 0x00000001af707824 */ /* 0x000fe200078e02b4 */
[----:B------:R-:W-:Y:S01]  /*3d60*/  LOP3.LUT R108, R110, UR33, R117, 0x96, !PT ;  /* 0x000000216e6c7c12 */ /* 0x000fe2000f8e9675 */
[----:B------:R-:W-:Y:S01]  /*3d70*/  IMAD.WIDE.U32 R106, R106, -0x326172a9, RZ ;  /* 0xcd9e8d576a6a7825 */ /* 0x000fe200078e00ff */
[-C--:B------:R-:W-:Y:S03]  /*3d80*/  HMMA.16816.F32 R12, R128, R126.reuse, R12 ;  /* 0x0000007e800c723c */ /* 0x080fe6000000180c */
[----:B------:R-:W-:Y:S01]  /*3d90*/  IMAD.MOV.U32 R110, RZ, RZ, R201 ;  /* 0x000000ffff6e7224 */ /* 0x000fe200078e00c9 */
[C---:B------:R-:W-:Y:S01]  /*3da0*/  LOP3.LUT R114, R116.reuse, UR31, R107, 0x96, !PT ;  /* 0x0000001f74727c12 */ /* 0x040fe2000f8e966b */
[----:B------:R-:W-:Y:S01]  /*3db0*/  IMAD.WIDE.U32 R240, R105, -0x2daee0ad, RZ ;  /* 0xd2511f5369f07825 */ /* 0x000fe200078e00ff */
[----:B------:R-:W-:Y:S02]  /*3dc0*/  LOP3.LUT R116, R116, UR31, R247, 0x96, !PT ;  /* 0x0000001f74747c12 */ /* 0x000fe4000f8e96f7 */
[C---:B------:R-:W-:Y:S01]  /*3dd0*/  LEA R124, P1, R185.reuse, R110, 0x2 ;  /* 0x0000006eb97c7211 */ /* 0x040fe200078210ff */
[----:B------:R-:W-:Y:S01]  /*3de0*/  IMAD.WIDE.U32 R114, R114, -0x2daee0ad, RZ ;  /* 0xd2511f5372727825 */ /* 0x000fe200078e00ff */
[----:B------:R-:W-:Y:S01]  /*3df0*/  LOP3.LUT R104, R104, UR30, R241, 0x96, !PT ;  /* 0x0000001e68687c12 */ /* 0x000fe2000f8e96f1 */
[C---:B------:R-:W-:Y:S04]  /*3e00*/  HMMA.16816.F32 R16, R120.reuse, R126, R16 ;  /* 0x0000007e7810723c */ /* 0x040fe80000001810 */
[----:B------:R-:W-:Y:S01]  /*3e10*/  LEA.HI.X R125, R185, R111, RZ, 0x2, P1 ;  /* 0x0000006fb97d7211 */ /* 0x000fe200008f14ff */
[----:B------:R-:W-:Y:S01]  /*3e20*/  IMAD.WIDE.U32 R116, R116, -0x2daee0ad, RZ ;  /* 0xd2511f5374747825 */ /* 0x000fe200078e00ff */
[----:B------:R-:W-:Y:S02]  /*3e30*/  LOP3.LUT R240, R240, UR25, R115, 0x96, !PT ;  /* 0x00000019f0f07c12 */ /* 0x000fe4000f8e9673 */
[-C--:B-1----:R-:W-:Y:S01]  /*3e40*/  HMMA.16816.F32 R20, R120, R100.reuse, R20 ;  /* 0x000000647814723c */ /* 0x082fe20000001814 */
[----:B------:R-:W2:Y:S02]  /*3e50*/  LDG.E R119, desc[UR22][R124.64] ;  /* 0x000000167c777981 */ /* 0x000ea4000c1e1900 */
[----:B------:R-:W-:Y:S02]  /*3e60*/  IMAD.WIDE.U32 R108, R108, -0x2daee0ad, RZ ;  /* 0xd2511f536c6c7825 */ /* 0x000fe400078e00ff */
[----:B------:R-:W3:Y:S02]  /*3e70*/  LDG.E R118, desc[UR22][R124.64+0x20] ;  /* 0x000020167c767981 */ /* 0x000ee4000c1e1900 */
[----:B------:R-:W-:Y:S01]  /*3e80*/  IMAD.WIDE.U32 R104, R104, -0x326172a9, RZ ;  /* 0xcd9e8d5768687825 */ /* 0x000fe200078e00ff */
[----:B------:R-:W-:Y:S01]  /*3e90*/  LOP3.LUT R242, R108, UR25, R117, 0x96, !PT ;  /* 0x000000196cf27c12 */ /* 0x000fe2000f8e9675 */
[C---:B------:R-:W-:Y:S01]  /*3ea0*/  HMMA.16816.F32 R24, R128.reuse, R100, R24 ;  /* 0x000000648018723c */ /* 0x040fe20000001818 */
[----:B------:R-:W5:Y:S03]  /*3eb0*/  LDG.E R117, desc[UR22][R124.64+0x80] ;  /* 0x000080167c757981 */ /* 0x000f66000c1e1900 */
[----:B------:R-:W-:Y:S01]  /*3ec0*/  LOP3.LUT R236, R236, UR30, R109, 0x96, !PT ;  /* 0x0000001eecec7c12 */ /* 0x000fe2000f8e966d */
[----:B------:R-:W-:Y:S01]  /*3ed0*/  IMAD.WIDE.U32 R240, R240, -0x326172a9, RZ ;  /* 0xcd9e8d57f0f07825 */ /* 0x000fe200078e00ff */
[----:B------:R-:W-:Y:S01]  /*3ee0*/  LOP3.LUT R126, R106, UR26, R105, 0x96, !PT ;  /* 0x0000001a6a7e7c12 */ /* 0x000fe2000f8e9669 */
[----:B------:R-:W-:Y:S01]  /*3ef0*/  LDSM.16.M88.4 R108, [R167+-0x4000] ;  /* 0xffc00000a76c783b */ /* 0x000fe20000000200 */
[-C--:B------:R-:W-:Y:S03]  /*3f00*/  HMMA.16816.F32 R28, R128, R102.reuse, R28 ;  /* 0x00000066801c723c */ /* 0x080fe6000000181c */
[----:B------:R-:W-:Y:S01]  /*3f10*/  LOP3.LUT R238, R104, UR24, R241, 0x96, !PT ;  /* 0x0000001868ee7c12 */ /* 0x000fe2000f8e96f1 */
[----:B------:R-:W-:Y:S03]  /*3f20*/  IMAD.WIDE.U32 R126, R126, -0x2daee0ad, RZ ;  /* 0xd2511f537e7e7825 */ /* 0x000fe600078e00ff */
[----:B------:R-:W1:Y:S01]  /*3f30*/  LDSM.16.M88.4 R104, [R112] ;  /* 0x000000007068783b */ /* 0x000e620000000200 */
[----:B------:R-:W-:Y:S01]  /*3f40*/  IMAD.WIDE.U32 R236, R236, -0x326172a9, RZ ;  /* 0xcd9e8d57ecec7825 */ /* 0x000fe200078e00ff */
[----:B------:R-:W-:Y:S01]  /*3f50*/  LOP3.LUT R127, R114, UR19, R127, 0x96, !PT ;  /* 0x00000013727f7c12 */ /* 0x000fe2000f8e967f */
[----:B------:R-:W-:Y:S04]  /*3f60*/  HMMA.16816.F32 R32, R120, R102, R32 ;  /* 0x000000667820723c */ /* 0x000fe80000001820 */
[----:B------:R-:W-:Y:S01]  /*3f70*/  LOP3.LUT R246, R246, UR26, R237, 0x96, !PT ;  /* 0x0000001af6f67c12 */ /* 0x000fe2000f8e96ed */
[----:B------:R-:W4:Y:S01]  /*3f80*/  LDSM.16.M88.4 R112, [R112+0x1000] ;  /* 0x001000007070783b */ /* 0x000f220000000200 */
[----:B------:R-:W-:Y:S04]  /*3f90*/  IMAD.WIDE.U32 R242, R242, -0x326172a9, RZ ;  /* 0xcd9e8d57f2f27825 */ /* 0x000fe800078e00ff */
[----:B------:R-:W-:Y:S01]  /*3fa0*/  IMAD.WIDE.U32 R246, R246, -0x2daee0ad, RZ ;  /* 0xd2511f53f6f67825 */ /* 0x000fe200078e00ff */
[----:B------:R-:W-:Y:S03]  /*3fb0*/  LOP3.LUT R236, R236, UR24, R243, 0x96, !PT ;  /* 0x00000018ecec7c12 */ /* 0x000fe6000f8e96f3 */
[----:B------:R-:W-:Y:S01]  /*3fc0*/  IMAD.WIDE.U32 R238, R238, -0x2daee0ad, RZ ;  /* 0xd2511f53eeee7825 */ /* 0x000fe200078e00ff */
[----:B------:R-:W-:Y:S03]  /*3fd0*/  LOP3.LUT R116, R116, UR19, R247, 0x96, !PT ;  /* 0x0000001374747c12 */ /* 0x000fe6000f8e96f7 */
[----:B------:R-:W-:Y:S01]  /*3fe0*/  FMUL.FTZ R247, R219, 1.4426950216293334961 ;  /* 0x3fb8aa3bdbf77820 */ /* 0x000fe20000410000 */
[----:B------:R-:W-:Y:S01]  /*3ff0*/  VIADD R243, R217, 0x1 ;  /* 0x00000001d9f37836 */ /* 0x000fe20000000000 */
[----:B------:R-:W-:Y:S01]  /*4000*/  LOP3.LUT R126, R126, UR17, R239, 0x96, !PT ;  /* 0x000000117e7e7c12 */ /* 0x000fe2000f8e96ef */
[----:B------:R-:W-:Y:S04]  /*4010*/  IMAD.WIDE.U32 R244, R116, -0x326172a9, RZ ;  /* 0xcd9e8d5774f47825 */ /* 0x000fe800078e00ff */
[----:B------:R-:W-:Y:S01]  /*4020*/  FMUL.FTZ R239, R220, 1.4426950216293334961 ;  /* 0x3fb8aa3bdcef7820 */ /* 0x000fe20000410000 */
[----:B------:R4:W5:Y:S01]  /*4030*/  LDG.E R116, desc[UR22][R124.64+0xa0] ;  /* 0x0000a0167c747981 */ /* 0x000962000c1e1900 */
[----:B------:R-:W-:Y:S01]  /*4040*/  IABS R243, R243 ;  /* 0x000000f300f37213 */ /* 0x000fe20000000000 */
[----:B------:R-:W-:Y:S03]  /*4050*/  IMAD.WIDE.U32 R236, R236, -0x2daee0ad, RZ ;  /* 0xd2511f53ecec7825 */ /* 0x000fe600078e00ff */
[----:B------:R-:W-:Y:S01]  /*4060*/  I2FP.F32.S32 R243, R243 ;  /* 0x000000f300f37245 */ /* 0x000fe20000201400 */
[----:B------:R-:W-:Y:S01]  /*4070*/  IMAD.WIDE.U32 R248, R127, -0x326172a9, RZ ;  /* 0xcd9e8d577ff87825 */ /* 0x000fe200078e00ff */
[----:B------:R-:W-:Y:S03]  /*4080*/  LOP3.LUT R101, R246, UR17, R237, 0x96, !PT ;  /* 0x00000011f6657c12 */ /* 0x000fe6000f8e96ed */
[----:B------:R-:W-:Y:S01]  /*4090*/  FMUL.FTZ R246, R218, 1.4426950216293334961 ;  /* 0x3fb8aa3bdaf67820 */ /* 0x000fe20000410000 */
[----:B------:R-:W-:Y:S01]  /*40a0*/  IMAD.WIDE.U32 R126, R126, -0x326172a9, RZ ;  /* 0xcd9e8d577e7e7825 */ /* 0x000fe200078e00ff */
[----:B------:R-:W-:Y:S03]  /*40b0*/  LOP3.LUT R240, R240, UR18, R249, 0x96, !PT ;  /* 0x00000012f0f07c12 */ /* 0x000fe6000f8e96f9 */
[----:B------:R-:W-:Y:S01]  /*40c0*/  IMAD.WIDE.U32 R130, R101, -0x326172a9, RZ ;  /* 0xcd9e8d5765827825 */ /* 0x000fe200078e00ff */
[----:B------:R-:W-:Y:S01]  /*40d0*/  LOP3.LUT R100, R248, UR16, R127, 0x96, !PT ;  /* 0x00000010f8647c12 */ /* 0x000fe2000f8e967f */
[-C--:B-1----:R-:W-:Y:S05]  /*40e0*/  HMMA.16816.F32 R4, R104, R108.reuse, R4 ;  /* 0x0000006c6804723c */ /* 0x082fea0000001804 */
[----:B------:R-:W-:Y:S01]  /*40f0*/  LOP3.LUT R101, R100, 0xff, RZ, 0xc0, !PT ;  /* 0x000000ff64657812 */ /* 0x000fe200078ec0ff */
[----:B------:R-:W-:Y:S01]  /*4100*/  IMAD.WIDE.U32 R240, R240, -0x2daee0ad, RZ ;  /* 0xd2511f53f0f07825 */ /* 0x000fe200078e00ff */
[C---:B------:R-:W-:Y:S01]  /*4110*/  LOP3.LUT R102, R100.reuse, 0xffff, RZ, 0xc0, !PT ;  /* 0x0000ffff64667812 */ /* 0x040fe200078ec0ff */
[C---:B----4-:R-:W-:Y:S04]  /*4120*/  HMMA.16816.F32 R8, R112.reuse, R108, R8 ;  /* 0x0000006c7008723c */ /* 0x050fe80000001808 */
[----:B------:R-:W-:Y:S01]  /*4130*/  ISETP.LE.U32.AND P3, PT, R101, UR6, PT ;  /* 0x0000000665007c0c */ /* 0x000fe2000bf63070 */
[C---:B------:R-:W-:Y:S01]  /*4140*/  VIADD R180, R217.reuse, 0xfffffff1 ;  /* 0xfffffff1d9b47836 */ /* 0x040fe20000000000 */
[----:B------:R-:W-:Y:S01]  /*4150*/  PRMT R101, R100, 0x7632, R101 ;  /* 0x0000763264657816 */ /* 0x000fe20000000065 */
[C---:B------:R-:W-:Y:S01]  /*4160*/  VIADD R109, R217.reuse, 0xffffffe9 ;  /* 0xffffffe9d96d7836 */ /* 0x040fe20000000000 */
[----:B------:R-:W-:Y:S01]  /*4170*/  LOP3.LUT R125, R244, UR16, R131, 0x96, !PT ;  /* 0x00000010f47d7c12 */ /* 0x000fe2000f8e9683 */
[-C--:B------:R-:W-:Y:S03]  /*4180*/  HMMA.16816.F32 R12, R112, R110.reuse, R12 ;  /* 0x0000006e700c723c */ /* 0x080fe6000000180c */
[----:B------:R-:W-:Y:S01]  /*4190*/  SHF.R.U32.HI R100, RZ, 0x18, R100 ;  /* 0x00000018ff647819 */ /* 0x000fe20000011664 */
[----:B------:R-:W-:Y:S01]  /*41a0*/  VIADD R131, R217, 0xfffffff0 ;  /* 0xfffffff0d9837836 */ /* 0x000fe20000000000 */
[----:B------:R-:W-:Y:S01]  /*41b0*/  LOP3.LUT R103, R101, 0xff, RZ, 0xc0, !PT ;  /* 0x000000ff65677812 */ /* 0x000fe200078ec0ff */
[----:B------:R-:W-:Y:S01]  /*41c0*/  VIADD R108, R217, 0xffffffe8 ;  /* 0xffffffe8d96c7836 */ /* 0x000fe20000000000 */
[----:B------:R-:W-:Y:S01]  /*41d0*/  LOP3.LUT R101, R125, 0xff, RZ, 0xc0, !PT ;  /* 0x000000ff7d657812 */ /* 0x000fe200078ec0ff */
[C---:B------:R-:W-:Y:S04]  /*41e0*/  HMMA.16816.F32 R16, R104.reuse, R110, R16 ;  /* 0x0000006e6810723c */ /* 0x040fe80000001810 */
[----:B------:R-:W-:Y:S01]  /*41f0*/  ISETP.LE.U32.AND P2, PT, R100, UR6, PT ;  /* 0x0000000664007c0c */ /* 0x000fe2000bf43070 */
[C---:B------:R-:W-:Y:S01]  /*4200*/  VIADD R100, R217.reuse, 0x11 ;  /* 0x00000011d9647836 */ /* 0x040fe20000000000 */
[----:B------:R-:W-:Y:S01]  /*4210*/  SHF.R.U32.HI R102, RZ, 0x8, R102 ;  /* 0x00000008ff667819 */ /* 0x000fe20000011666 */
[----:B------:R-:W-:Y:S01]  /*4220*/  VIADD R244, R217, 0xffffffe0 ;  /* 0xffffffe0d9f47836 */ /* 0x000fe20000000000 */
[----:B------:R-:W-:Y:S01]  /*4230*/  ISETP.LE.U32.AND P1, PT, R101, UR6, PT ;  /* 0x0000000665007c0c */ /* 0x000fe2000bf23070 */
[----:B------:R-:W-:Y:S01]  /*4240*/  VIADD R101, R217, 0x10 ;  /* 0x00000010d9657836 */ /* 0x000fe20000000000 */
[----:B------:R-:W-:Y:S01]  /*4250*/  IABS R100, R100 ;  /* 0x0000006400647213 */ /* 0x000fe20000000000 */
[----:B------:R-:W-:Y:S01]  /*4260*/  FFMA.FTZ R12, R243, -UR14, R12 ;  /* 0x8000000ef30c7c23 */ /* 0x000fe2000801000c */
[----:B------:R-:W-:Y:S02]  /*4270*/  LOP3.LUT R102, R102, 0xffff, RZ, 0xc0, !PT ;  /* 0x0000ffff66667812 */ /* 0x000fe400078ec0ff */
[----:B------:R-:W-:Y:S01]  /*4280*/  ISETP.LE.U32.AND P5, PT, R103, UR6, PT ;  /* 0x0000000667007c0c */ /* 0x000fe2000bfa3070 */
[C---:B------:R-:W-:Y:S01]  /*4290*/  VIADD R103, R217.reuse, 0x9 ;  /* 0x00000009d9677836 */ /* 0x040fe20000000000 */
[----:B------:R-:W-:Y:S02]  /*42a0*/  I2FP.F32.S32 R100, R100 ;  /* 0x0000006400647245 */ /* 0x000fe40000201400 */
[----:B------:R-:W-:Y:S02]  /*42b0*/  IABS R101, R101 ;  /* 0x0000006500657213 */ /* 0x000fe40000000000 */
[----:B------:R-:W-:Y:S01]  /*42c0*/  ISETP.LE.U32.AND P6, PT, R102, UR6, PT ;  /* 0x0000000666007c0c */ /* 0x000fe2000bfc3070 */
[----:B------:R-:W-:Y:S01]  /*42d0*/  VIADD R102, R217, 0x8 ;  /* 0x00000008d9667836 */ /* 0x000fe20000000000 */
[----:B------:R-:W-:Y:S01]  /*42e0*/  I2FP.F32.S32 R101, R101 ;  /* 0x0000006500657245 */ /* 0x000fe20000201400 */
[----:B------:R-:W-:Y:S01]  /*42f0*/  FFMA.FTZ R10, R100, -UR14, R10 ;  /* 0x8000000e640a7c23 */ /* 0x000fe2000801000a */
[----:B------:R-:W-:Y:S02]  /*4300*/  IABS R100, R103 ;  /* 0x0000006700647213 */ /* 0x000fe40000000000 */
[----:B------:R-:W-:Y:S01]  /*4310*/  IABS R102, R102 ;  /* 0x0000006600667213 */ /* 0x000fe20000000000 */
[----:B------:R-:W-:Y:S01]  /*4320*/  FFMA.FTZ R11, R101, -UR14, R11 ;  /* 0x8000000e650b7c23 */ /* 0x000fe2000801000b */
[----:B------:R-:W-:Y:S02]  /*4330*/  LOP3.LUT R124, R242, UR18, R245, 0x96, !PT ;  /* 0x00000012f27c7c12 */ /* 0x000fe4000f8e96f5 */
[C---:B------:R-:W-:Y:S02]  /*4340*/  PRMT R242, R130.reuse, 0x7770, RZ ;  /* 0x0000777082f27816 */ /* 0x040fe400000000ff */
[C---:B------:R-:W-:Y:S02]  /*4350*/  PRMT R123, R130.reuse, 0x7771, RZ ;  /* 0x00007771827b7816 */ /* 0x040fe400000000ff */
[C---:B------:R-:W-:Y:S02]  /*4360*/  PRMT R237, R130.reuse, 0x7772, RZ ;  /* 0x0000777282ed7816 */ /* 0x040fe400000000ff */
[----:B------:R-:W-:Y:S02]  /*4370*/  PRMT R229, R130, 0x7773, RZ ;  /* 0x0000777382e57816 */ /* 0x000fe400000000ff */
[----:B------:R-:W-:Y:S02]  /*4380*/  I2FP.F32.S32 R101, R100 ;  /* 0x0000006400657245 */ /* 0x000fe40000201400 */
[----:B------:R-:W-:Y:S01]  /*4390*/  LOP3.LUT R130, R238, UR15, R241, 0x96, !PT ;  /* 0x0000000fee827c12 */ /* 0x000fe2000f8e96f1 */
[----:B------:R-:W-:Y:S01]  /*43a0*/  FMUL.FTZ R238, R221, 1.4426950216293334961 ;  /* 0x3fb8aa3bddee7820 */ /* 0x000fe20000410000 */
[----:B------:R-:W-:Y:S01]  /*43b0*/  I2FP.F32.S32 R100, R102 ;  /* 0x0000006600647245 */ /* 0x000fe20000201400 */
[C---:B------:R-:W-:Y:S01]  /*43c0*/  FFMA.FTZ R8, R101.reuse, -UR14, R8 ;  /* 0x8000000e65087c23 */ /* 0x040fe20008010008 */
[----:B------:R-:W-:Y:S01]  /*43d0*/  IABS R180, R180 ;  /* 0x000000b400b47213 */ /* 0x000fe20000000000 */
[----:B------:R-:W-:Y:S01]  /*43e0*/  FFMA.FTZ R14, R101, -UR14, R14 ;  /* 0x8000000e650e7c23 */ /* 0x000fe2000801000e */
[----:B------:R-:W-:Y:S01]  /*43f0*/  FSEL R238, R238, RZ, P4 ;  /* 0x000000ffeeee7208 */ /* 0x000fe20002000000 */
[----:B------:R-:W-:Y:S01]  /*4400*/  FFMA.FTZ R9, R100, -UR14, R9 ;  /* 0x8000000e64097c23 */ /* 0x000fe20008010009 */
[----:B------:R-:W-:Y:S01]  /*4410*/  FSETP.NEU.FTZ.AND P4, PT, R220, -INF , PT ;  /* 0xff800000dc00780b */ /* 0x000fe20003f9d000 */
[----:B------:R-:W-:Y:S01]  /*4420*/  FFMA.FTZ R15, R100, -UR14, R15 ;  /* 0x8000000e640f7c23 */ /* 0x000fe2000801000f */
[----:B------:R-:W-:Y:S01]  /*4430*/  IABS R109, R109 ;  /* 0x0000006d006d7213 */ /* 0x000fe20000000000 */
[----:B------:R-:W-:Y:S01]  /*4440*/  VIADD R100, R217, 0xffffffe1 ;  /* 0xffffffe1d9647836 */ /* 0x000fe20000000000 */
[----:B------:R-:W-:Y:S02]  /*4450*/  FSEL R239, R239, RZ, P4 ;  /* 0x000000ffefef7208 */ /* 0x000fe40002000000 */
[----:B------:R-:W-:Y:S02]  /*4460*/  FSETP.NEU.FTZ.AND P4, PT, R219, -INF , PT ;  /* 0xff800000db00780b */ /* 0x000fe40003f9d000 */
[----:B------:R-:W-:Y:S02]  /*4470*/  IABS R100, R100 ;  /* 0x0000006400647213 */ /* 0x000fe40000000000 */
[----:B------:R-:W-:Y:S02]  /*4480*/  I2FP.F32.S32 R180, R180 ;  /* 0x000000b400b47245 */ /* 0x000fe40000201400 */
[----:B------:R-:W-:Y:S02]  /*4490*/  I2FP.F32.S32 R245, R100 ;  /* 0x0000006400f57245 */ /* 0x000fe40000201400 */
[----:B------:R-:W-:Y:S01]  /*44a0*/  FSEL R247, R247, RZ, P4 ;  /* 0x000000fff7f77208 */ /* 0x000fe20002000000 */
[----:B------:R-:W1:Y:S01]  /*44b0*/  LDSM.16.M88.4 R100, [R167+-0x3800] ;  /* 0xffc80000a764783b */ /* 0x000e620000000200 */
[----:B------:R-:W-:Y:S01]  /*44c0*/  I2FP.F32.S32 R109, R109 ;  /* 0x0000006d006d7245 */ /* 0x000fe20000201400 */
[----:B------:R-:W-:Y:S01]  /*44d0*/  FFMA.FTZ R6, R180, -UR14, R6 ;  /* 0x8000000eb4067c23 */ /* 0x000fe20008010006 */
[----:B------:R-:W-:Y:S01]  /*44e0*/  FSETP.NEU.FTZ.AND P4, PT, R218, -INF , PT ;  /* 0xff800000da00780b */ /* 0x000fe20003f9d000 */
[----:B------:R-:W-:Y:S01]  /*44f0*/  FFMA.FTZ R16, R245, -UR14, R16 ;  /* 0x8000000ef5107c23 */ /* 0x000fe20008010010 */
[----:B------:R-:W-:Y:S01]  /*4500*/  IABS R108, R108 ;  /* 0x0000006c006c7213 */ /* 0x000fe20000000000 */
[C---:B------:R-:W-:Y:S01]  /*4510*/  FFMA.FTZ R4, R109.reuse, -UR14, R4 ;  /* 0x8000000e6d047c23 */ /* 0x040fe20008010004 */
[----:B------:R-:W-:Y:S01]  /*4520*/  FSEL R246, R246, RZ, P4 ;  /* 0x000000fff6f67208 */ /* 0x000fe20002000000 */
[----:B------:R-:W-:Y:S01]  /*4530*/  FFMA.FTZ R18, R109, -UR14, R18 ;  /* 0x8000000e6d127c23 */ /* 0x000fe20008010012 */
[----:B------:R-:W-:Y:S02]  /*4540*/  I2FP.F32.S32 R108, R108 ;  /* 0x0000006c006c7245 */ /* 0x000fe40000201400 */
[-C--:B------:R-:W-:Y:S02]  /*4550*/  @P0 ISETP.GE.AND P4, PT, R198, R224.reuse, PT ;  /* 0x000000e0c600020c */ /* 0x080fe40003f86270 */
[----:B------:R-:W-:Y:S01]  /*4560*/  IABS R131, R131 ;  /* 0x0000008300837213 */ /* 0x000fe20000000000 */
[----:B------:R-:W-:Y:S01]  /*4570*/  FFMA.FTZ R5, R108, -UR14, R5 ;  /* 0x8000000e6c057c23 */ /* 0x000fe20008010005 */
[----:B------:R-:W-:Y:S01]  /*4580*/  @P0 FSEL R6, R6, -INF , !P4 ;  /* 0xff80000006060808 */ /* 0x000fe20006000000 */
[----:B------:R-:W-:Y:S01]  /*4590*/  FFMA.FTZ R19, R108, -UR14, R19 ;  /* 0x8000000e6c137c23 */ /* 0x000fe20008010013 */
[----:B------:R-:W-:Y:S02]  /*45a0*/  @P0 FSEL R4, R4, -INF , !P4 ;  /* 0xff80000004040808 */ /* 0x000fe40006000000 */
[----:B------:R-:W-:Y:S01]  /*45b0*/  @P0 FSEL R8, R8, -INF , !P4 ;  /* 0xff80000008080808 */ /* 0x000fe20006000000 */
[----:B------:R-:W-:Y:S01]  /*45c0*/  FFMA.FTZ R6, R6, UR7, -R239 ;  /* 0x0000000706067c23 */ /* 0x000fe200080108ef */
[----:B------:R-:W-:Y:S01]  /*45d0*/  @P0 FSEL R10, R10, -INF , !P4 ;  /* 0xff8000000a0a0808 */ /* 0x000fe20006000000 */
[----:B------:R-:W-:Y:S01]  /*45e0*/  FFMA.FTZ R121, R4, UR7, -R238 ;  /* 0x0000000704797c23 */ /* 0x000fe200080108ee */
[----:B------:R-:W-:Y:S01]  /*45f0*/  @P0 ISETP.GE.AND P4, PT, R208, R224, PT ;  /* 0x000000e0d000020c */ /* 0x000fe20003f86270 */
[----:B------:R-:W-:Y:S01]  /*4600*/  FFMA.FTZ R8, R8, UR7, -R247 ;  /* 0x0000000708087c23 */ /* 0x000fe200080108f7 */
[----:B------:R-:W-:Y:S01]  /*4610*/  I2FP.F32.S32 R131, R131 ;  /* 0x0000008300837245 */ /* 0x000fe20000201400 */
[----:B------:R-:W-:Y:S01]  /*4620*/  FFMA.FTZ R10, R10, UR7, -R246 ;  /* 0x000000070a0a7c23 */ /* 0x000fe200080108f6 */
[----:B------:R-:W-:Y:S01]  /*4630*/  @P0 FSEL R5, R5, -INF , !P4 ;  /* 0xff80000005050808 */ /* 0x000fe20006000000 */
[----:B------:R-:W-:Y:S01]  /*4640*/  MUFU.EX2 R111, R6 ;  /* 0x00000006006f7308 */ /* 0x000fe20000000800 */
[----:B------:R-:W-:Y:S01]  /*4650*/  IABS R241, R217 ;  /* 0x000000d900f17213 */ /* 0x000fe20000000000 */
[----:B------:R-:W-:Y:S01]  /*4660*/  FFMA.FTZ R7, R131, -UR14, R7 ;  /* 0x8000000e83077c23 */ /* 0x000fe20008010007 */
[----:B------:R-:W-:Y:S01]  /*4670*/  IABS R244, R244 ;  /* 0x000000f400f47213 */ /* 0x000fe20000000000 */
[----:B------:R-:W-:Y:S01]  /*4680*/  FFMA.FTZ R5, R5, UR7, -R238 ;  /* 0x0000000705057c23 */ /* 0x000fe200080108ee */
[----:B------:R-:W-:Y:S05]  /*4690*/  LOP3.LUT R4, R125, 0xffff, RZ, 0xc0, !PT ;  /* 0x0000ffff7d047812 */ /* 0x000fea00078ec0ff */
[----:B------:R-:W4:Y:S01]  /*46a0*/  MUFU.EX2 R121, R121 ;  /* 0x0000007900797308 */ /* 0x000f220000000800 */
[----:B------:R-:W-:Y:S02]  /*46b0*/  @P0 FSEL R7, R7, -INF , !P4 ;  /* 0xff80000007070808 */ /* 0x000fe40006000000 */
[----:B------:R-:W-:Y:S07]  /*46c0*/  @P0 FSEL R9, R9, -INF , !P4 ;  /* 0xff80000009090808 */ /* 0x000fee0006000000 */
[----:B------:R-:W-:Y:S01]  /*46d0*/  MUFU.EX2 R120, R5 ;  /* 0x0000000500787308 */ /* 0x000fe20000000800 */
[----:B------:R-:W-:Y:S01]  /*46e0*/  @P0 FSEL R11, R11, -INF , !P4 ;  /* 0xff8000000b0b0808 */ /* 0x000fe20006000000 */
[-C--:B-1----:R-:W-:Y:S08]  /*46f0*/  HMMA.16816.F32 R20, R104, R100.reuse, R20 ;  /* 0x000000646814723c */ /* 0x082ff00000001814 */
[----:B------:R-:W1:Y:S01]  /*4700*/  MUFU.EX2 R109, R8 ;  /* 0x00000008006d7308 */ /* 0x000e620000000800 */
[----:B------:R-:W-:Y:S01]  /*4710*/  I2FP.F32.S32 R241, R241 ;  /* 0x000000f100f17245 */ /* 0x000fe20000201400 */
[----:B------:R-:W-:Y:S01]  /*4720*/  FFMA.FTZ R7, R7, UR7, -R239 ;  /* 0x0000000707077c23 */ /* 0x000fe200080108ef */
[----:B------:R-:W-:Y:S01]  /*4730*/  I2FP.F32.S32 R244, R244 ;  /* 0x000000f400f47245 */ /* 0x000fe20000201400 */
[--C-:B------:R-:W-:Y:S01]  /*4740*/  FFMA.FTZ R9, R9, UR7, -R247.reuse ;  /* 0x0000000709097c23 */ /* 0x100fe200080108f7 */
[-C--:B------:R-:W-:Y:S01]  /*4750*/  @P0 ISETP.GE.AND P4, PT, R209, R224.reuse, PT ;  /* 0x000000e0d100020c */ /* 0x080fe20003f86270 */
[C---:B------:R-:W-:Y:S04]  /*4760*/  HMMA.16816.F32 R24, R112.reuse, R100, R24 ;  /* 0x000000647018723c */ /* 0x040fe80000001818 */
[----:B------:R1:W-:Y:S01]  /*4770*/  MUFU.EX2 R110, R7 ;  /* 0x00000007006e7308 */ /* 0x0003e20000000800 */
[----:B------:R-:W-:Y:S01]  /*4780*/  SHF.R.U32.HI R4, RZ, 0x8, R4 ;  /* 0x00000008ff047819 */ /* 0x000fe20000011604 */
[----:B----4-:R-:W-:Y:S01]  /*4790*/  @!P3 FADD.FTZ R121, -R121, -RZ ;  /* 0x800000ff7979b221 */ /* 0x010fe20000010100 */
[----:B------:R-:W-:Y:S01]  /*47a0*/  @P0 FSEL R12, R12, -INF , !P4 ;  /* 0xff8000000c0c0808 */ /* 0x000fe20006000000 */
[----:B------:R-:W-:Y:S01]  /*47b0*/  FFMA.FTZ R11, R11, UR7, -R246 ;  /* 0x000000070b0b7c23 */ /* 0x000fe200080108f6 */
[----:B------:R-:W-:Y:S01]  /*47c0*/  @P0 FSEL R14, R14, -INF , !P4 ;  /* 0xff8000000e0e0808 */ /* 0x000fe20006000000 */
[-C--:B------:R-:W-:Y:S04]  /*47d0*/  HMMA.16816.F32 R28, R112, R102.reuse, R28 ;  /* 0x00000066701c723c */ /* 0x080fe8000000181c */
[----:B------:R-:W4:Y:S01]  /*47e0*/  MUFU.EX2 R108, R9 ;  /* 0x00000009006c7308 */ /* 0x000f220000000800 */
[----:B------:R-:W-:Y:S01]  /*47f0*/  @P0 FSEL R16, R16, -INF , !P4 ;  /* 0xff80000010100808 */ /* 0x000fe20006000000 */
[----:B------:R-:W-:Y:S01]  /*4800*/  FFMA.FTZ R12, R12, UR7, -R247 ;  /* 0x000000070c0c7c23 */ /* 0x000fe200080108f7 */
[----:B------:R-:W-:Y:S01]  /*4810*/  @P0 FSEL R18, R18, -INF , !P4 ;  /* 0xff80000012120808 */ /* 0x000fe20006000000 */
[----:B------:R-:W-:Y:S01]  /*4820*/  FFMA.FTZ R13, R241, -UR14, R13 ;  /* 0x8000000ef10d7c23 */ /* 0x000fe2000801000d */
[----:B------:R-:W-:Y:S01]  /*4830*/  @P0 ISETP.GE.AND P4, PT, R210, R224, PT ;  /* 0x000000e0d200020c */ /* 0x000fe20003f86270 */
[----:B------:R-:W-:Y:S01]  /*4840*/  FFMA.FTZ R17, R244, -UR14, R17 ;  /* 0x8000000ef4117c23 */ /* 0x000fe20008010011 */
[----:B------:R-:W-:Y:S01]  /*4850*/  PRMT R6, R125, 0x7632, R6 ;  /* 0x000076327d067816 */ /* 0x000fe20000000006 */
[----:B------:R-:W-:Y:S02]  /*4860*/  HMMA.16816.F32 R32, R104, R102, R32 ;  /* 0x000000666820723c */ /* 0x000fe40000001820 */
[----:B------:R-:W4:Y:S02]  /*4870*/  MUFU.EX2 R122, R10 ;  /* 0x0000000a007a7308 */ /* 0x000f240000000800 */
[----:B------:R-:W-:Y:S01]  /*4880*/  LOP3.LUT R4, R4, 0xffff, RZ, 0xc0, !PT ;  /* 0x0000ffff04047812 */ /* 0x000fe200078ec0ff */
[----:B-1----:R-:W-:Y:S01]  /*4890*/  @!P1 FADD.FTZ R109, -R109, -RZ ;  /* 0x800000ff6d6d9221 */ /* 0x002fe20000010100 */
[----:B------:R-:W-:Y:S01]  /*48a0*/  @P0 FSEL R13, R13, -INF , !P4 ;  /* 0xff8000000d0d0808 */ /* 0x000fe20006000000 */
[----:B------:R-:W-:Y:S01]  /*48b0*/  FFMA.FTZ R26, R243, -UR14, R26 ;  /* 0x8000000ef31a7c23 */ /* 0x000fe2000801001a */
[----:B------:R-:W-:Y:S01]  /*48c0*/  @P0 FSEL R15, R15, -INF , !P4 ;  /* 0xff8000000f0f0808 */ /* 0x000fe20006000000 */
[----:B------:R-:W-:Y:S01]  /*48d0*/  FFMA.FTZ R14, R14, UR7, -R246 ;  /* 0x000000070e0e7c23 */ /* 0x000fe200080108f6 */
[----:B------:R-:W-:Y:S01]  /*48e0*/  @P0 FSEL R17, R17, -INF , !P4 ;  /* 0xff80000011110808 */ /* 0x000fe20006000000 */
[----:B------:R-:W-:Y:S01]  /*48f0*/  VIADD R7, R217, 0xffffffd8 ;  /* 0xffffffd8d9077836 */ /* 0x000fe20000000000 */
[----:B------:R-:W-:Y:S01]  /*4900*/  @P0 FSEL R19, R19, -INF , !P4 ;  /* 0xff80000013130808 */ /* 0x000fe20006000000 */
[----:B------:R-:W-:Y:S01]  /*4910*/  VIADD R8, R217, 0xfffffff9 ;  /* 0xfffffff9d9087836 */ /* 0x000fe20000000000 */
[----:B------:R-:W-:Y:S01]  /*4920*/  LOP3.LUT R6, R6, 0xff, RZ, 0xc0, !PT ;  /* 0x000000ff06067812 */ /* 0x000fe200078ec0ff */
[----:B------:R-:W-:Y:S01]  /*4930*/  FFMA.FTZ R13, R13, UR7, -R247 ;  /* 0x000000070d0d7c23 */ /* 0x000fe200080108f7 */
[----:B------:R-:W-:Y:S01]  /*4940*/  ISETP.LE.U32.AND P4, PT, R4, UR6, PT ;  /* 0x0000000604007c0c */ /* 0x000fe2000bf83070 */
[----:B------:R-:W-:Y:S01]  /*4950*/  IMAD.WIDE.U32 R4, R124, -0x2daee0ad, RZ ;  /* 0xd2511f537c047825 */ /* 0x000fe200078e00ff */
[----:B------:R-:W-:Y:S01]  /*4960*/  ISETP.LE.U32.AND P3, PT, R6, UR6, PT ;  /* 0x0000000606007c0c */ /* 0x000fe2000bf63070 */
[----:B------:R-:W-:Y:S01]  /*4970*/  MUFU.EX2 R124, R12 ;  /* 0x0000000c007c7308 */ /* 0x000fe20000000800 */
[----:B------:R-:W-:Y:S01]  /*4980*/  SHF.R.U32.HI R125, RZ, 0x18, R125 ;  /* 0x00000018ff7d7819 */ /* 0x000fe2000001167d */
[----:B------:R-:W-:Y:S01]  /*4990*/  FFMA.FTZ R22, R245, -UR14, R22 ;  /* 0x8000000ef5167c23 */ /* 0x000fe20008010016 */
[----:B------:R-:W-:Y:S01]  /*49a0*/  LOP3.LUT R236, R236, UR15, R5, 0x96, !PT ;  /* 0x0000000fecec7c12 */ /* 0x000fe2000f8e9605 */
[----:B------:R-:W-:Y:S01]  /*49b0*/  VIADD R5, R217, 0xffffffd9 ;  /* 0xffffffd9d9057836 */ /* 0x000fe20000000000 */
[----:B------:R-:W-:Y:S01]  /*49c0*/  IABS R8, R8 ;  /* 0x0000000800087213 */ /* 0x000fe20000000000 */
[----:B------:R-:W-:Y:S01]  /*49d0*/  FFMA.FTZ R23, R244, -UR14, R23 ;  /* 0x8000000ef4177c23 */ /* 0x000fe20008010017 */
[----:B------:R-:W-:Y:S01]  /*49e0*/  ISETP.LE.U32.AND P1, PT, R242, UR6, PT ;  /* 0x00000006f2007c0c */ /* 0x000fe2000bf23070 */
[----:B------:R-:W-:Y:S01]  /*49f0*/  FFMA.FTZ R27, R241, -UR14, R27 ;  /* 0x8000000ef11b7c23 */ /* 0x000fe2000801001b */
[----:B------:R-:W-:Y:S01]  /*4a00*/  IABS R6, R5 ;  /* 0x0000000500067213 */ /* 0x000fe20000000000 */
[----:B----4-:R-:W-:Y:S01]  /*4a10*/  @!P4 FADD.FTZ R108, -R108, -RZ ;  /* 0x800000ff6c6cc221 */ /* 0x010fe20000010100 */
[----:B------:R-:W-:Y:S01]  /*4a20*/  IABS R5, R7 ;  /* 0x0000000700057213 */ /* 0x000fe20000000000 */
[----:B------:R-:W-:Y:S01]  /*4a30*/  VIADD R7, R217, 0xfffffff8 ;  /* 0xfffffff8d9077836 */ /* 0x000fe20000000000 */
[----:B------:R-:W-:Y:S01]  /*4a40*/  ISETP.GT.U32.AND P4, PT, R123, UR6, PT ;  /* 0x000000067b007c0c */ /* 0x000fe2000bf84070 */
[----:B------:R-:W-:Y:S01]  /*4a50*/  @!P3 FADD.FTZ R122, -R122, -RZ ;  /* 0x800000ff7a7ab221 */ /* 0x000fe20000010100 */
[----:B------:R-:W1:Y:S01]  /*4a60*/  MUFU.EX2 R123, R11 ;  /* 0x0000000b007b7308 */ /* 0x000e620000000800 */
[----:B------:R-:W-:Y:S01]  /*4a70*/  ISETP.LE.U32.AND P3, PT, R125, UR6, PT ;  /* 0x000000067d007c0c */ /* 0x000fe2000bf63070 */
[----:B------:R-:W-:Y:S01]  /*4a80*/  FFMA.FTZ R15, R15, UR7, -R246 ;  /* 0x000000070f0f7c23 */ /* 0x000fe200080108f6 */
[----:B------:R-:W-:Y:S07]  /*4a90*/  IABS R7, R7 ;  /* 0x0000000700077213 */ /* 0x000fee0000000000 */
[----:B------:R-:W4:Y:S01]  /*4aa0*/  MUFU.EX2 R125, R13 ;  /* 0x0000000d007d7308 */ /* 0x000f220000000800 */
[----:B------:R-:W-:Y:S01]  /*4ab0*/  I2FP.F32.S32 R6, R6 ;  /* 0x0000000600067245 */ /* 0x000fe20000201400 */
[----:B------:R-:W-:Y:S01]  /*4ac0*/  @!P2 FADD.FTZ R110, -R110, -RZ ;  /* 0x800000ff6e6ea221 */ /* 0x000fe20000010100 */
[----:B------:R-:W-:Y:S01]  /*4ad0*/  I2FP.F32.S32 R5, R5 ;  /* 0x0000000500057245 */ /* 0x000fe20000201400 */
[----:B------:R-:W-:Y:S01]  /*4ae0*/  IMAD.MOV.U32 R9, RZ, RZ, R7 ;  /* 0x000000ffff097224 */ /* 0x000fe200078e0007 */
[----:B------:R-:W-:Y:S01]  /*4af0*/  I2FP.F32.S32 R7, R8 ;  /* 0x0000000800077245 */ /* 0x000fe20000201400 */
[----:B------:R-:W-:Y:S01]  /*4b00*/  FFMA.FTZ R20, R6, -UR14, R20 ;  /* 0x8000000e06147c23 */ /* 0x000fe20008010014 */
[----:B------:R-:W-:Y:S01]  /*4b10*/  PRMT R129, R126, 0x7770, RZ ;  /* 0x000077707e817816 */ /* 0x000fe200000000ff */
[----:B------:R-:W-:Y:S01]  /*4b20*/  FFMA.FTZ R21, R5, -UR14, R21 ;  /* 0x8000000e05157c23 */ /* 0x000fe20008010015 */
[----:B------:R-:W-:Y:S01]  /*4b30*/  I2FP.F32.S32 R8, R9 ;  /* 0x0000000900087245 */ /* 0x000fe20000201400 */
[----:B-1----:R-:W-:Y:S01]  /*4b40*/  @!P3 FADD.FTZ R123, -R123, -RZ ;  /* 0x800000ff7b7bb221 */ /* 0x002fe20000010100 */
[----:B------:R-:W-:Y:S01]  /*4b50*/  FFMA.FTZ R24, R7, -UR14, R24 ;  /* 0x8000000e07187c23 */ /* 0x000fe20008010018 */
[-C--:B------:R-:W-:Y:S01]  /*4b60*/  @P0 ISETP.GE.AND P3, PT, R211, R224.reuse, PT ;  /* 0x000000e0d300020c */ /* 0x080fe20003f66270 */
[----:B------:R-:W-:Y:S01]  /*4b70*/  @!P1 FADD.FTZ R124, -R124, -RZ ;  /* 0x800000ff7c7c9221 */ /* 0x000fe20000010100 */
[----:B------:R-:W-:Y:S01]  /*4b80*/  PRMT R128, R126, 0x7771, RZ ;  /* 0x000077717e807816 */ /* 0x000fe200000000ff */
[----:B------:R-:W-:Y:S01]  /*4b90*/  FFMA.FTZ R25, R8, -UR14, R25 ;  /* 0x8000000e08197c23 */ /* 0x000fe20008010019 */
[C---:B------:R-:W-:Y:S01]  /*4ba0*/  PRMT R127, R126.reuse, 0x7772, RZ ;  /* 0x000077727e7f7816 */ /* 0x040fe200000000ff */
[----:B----4-:R-:W-:Y:S01]  /*4bb0*/  @P4 FADD.FTZ R125, -R125, -RZ ;  /* 0x800000ff7d7d4221 */ /* 0x010fe20000010100 */
[----:B------:R-:W-:Y:S01]  /*4bc0*/  PRMT R126, R126, 0x7773, RZ ;  /* 0x000077737e7e7816 */ /* 0x000fe200000000ff */
[--C-:B------:R-:W-:Y:S01]  /*4bd0*/  FFMA.FTZ R16, R16, UR7, -R238.reuse ;  /* 0x0000000710107c23 */ /* 0x100fe200080108ee */
[----:B------:R-:W-:Y:S01]  /*4be0*/  @P0 FSEL R20, R20, -INF , !P3 ;  /* 0xff80000014140808 */ /* 0x000fe20005800000 */
[--C-:B------:R-:W-:Y:S01]  /*4bf0*/  FFMA.FTZ R17, R17, UR7, -R238.reuse ;  /* 0x0000000711117c23 */ /* 0x100fe200080108ee */
[----:B------:R-:W-:Y:S01]  /*4c00*/  @P0 FSEL R22, R22, -INF , !P3 ;  /* 0xff80000016160808 */ /* 0x000fe20005800000 */
[----:B------:R-:W-:Y:S01]  /*4c10*/  @!P6 FADD.FTZ R120, -R120, -RZ ;  /* 0x800000ff7878e221 */ /* 0x000fe20000010100 */
[----:B------:R-:W-:Y:S01]  /*4c20*/  @P0 FSEL R24, R24, -INF , !P3 ;  /* 0xff80000018180808 */ /* 0x000fe20005800000 */
[----:B------:R-:W-:Y:S01]  /*4c30*/  @!P5 FADD.FTZ R111, -R111, -RZ ;  /* 0x800000ff6f6fd221 */ /* 0x000fe20000010100 */
[----:B------:R-:W-:Y:S01]  /*4c40*/  @P0 FSEL R26, R26, -INF , !P3 ;  /* 0xff8000001a1a0808 */ /* 0x000fe20005800000 */
[--C-:B------:R-:W-:Y:S01]  /*4c50*/  FFMA.FTZ R19, R19, UR7, -R239.reuse ;  /* 0x0000000713137c23 */ /* 0x100fe200080108ef */
[-C--:B------:R-:W-:Y:S01]  /*4c60*/  @P0 ISETP.GE.AND P3, PT, R212, R224.reuse, PT ;  /* 0x000000e0d400020c */ /* 0x080fe20003f66270 */
[----:B------:R-:W-:Y:S01]  /*4c70*/  FFMA.FTZ R20, R20, UR7, -R238 ;  /* 0x0000000714147c23 */ /* 0x000fe200080108ee */
[----:B------:R-:W-:Y:S01]  /*4c80*/  ISETP.GT.U32.AND P2, PT, R127, UR6, PT ;  /* 0x000000067f007c0c */ /* 0x000fe2000bf44070 */
[----:B------:R-:W1:Y:S01]  /*4c90*/  MUFU.EX2 R113, R19 ;  /* 0x0000001300717308 */ /* 0x000e620000000800 */
[----:B------:R-:W-:Y:S01]  /*4ca0*/  ISETP.GT.U32.AND P1, PT, R126, UR6, PT ;  /* 0x000000067e007c0c */ /* 0x000fe2000bf24070 */
[----:B------:R-:W-:Y:S01]  /*4cb0*/  FFMA.FTZ R18, R18, UR7, -R239 ;  /* 0x0000000712127c23 */ /* 0x000fe200080108ef */
[----:B------:R-:W-:Y:S07]  /*4cc0*/  @P0 FSEL R21, R21, -INF , !P3 ;  /* 0xff80000015150808 */ /* 0x000fee0005800000 */
[----:B------:R4:W-:Y:S01]  /*4cd0*/  MUFU.EX2 R127, R14 ;  /* 0x0000000e007f7308 */ /* 0x0009e20000000800 */
[----:B------:R-:W-:Y:S01]  /*4ce0*/  @P0 FSEL R23, R23, -INF , !P3 ;  /* 0xff80000017170808 */ /* 0x000fe20005800000 */
[----:B------:R-:W-:Y:S01]  /*4cf0*/  FFMA.FTZ R35, R5, -UR14, R35 ;  /* 0x8000000e05237c23 */ /* 0x000fe20008010023 */
[----:B------:R-:W-:Y:S07]  /*4d00*/  @P0 FSEL R25, R25, -INF , !P3 ;  /* 0xff80000019190808 */ /* 0x000fee0005800000 */
[----:B------:R-:W2:Y:S01]  /*4d10*/  MUFU.EX2 R126, R15 ;  /* 0x0000000f007e7308 */ /* 0x000ea20000000800 */
[----:B------:R-:W-:Y:S01]  /*4d20*/  @P0 FSEL R27, R27, -INF , !P3 ;  /* 0xff8000001b1b0808 */ /* 0x000fe20005800000 */
[----:B------:R-:W-:Y:S01]  /*4d30*/  FFMA.FTZ R28, R180, -UR14, R28 ;  /* 0x8000000eb41c7c23 */ /* 0x000fe2000801001c */
[----:B------:R-:W-:Y:S07]  /*4d40*/  ISETP.GT.U32.AND P4, PT, R229, UR6, PT ;  /* 0x00000006e5007c0c */ /* 0x000fee000bf84070 */
[----:B------:R-:W-:Y:S01]  /*4d50*/  MUFU.EX2 R245, R20 ;  /* 0x0000001400f57308 */ /* 0x000fe20000000800 */
[----:B------:R-:W-:Y:S01]  /*4d60*/  ISETP.GT.U32.AND P3, PT, R237, UR6, PT ;  /* 0x00000006ed007c0c */ /* 0x000fe2000bf64070 */
[----:B-1----:R-:W-:Y:S01]  /*4d70*/  @P1 FADD.FTZ R113, -R113, -RZ ;  /* 0x800000ff71711221 */ /* 0x002fe20000010100 */
[----:B------:R-:W-:Y:S01]  /*4d80*/  ISETP.LE.U32.AND P6, PT, R129, UR6, PT ;  /* 0x0000000681007c0c */ /* 0x000fe2000bfc3070 */
[----:B------:R-:W-:Y:S01]  /*4d90*/  FFMA.FTZ R30, R7, -UR14, R30 ;  /* 0x8000000e071e7c23 */ /* 0x000fe2000801001e */
[----:B------:R-:W-:Y:S05]  /*4da0*/  ISETP.GT.U32.AND P5, PT, R128, UR6, PT ;  /* 0x0000000680007c0c */ /* 0x000fea000bfa4070 */
[----:B------:R-:W1:Y:S01]  /*4db0*/  MUFU.EX2 R129, R16 ;  /* 0x0000001000817308 */ /* 0x000e620000000800 */
[----:B------:R-:W-:Y:S01]  /*4dc0*/  PRMT R12, R240, 0x7770, RZ ;  /* 0x00007770f00c7816 */ /* 0x000fe200000000ff */
[----:B----4-:R-:W-:Y:S01]  /*4dd0*/  VIADD R14, R217, 0xffffffd1 ;  /* 0xffffffd1d90e7836 */ /* 0x010fe20000000000 */
[C---:B------:R-:W-:Y:S07]  /*4de0*/  LOP3.LUT R13, R130.reuse, 0xff, RZ, 0xc0, !PT ;  /* 0x000000ff820d7812 */ /* 0x040fee00078ec0ff */
[----:B------:R-:W4:Y:S01]  /*4df0*/  MUFU.EX2 R128, R17 ;  /* 0x0000001100807308 */ /* 0x000f220000000800 */
[----:B------:R-:W-:Y:S01]  /*4e00*/  LOP3.LUT R5, R130, 0xffff, RZ, 0xc0, !PT ;  /* 0x0000ffff82057812 */ /* 0x000fe200078ec0ff */
[----:B--2---:R-:W-:Y:S01]  /*4e10*/  @P4 FADD.FTZ R126, -R126, -RZ ;  /* 0x800000ff7e7e4221 */ /* 0x004fe20000010100 */
[----:B------:R-:W-:Y:S01]  /*4e20*/  ISETP.LE.U32.AND P4, PT, R13, UR6, PT ;  /* 0x000000060d007c0c */ /* 0x000fe2000bf83070 */
[----:B------:R-:W-:Y:S01]  /*4e30*/  @P3 FADD.FTZ R127, -R127, -RZ ;  /* 0x800000ff7f7f3221 */ /* 0x000fe20000010100 */
[----:B------:R-:W-:Y:S01]  /*4e40*/  ISETP.LE.U32.AND P3, PT, R12, UR6, PT ;  /* 0x000000060c007c0c */ /* 0x000fe2000bf63070 */
[----:B------:R-:W-:Y:S01]  /*4e50*/  FFMA.FTZ R34, R6, -UR14, R34 ;  /* 0x8000000e06227c23 */ /* 0x000fe20008010022 */
[----:B------:R-:W-:Y:S03]  /*4e60*/  SHF.R.U32.HI R12, RZ, 0x18, R130 ;  /* 0x00000018ff0c7819 */ /* 0x000fe60000011682 */
[----:B------:R-:W2:Y:S01]  /*4e70*/  MUFU.EX2 R112, R18 ;  /* 0x0000001200707308 */ /* 0x000ea20000000800 */
[----:B------:R-:W-:Y:S01]  /*4e80*/  LOP3.LUT R13, R236, 0xff, RZ, 0xc0, !PT ;  /* 0x000000ffec0d7812 */ /* 0x000fe200078ec0ff */
[----:B-1----:R-:W-:Y:S01]  /*4e90*/  @!P6 FADD.FTZ R129, -R129, -RZ ;  /* 0x800000ff8181e221 */ /* 0x002fe20000010100 */
[----:B------:R-:W-:Y:S01]  /*4ea0*/  ISETP.LE.U32.AND P6, PT, R12, UR6, PT ;  /* 0x000000060c007c0c */ /* 0x000fe2000bfc3070 */
[----:B------:R-:W-:Y:S01]  /*4eb0*/  VIADD R12, R217, 0xffffffd0 ;  /* 0xffffffd0d90c7836 */ /* 0x000fe20000000000 */
[----:B------:R-:W-:Y:S01]  /*4ec0*/  @P0 ISETP.GE.AND P1, PT, R213, R224, PT ;  /* 0x000000e0d500020c */ /* 0x000fe20003f26270 */
[----:B----4-:R-:W-:Y:S01]  /*4ed0*/  @P5 FADD.FTZ R128, -R128, -RZ ;  /* 0x800000ff80805221 */ /* 0x010fe20000010100 */
[----:B------:R-:W-:Y:S01]  /*4ee0*/  ISETP.LE.U32.AND P5, PT, R13, UR6, PT ;  /* 0x000000060d007c0c */ /* 0x000fe2000bfa3070 */
[----:B------:R-:W-:Y:S01]  /*4ef0*/  FFMA.FTZ R29, R131, -UR14, R29 ;  /* 0x8000000e831d7c23 */ /* 0x000fe2000801001d */
[----:B------:R-:W-:Y:S01]  /*4f00*/  IABS R13, R14 ;  /* 0x0000000e000d7213 */ /* 0x000fe20000000000 */
[----:B------:R-:W-:Y:S01]  /*4f10*/  FFMA.FTZ R31, R8, -UR14, R31 ;  /* 0x8000000e081f7c23 */ /* 0x000fe2000801001f */
[----:B------:R-:W-:Y:S01]  /*4f20*/  IABS R12, R12 ;  /* 0x0000000c000c7213 */ /* 0x000fe20000000000 */
[----:B------:R-:W-:Y:S01]  /*4f30*/  FFMA.FTZ R21, R21, UR7, -R238 ;  /* 0x0000000715157c23 */ /* 0x000fe200080108ee */
[----:B------:R-:W-:Y:S01]  /*4f40*/  I2FP.F32.S32 R13, R13 ;  /* 0x0000000d000d7245 */ /* 0x000fe20000201400 */
[----:B------:R-:W-:Y:S01]  /*4f50*/  FFMA.FTZ R27, R27, UR7, -R246 ;  /* 0x000000071b1b7c23 */ /* 0x000fe200080108f6 */
[----:B------:R-:W-:Y:S01]  /*4f60*/  I2FP.F32.S32 R12, R12 ;  /* 0x0000000c000c7245 */ /* 0x000fe20000201400 */
[----:B------:R-:W-:Y:S01]  /*4f70*/  MUFU.EX2 R244, R21 ;  /* 0x0000001500f47308 */ /* 0x000fe20000000800 */
[----:B------:R-:W-:Y:S01]  /*4f80*/  SHF.R.U32.HI R5, RZ, 0x8, R5 ;  /* 0x00000008ff057819 */ /* 0x000fe20000011605 */
[----:B------:R-:W-:Y:S01]  /*4f90*/  FFMA.FTZ R32, R13, -UR14, R32 ;  /* 0x8000000e0d207c23 */ /* 0x000fe20008010020 */
[----:B------:R-:W-:Y:S01]  /*4fa0*/  @P0 FSEL R28, R28, -INF , !P1 ;  /* 0xff8000001c1c0808 */ /* 0x000fe20004800000 */
[----:B------:R-:W-:Y:S01]  /*4fb0*/  FFMA.FTZ R33, R12, -UR14, R33 ;  /* 0x8000000e0c217c23 */ /* 0x000fe20008010021 */
[----:B------:R-:W-:Y:S01]  /*4fc0*/  @P0 FSEL R30, R30, -INF , !P1 ;  /* 0xff8000001e1e0808 */ /* 0x000fe20004800000 */
[----:B------:R-:W-:Y:S01]  /*4fd0*/  @!P4 FADD.FTZ R245, -R245, -RZ ;  /* 0x800000fff5f5c221 */ /* 0x000fe20000010100 */
[----:B------:R-:W-:Y:S01]  /*4fe0*/  @P0 FSEL R32, R32, -INF , !P1 ;  /* 0xff80000020200808 */ /* 0x000fe20004800000 */
[----:B--2---:R-:W-:Y:S01]  /*4ff0*/  @P2 FADD.FTZ R112, -R112, -RZ ;  /* 0x800000ff70702221 */ /* 0x004fe20000010100 */
[----:B------:R-:W-:Y:S01]  /*5000*/  @P0 FSEL R34, R34, -INF , !P1 ;  /* 0xff80000022220808 */ /* 0x000fe20004800000 */
[--C-:B------:R-:W-:Y:S01]  /*5010*/  FFMA.FTZ R22, R22, UR7, -R239.reuse ;  /* 0x0000000716167c23 */ /* 0x100fe200080108ef */
[----:B------:R-:W-:Y:S01]  /*5020*/  PRMT R130, R130, 0x7632, R130 ;  /* 0x0000763282827816 */ /* 0x000fe20000000082 */
[----:B------:R-:W-:Y:S01]  /*5030*/  FFMA.FTZ R32, R32, UR7, -R238 ;  /* 0x0000000720207c23 */ /* 0x000fe200080108ee */
[----:B------:R-:W-:Y:S01]  /*5040*/  @P0 ISETP.GE.AND P1, PT, R214, R224, PT ;  /* 0x000000e0d600020c */ /* 0x000fe20003f26270 */
[----:B------:R-:W-:Y:S01]  /*5050*/  MUFU.EX2 R241, R22 ;  /* 0x0000001600f17308 */ /* 0x000fe20000000800 */
[----:B------:R-:W-:Y:S01]  /*5060*/  LOP3.LUT R5, R5, 0xffff, RZ, 0xc0, !PT ;  /* 0x0000ffff05057812 */ /* 0x000fe200078ec0ff */
[----:B------:R-:W-:Y:S01]  /*5070*/  FFMA.FTZ R23, R23, UR7, -R239 ;  /* 0x0000000717177c23 */ /* 0x000fe200080108ef */
[----:B------:R-:W-:Y:S07]  /*5080*/  LOP3.LUT R130, R130, 0xff, RZ, 0xc0, !PT ;  /* 0x000000ff82827812 */ /* 0x000fee00078ec0ff */
[----:B------:R-:W1:Y:S01]  /*5090*/  MUFU.EX2 R243, R32 ;  /* 0x0000002000f37308 */ /* 0x000e620000000800 */
[----:B------:R-:W-:Y:S01]  /*50a0*/  @P0 FSEL R29, R29, -INF , !P1 ;  /* 0xff8000001d1d0808 */ /* 0x000fe20004800000 */
[----:B------:R-:W-:Y:S01]  /*50b0*/  FFMA.FTZ R26, R26, UR7, -R246 ;  /* 0x000000071a1a7c23 */ /* 0x000fe200080108f6 */
[----:B------:R-:W-:Y:S01]  /*50c0*/  @P0 FSEL R31, R31, -INF , !P1 ;  /* 0xff8000001f1f0808 */ /* 0x000fe20004800000 */
[--C-:B------:R-:W-:Y:S01]  /*50d0*/  FFMA.FTZ R24, R24, UR7, -R247.reuse ;  /* 0x0000000718187c23 */ /* 0x100fe200080108f7 */
[----:B------:R-:W-:Y:S05]  /*50e0*/  @P0 FSEL R33, R33, -INF , !P1 ;  /* 0xff80000021210808 */ /* 0x000fea0004800000 */
[----:B------:R-:W-:Y:S01]  /*50f0*/  MUFU.EX2 R131, R26 ;  /* 0x0000001a00837308 */ /* 0x000fe20000000800 */
[----:B------:R-:W-:Y:S01]  /*5100*/  @P0 FSEL R35, R35, -INF , !P1 ;  /* 0xff80000023230808 */ /* 0x000fe20004800000 */
[----:B------:R-:W-:Y:S01]  /*5110*/  FFMA.FTZ R25, R25, UR7, -R247 ;  /* 0x0000000719197c23 */ /* 0x000fe200080108f7 */
[----:B------:R-:W-:Y:S01]  /*5120*/  ISETP.LE.U32.AND P1, PT, R5, UR6, PT ;  /* 0x0000000605007c0c */ /* 0x000fe2000bf23070 */
[----:B------:R-:W-:Y:S01]  /*5130*/  FFMA.FTZ R238, R33, UR7, -R238 ;  /* 0x0000000721ee7c23 */ /* 0x000fe200080108ee */
[----:B------:R-:W-:Y:S05]  /*5140*/  SHF.R.U32.HI R14, RZ, 0x18, R236 ;  /* 0x00000018ff0e7819 */ /* 0x000fea00000116ec */
[----:B------:R-:W-:Y:S01]  /*5150*/  MUFU.EX2 R237, R24 ;  /* 0x0000001800ed7308 */ /* 0x000fe20000000800 */
[----:B------:R-:W-:Y:S01]  /*5160*/  ISETP.LE.U32.AND P4, PT, R130, UR6, PT ;  /* 0x0000000682007c0c */ /* 0x000fe2000bf83070 */
[----:B-1----:R-:W-:Y:S01]  /*5170*/  @!P3 FADD.FTZ R243, -R243, -RZ ;  /* 0x800000fff3f3b221 */ /* 0x002fe20000010100 */
[----:B------:R-:W-:Y:S07]  /*5180*/  ISETP.LE.U32.AND P2, PT, R14, UR6, PT ;  /* 0x000000060e007c0c */ /* 0x000fee000bf43070 */
[----:B------:R-:W1:Y:S01]  /*5190*/  MUFU.EX2 R130, R27 ;  /* 0x0000001b00827308 */ /* 0x000e620000000800 */
[----:B------:R-:W-:Y:S01]  /*51a0*/  PRMT R6, R236, 0x7632, R6 ;  /* 0x00007632ec067816 */ /* 0x000fe20000000006 */
[--C-:B------:R-:W-:Y:S01]  /*51b0*/  FFMA.FTZ R34, R34, UR7, -R239.reuse ;  /* 0x0000000722227c23 */ /* 0x100fe200080108ef */
[----:B------:R-:W-:Y:S07]  /*51c0*/  LOP3.LUT R5, R236, 0xffff, RZ, 0xc0, !PT ;  /* 0x0000ffffec057812 */ /* 0x000fee00078ec0ff */
[----:B------:R-:W-:Y:S01]  /*51d0*/  MUFU.EX2 R242, R238 ;  /* 0x000000ee00f27308 */ /* 0x000fe20000000800 */
[----:B------:R-:W-:Y:S01]  /*51e0*/  LOP3.LUT R6, R6, 0xff, RZ, 0xc0, !PT ;  /* 0x000000ff06067812 */ /* 0x000fe200078ec0ff */
[----:B------:R-:W-:Y:S01]  /*51f0*/  @!P1 FADD.FTZ R244, -R244, -RZ ;  /* 0x800000fff4f49221 */ /* 0x000fe20000010100 */
[----:B------:R-:W-:Y:S07]  /*5200*/  PRMT R10, R240, 0x7771, RZ ;  /* 0x00007771f00a7816 */ /* 0x000fee00000000ff */
[----:B------:R-:W-:Y:S01]  /*5210*/  MUFU.EX2 R236, R25 ;  /* 0x0000001900ec7308 */ /* 0x000fe20000000800 */
[----:B------:R-:W-:Y:S01]  /*5220*/  ISETP.LE.U32.AND P1, PT, R6, UR6, PT ;  /* 0x0000000606007c0c */ /* 0x000fe2000bf23070 */
[----:B------:R-:W-:Y:S01]  /*5230*/  @!P4 FADD.FTZ R241, -R241, -RZ ;  /* 0x800000fff1f1c221 */ /* 0x000fe20000010100 */
[----:B------:R-:W-:Y:S01]  /*5240*/  PRMT R6, R4, 0x7771, RZ ;  /* 0x0000777104067816 */ /* 0x000fe200000000ff */
[----:B------:R-:W-:Y:S01]  /*5250*/  FFMA.FTZ R35, R35, UR7, -R239 ;  /* 0x0000000723237c23 */ /* 0x000fe200080108ef */
[----:B------:R-:W-:Y:S01]  /*5260*/  PRMT R9, R240, 0x7772, RZ ;  /* 0x00007772f0097816 */ /* 0x000fe200000000ff */
[----:B-1----:R-:W-:Y:S01]  /*5270*/  @!P2 FADD.FTZ R130, -R130, -RZ ;  /* 0x800000ff8282a221 */ /* 0x002fe20000010100 */
[----:B------:R-:W-:Y:S03]  /*5280*/  PRMT R11, R240, 0x7773, RZ ;  /* 0x00007773f00b7816 */ /* 0x000fe600000000ff */
[----:B------:R-:W-:Y:S01]  /*5290*/  MUFU.EX2 R239, R34 ;  /* 0x0000002200ef7308 */ /* 0x000fe20000000800 */
[----:B------:R-:W-:Y:S01]  /*52a0*/  SHF.R.U32.HI R5, RZ, 0x8, R5 ;  /* 0x00000008ff057819 */ /* 0x000fe20000011605 */
[----:B------:R-:W-:Y:S01]  /*52b0*/  @!P5 FADD.FTZ R237, -R237, -RZ ;  /* 0x800000ffededd221 */ /* 0x000fe20000010100 */
[----:B------:R-:W-:Y:S07]  /*52c0*/  ISETP.GT.U32.AND P2, PT, R6, UR6, PT ;  /* 0x0000000606007c0c */ /* 0x000fee000bf44070 */
[----:B------:R-:W1:Y:S01]  /*52d0*/  MUFU.EX2 R240, R23 ;  /* 0x0000001700f07308 */ /* 0x000e620000000800 */
[----:B------:R-:W-:Y:S01]  /*52e0*/  F2FP.RELU.F16.F32.PACK_AB R6, R120, R121 ;  /* 0x000000797806723e */ /* 0x000fe200000008ff */
[----:B------:R-:W-:Y:S01]  /*52f0*/  @!P1 FADD.FTZ R131, -R131, -RZ ;  /* 0x800000ff83839221 */ /* 0x000fe20000010100 */
[----:B------:R-:W-:Y:S07]  /*5300*/  LOP3.LUT R5, R5, 0xffff, RZ, 0xc0, !PT ;  /* 0x0000ffff05057812 */ /* 0x000fee00078ec0ff */
[----:B------:R-:W-:Y:S01]  /*5310*/  MUFU.EX2 R238, R35 ;  /* 0x0000002300ee7308 */ /* 0x000fe20000000800 */
[----:B------:R-:W-:Y:S01]  /*5320*/  PRMT R7, R4, 0x7770, RZ ;  /* 0x0000777004077816 */ /* 0x000fe200000000ff */
[----:B------:R2:W-:Y:S01]  /*5330*/  STS [R192], R6 ;  /* 0x00000006c0007388 */ /* 0x0005e20000000800 */
[----:B------:R-:W-:Y:S01]  /*5340*/  ISETP.LE.U32.AND P4, PT, R5, UR6, PT ;  /* 0x0000000605007c0c */ /* 0x000fe2000bf83070 */
[--C-:B------:R-:W-:Y:S01]  /*5350*/  FFMA.FTZ R28, R28, UR7, -R247.reuse ;  /* 0x000000071c1c7c23 */ /* 0x100fe200080108f7 */
[----:B------:R-:W-:Y:S01]  /*5360*/  PRMT R5, R4, 0x7772, RZ ;  /* 0x0000777204057816 */ /* 0x000fe200000000ff */
[--C-:B------:R-:W-:Y:S01]  /*5370*/  FFMA.FTZ R30, R30, UR7, -R246.reuse ;  /* 0x000000071e1e7c23 */ /* 0x100fe200080108f6 */
[----:B------:R-:W-:Y:S01]  /*5380*/  PRMT R4, R4, 0x7773, RZ ;  /* 0x0000777304047816 */ /* 0x000fe200000000ff */
[----:B------:R-:W-:Y:S01]  /*5390*/  FFMA.FTZ R247, R29, UR7, -R247 ;  /* 0x000000071df77c23 */ /* 0x000fe200080108f7 */
[----:B------:R-:W-:Y:S01]  /*53a0*/  ISETP.GT.U32.AND P3, PT, R5, UR6, PT ;  /* 0x0000000605007c0c */ /* 0x000fe2000bf64070 */
[----:B-1----:R-:W-:Y:S01]  /*53b0*/  @!P6 FADD.FTZ R240, -R240, -RZ ;  /* 0x800000fff0f0e221 */ /* 0x002fe20000010100 */
[----:B------:R-:W-:Y:S01]  /*53c0*/  F2FP.RELU.F16.F32.PACK_AB R5, R110, R111 ;  /* 0x0000006f6e05723e */ /* 0x000fe200000008ff */
[----:B------:R-:W-:Y:S01]  /*53d0*/  FFMA.FTZ R246, R31, UR7, -R246 ;  /* 0x000000071ff67c23 */ /* 0x000fe200080108f6 */
[----:B------:R-:W-:Y:S01]  /*53e0*/  ISETP.GT.U32.AND P6, PT, R10, UR6, PT ;  /* 0x000000060a007c0c */ /* 0x000fe2000bfc4070 */
[----:B------:R-:W1:Y:S01]  /*53f0*/  MUFU.EX2 R229, R28 ;  /* 0x0000001c00e57308 */ /* 0x000e620000000800 */
[----:B------:R-:W-:Y:S01]  /*5400*/  ISETP.LE.U32.AND P1, PT, R7, UR6, PT ;  /* 0x0000000607007c0c */ /* 0x000fe2000bf23070 */
[----:B------:R4:W-:Y:S01]  /*5410*/  STS [R192+0x400], R5 ;  /* 0x00040005c0007388 */ /* 0x0009e20000000800 */
[----:B------:R-:W-:Y:S01]  /*5420*/  F2FP.RELU.F16.F32.PACK_AB R7, R108, R109 ;  /* 0x0000006d6c07723e */ /* 0x000fe200000008ff */
[----:B------:R-:W-:Y:S01]  /*5430*/  @!P4 FADD.FTZ R236, -R236, -RZ ;  /* 0x800000ffececc221 */ /* 0x000fe20000010100 */
[----:B------:R-:W-:Y:S05]  /*5440*/  F2FP.RELU.F16.F32.PACK_AB R8, R125, R124 ;  /* 0x0000007c7d08723e */ /* 0x000fea00000008ff */
[----:B------:R-:W3:Y:S01]  /*5450*/  MUFU.EX2 R115, R30 ;  /* 0x0000001e00737308 */ /* 0x000ee20000000800 */
[----:B------:R-:W-:Y:S02]  /*5460*/  ISETP.GT.U32.AND P5, PT, R9, UR6, PT ;  /* 0x0000000609007c0c */ /* 0x000fe4000bfa4070 */
[----:B------:R-:W-:Y:S07]  /*5470*/  ISETP.GT.U32.AND P4, PT, R11, UR6, PT ;  /* 0x000000060b007c0c */ /* 0x000fee000bf84070 */
[----:B------:R-:W4:Y:S01]  /*5480*/  MUFU.EX2 R180, R247 ;  /* 0x000000f700b47308 */ /* 0x000f220000000800 */
[----:B------:R-:W-:Y:S01]  /*5490*/  @P6 FADD.FTZ R242, -R242, -RZ ;  /* 0x800000fff2f26221 */ /* 0x000fe20000010100 */
[----:B------:R-:W-:Y:S08]  /*54a0*/  ISETP.GT.U32.AND P6, PT, R4, UR6, PT ;  /* 0x0000000604007c0c */ /* 0x000ff0000bfc4070 */
[----:B------:R-:W4:Y:S01]  /*54b0*/  MUFU.EX2 R114, R246 ;  /* 0x000000f600727308 */ /* 0x000f220000000800 */
[----:B------:R-:W-:Y:S01]  /*54c0*/  F2FP.RELU.F16.F32.PACK_AB R4, R128, R129 ;  /* 0x000000818004723e */ /* 0x000fe200000008ff */
[----:B-1----:R-:W-:Y:S01]  /*54d0*/  @!P1 FADD.FTZ R229, -R229, -RZ ;  /* 0x800000ffe5e59221 */ /* 0x002fe20000010100 */
[----:B--2---:R-:W-:Y:S02]  /*54e0*/  F2FP.RELU.F16.F32.PACK_AB R6, R113, R112 ;  /* 0x000000707106723e */ /* 0x004fe400000008ff */
[----:B------:R-:W-:Y:S01]  /*54f0*/  FSETP.GE.FTZ.AND P1, PT, R121, RZ, PT ;  /* 0x000000ff7900720b */ /* 0x000fe20003f36000 */
[----:B------:R1:W-:Y:S01]  /*5500*/  STS [R228], R4 ;  /* 0x00000004e4007388 */ /* 0x0003e20000000800 */
[----:B------:R-:W-:Y:S01]  /*5510*/  @P5 FADD.FTZ R239, -R239, -RZ ;  /* 0x800000ffefef5221 */ /* 0x000fe20000010100 */
[----:B------:R-:W-:Y:S01]  /*5520*/  @P4 FADD.FTZ R238, -R238, -RZ ;  /* 0x800000ffeeee4221 */ /* 0x000fe20000010100 */
[----:B---3--:R-:W-:Y:S01]  /*5530*/  @P3 FADD.FTZ R115, -R115, -RZ ;  /* 0x800000ff73733221 */ /* 0x008fe20000010100 */
[----:B------:R2:W-:Y:S01]  /*5540*/  STS [R228+0x400], R6 ;  /* 0x00040006e4007388 */ /* 0x0005e20000000800 */
[----:B----4-:R-:W-:Y:S01]  /*5550*/  @P2 FADD.FTZ R180, -R180, -RZ ;  /* 0x800000ffb4b42221 */ /* 0x010fe20000010100 */
[----:B------:R-:W-:Y:S02]  /*5560*/  FSETP.GE.FTZ.AND P2, PT, R244, RZ, PT ;  /* 0x000000fff400720b */ /* 0x000fe40003f56000 */
[----:B------:R3:W-:Y:S01]  /*5570*/  STS [R192+0x1000], R7 ;  /* 0x00100007c0007388 */ /* 0x0007e20000000800 */
[----:B------:R-:W-:Y:S01]  /*5580*/  F2FP.RELU.F16.F32.PACK_AB R5, R123, R122 ;  /* 0x0000007a7b05723e */ /* 0x000fe200000008ff */
[----:B------:R-:W-:Y:S01]  /*5590*/  @P6 FADD.FTZ R114, -R114, -RZ ;  /* 0x800000ff72726221 */ /* 0x000fe20000010100 */
[----:B------:R-:W-:Y:S02]  /*55a0*/  FSETP.GE.FTZ.AND P6, PT, R120, RZ, PT ;  /* 0x000000ff7800720b */ /* 0x000fe40003fd6000 */
[----:B------:R-:W-:Y:S01]  /*55b0*/  FSETP.GE.FTZ.AND P5, PT, R129, RZ, PT ;  /* 0x000000ff8100720b */ /* 0x000fe20003fb6000 */
[----:B------:R4:W-:Y:S01]  /*55c0*/  STS [R192+0x1400], R5 ;  /* 0x00140005c0007388 */ /* 0x0009e20000000800 */
[----:B------:R-:W-:Y:S02]  /*55d0*/  FSETP.GE.FTZ.AND P4, PT, R128, RZ, PT ;  /* 0x000000ff8000720b */ /* 0x000fe40003f96000 */
[----:B------:R-:W-:Y:S01]  /*55e0*/  FSETP.GE.FTZ.AND P3, PT, R245, RZ, PT ;  /* 0x000000fff500720b */ /* 0x000fe20003f76000 */
[----:B------:R4:W-:Y:S01]  /*55f0*/  STS [R228+0x1000], R8 ;  /* 0x00100008e4007388 */ /* 0x0009e20000000800 */
[----:B-1----:R-:W-:Y:S02]  /*5600*/  F2FP.RELU.F16.F32.PACK_AB R4, R242, R243 ;  /* 0x000000f3f204723e */ /* 0x002fe400000008ff */
[----:B--2---:R-:W-:Y:S02]  /*5610*/  F2FP.RELU.F16.F32.PACK_AB R6, R244, R245 ;  /* 0x000000f5f406723e */ /* 0x004fe400000008ff */
[----:B---3--:R-:W-:Y:S05]  /*5620*/  F2FP.RELU.F16.F32.PACK_AB R7, R126, R127 ;  /* 0x0000007f7e07723e */ /* 0x008fea00000008ff */
[----:B------:R1:W-:Y:S01]  /*5630*/  STS [R228+0x1400], R7 ;  /* 0x00140007e4007388 */ /* 0x0003e20000000800 */
[----:B----4-:R-:W-:Y:S03]  /*5640*/  F2FP.RELU.F16.F32.PACK_AB R5, R240, R241 ;  /* 0x000000f1f005723e */ /* 0x010fe600000008ff */
        /* <DEDUP_REMOVED lines=123> */
.L_x_1418:
[----:B------:R-:W-:Y:S01]  /*5e00*/  FADD.FTZ R18, -R118, R18 ;  /* 0x0000001276127221 */ /* 0x000fe20000010100 */
[----:B------:R-:W-:Y:S01]  /*5e10*/  FSETP.GE.FTZ.AND P2, PT, R112, RZ, PT ;  /* 0x000000ff7000720b */ /* 0x000fe20003f56000 */
[----:B------:R2:W-:Y:S01]  /*5e20*/  STS [R192+-0x4000], R4 ;  /* 0xffc00004c0007388 */ /* 0x0005e20000000800 */
[----:B------:R-:W-:Y:S01]  /*5e30*/  FADD.FTZ R23, -R118, R23 ;  /* 0x0000001776177221 */ /* 0x000fe20000010100 */
[----:B------:R-:W-:Y:S01]  /*5e40*/  FSETP.GE.FTZ.AND P3, PT, R240, RZ, PT ;  /* 0x000000fff000720b */ /* 0x000fe20003f76000 */
[----:B------:R-:W-:Y:S01]  /*5e50*/  FADD.FTZ R19, -R118, R19 ;  /* 0x0000001376137221 */ /* 0x000fe20000010100 */
        /* <DEDUP_REMOVED lines=11> */
[----:B------:R-:W-:Y:S01]  /*5f10*/  FADD.FTZ R24, -R117, R24 ;  /* 0x0000001875187221 */ /* 0x000fe20000010100 */
[-C--:B------:R-:W-:Y:S01]  /*5f20*/  FSEL R19, R19, R118.reuse, P5 ;  /* 0x0000007613137208 */ /* 0x080fe20002800000 */
[C---:B------:R-:W-:Y:S01]  /*5f30*/  FADD.FTZ R25, -R117.reuse, R25 ;  /* 0x0000001975197221 */ /* 0x040fe20000010100 */
[-C--:B------:R-:W-:Y:S01]  /*5f40*/  FSEL R22, R22, R118.reuse, P4 ;  /* 0x0000007616167208 */ /* 0x080fe20002000000 */
[C---:B------:R-:W-:Y:S01]  /*5f50*/  FADD.FTZ R28, -R117.reuse, R28 ;  /* 0x0000001c751c7221 */ /* 0x040fe20000010100 */
        /* <DEDUP_REMOVED lines=13> */
[C---:B------:R-:W-:Y:S01]  /*6030*/  FADD.FTZ R14, -R116.reuse, R14 ;  /* 0x0000000e740e7221 */ /* 0x040fe20000010100 */
        /* <DEDUP_REMOVED lines=160> */
.L_x_1419:
[----:B------:R-:W-:Y:S01]  /*6a40*/  LDSM.16.M88.4 R16, [R177] ;  /* 0x00000000b110783b */ /* 0x000fe20000000200 */
[----:B------:R-:W-:Y:S01]  /*6a50*/  ISETP.GT.AND P4, PT, R223, RZ, PT ;  /* 0x000000ffdf00720c */ /* 0x000fe20003f84270 */
[----:B------:R-:W-:Y:S02]  /*6a60*/  VIADD R217, R217, 0xffffffc0 ;  /* 0xffffffc0d9d97836 */ /* 0x000fe40000000000 */
[----:B------:R-:W1:Y:S01]  /*6a70*/  LDSM.16.MT88.4 R8, [R178+0x6000] ;  /* 0x00600000b208783b */ /* 0x000e620000004200 */
[----:B------:R-:W-:Y:S03]  /*6a80*/  VIADD R216, R216, 0xfffffffc ;  /* 0xfffffffcd8d87836 */ /* 0x000fe60000000000 */
        /* <DEDUP_REMOVED lines=114> */
[----:B------:R-:W-:Y:S01]  /*71b0*/  LDSM.16.MT88.4 R104, [R172+-0x800] ;  /* 0xfff80000ac68783b */ /* 0x000fe20000004200 */
[-C--:B--2---:R-:W-:Y:S08]  /*71c0*/  HMMA.16816.F32 R68, R4, R8.reuse, R68 ;  /* 0x000000080444723c */ /* 0x084ff00000001844 */
[C---:B---3--:R-:W-:Y:S08]  /*71d0*/  HMMA.16816.F32 R72, R20.reuse, R8, R72 ;  /* 0x000000081448723c */ /* 0x048ff00000001848 */
[-C--:B------:R-:W-:Y:S08]  /*71e0*/  HMMA.16816.F32 R76, R20, R10.reuse, R76 ;  /* 0x0000000a144c723c */ /* 0x080ff0000000184c */
[C---:B------:R-:W-:Y:S01]  /*71f0*/  HMMA.16816.F32 R80, R4.reuse, R10, R80 ;  /* 0x0000000a0450723c */ /* 0x040fe20000001850 */
[----:B------:R-:W-:Y:S07]  /*7200*/  LDSM.16.MT88.4 R8, [R172+-0x3000] ;  /* 0xffd00000ac08783b */ /* 0x000fee0000004200 */
[-C--:B----4-:R-:W-:Y:S08]  /*7210*/  HMMA.16816.F32 R84, R4, R24.reuse, R84 ;  /* 0x000000180454723c */ /* 0x090ff00000001854 */
[C---:B------:R-:W-:Y:S08]  /*7220*/  HMMA.16816.F32 R88, R20.reuse, R24, R88 ;  /* 0x000000181458723c */ /* 0x040ff00000001858 */
[-C--:B------:R-:W-:Y:S01]  /*7230*/  HMMA.16816.F32 R92, R20, R26.reuse, R92 ;  /* 0x0000001a145c723c */ /* 0x080fe2000000185c */
[----:B------:R-:W2:Y:S07]  /*7240*/  LDSM.16.MT88.4 R20, [R164+0x1000] ;  /* 0x00100000a414783b */ /* 0x000eae0000004200 */
[----:B------:R-:W-:Y:S01]  /*7250*/  HMMA.16816.F32 R96, R4, R26, R96 ;  /* 0x0000001a0460723c */ /* 0x000fe20000001860 */
[----:B------:R-:W3:Y:S04]  /*7260*/  LDSM.16.MT88.4 R4, [R108+0x1000] ;  /* 0x001000006c04783b */ /* 0x000ee80000004200 */
[----:B------:R-:W-:Y:S03]  /*7270*/  LDSM.16.MT88.4 R24, [R164+0x1800] ;  /* 0x00180000a418783b */ /* 0x000fe60000004200 */
[-C--:B-1----:R-:W-:Y:S01]  /*7280*/  HMMA.16816.F32 R68, R28, R12.reuse, R68 ;  /* 0x0000000c1c44723c */ /* 0x082fe20000001844 */
[----:B------:R-:W-:Y:S07]  /*7290*/  LDSM.16.MT88.4 R108, [R108+0x1800] ;  /* 0x001800006c6c783b */ /* 0x000fee0000004200 */
[C---:B------:R-:W-:Y:S08]  /*72a0*/  HMMA.16816.F32 R72, R32.reuse, R12, R72 ;  /* 0x0000000c2048723c */ /* 0x040ff00000001848 */
[-C--:B------:R-:W-:Y:S08]  /*72b0*/  HMMA.16816.F32 R76, R32, R14.reuse, R76 ;  /* 0x0000000e204c723c */ /* 0x080ff0000000184c */
[C---:B------:R-:W-:Y:S01]  /*72c0*/  HMMA.16816.F32 R80, R28.reuse, R14, R80 ;  /* 0x0000000e1c50723c */ /* 0x040fe20000001850 */
[----:B------:R-:W1:Y:S07]  /*72d0*/  LDSM.16.MT88.4 R12, [R172+-0x2800] ;  /* 0xffd80000ac0c783b */ /* 0x000e6e0000004200 */
        /* <DEDUP_REMOVED lines=9> */
[C---:B------:R-:W-:Y:S04]  /*7370*/  HMMA.16816.F32 R88, R100.reuse, R4, R88 ;  /* 0x000000046458723c */ /* 0x040fe80000001858 */
[C---:B------:R-:W-:Y:S01]  /*7380*/  LOP3.LUT R4, R223.reuse, 0x1, RZ, 0xc0, !PT ;  /* 0x00000001df047812 */ /* 0x040fe200078ec0ff */
[----:B------:R-:W-:Y:S03]  /*7390*/  VIADD R223, R223, 0xffffffff ;  /* 0xffffffffdfdf7836 */ /* 0x000fe60000000000 */
[-C--:B------:R-:W-:Y:S03]  /*73a0*/  HMMA.16816.F32 R92, R100, R6.reuse, R92 ;  /* 0x00000006645c723c */ /* 0x080fe6000000185c */
[----:B------:R-:W-:Y:S01]  /*73b0*/  ISETP.NE.U32.AND P2, PT, R4, 0x1, PT ;  /* 0x000000010400780c */ /* 0x000fe20003f45070 */
[----:B------:R-:W-:Y:S04]  /*73c0*/  VIADD R4, R164, 0xffffe000 ;  /* 0xffffe000a4047836 */ /* 0x000fe80000000000 */
[----:B------:R-:W-:Y:S04]  /*73d0*/  HMMA.16816.F32 R96, R8, R6, R96 ;  /* 0x000000060860723c */ /* 0x000fe80000001860 */
[----:B------:R-:W-:Y:S04]  /*73e0*/  @P1 IADD3 R6, P3, PT, R234, -0x100, RZ ;  /* 0xffffff00ea061810 */ /* 0x000fe80007f7e0ff */
[-C--:B-1----:R-:W-:Y:S05]  /*73f0*/  HMMA.16816.F32 R68, R12, R24.reuse, R68 ;  /* 0x000000180c44723c */ /* 0x082fea0000001844 */
[----:B------:R-:W-:Y:S01]  /*7400*/  @P2 VIADD R4, R164, 0x2000 ;  /* 0x00002000a4042836 */ /* 0x000fe20000000000 */
[----:B------:R-:W-:Y:S01]  /*7410*/  @P1 IADD3.X R5, PT, PT, R235, -0x1, RZ, P3, !PT ;  /* 0xffffffffeb051810 */ /* 0x000fe20001ffe4ff */
[----:B------:R-:W-:Y:S01]  /*7420*/  @P1 IMAD.MOV.U32 R234, RZ, RZ, R6 ;  /* 0x000000ffffea1224 */ /* 0x000fe200078e0006 */
[C---:B------:R-:W-:Y:S04]  /*7430*/  HMMA.16816.F32 R72, R104.reuse, R24, R72 ;  /* 0x000000186848723c */ /* 0x040fe80000001848 */
[----:B------:R-:W-:Y:S01]  /*7440*/  @P1 IADD3 R201, P2, PT, R201, -0x100, RZ ;  /* 0xffffff00c9c91810 */ /* 0x000fe20007f5e0ff */
[----:B------:R-:W-:Y:S02]  /*7450*/  IMAD.MOV.U32 R164, RZ, RZ, R4 ;  /* 0x000000ffffa47224 */ /* 0x000fe400078e0004 */
[----:B------:R-:W-:Y:S01]  /*7460*/  @P1 IMAD.MOV.U32 R235, RZ, RZ, R5 ;  /* 0x000000ffffeb1224 */ /* 0x000fe200078e0005 */
[-C--:B------:R-:W-:Y:S03]  /*7470*/  HMMA.16816.F32 R76, R104, R26.reuse, R76 ;  /* 0x0000001a684c723c */ /* 0x080fe6000000184c */
[----:B------:R-:W-:Y:S05]  /*7480*/  @P1 IADD3.X R200, PT, PT, R200, -0x1, RZ, P2, !PT ;  /* 0xffffffffc8c81810 */ /* 0x000fea00017fe4ff */
[C---:B------:R-:W-:Y:S08]  /*7490*/  HMMA.16816.F32 R80, R12.reuse, R26, R80 ;  /* 0x0000001a0c50723c */ /* 0x040ff00000001850 */
[-C--:B------:R-:W-:Y:S08]  /*74a0*/  HMMA.16816.F32 R84, R12, R108.reuse, R84 ;  /* 0x0000006c0c54723c */ /* 0x080ff00000001854 */
[C---:B------:R-:W-:Y:S08]  /*74b0*/  HMMA.16816.F32 R88, R104.reuse, R108, R88 ;  /* 0x0000006c6858723c */ /* 0x040ff00000001858 */
[-C--:B------:R-:W-:Y:S08]  /*74c0*/  HMMA.16816.F32 R92, R104, R110.reuse, R92 ;  /* 0x0000006e685c723c */ /* 0x080ff0000000185c */
[----:B------:R-:W-:Y:S01]  /*74d0*/  HMMA.16816.F32 R96, R12, R110, R96 ;  /* 0x0000006e0c60723c */ /* 0x000fe20000001860 */
[----:B------:R-:W-:Y:S08]  /*74e0*/  @!UPT UIADD3 URZ, UPT, UPT, URZ, URZ, URZ ;  /* 0x000000fffffff290 */ /* 0x000ff0000fffe0ff */
[----:B------:R-:W-:Y:S11]  /*74f0*/  @P4 BRA `(.L_x_1420) ;  /* 0xffffffc400444947 */ /* 0x000ff6000383ffff */
        /* <DEDUP_REMOVED lines=148> */
[----:B------:R-:W-:Y:S05]  /*7e40*/  BRA `(.L_x_1422) ;  /* 0x0000000000147947 */ /* 0x000fea0003800000 */
.L_x_1421:
[----:B------:R-:W2:Y:S01]  /*7e50*/  LDCU.64 UR10, c[0x0][0x5c0] ;  /* 0x0000b800ff0a77ac */ /* 0x000ea20008000a00 */
[----:B------:R-:W-:-:S05]  /*7e60*/  IADD3 R16, PT, PT, R225, R226, RZ ;  /* 0x000000e2e1107210 */ /* 0x000fca0007ffe0ff */
[C---:B--2---:R-:W-:Y:S02]  /*7e70*/  IMAD R8, R16.reuse, UR11, RZ ;  /* 0x0000000b10087c24 */ /* 0x044fe4000f8e02ff */
[----:B------:R-:W-:-:S05]  /*7e80*/  IMAD.WIDE.U32 R16, R16, UR10, RZ ;  /* 0x0000000a10107c25 */ /* 0x000fca000f8e00ff */
[----:B------:R-:W-:Y:S02]  /*7e90*/  IADD3 R8, PT, PT, R17, R8, RZ ;  /* 0x0000000811087210 */ /* 0x000fe40007ffe0ff */
.L_x_1422:
        /* <DEDUP_REMOVED lines=12> */
[----:B------:R-:W-:Y:S06]  /*7f60*/  BRA `(.L_x_1424) ;  /* 0x0000000000187947 */ /* 0x000fec0003800000 */
.L_x_1423:
[----:B------:R-:W2:Y:S01]  /*7f70*/  LDCU.64 UR6, c[0x0][0x5c8] ;  /* 0x0000b900ff0677ac */ /* 0x000ea20008000a00 */
[----:B-1----:R-:W-:-:S05]  /*7f80*/  IADD3 R4, PT, PT, R225, R226, RZ ;  /* 0x000000e2e1047210 */ /* 0x002fca0007ffe0ff */
[C---:B--2---:R-:W-:Y:S02]  /*7f90*/  IMAD R12, R4.reuse, UR7, RZ ;  /* 0x00000007040c7c24 */ /* 0x044fe4000f8e02ff */
[----:B------:R-:W-:-:S05]  /*7fa0*/  IMAD.WIDE.U32 R4, R4, UR6, RZ ;  /* 0x0000000604047c25 */ /* 0x000fca000f8e00ff */
[----:B------:R-:W-:Y:S02]  /*7fb0*/  IADD3 R12, PT, PT, R5, R12, RZ ;  /* 0x0000000c050c7210 */ /* 0x000fe40007ffe0ff */
[----:B------:R-:W-:-:S07]  /*7fc0*/  MOV R13, R4 ;  /* 0x00000004000d7202 */ /* 0x000fce0000000f00 */
.L_x_1424:
        /* <DEDUP_REMOVED lines=11> */
[----:B------:R-:W-:-:S02]  /*8080*/  IMAD.U32 R11, RZ, RZ, UR17 ;  /* 0x00000011ff0b7e24 */ /* 0x000fc4000f8e00ff */
[----:B------:R-:W-:Y:S01]  /*8090*/  VIADD R11, R188, 0x20 ;  /* 0x00000020bc0b7836 */ /* 0x000fe20000000000 */
[----:B------:R-:W-:Y:S01]  /*80a0*/  UIMAD UR15, UR13, UR10, URZ ;  /* 0x0000000a0d0f72a4 */ /* 0x000fe2000f8e02ff */
[----:B------:R-:W-:Y:S01]  /*80b0*/  LOP3.LUT R17, R10, 0x38, R187, 0xf8, !PT ;  /* 0x000000380a117812 */ /* 0x000fe200078ef8bb */
[----:B------:R-:W-:Y:S02]  /*80c0*/  VIADD R10, R188, 0x40 ;  /* 0x00000040bc0a7836 */ /* 0x000fe40000000000 */
[----:B------:R-:W-:Y:S01]  /*80d0*/  UIMAD UR15, UR12, UR11, UR15 ;  /* 0x0000000b0c0f72a4 */ /* 0x000fe2000f8e020f */
[----:B------:R-:W-:Y:S01]  /*80e0*/  IADD3 R16, P0, PT, R16, R17, RZ ;  /* 0x0000001110107210 */ /* 0x000fe20007f1e0ff */
[----:B------:R3:W4:Y:S01]  /*80f0*/  LDS.128 R4, [R193+0x7000] ;  /* 0x00700000c1047984 */ /* 0x0007220000000c00 */
[----:B-1----:R-:W-:-:S03]  /*8100*/  ISETP.GE.AND P3, PT, R194, UR14, PT ;  /* 0x0000000ec2007c0c */ /* 0x002fc6000bf66270 */
[----:B------:R-:W-:Y:S01]  /*8110*/  IMAD.U32 R9, RZ, RZ, UR15 ;  /* 0x0000000fff097e24 */ /* 0x000fe2000f8e00ff */
[-C--:B------:R-:W-:Y:S02]  /*8120*/  ISETP.GE.OR P6, PT, R188, R197.reuse, P3 ;  /* 0x000000c5bc00720c */ /* 0x080fe40001fc6670 */
        /* <DEDUP_REMOVED lines=17> */
.L_x_1426:
[----:B------:R-:W-:Y:S05]  /*8240*/  BSYNC.RECONVERGENT B0 ;  /* 0x0000000000007941 */ /* 0x000fea0003800200 */
.L_x_1425:
        /* <DEDUP_REMOVED lines=12> */
.L_x_1428:
[----:B------:R-:W-:Y:S05]  /*8310*/  BSYNC.RECONVERGENT B0 ;  /* 0x0000000000007941 */ /* 0x000fea0003800200 */
.L_x_1427:
        /* <DEDUP_REMOVED lines=14> */
.L_x_1430:
[----:B------:R-:W-:Y:S05]  /*8400*/  BSYNC.RECONVERGENT B0 ;  /* 0x0000000000007941 */ /* 0x000fea0003800200 */
.L_x_1429:
        /* <DEDUP_REMOVED lines=15> */
.L_x_1432:
[----:B------:R-:W-:Y:S05]  /*8500*/  BSYNC.RECONVERGENT B0 ;  /* 0x0000000000007941 */ /* 0x000fea0003800200 */
.L_x_1431:
        /* <DEDUP_REMOVED lines=33> */
.L_x_1434:
[----:B------:R-:W-:Y:S05]  /*8720*/  BSYNC.RECONVERGENT B0 ;  /* 0x0000000000007941 */ /* 0x000fea0003800200 */
.L_x_1433:
        /* <DEDUP_REMOVED lines=12> */
.L_x_1436:
[----:B------:R-:W-:Y:S05]  /*87f0*/  BSYNC.RECONVERGENT B0 ;  /* 0x0000000000007941 */ /* 0x000fea0003800200 */
.L_x_1435:
        /* <DEDUP_REMOVED lines=11> */
.L_x_1385:
[----:B------:R-:W-:Y:S05]  /*88b0*/  BSYNC.RECONVERGENT B1 ;  /* 0x0000000000017941 */ /* 0x000fea0003800200 */
.L_x_1359:
        /* <DEDUP_REMOVED lines=11> */
.L_x_1438:
        /* <DEDUP_REMOVED lines=9> */
.L_x_2776:


//--------------------- .text._ZN5flash44flash_bwd_dq_dk_dv_loop_seqk_parallel_kernelI23Flash_bwd_kernel_traitsILi64ELi64ELi128ELi8ELi2ELi4ELi4ELb1ELb0EN7cutlass6half_tE19Flash_kernel_traitsILi64ELi64ELi128ELi8ES3_EELb0ELb0ELb0ELb1ELb0ELb0ELb1EEEvNS_16Flash_bwd_paramsE --------------------------
	.section	.text._ZN5flash44flash_bwd_dq_dk_dv_loop_seqk_parallel_kernelI23Flash_bwd_kernel_traitsILi64ELi64ELi128ELi8ELi2ELi4ELi4ELb1ELb0EN7cutlass6half_tE19Flash_kernel_traitsILi64ELi64ELi128ELi8ES3_EELb0ELb0ELb0ELb1ELb0ELb0ELb1EEEvNS_16Flash_bwd_paramsE,"ax",@progbits
	.align	128
        .global         _ZN5flash44flash_bwd_dq_dk_dv_loop_seqk_parallel_kernelI23Flash_bwd_kernel_traitsILi64ELi64ELi128ELi8ELi2ELi4ELi4ELb1ELb0EN7cutlass6half_tE19Flash_kernel_traitsILi64ELi64ELi128ELi8ES3_EELb0ELb0ELb0ELb1ELb0ELb0ELb1EEEvNS_16Flash_bwd_paramsE
        .type           _ZN5flash44flash_bwd_dq_dk_dv_loop_seqk_parallel_kernelI23Flash_bwd_kernel_traitsILi64ELi64ELi128ELi8ELi2ELi4ELi4ELb1ELb0EN7cutlass6half_tE19Flash_kernel_traitsILi64ELi64ELi128ELi8ES3_EELb0ELb0ELb0ELb1ELb0ELb0ELb1EEEvNS_16Flash_bwd_paramsE,@function
        .size           _ZN5flash44flash_bwd_dq_dk_dv_loop_seqk_parallel_kernelI23Flash_bwd_kernel_traitsILi64ELi64ELi128ELi8ELi2ELi4ELi4ELb1ELb0EN7cutlass6half_tE19Flash_kernel_traitsILi64ELi64ELi128ELi8ES3_EELb0ELb0ELb0ELb1ELb0ELb0ELb1EEEvNS_16Flash_bwd_paramsE,(.L_x_2777 - _ZN5flash44flash_bwd_dq_dk_dv_loop_seqk_parallel_kernelI23Flash_bwd_kernel_traitsILi64ELi64ELi128ELi8ELi2ELi4ELi4ELb1ELb0EN7cutlass6half_tE19Flash_kernel_traitsILi64ELi64ELi128ELi8ES3_EELb0ELb0ELb0ELb1ELb0ELb0ELb1EEEvNS_16Flash_bwd_paramsE)
        .other          _ZN5flash44flash_bwd_dq_dk_dv_loop_seqk_parallel_kernelI23Flash_bwd_kernel_traitsILi64ELi64ELi128ELi8ELi2ELi4ELi4ELb1ELb0EN7cutlass6half_tE19Flash_kernel_traitsILi64ELi64ELi128ELi8ES3_EELb0ELb0ELb0ELb1ELb0ELb0ELb1EEEvNS_16Flash_bwd_paramsE,@"STO_CUDA_ENTRY STV_DEFAULT"
_ZN5flash44flash_bwd_dq_dk_dv_loop_seqk_parallel_kernelI23Flash_bwd_kernel_traitsILi64ELi64ELi128ELi8ELi2ELi4ELi4ELb1ELb0EN7cutlass6half_tE19Flash_kernel_traitsILi64ELi64ELi128ELi8ES3_EELb0ELb0ELb0ELb1ELb0ELb0ELb1EEEvNS_16Flash_bwd_paramsE:
.text._ZN5flash44flash_bwd_dq_dk_dv_loop_seqk_parallel_kernelI23Flash_bwd_kernel_traitsILi64ELi64ELi128ELi8ELi2ELi4ELi4ELb1ELb0EN7cutlass6half_tE19Flash_kernel_traitsILi64ELi64ELi128ELi8ES3_EELb0ELb0ELb0ELb1ELb0ELb0ELb1EEEvNS_16Flash_bwd_paramsE:
        /* <DEDUP_REMOVED lines=26> */
[C---:B-1----:R-:W-:Y:S01]  /*01a0*/  IMAD.SHL.U32 R2, R176.reuse, 0x10, RZ ;  /* 0x00000010b0027824 */ /* 0x042fe200078e00ff */
[--C-:B------:R-:W-:Y:S01]  /*01b0*/  SHF.R.U32.HI R175, RZ, 0x1, R176.reuse ;  /* 0x00000001ffaf7819 */ /* 0x100fe200000116b0 */
[C---:B------:R-:W-:Y:S01]  /*01c0*/  IMAD.SHL.U32 R4, R176.reuse, 0x2, RZ ;  /* 0x00000002b0047824 */ /* 0x040fe200078e00ff */
[----:B------:R-:W-:Y:S01]  /*01d0*/  SHF.R.U32.HI R0, RZ, 0x2, R176 ;  /* 0x00000002ff007819 */ /* 0x000fe200000116b0 */
[----:B------:R-:W-:Y:S01]  /*01e0*/  IMAD.SHL.U32 R5, R176, 0x20, RZ ;  /* 0x00000020b0057824 */ /* 0x000fe200078e00ff */
[----:B------:R-:W-:Y:S01]  /*01f0*/  LOP3.LUT R2, R2, 0x1c0, RZ, 0xc0, !PT ;  /* 0x000001c002027812 */ /* 0x000fe200078ec0ff */
[C---:B------:R-:W-:Y:S01]  /*0200*/  IMAD.SHL.U32 R173, R176.reuse, 0x8, RZ ;  /* 0x00000008b0ad7824 */ /* 0x040fe200078e00ff */
[----:B------:R-:W-:Y:S01]  /*0210*/  LOP3.LUT R247, R175, 0x10, RZ, 0xc0, !PT ;  /* 0x00000010aff77812 */ /* 0x000fe200078ec0ff */
[----:B------:R-:W-:Y:S01]  /*0220*/  IMAD.SHL.U32 R6, R176, 0x40, RZ ;  /* 0x00000040b0067824 */ /* 0x000fe200078e00ff */
[----:B------:R-:W-:Y:S01]  /*0230*/  LOP3.LUT R2, R2, 0x38, R4, 0xf8, !PT ;  /* 0x0000003802027812 */ /* 0x000fe200078ef804 */
[----:B------:R-:W1:Y:S01]  /*0240*/  S2UR UR23, SR_CTAID.Y ;  /* 0x00000000001779c3 */ /* 0x000e620000002600 */
[--C-:B------:R-:W-:Y:S01]  /*0250*/  LOP3.LUT R4, R4, 0x7006, R5.reuse, 0xc8, !PT ;  /* 0x0000700604047812 */ /* 0x100fe200078ec805 */
[----:B------:R-:W-:Y:S01]  /*0260*/  UIADD3 UR6, UPT, UPT, UR8, 0xa000, URZ ;  /* 0x0000a00008067890 */ /* 0x000fe2000fffe0ff */
[----:B------:R-:W-:Y:S01]  /*0270*/  LOP3.LUT R173, R173, 0x38, RZ, 0xc0, !PT ;  /* 0x00000038adad7812 */ /* 0x000fe200078ec0ff */
[----:B----4-:R-:W-:Y:S01]  /*0280*/  ULEA UR4, UR4, UR5, 0x18 ;  /* 0x0000000504047291 */ /* 0x010fe2000f8ec0ff */
[----:B------:R-:W-:Y:S01]  /*0290*/  LOP3.LUT R7, R175, 0x30, RZ, 0xc0, !PT ;  /* 0x00000030af077812 */ /* 0x000fe200078ec0ff */
[----:B-----5:R-:W-:Y:S01]  /*02a0*/  ULEA UR24, UR24, UR14, 0x18 ;  /* 0x0000000e18187291 */ /* 0x020fe2000f8ec0ff */
[----:B------:R-:W-:Y:S01]  /*02b0*/  LOP3.LUT R4, R4, 0x400, R5, 0xf8, !PT ;  /* 0x0000040004047812 */ /* 0x000fe200078ef805 */
[----:B------:R-:W2:Y:S01]  /*02c0*/  S2UR UR22, SR_CTAID.Z ;  /* 0x00000000001679c3 */ /* 0x000ea20000002700 */
[----:B------:R-:W-:Y:S01]  /*02d0*/  LOP3.LUT R3, R2, 0x20, R175, 0x78, !PT ;  /* 0x0000002002037812 */ /* 0x000fe200078e78af */
[----:B------:R-:W-:Y:S01]  /*02e0*/  UMOV UR5, URZ ;  /* 0x000000ff00057c82 */ /* 0x000fe20008000000 */
[----:B------:R-:W-:-:S02]  /*02f0*/  LOP3.LUT R247, R247, 0x7, R0, 0xf8, !PT ;  /* 0x00000007f7f77812 */ /* 0x000fc400078ef800 */
[----:B------:R-:W-:Y:S02]  /*0300*/  LOP3.LUT R0, R173, 0x1c0, R6, 0xf8, !PT ;  /* 0x000001c0ad007812 */ /* 0x000fe400078ef806 */
[----:B------:R-:W-:Y:S02]  /*0310*/  LOP3.LUT R2, R7, 0x8, R176, 0xf8, !PT ;  /* 0x0000000807027812 */ /* 0x000fe400078ef8b0 */
[----:B------:R-:W-:Y:S02]  /*0320*/  LOP3.LUT R229, R4, R3, RZ, 0xfc, !PT ;  /* 0x0000000304e57212 */ /* 0x000fe400078efcff */
[----:B------:R-:W-:Y:S02]  /*0330*/  LOP3.LUT P0, RZ, R176, 0x8, RZ, 0xc0, !PT ;  /* 0x00000008b0ff7812 */ /* 0x000fe4000780c0ff */
[----:B------:R-:W-:Y:S02]  /*0340*/  LOP3.LUT R3, R6, 0x200, RZ, 0xc0, !PT ;  /* 0x0000020006037812 */ /* 0x000fe400078ec0ff */
[----:B------:R-:W-:-:S02]  /*0350*/  LOP3.LUT R175, R0, 0x8, R175, 0x78, !PT ;  /* 0x0000000800af7812 */ /* 0x000fc400078e78af */
[----:B------:R-:W-:Y:S02]  /*0360*/  LOP3.LUT R176, R0, 0x8, R176, 0x78, !PT ;  /* 0x0000000800b07812 */ /* 0x000fe400078e78b0 */
[----:B------:R-:W-:Y:S02]  /*0370*/  LOP3.LUT R0, R2, 0x1c0, R6, 0xf8, !PT ;  /* 0x000001c002007812 */ /* 0x000fe400078ef806 */
[C-C-:B------:R-:W-:Y:S02]  /*0380*/  LOP3.LUT R2, R3.reuse, 0x400, R5.reuse, 0xf8, !PT ;  /* 0x0000040003027812 */ /* 0x140fe400078ef805 */
[----:B------:R-:W-:Y:S02]  /*0390*/  LOP3.LUT R3, R3, 0xc00, R5, 0xf8, !PT ;  /* 0x00000c0003037812 */ /* 0x000fe400078ef805 */
[----:B------:R-:W-:Y:S02]  /*03a0*/  LOP3.LUT R4, R0, R173, RZ, 0x3c, !PT ;  /* 0x000000ad00047212 */ /* 0x000fe400078e3cff */
[----:B------:R-:W-:Y:S01]  /*03b0*/  LOP3.LUT R0, R2, R175, RZ, 0xfc, !PT ;  /* 0x000000af02007212 */ /* 0x000fe200078efcff */
[----:B---3--:R-:W-:Y:S01]  /*03c0*/  IMAD.U32 R2, RZ, RZ, UR9 ;  /* 0x00000009ff027e24 */ /* 0x008fe2000f8e00ff */
[----:B------:R-:W-:-:S02]  /*03d0*/  LEA R229, R229, UR7, 0x1 ;  /* 0x00000007e5e57c11 */ /* 0x000fc4000f8e08ff */
[----:B------:R-:W-:Y:S02]  /*03e0*/  LOP3.LUT R175, R3, R175, RZ, 0xfc, !PT ;  /* 0x000000af03af7212 */ /* 0x000fe400078efcff */
[--C-:B------:R-:W-:Y:S01]  /*03f0*/  LOP3.LUT R176, R176, 0x7a00, R5.reuse, 0xf8, !PT ;  /* 0x00007a00b0b07812 */ /* 0x100fe200078ef805 */
[C---:B------:R-:W-:Y:S01]  /*0400*/  VIADD R220, R229.reuse, 0x20 ;  /* 0x00000020e5dc7836 */ /* 0x040fe20000000000 */
[----:B------:R-:W-:Y:S01]  /*0410*/  LOP3.LUT R3, R4, 0x200, R5, 0xf8, !PT ;  /* 0x0000020004037812 */ /* 0x000fe200078ef805 */
[----:B------:R-:W-:Y:S01]  /*0420*/  @P0 VIADD R220, R229, 0xffffffe0 ;  /* 0xffffffe0e5dc0836 */ /* 0x000fe20000000000 */
[----:B------:R-:W-:Y:S02]  /*0430*/  LEA R178, R0, UR8, 0x1 ;  /* 0x0000000800b27c11 */ /* 0x000fe4000f8e08ff */
[----:B------:R-:W-:Y:S02]  /*0440*/  LEA R175, R175, UR6, 0x1 ;  /* 0x00000006afaf7c11 */ /* 0x000fe4000f8e08ff */
[----:B------:R-:W-:-:S02]  /*0450*/  LEA R176, R176, UR6, 0x1 ;  /* 0x00000006b0b07c11 */ /* 0x000fc4000f8e08ff */
[----:B-12---:R-:W-:-:S07]  /*0460*/  LEA R3, R3, UR7, 0x1 ;  /* 0x0000000703037c11 */ /* 0x006fce000f8e08ff */
.L_x_1518:
[----:B----4-:R-:W1:Y:S01]  /*0470*/  S2R R42, SR_CTAID.Y ;  /* 0x00000000002a7919 */ /* 0x010e620000002600 */
[----:B------:R-:W2:Y:S01]  /*0480*/  LDCU.64 UR6, c[0x0][0x478] ;  /* 0x00008f00ff0677ac */ /* 0x000ea20008000a00 */
[----:B------:R-:W-:Y:S01]  /*0490*/  ISETP.NE.U32.AND P1, PT, RZ, UR10, PT ;  /* 0x0000000aff007c0c */ /* 0x000fe2000bf25070 */
[----:B------:R-:W3:Y:S01]  /*04a0*/  LDC.U8 R16, c[0x0][0x532] ;  /* 0x00014c80ff107b82 */ /* 0x000ee20000000000 */
[----:B------:R-:W-:Y:S01]  /*04b0*/  ISETP.NE.U32.AND P4, PT, RZ, UR12, PT ;  /* 0x0000000cff007c0c */ /* 0x000fe2000bf85070 */
[----:B------:R-:W-:Y:S01]  /*04c0*/  IMAD.MOV.U32 R251, RZ, RZ, RZ ;  /* 0x000000fffffb7224 */ /* 0x000fe200078e00ff */
[----:B------:R-:W-:Y:S02]  /*04d0*/  ISETP.NE.AND.EX P1, PT, RZ, UR11, PT, P1 ;  /* 0x0000000bff007c0c */ /* 0x000fe4000bf25310 */
[----:B------:R-:W-:-:S03]  /*04e0*/  ISETP.NE.AND.EX P4, PT, RZ, UR13, PT, P4 ;  /* 0x0000000dff007c0c */ /* 0x000fc6000bf85340 */
[----:B------:R-:W4:Y:S01]  /*04f0*/  LDC.64 R8, c[0x0][0x468] ;  /* 0x00011a00ff087b82 */ /* 0x000f220000000a00 */
        /* <DEDUP_REMOVED lines=8> */
[----:B------:R-:W-:Y:S02]  /*0580*/  ISETP.NE.U32.AND P2, PT, RZ, UR12, PT ;  /* 0x0000000cff007c0c */ /* 0x000fe4000bf45070 */
[----:B------:R-:W-:Y:S01]  /*0590*/  @P1 IADD3.X R7, PT, PT, R13, UR11, RZ, P0, !PT ;  /* 0x0000000b0d071c10 */ /* 0x000fe200087fe4ff */
[----:B------:R2:W2:Y:S01]  /*05a0*/  @P3 LDG.E R0, desc[UR26][R4.64] ;  /* 0x0000001a04003981 */ /* 0x0004a2000c1e1900 */
[----:B------:R-:W-:Y:S01]  /*05b0*/  ISETP.NE.AND.EX P0, PT, RZ, UR13, PT, P2 ;  /* 0x0000000dff007c0c */ /* 0x000fe2000bf05320 */
[----:B------:R-:W-:Y:S01]  /*05c0*/  IMAD.MOV.U32 R10, RZ, RZ, -0x1 ;  /* 0xffffffffff0a7424 */ /* 0x000fe200078e00ff */
[----:B---3--:R-:W-:Y:S01]  /*05d0*/  ISETP.NE.AND P5, PT, R16, RZ, PT ;  /* 0x000000ff1000720c */ /* 0x008fe20003fa5270 */
[----:B------:R1:W3:Y:S01]  /*05e0*/  @P1 LDG.E R251, desc[UR26][R6.64] ;  /* 0x0000001a06fb1981 */ /* 0x0002e2000c1e1900 */
[----:B----4-:R-:W-:-:S04]  /*05f0*/  ISETP.EQ.U32.AND P2, PT, R8, RZ, PT ;  /* 0x000000ff0800720c */ /* 0x010fc80003f42070 */
[----:B------:R-:W-:Y:S01]  /*0600*/  ISETP.EQ.OR.EX P2, PT, R9, RZ, !P5, P2 ;  /* 0x000000ff0900720c */ /* 0x000fe20006f42720 */
[----:B------:R-:W-:Y:S02]  /*0610*/  IMAD.MOV.U32 R48, RZ, RZ, -0x1 ;  /* 0xffffffffff307424 */ /* 0x000fe400078e00ff */
[----:B--2---:R-:W-:Y:S01]  /*0620*/  IMAD.WIDE.U32 R4, R42, 0x4, R14 ;  /* 0x000000042a047825 */ /* 0x004fe200078e000e */
[----:B-1----:R-:W1:Y:S04]  /*0630*/  @!P3 LDC.64 R6, c[0x0][0x488] ;  /* 0x00012200ff06bb82 */ /* 0x002e680000000a00 */
[----:B-----5:R-:W5:Y:S04]  /*0640*/  @P0 LDG.E R10, desc[UR26][R4.64] ;  /* 0x0000001a040a0981 */ /* 0x020f68000c1e1900 */
[----:B------:R2:W5:Y:S02]  /*0650*/  @P4 LDG.E R11, desc[UR26][R4.64+0x4] ;  /* 0x0000041a040b4981 */ /* 0x000564000c1e1900 */
[----:B--2---:R-:W-:-:S02]  /*0660*/  IADD3 R4, P1, PT, R12, R8, RZ ;  /* 0x000000080c047210 */ /* 0x004fc40007f3e0ff */
[----:B------:R-:W2:Y:S03]  /*0670*/  @!P3 LDC R12, c[0x0][0x43c] ;  /* 0x00010f00ff0cbb82 */ /* 0x000ea60000000800 */
[----:B------:R-:W-:-:S05]  /*0680*/  IMAD.X R5, R13, 0x1, R9, P1 ;  /* 0x000000010d057824 */ /* 0x000fca00008e0609 */
[----:B------:R-:W4:Y:S01]  /*0690*/  @!P2 LDG.E R48, desc[UR26][R4.64] ;  /* 0x0000001a0430a981 */ /* 0x000f22000c1e1900 */
[----:B------:R-:W3:Y:S01]  /*06a0*/  @!P4 LDC R36, c[0x0][0x434] ;  /* 0x00010d00ff24cb82 */ /* 0x000ee20000000800 */
[----:B------:R-:W-:-:S04]  /*06b0*/  ISETP.NE.U32.AND P2, PT, R8, RZ, PT ;  /* 0x000000ff0800720c */ /* 0x000fc80003f45070 */
[----:B------:R-:W-:Y:S02]  /*06c0*/  ISETP.NE.AND.EX P2, PT, R9, RZ, PT, P2 ;  /* 0x000000ff0900720c */ /* 0x000fe40003f45320 */
[----:B-1----:R-:W-:-:S04]  /*06d0*/  @!P3 ISETP.NE.U32.AND P1, PT, R6, RZ, PT ;  /* 0x000000ff0600b20c */ /* 0x002fc80003f25070 */
[----:B------:R-:W-:-:S04]  /*06e0*/  @!P3 ISETP.NE.AND.EX P1, PT, R7, RZ, PT, P1 ;  /* 0x000000ff0700b20c */ /* 0x000fc80003f25310 */
[----:B--2---:R-:W-:Y:S01]  /*06f0*/  @!P3 SEL R6, R12, RZ, P1 ;  /* 0x000000ff0c06b207 */ /* 0x004fe20000800000 */
[----:B---3--:R-:W-:Y:S01]  /*0700*/  @P3 IMAD.IADD R201, R0, 0x1, -R251 ;  /* 0x0000000100c93824 */ /* 0x008fe200078e0afb */
[----:B----4-:R1:W-:Y:S01]  /*0710*/  STL [R1+0x4], R48 ;  /* 0x0000043001007387 */ /* 0x0103e20000100800 */
[----:B------:R-:W-:Y:S06]  /*0720*/  @!P2 BRA `(.L_x_1439) ;  /* 0x00000000000ca947 */ /* 0x000fec0003800000 */
[----:B------:R-:W2:Y:S02]  /*0730*/  @P5 LDG.E R0, desc[UR26][R4.64+0x4] ;  /* 0x0000041a04005981 */ /* 0x000ea4000c1e1900 */
[----:B--2---:R-:W-:-:S06]  /*0740*/  @P5 IADD3 R2, PT, PT, R0, -R48, RZ ;  /* 0x8000003000025210 */ /* 0x004fcc0007ffe0ff */
[----:B------:R2:W5:Y:S02]  /*0750*/  @!P5 LDG.E R2, desc[UR26][R4.64] ;  /* 0x0000001a0402d981 */ /* 0x000564000c1e1900 */
.L_x_1439:
        /* <DEDUP_REMOVED lines=10> */
[----:B--2---:R-:W2:Y:S01]  /*0800*/  @!P3 LDC.64 R4, c[0x0][0x398] ;  /* 0x0000e600ff04bb82 */ /* 0x004ea20000000a00 */
        /* <DEDUP_REMOVED lines=22> */
.L_x_1441:
[----:B------:R-:W2:Y:S01]  /*0970*/  LDCU.64 UR20, c[0x0][0x3b8] ;  /* 0x00007700ff1477ac */ /* 0x000ea20008000a00 */
[----:B------:R-:W-:-:S05]  /*0980*/  IADD3 R4, PT, PT, R251, R48, RZ ;  /* 0x00000030fb047210 */ /* 0x000fca0007ffe0ff */
[C---:B--2---:R-:W-:Y:S02]  /*0990*/  IMAD R0, R4.reuse, UR21, RZ ;  /* 0x0000001504007c24 */ /* 0x044fe4000f8e02ff */
[----:B------:R-:W-:-:S05]  /*09a0*/  IMAD.WIDE.U32 R4, R4, UR20, RZ ;  /* 0x0000001404047c25 */ /* 0x000fca000f8e00ff */
[----:B------:R-:W-:Y:S02]  /*09b0*/  IADD3 R41, PT, PT, R5, R0, RZ ;  /* 0x0000000005297210 */ /* 0x000fe40007ffe0ff */
[----:B------:R-:W-:-:S07]  /*09c0*/  MOV R40, R4 ;  /* 0x0000000400287202 */ /* 0x000fce0000000f00 */
.L_x_1442:
[----:B------:R-:W2:Y:S01]  /*09d0*/  LDC R7, c[0x0][0x3e8] ;  /* 0x0000fa00ff077b82 */ /* 0x000ea20000000800 */
[----:B------:R-:W3:Y:S01]  /*09e0*/  S2R R43, SR_CTAID.Z ;  /* 0x00000000002b7919 */ /* 0x000ee20000002700 */
[----:B------:R-:W-:Y:S02]  /*09f0*/  SHF.R.S32.HI R37, RZ, 0x1f, R23 ;  /* 0x0000001fff257819 */ /* 0x000fe40000011417 */
[----:B--2---:R-:W-:-:S04]  /*0a00*/  IABS R6, R7 ;  /* 0x0000000700067213 */ /* 0x004fc80000000000 */
[----:B------:R-:W2:Y:S01]  /*0a10*/  I2F.RP R4, R6 ;  /* 0x0000000600047306 */ /* 0x000ea20000209400 */
[----:B---3--:R-:W-:-:S07]  /*0a20*/  IABS R2, R43 ;  /* 0x0000002b00027213 */ /* 0x008fce0000000000 */
[----:B--2---:R-:W2:Y:S02]  /*0a30*/  MUFU.RCP R4, R4 ;  /* 0x0000000400047308 */ /* 0x004ea40000001000 */
[----:B--2---:R-:W-:-:S06]  /*0a40*/  VIADD R4, R4, 0xffffffe ;  /* 0x0ffffffe04047836 */ /* 0x004fcc0000000000 */
[----:B------:R-:W2:Y:S02]  /*0a50*/  F2I.FTZ.U32.TRUNC.NTZ R5, R4 ;  /* 0x0000000400057305 */ /* 0x000ea4000021f000 */
[----:B--2---:R-:W-:Y:S02]  /*0a60*/  IMAD.MOV R0, RZ, RZ, -R5 ;  /* 0x000000ffff007224 */ /* 0x004fe400078e0a05 */
        /* <DEDUP_REMOVED lines=31> */
.L_x_1443:
[----:B------:R-:W2:Y:S01]  /*0c60*/  LDCU.64 UR18, c[0x0][0x3c0] ;  /* 0x00007800ff1277ac */ /* 0x000ea20008000a00 */
[----:B------:R-:W-:-:S05]  /*0c70*/  IADD3 R0, PT, PT, R251, R48, RZ ;  /* 0x00000030fb007210 */ /* 0x000fca0007ffe0ff */
[C---:B--2---:R-:W-:Y:S02]  /*0c80*/  IMAD R2, R0.reuse, UR19, RZ ;  /* 0x0000001300027c24 */ /* 0x044fe4000f8e02ff */
[----:B------:R-:W-:-:S05]  /*0c90*/  IMAD.WIDE.U32 R4, R0, UR18, RZ ;  /* 0x0000001200047c25 */ /* 0x000fca000f8e00ff */
[----:B------:R-:W-:Y:S02]  /*0ca0*/  IADD3 R35, PT, PT, R5, R2, RZ ;  /* 0x0000000205237210 */ /* 0x000fe40007ffe0ff */
[----:B------:R-:W-:-:S07]  /*0cb0*/  MOV R33, R4 ;  /* 0x0000000400217202 */ /* 0x000fce0000000f00 */
.L_x_1444:
[----:B------:R-:W2:Y:S01]  /*0cc0*/  @!P3 LDC.64 R4, c[0x0][0x588] ;  /* 0x00016200ff04bb82 */ /* 0x000ea20000000a00 */
[----:B------:R-:W3:Y:S07]  /*0cd0*/  LDCU UR8, c[0x0][0x44c] ;  /* 0x00008980ff0877ac */ /* 0x000eee0008000800 */
[----:B------:R-:W4:Y:S08]  /*0ce0*/  @P3 LDC.64 R8, c[0x0][0x590] ;  /* 0x00016400ff083b82 */ /* 0x000f300000000a00 */
[----:B------:R-:W3:Y:S01]  /*0cf0*/  LDC R24, c[0x0][0x3e0] ;  /* 0x0000f800ff187b82 */ /* 0x000ee20000000800 */
[----:B--2---:R-:W-:-:S04]  /*0d00*/  @!P3 IMAD.WIDE.U32 R6, R42, R4, RZ ;  /* 0x000000042a06b225 */ /* 0x004fc800078e00ff */
[----:B------:R-:W-:Y:S01]  /*0d10*/  @!P3 IMAD R21, R42, R5, R7 ;  /* 0x000000052a15b224 */ /* 0x000fe200078e0207 */
[----:B------:R-:W-:Y:S01]  /*0d20*/  @!P3 MOV R18, R6 ;  /* 0x000000060012b202 */ /* 0x000fe20000000f00 */
[----:B----4-:R-:W-:-:S04]  /*0d30*/  @P3 IMAD.WIDE.U32 R4, R10, R8, RZ ;  /* 0x000000080a043225 */ /* 0x010fc800078e00ff */
[----:B------:R-:W-:Y:S01]  /*0d40*/  @P3 IMAD R21, R10, R9, R5 ;  /* 0x000000090a153224 */ /* 0x000fe200078e0205 */
[----:B------:R-:W-:Y:S01]  /*0d50*/  @P3 MOV R18, R4 ;  /* 0x0000000400123202 */ /* 0x000fe20000000f00 */
[----:B---3--:R-:W-:Y:S01]  /*0d60*/  IMAD.WIDE R12, R24, UR8, RZ ;  /* 0x00000008180c7c25 */ /* 0x008fe2000f8e02ff */
[----:B------:R-:W-:Y:S06]  /*0d70*/  @P3 BRA `(.L_x_1445) ;  /* 0x0000000000443947 */ /* 0x000fec0003800000 */
[----:B------:R-:W2:Y:S01]  /*0d80*/  LDCU UR6, c[0x0][0x444] ;  /* 0x00008880ff0677ac */ /* 0x000ea20008000800 */
[----:B------:R-:W-:Y:S01]  /*0d90*/  SHF.R.S32.HI R2, RZ, 0x1f, R24 ;  /* 0x0000001fff027819 */ /* 0x000fe20000011418 */
[----:B--2---:R-:W-:Y:S01]  /*0da0*/  USHF.R.S32.HI UR7, URZ, 0x1f, UR6 ;  /* 0x0000001fff077899 */ /* 0x004fe20008011406 */
        /* <DEDUP_REMOVED lines=14> */
.L_x_1445:
[-C--:B------:R-:W-:Y:S02]  /*0e90*/  IMAD R0, R13, R10.reuse, RZ ;  /* 0x0000000a0d007224 */ /* 0x080fe400078e02ff */
[----:B------:R-:W-:-:S05]  /*0ea0*/  IMAD.WIDE.U32 R4, R12, R10, RZ ;  /* 0x0000000a0c047225 */ /* 0x000fca00078e00ff */
[----:B------:R-:W-:Y:S02]  /*0eb0*/  IADD3 R6, PT, PT, R5, R0, RZ ;  /* 0x0000000005067210 */ /* 0x000fe40007ffe0ff */
[----:B------:R-:W-:-:S07]  /*0ec0*/  MOV R8, R4 ;  /* 0x0000000400087202 */ /* 0x000fce0000000f00 */
.L_x_1446:
[----:B------:R-:W2:Y:S01]  /*0ed0*/  LDCU.U8 UR6, c[0x0][0x548] ;  /* 0x0000a900ff0677ac */ /* 0x000ea20008000000 */
[----:B------:R-:W-:Y:S01]  /*0ee0*/  SHF.L.U32 R14, R42, 0x7, RZ ;  /* 0x000000072a0e7819 */ /* 0x000fe200000006ff */
[----:B------:R-:W-:Y:S01]  /*0ef0*/  IMAD R9, R43, UR8, RZ ;  /* 0x000000082b097c24 */ /* 0x000fe2000f8e02ff */
[----:B------:R-:W3:Y:S02]  /*0f00*/  LDCU.U8 UR7, c[0x0][0x5f0] ;  /* 0x0000be00ff0777ac */ /* 0x000ee40008000000 */
[----:B------:R-:W-:-:S04]  /*0f10*/  SEL R0, R14, RZ, P0 ;  /* 0x000000ff0e007207 */ /* 0x000fc80000000000 */
[----:B------:R-:W-:-:S04]  /*0f20*/  IADD3 R0, P0, PT, R11, R0, RZ ;  /* 0x000000000b007210 */ /* 0x000fc80007f1e0ff */
[----:B------:R-:W-:Y:S01]  /*0f30*/  IADD3.X R2, PT, PT, RZ, R31, RZ, P0, !PT ;  /* 0x0000001fff027210 */ /* 0x000fe200007fe4ff */
[----:B------:R-:W-:Y:S01]  /*0f40*/  IMAD.WIDE.U32 R4, R0, R12, RZ ;  /* 0x0000000c00047225 */ /* 0x000fe200078e00ff */
[----:B--2---:R-:W-:-:S03]  /*0f50*/  UISETP.NE.AND UP0, UPT, UR6, URZ, UPT ;  /* 0x000000ff0600728c */ /* 0x004fc6000bf05270 */
[----:B------:R-:W-:-:S04]  /*0f60*/  IMAD R2, R2, R12, RZ ;  /* 0x0000000c02027224 */ /* 0x000fc800078e02ff */
[----:B------:R-:W-:-:S05]  /*0f70*/  IMAD R2, R13, R0, R2 ;  /* 0x000000000d027224 */ /* 0x000fca00078e0202 */
[----:B------:R-:W-:Y:S01]  /*0f80*/  IADD3 R2, PT, PT, R5, R2, RZ ;  /* 0x0000000205027210 */ /* 0x000fe20007ffe0ff */
[----:B---3--:R-:W-:Y:S06]  /*0f90*/  BRA.U !UP0, `(.L_x_1447) ;  /* 0x00000001081c7547 */ /* 0x008fec000b800000 */
[----:B------:R-:W2:Y:S01]  /*0fa0*/  LDC R0, c[0x0][0x434] ;  /* 0x00010d00ff007b82 */ /* 0x000ea20000000800 */
[----:B------:R-:W-:-:S07]  /*0fb0*/  ISETP.NE.AND P0, PT, R10, -0x1, PT ;  /* 0xffffffff0a00780c */ /* 0x000fce0003f05270 */
[----:B------:R-:W3:Y:S01]  /*0fc0*/  LDC R30, c[0x0][0x454] ;  /* 0x00011500ff1e7b82 */ /* 0x000ee20000000800 */
[----:B--2---:R-:W-:-:S05]  /*0fd0*/  IMAD R0, R42, R0, RZ ;  /* 0x000000002a007224 */ /* 0x004fca00078e02ff */
[----:B------:R-:W-:-:S05]  /*0fe0*/  SEL R0, R0, R10, !P0 ;  /* 0x0000000a00007207 */ /* 0x000fca0004000000 */
[----:B---3--:R-:W-:Y:S01]  /*0ff0*/  IMAD R30, R43, R30, R0 ;  /* 0x0000001e2b1e7224 */ /* 0x008fe200078e0200 */
[----:B------:R-:W-:Y:S05]  /*1000*/  BRA `(.L_x_1448) ;  /* 0x00000000000c7947 */ /* 0x000fea0003800000 */
.L_x_1447:
[----:B------:R-:W2:Y:S01]  /*1010*/  LDC R30, c[0x0][0x434] ;  /* 0x00010d00ff1e7b82 */ /* 0x000ea20000000800 */
[----:B------:R-:W-:-:S04]  /*1020*/  IMAD R0, R42, R24, R43 ;  /* 0x000000182a007224 */ /* 0x000fc800078e022b */
[----:B--2---:R-:W-:-:S03]  /*1030*/  IMAD R30, R0, R30, RZ ;  /* 0x0000001e001e7224 */ /* 0x004fc600078e02ff */
.L_x_1448:
[----:B------:R-:W-:-:S04]  /*1040*/  IADD3 R29, PT, PT, R39, -0x1, RZ ;  /* 0xffffffff271d7810 */ /* 0x000fc80007ffe0ff */
[----:B------:R-:W-:Y:S01]  /*1050*/  MOV R230, R29 ;  /* 0x0000001d00e67202 */ /* 0x000fe20000000f00 */
[----:B------:R-:W-:Y:S05]  /*1060*/  BRA.U !UP0, `(.L_x_1449) ;  /* 0x0000000108247547 */ /* 0x000fea000b800000 */
[----:B------:R-:W2:Y:S01]  /*1070*/  LDC R0, c[0x0][0x444] ;  /* 0x00011100ff007b82 */ /* 0x000ea20000000800 */
[----:B------:R-:W-:-:S07]  /*1080*/  ISETP.NE.AND P0, PT, R10, -0x1, PT ;  /* 0xffffffff0a00780c */ /* 0x000fce0003f05270 */
[----:B------:R-:W3:Y:S08]  /*1090*/  LDC R12, c[0x0][0x430] ;  /* 0x00010c00ff0c7b82 */ /* 0x000ef00000000800 */
[----:B------:R-:W3:Y:S01]  /*10a0*/  LDC R7, c[0x0][0x454] ;  /* 0x00011500ff077b82 */ /* 0x000ee20000000800 */
[----:B--2---:R-:W-:-:S05]  /*10b0*/  @!P0 IMAD R10, R42, R0, RZ ;  /* 0x000000002a0a8224 */ /* 0x004fca00078e02ff */
[----:B------:R-:W-:Y:S02]  /*10c0*/  IADD3 R0, PT, PT, R14, R10, RZ ;  /* 0x0000000a0e007210 */ /* 0x000fe40007ffe0ff */
[----:B---3--:R-:W-:-:S05]  /*10d0*/  LEA R7, R12, R7, 0x7 ;  /* 0x000000070c077211 */ /* 0x008fca00078e38ff */
[----:B------:R-:W-:Y:S01]  /*10e0*/  IMAD R19, R7, R43, R0 ;  /* 0x0000002b07137224 */ /* 0x000fe200078e0200 */
[----:B------:R-:W-:Y:S06]  /*10f0*/  BRA `(.L_x_1450) ;  /* 0x00000000000c7947 */ /* 0x000fec0003800000 */
.L_x_1449:
[----:B------:R-:W2:Y:S01]  /*1100*/  LDC R19, c[0x0][0x444] ;  /* 0x00011100ff137b82 */ /* 0x000ea20000000800 */
[----:B------:R-:W-:-:S04]  /*1110*/  IMAD R0, R42, R24, R43 ;  /* 0x000000182a007224 */ /* 0x000fc800078e022b */
[----:B--2---:R-:W-:-:S07]  /*1120*/  IMAD R19, R0, R19, RZ ;  /* 0x0000001300137224 */ /* 0x004fce00078e02ff */
.L_x_1450:
[----:B------:R-:W2:Y:S01]  /*1130*/  S2R R44, SR_TID.X ;  /* 0x00000000002c7919 */ /* 0x000ea20000002100 */
[----:B------:R-:W3:Y:S01]  /*1140*/  LDC.64 R16, c[0x0][0x5f8] ;  /* 0x00017e00ff107b82 */ /* 0x000ee20000000a00 */
[--C-:B------:R-:W-:Y:S01]  /*1150*/  IADD3 R20, P1, P0, R4, R8, R9.reuse ;  /* 0x0000000804147210 */ /* 0x100fe2000783e009 */
[----:B------:R-:W-:Y:S01]  /*1160*/  IMAD R248, R24, UR8, RZ ;  /* 0x0000000818f87c24 */ /* 0x000fe2000f8e02ff */
[----:B------:R-:W-:Y:S01]  /*1170*/  SHF.R.S32.HI R0, RZ, 0x1f, R9 ;  /* 0x0000001fff007819 */ /* 0x000fe20000011409 */
[----:B------:R-:W-:Y:S01]  /*1180*/  IMAD.MOV.U32 R24, RZ, RZ, R173 ;  /* 0x000000ffff187224 */ /* 0x000fe200078e00ad */
[----:B------:R-:W4:Y:S01]  /*1190*/  LDCU.64 UR16, c[0x0][0x3c8] ;  /* 0x00007900ff1077ac */ /* 0x000f220008000a00 */
[----:B------:R-:W-:Y:S01]  /*11a0*/  IMAD.MOV.U32 R25, RZ, RZ, RZ ;  /* 0x000000ffff197224 */ /* 0x000fe200078e00ff */
[----:B------:R-:W-:Y:S01]  /*11b0*/  IADD3.X R28, PT, PT, R2, R6, R0, P1, P0 ;  /* 0x00000006021c7210 */ /* 0x000fe20000fe0400 */
[----:B------:R-:W5:Y:S01]  /*11c0*/  LDC.64 R14, c[0x0][0x3b0] ;  /* 0x0000ec00ff0e7b82 */ /* 0x000f620000000a00 */
[----:B------:R-:W-:Y:S01]  /*11d0*/  ISETP.NE.AND P4, PT, RZ, UR7, PT ;  /* 0x00000007ff007c0c */ /* 0x000fe2000bf85270 */
[----:B------:R-:W1:Y:S01]  /*11e0*/  LDCU.64 UR8, c[0x0][0x550] ;  /* 0x0000aa00ff0877ac */ /* 0x000e620008000a00 */
[----:B------:R-:W-:Y:S01]  /*11f0*/  ISETP.GT.AND P3, PT, R36, RZ, PT ;  /* 0x000000ff2400720c */ /* 0x000fe20003f64270 */
[----:B------:R-:W-:Y:S01]  /*1200*/  BSSY.RECONVERGENT B1, `(.L_x_1440) ;  /* 0x0000720000017945 */ /* 0x000fe20003800200 */
[----:B------:R-:W1:Y:S03]  /*1210*/  LDCU.64 UR6, c[0x0][0x570] ;  /* 0x0000ae00ff0677ac */ /* 0x000e660008000a00 */
[----:B------:R-:W4:Y:S01]  /*1220*/  LDC.64 R12, c[0x0][0x590] ;  /* 0x00016400ff0c7b82 */ /* 0x000f220000000a00 */
[----:B------:R-:W1:Y:S07]  /*1230*/  LDCU.64 UR14, c[0x0][0x380] ;  /* 0x00007000ff0e77ac */ /* 0x000e6e0008000a00 */
[----:B------:R-:W1:Y:S01]  /*1240*/  LDC.64 R26, c[0x0][0x598] ;  /* 0x00016600ff1a7b82 */ /* 0x000e620000000a00 */
[----:B---3--:R-:W-:Y:S01]  /*1250*/  IMAD.WIDE.U32 R6, R16, UR25, RZ ;  /* 0x0000001910067c25 */ /* 0x008fe2000f8e00ff */
[----:B--2---:R-:W-:-:S03]  /*1260*/  SHF.R.U32.HI R4, RZ, 0x5, R44 ;  /* 0x00000005ff047819 */ /* 0x004fc6000001162c */
[-C--:B-----5:R-:W-:Y:S01]  /*1270*/  IMAD R2, R31, R14.reuse, RZ ;  /* 0x0000000e1f027224 */ /* 0x0a0fe200078e02ff */
[----:B------:R-:W-:Y:S01]  /*1280*/  LOP3.LUT R10, R44, 0x1f, RZ, 0xc0, !PT ;  /* 0x0000001f2c0a7812 */ /* 0x000fe200078ec0ff */
[----:B------:R-:W-:Y:S01]  /*1290*/  IMAD.WIDE.U32 R8, R11, R14, R24 ;  /* 0x0000000e0b087225 */ /* 0x000fe200078e0018 */
[----:B------:R-:W2:Y:S03]  /*12a0*/  LDC.64 R46, c[0x0][0x5e8] ;  /* 0x00017a00ff2e7b82 */ /* 0x000ea60000000a00 */
[----:B------:R-:W-:Y:S01]  /*12b0*/  IMAD R10, R248, R4, R10 ;  /* 0x00000004f80a7224 */ /* 0x000fe200078e020a */
[----:B------:R-:W-:Y:S01]  /*12c0*/  IADD3 R4, P0, PT, R173, R18, RZ ;  /* 0x00000012ad047210 */ /* 0x000fe20007f1e0ff */
[-C--:B----4-:R-:W-:Y:S01]  /*12d0*/  IMAD R0, R31, R12.reuse, RZ ;  /* 0x0000000c1f007224 */ /* 0x090fe200078e02ff */
[----:B------:R-:W3:Y:S01]  /*12e0*/  S2R R18, SR_TID.X ;  /* 0x0000000000127919 */ /* 0x000ee20000002100 */
[C---:B------:R-:W-:Y:S01]  /*12f0*/  IMAD R16, R11.reuse, R15, R2 ;  /* 0x0000000f0b107224 */ /* 0x040fe200078e0202 */
[----:B------:R-:W-:Y:S01]  /*1300*/  SHF.L.U64.HI R45, R12, 0x5, R13 ;  /* 0x000000050c2d7819 */ /* 0x000fe2000001020d */
[----:B------:R-:W-:Y:S01]  /*1310*/  IMAD.X R5, RZ, RZ, R21, P0 ;  /* 0x000000ffff057224 */ /* 0x000fe200000e0615 */
[----:B------:R-:W4:Y:S01]  /*1320*/  LDC.64 R232, c[0x0][0x420] ;  /* 0x00010800ffe87b82 */ /* 0x000f220000000a00 */
[C---:B------:R-:W-:Y:S01]  /*1330*/  IMAD R0, R11.reuse, R13, R0 ;  /* 0x0000000d0b007224 */ /* 0x040fe200078e0200 */
[----:B------:R-:W-:Y:S01]  /*1340*/  LEA.HI R21, R44, 0x20, RZ, 0x1d ;  /* 0x000000202c157811 */ /* 0x000fe200078fe8ff */
[----:B------:R-:W-:Y:S01]  /*1350*/  IMAD.WIDE.U32 R4, R11, R12, R4 ;  /* 0x0000000c0b047225 */ /* 0x000fe200078e0004 */
[----:B------:R-:W-:Y:S01]  /*1360*/  SEL R11, R6, RZ, P4 ;  /* 0x000000ff060b7207 */ /* 0x000fe20002000000 */
[----:B------:R2:W-:Y:S01]  /*1370*/  STL [R1], R45 ;  /* 0x0000002d01007387 */ /* 0x0005e20000100800 */
[----:B------:R-:W-:Y:S01]  /*1380*/  IADD3 R6, P2, PT, R32, R8, RZ ;  /* 0x0000000820067210 */ /* 0x000fe20007f5e0ff */
[----:B------:R-:W-:Y:S01]  /*1390*/  IMAD R2, R17, UR25, R7 ;  /* 0x0000001911027c24 */ /* 0x000fe2000f8e0207 */
[----:B------:R-:W-:Y:S01]  /*13a0*/  IADD3 R11, P1, P0, R10, R20, R11 ;  /* 0x000000140a0b7210 */ /* 0x000fe2000783e00b */
[----:B------:R-:W-:Y:S01]  /*13b0*/  IMAD.IADD R5, R5, 0x1, R0 ;  /* 0x0000000105057824 */ /* 0x000fe200078e0200 */
[----:B------:R-:W-:Y:S01]  /*13c0*/  IADD3.X R7, PT, PT, R34, R9, R16, P2, !PT ;  /* 0x0000000922077210 */ /* 0x000fe200017fe410 */
[----:B------:R-:W-:Y:S01]  /*13d0*/  IMAD.SHL.U32 R0, R248, 0x40, RZ ;  /* 0x00000040f8007824 */ /* 0x000fe200078e00ff */
[----:B------:R-:W-:Y:S01]  /*13e0*/  SHF.R.S32.HI R8, RZ, 0x1f, R10 ;  /* 0x0000001fff087819 */ /* 0x000fe2000001140a */
[----:B-1----:R-:W-:Y:S01]  /*13f0*/  IMAD.WIDE.U32 R4, R43, R26, R4 ;  /* 0x0000001a2b047225 */ /* 0x002fe200078e0004 */
[----:B------:R-:W-:-:S02]  /*1400*/  SEL R2, R2, RZ, P4 ;  /* 0x000000ff02027207 */ /* 0x000fc40002000000 */
[----:B------:R-:W-:Y:S01]  /*1410*/  LEA.HI R26, R44, 0x60, RZ, 0x1d ;  /* 0x000000602c1a7811 */ /* 0x000fe200078fe8ff */
[C---:B------:R-:W-:Y:S01]  /*1420*/  IMAD.WIDE.U32 R6, R43.reuse, UR16, R6 ;  /* 0x000000102b067c25 */ /* 0x040fe2000f8e0006 */
        /* <DEDUP_REMOVED lines=8> */
[----:B------:R-:W-:Y:S01]  /*14b0*/  IMAD.SHL.U32 R249, R12, 0x20, RZ ;  /* 0x000000200cf97824 */ /* 0x000fe200078e00ff */
[----:B---3--:R-:W-:Y:S01]  /*14c0*/  SHF.R.U32.HI R20, RZ, 0x3, R18 ;  /* 0x00000003ff147819 */ /* 0x008fe20000011612 */
[----:B--2---:R-:W-:Y:S01]  /*14d0*/  IMAD.WIDE R10, R9, 0x4, R46 ;  /* 0x00000004090a7825 */ /* 0x004fe200078e022e */
[----:B------:R-:W-:-:S02]  /*14e0*/  LEA.HI.X R219, R8, UR7, R16, 0x2, P0 ;  /* 0x0000000708db7c11 */ /* 0x000fc400080f1410 */
[C---:B------:R-:W-:Y:S01]  /*14f0*/  IADD3 R16, P0, PT, R20.reuse, 0x60, RZ ;  /* 0x0000006014107810 */ /* 0x040fe20007f1e0ff */
[----:B------:R-:W-:Y:S01]  /*1500*/  IMAD.WIDE.U32 R4, R20, R12, R4 ;  /* 0x0000000c14047225 */ /* 0x000fe200078e0004 */
[----:B------:R-:W-:-:S03]  /*1510*/  MOV R245, R10 ;  /* 0x0000000a00f57202 */ /* 0x000fc60000000f00 */
[----:B------:R-:W-:Y:S01]  /*1520*/  IMAD.WIDE.U32 R6, R20, R14, R6 ;  /* 0x0000000e14067225 */ /* 0x000fe200078e0006 */
[----:B------:R-:W-:-:S03]  /*1530*/  LEA R237, P1, R4, UR8, 0x1 ;  /* 0x0000000804ed7c11 */ /* 0x000fc6000f8208ff */
[----:B------:R-:W-:Y:S01]  /*1540*/  IMAD R2, R20, R13, R5 ;  /* 0x0000000d14027224 */ /* 0x000fe200078e0205 */
[----:B------:R-:W-:Y:S01]  /*1550*/  LEA R236, P2, R6, UR14, 0x1 ;  /* 0x0000000e06ec7c11 */ /* 0x000fe2000f8408ff */
[----:B------:R-:W-:Y:S01]  /*1560*/  IMAD R0, R20, R15, R7 ;  /* 0x0000000f14007224 */ /* 0x000fe200078e0207 */
[----:B------:R-:W-:Y:S01]  /*1570*/  SHF.L.U64.HI R15, R14, 0x5, R15 ;  /* 0x000000050e0f7819 */ /* 0x000fe2000001020f */
[----:B------:R-:W-:Y:S01]  /*1580*/  IMAD.MOV.U32 R244, RZ, RZ, R11 ;  /* 0x000000fffff47224 */ /* 0x000fe200078e000b */
[----:B------:R-:W-:Y:S01]  /*1590*/  LEA.HI.X R234, R4, UR9, R2, 0x1, P1 ;  /* 0x0000000904ea7c11 */ /* 0x000fe200088f0c02 */
[----:B------:R-:W-:Y:S01]  /*15a0*/  IMAD.SHL.U32 R11, R14, 0x20, RZ ;  /* 0x000000200e0b7824 */ /* 0x000fe200078e00ff */
[----:B------:R-:W-:Y:S01]  /*15b0*/  LEA.HI.X R235, R6, UR15, R0, 0x1, P2 ;  /* 0x0000000f06eb7c11 */ /* 0x000fe200090f0c00 */
[----:B------:R-:W-:Y:S01]  /*15c0*/  IMAD R5, R29, 0x40, R30 ;  /* 0x000000401d057824 */ /* 0x000fe200078e021e */
[C---:B------:R-:W-:Y:S01]  /*15d0*/  IADD3 R13, P1, PT, R20.reuse, 0x20, RZ ;  /* 0x00000020140d7810 */ /* 0x040fe20007f3e0ff */
[----:B------:R-:W-:Y:S01]  /*15e0*/  IMAD.X R19, RZ, RZ, RZ, P0 ;  /* 0x000000ffff137224 */ /* 0x000fe200000e06ff */
[----:B------:R-:W-:Y:S01]  /*15f0*/  IADD3 R14, P2, PT, R20, 0x40, RZ ;  /* 0x00000040140e7810 */ /* 0x000fe20007f5e0ff */
[----:B----4-:R-:W-:-:S03]  /*1600*/  IMAD.WIDE R232, R5, 0x4, R232 ;  /* 0x0000000405e87825 */ /* 0x010fc600078e02e8 */
        /* <DEDUP_REMOVED lines=15> */
.L_x_1452:
[----:B------:R-:W1:Y:S01]  /*1700*/  LDCU.64 UR14, c[0x0][0x5c0] ;  /* 0x0000b800ff0e77ac */ /* 0x000e620008000a00 */
[----:B------:R-:W-:-:S05]  /*1710*/  IADD3 R0, PT, PT, R251, R48, RZ ;  /* 0x00000030fb007210 */ /* 0x000fca0007ffe0ff */
[C---:B-1----:R-:W-:Y:S02]  /*1720*/  IMAD R2, R0.reuse, UR15, RZ ;  /* 0x0000000f00027c24 */ /* 0x042fe4000f8e02ff */
[----:B------:R-:W-:-:S05]  /*1730*/  IMAD.WIDE.U32 R4, R0, UR14, RZ ;  /* 0x0000000e00047c25 */ /* 0x000fca000f8e00ff */
[----:B------:R-:W-:Y:S02]  /*1740*/  IADD3 R7, PT, PT, R5, R2, RZ ;  /* 0x0000000205077210 */ /* 0x000fe40007ffe0ff */
[----:B------:R-:W-:Y:S02]  /*1750*/  MOV R6, R4 ;  /* 0x0000000400067202 */ /* 0x000fe40000000f00 */
.L_x_1453:
        /* <DEDUP_REMOVED lines=12> */
.L_x_1454:
[----:B------:R-:W1:Y:S01]  /*1820*/  LDCU.64 UR8, c[0x0][0x5c8] ;  /* 0x0000b900ff0877ac */ /* 0x000e620008000a00 */
[----:B------:R-:W-:-:S05]  /*1830*/  IADD3 R0, PT, PT, R251, R48, RZ ;  /* 0x00000030fb007210 */ /* 0x000fca0007ffe0ff */
[C---:B-1----:R-:W-:Y:S02]  /*1840*/  IMAD R2, R0.reuse, UR9, RZ ;  /* 0x0000000900027c24 */ /* 0x042fe4000f8e02ff */
[----:B------:R-:W-:-:S05]  /*1850*/  IMAD.WIDE.U32 R4, R0, UR8, RZ ;  /* 0x0000000800047c25 */ /* 0x000fca000f8e00ff */
[----:B------:R-:W-:Y:S02]  /*1860*/  IADD3 R15, PT, PT, R5, R2, RZ ;  /* 0x00000002050f7210 */ /* 0x000fe40007ffe0ff */
[----:B------:R-:W-:-:S07]  /*1870*/  MOV R12, R4 ;  /* 0x00000004000c7202 */ /* 0x000fce0000000f00 */
.L_x_1455:
        /* <DEDUP_REMOVED lines=34> */
.L_x_1457:
[----:B------:R-:W-:Y:S05]  /*1aa0*/  BSYNC.RECONVERGENT B0 ;  /* 0x0000000000007941 */ /* 0x000fea0003800200 */
.L_x_1456:
        /* <DEDUP_REMOVED lines=12> */
.L_x_1459:
[----:B------:R-:W-:Y:S05]  /*1b70*/  BSYNC.RECONVERGENT B0 ;  /* 0x0000000000007941 */ /* 0x000fea0003800200 */
.L_x_1458:
        /* <DEDUP_REMOVED lines=11> */
.L_x_1461:
[----:B------:R-:W-:Y:S05]  /*1c30*/  BSYNC.RECONVERGENT B0 ;  /* 0x0000000000007941 */ /* 0x000fea0003800200 */
.L_x_1460:
        /* <DEDUP_REMOVED lines=27> */
.L_x_1463:
[----:B------:R-:W-:Y:S05]  /*1df0*/  BSYNC.RECONVERGENT B0 ;  /* 0x0000000000007941 */ /* 0x000fea0003800200 */
.L_x_1462:
        /* <DEDUP_REMOVED lines=12> */
.L_x_1465:
[----:B------:R-:W-:Y:S05]  /*1ec0*/  BSYNC.RECONVERGENT B0 ;  /* 0x0000000000007941 */ /* 0x000fea0003800200 */
.L_x_1464:
        /* <DEDUP_REMOVED lines=11> */
.L_x_1451:
        /* <DEDUP_REMOVED lines=9> */
[----:B------:R-:W-:Y:S02]  /*2010*/  IADD3.X R5, PT, PT, R35, R5, R0, P0, !PT ;  /* 0x0000000523057210 */ /* 0x000fe400007fe400 */
[----:B------:R-:W-:Y:S01]  /*2020*/  ISETP.NE.AND P0, PT, R2, 0x1, PT ;  /* 0x000000010200780c */ /* 0x000fe20003f05270 */
[----:B------:R-:W-:Y:S01]  /*2030*/  IMAD.IADD R2, R201, 0x1, -R23 ;  /* 0x00000001c9027824 */ /* 0x000fe200078e0a17 */
[----:B------:R-:W-:Y:S02]  /*2040*/  LOP3.LUT R6, R12, 0x1f8, RZ, 0xc0, !PT ;  /* 0x000001f80c067812 */ /* 0x000fe400078ec0ff */
[----:B------:R-:W-:Y:S01]  /*2050*/  SEL R174, RZ, 0x2000, P0 ;  /* 0x00002000ffae7807 */ /* 0x000fe20000000000 */
[----:B-1----:R-:W-:Y:S01]  /*2060*/  IMAD R0, R38, UR6, RZ ;  /* 0x0000000626007c24 */ /* 0x002fe2000f8e02ff */
[----:B------:R-:W-:Y:S01]  /*2070*/  ISETP.GE.AND P6, PT, R20, R2, PT ;  /* 0x000000021400720c */ /* 0x000fe20003fc6270 */
[----:B------:R-:W-:Y:S01]  /*2080*/  IMAD.WIDE.U32 R4, R22, UR6, R4 ;  /* 0x0000000616047c25 */ /* 0x000fe2000f8e0004 */
[----:B------:R-:W-:-:S03]  /*2090*/  LOP3.LUT R6, R6, 0x38, R44, 0x78, !PT ;  /* 0x0000003806067812 */ /* 0x000fc600078e782c */
[----:B------:R-:W-:Y:S01]  /*20a0*/  IMAD R10, R22, UR7, R0 ;  /* 0x00000007160a7c24 */ /* 0x000fe2000f8e0200 */
[----:B------:R-:W-:-:S03]  /*20b0*/  LOP3.LUT R0, R6, 0x1e00, R12, 0xf8, !PT ;  /* 0x00001e0006007812 */ /* 0x000fc600078ef80c */
[----:B------:R-:W-:Y:S01]  /*20c0*/  IMAD.IADD R10, R5, 0x1, R10 ;  /* 0x00000001050a7824 */ /* 0x000fe200078e020a */
[----:B------:R-:W-:-:S03]  /*20d0*/  LEA R0, R0, UR24, 0x1 ;  /* 0x0000001800007c11 */ /* 0x000fc6000f8e08ff */
        /* <DEDUP_REMOVED lines=16> */
.L_x_1469:
[----:B------:R3:W-:Y:S01]  /*21e0*/  STS.128 [R0+0xa000], RZ ;  /* 0x00a000ff00007388 */ /* 0x0007e20000000c00 */
[----:B------:R-:W-:Y:S05]  /*21f0*/  BRA `(.L_x_1470) ;  /* 0x0000000000047947 */ /* 0x000fea0003800000 */
.L_x_1468:
[----:B------:R1:W-:Y:S02]  /*2200*/  STS.128 [R0+0xa000], RZ ;  /* 0x00a000ff00007388 */ /* 0x0003e40000000c00 */
.L_x_1470:
[----:B------:R-:W-:Y:S05]  /*2210*/  BSYNC.RECONVERGENT B0 ;  /* 0x0000000000007941 */ /* 0x000fea0003800200 */
.L_x_1467:
        /* <DEDUP_REMOVED lines=23> */
.L_x_1472:
[----:B------:R-:W-:Y:S05]  /*2390*/  BSYNC.RECONVERGENT B0 ;  /* 0x0000000000007941 */ /* 0x000fea0003800200 */
.L_x_1471:
        /* <DEDUP_REMOVED lines=20> */
.L_x_1474:
[----:B------:R-:W-:Y:S05]  /*24e0*/  BSYNC.RECONVERGENT B0 ;  /* 0x0000000000007941 */ /* 0x000fea0003800200 */
.L_x_1473:
        /* <DEDUP_REMOVED lines=20> */
.L_x_1476:
[----:B------:R-:W-:Y:S05]  /*2630*/  BSYNC.RECONVERGENT B0 ;  /* 0x0000000000007941 */ /* 0x000fea0003800200 */
.L_x_1475:
        /* <DEDUP_REMOVED lines=15> */
.L_x_1479:
[----:B------:R1:W-:Y:S01]  /*2730*/  STS.128 [R0+0x4000], RZ ;  /* 0x004000ff00007388 */ /* 0x0003e20000000c00 */
[----:B------:R-:W-:Y:S05]  /*2740*/  BRA `(.L_x_1480) ;  /* 0x0000000000047947 */ /* 0x000fea0003800000 */
.L_x_1478:
[----:B------:R1:W-:Y:S02]  /*2750*/  STS.128 [R0+0x4000], RZ ;  /* 0x004000ff00007388 */ /* 0x0003e40000000c00 */
.L_x_1480:
[----:B------:R-:W-:Y:S05]  /*2760*/  BSYNC.RECONVERGENT B0 ;  /* 0x0000000000007941 */ /* 0x000fea0003800200 */
.L_x_1477:
        /* <DEDUP_REMOVED lines=14> */
.L_x_1482:
[----:B------:R-:W-:Y:S05]  /*2850*/  BSYNC.RECONVERGENT B0 ;  /* 0x0000000000007941 */ /* 0x000fea0003800200 */
.L_x_1481:
        /* <DEDUP_REMOVED lines=13> */
.L_x_1485:
[----:B------:R1:W-:Y:S01]  /*2930*/  STS.128 [R226], RZ ;  /* 0x000000ffe2007388 */ /* 0x0003e20000000c00 */
[----:B------:R-:W-:Y:S05]  /*2940*/  BRA `(.L_x_1486) ;  /* 0x0000000000047947 */ /* 0x000fea0003800000 */
.L_x_1484:
[----:B------:R1:W-:Y:S02]  /*2950*/  STS.128 [R226], RZ ;  /* 0x000000ffe2007388 */ /* 0x0003e40000000c00 */
.L_x_1486:
[----:B------:R-:W-:Y:S05]  /*2960*/  BSYNC.RECONVERGENT B0 ;  /* 0x0000000000007941 */ /* 0x000fea0003800200 */
.L_x_1483:
        /* <DEDUP_REMOVED lines=29> */
.L_x_1488:
[----:B------:R-:W-:Y:S05]  /*2b40*/  BSYNC.RECONVERGENT B0 ;  /* 0x0000000000007941 */ /* 0x000fea0003800200 */
.L_x_1487:
        /* <DEDUP_REMOVED lines=27> */
.L_x_1491:
[----:B------:R3:W-:Y:S01]  /*2d00*/  STS.128 [R0+0x6000], RZ ;  /* 0x006000ff00007388 */ /* 0x0007e20000000c00 */
[----:B------:R-:W-:Y:S05]  /*2d10*/  BRA `(.L_x_1492) ;  /* 0x0000000000047947 */ /* 0x000fea0003800000 */
.L_x_1490:
[----:B------:R1:W-:Y:S02]  /*2d20*/  STS.128 [R0+0x6000], RZ ;  /* 0x006000ff00007388 */ /* 0x0003e40000000c00 */
.L_x_1492:
[----:B------:R-:W-:Y:S05]  /*2d30*/  BSYNC.RECONVERGENT B0 ;  /* 0x0000000000007941 */ /* 0x000fea0003800200 */
.L_x_1489:
        /* <DEDUP_REMOVED lines=9> */
[----:B-1----:R-:W-:Y:S01]  /*2dd0*/  IMAD R8, R17, UR20, RZ ;  /* 0x0000001411087c24 */ /* 0x002fe2000f8e02ff */
        /* <DEDUP_REMOVED lines=10> */
.L_x_1494:
[----:B------:R-:W-:Y:S05]  /*2e80*/  BSYNC.RECONVERGENT B0 ;  /* 0x0000000000007941 */ /* 0x000fea0003800200 */
.L_x_1493:
[----:B------:R1:W-:Y:S01]  /*2e90*/  @P4 STS.128 [R0+0x8000], RZ ;  /* 0x008000ff00004388 */ /* 0x0003e20000000c00 */
[----:B------:R-:W-:Y:S04]  /*2ea0*/  BSSY.RECONVERGENT B0, `(.L_x_1495) ;  /* 0x0000013000007945 */ /* 0x000fe80003800200 */
[----:B------:R-:W-:Y:S05]  /*2eb0*/  @P4 BRA `(.L_x_1496) ;  /* 0x0000000000444947 */ /* 0x000fea0003800000 */
[----:B------:R-:W3:Y:S02]  /*2ec0*/  LDCU UR6, c[0x0][0x440] ;  /* 0x00008800ff0677ac */ /* 0x000ee40008000800 */
[----:B---3--:R-:W-:-:S13]  /*2ed0*/  ISETP.GE.AND P0, PT, R173, UR6, PT ;  /* 0x00000006ad007c0c */ /* 0x008fda000bf06270 */
[----:B------:R3:W-:Y:S01]  /*2ee0*/  @P0 STS.128 [R0+0x8000], RZ ;  /* 0x008000ff00000388 */ /* 0x0007e20000000c00 */
[----:B------:R-:W-:Y:S05]  /*2ef0*/  @P0 BRA `(.L_x_1496) ;  /* 0x0000000000340947 */ /* 0x000fea0003800000 */
[----:B------:R-:W4:Y:S01]  /*2f00*/  LDCU.64 UR6, c[0x0][0x388] ;  /* 0x00007100ff0677ac */ /* 0x000f220008000a00 */
[----:B------:R-:W-:Y:S01]  /*2f10*/  MOV R6, R4 ;  /* 0x0000000400067202 */ /* 0x000fe20000000f00 */
[----:B-12---:R-:W-:Y:S01]  /*2f20*/  IMAD R8, R18, UR20, RZ ;  /* 0x0000001412087c24 */ /* 0x006fe2000f8e02ff */
[----:B------:R-:W-:-:S03]  /*2f30*/  MOV R7, R2 ;  /* 0x0000000200077202 */ /* 0x000fc60000000f00 */
[C---:B------:R-:W-:Y:S02]  /*2f40*/  IMAD R8, R14.reuse, UR21, R8 ;  /* 0x000000150e087c24 */ /* 0x040fe4000f8e0208 */
[----:B------:R-:W-:-:S05]  /*2f50*/  IMAD.WIDE.U32 R6, R14, UR20, R6 ;  /* 0x000000140e067c25 */ /* 0x000fca000f8e0006 */
[----:B------:R-:W-:Y:S02]  /*2f60*/  IADD3 R7, PT, PT, R7, R8, RZ ;  /* 0x0000000807077210 */ /* 0x000fe40007ffe0ff */
[----:B----4-:R-:W-:-:S04]  /*2f70*/  LEA R8, P0, R6, UR6, 0x1 ;  /* 0x0000000606087c11 */ /* 0x010fc8000f8008ff */
[----:B------:R-:W-:-:S05]  /*2f80*/  LEA.HI.X R9, R6, UR7, R7, 0x1, P0 ;  /* 0x0000000706097c11 */ /* 0x000fca00080f0c07 */
[----:B------:R-:W-:Y:S01]  /*2f90*/  @!PT LDS RZ, [RZ] ;  /* 0x00000000fffff984 */ /* 0x000fe20000000800 */
[----:B------:R-:W-:Y:S01]  /*2fa0*/  @!PT LDS RZ, [RZ] ;  /* 0x00000000fffff984 */ /* 0x000fe20000000800 */
[----:B------:R-:W-:Y:S01]  /*2fb0*/  @!PT LDS RZ, [RZ] ;  /* 0x00000000fffff984 */ /* 0x000fe20000000800 */
[----:B------:R1:W-:Y:S04]  /*2fc0*/  LDGSTS.E.BYPASS.LTC128B.128 [R0+0x8000], desc[UR26][R8.64] ;  /* 0x0800000008007fae */ /* 0x0003e8000b981a1a */
.L_x_1496:
[----:B------:R-:W-:Y:S05]  /*2fd0*/  BSYNC.RECONVERGENT B0 ;  /* 0x0000000000007941 */ /* 0x000fea0003800200 */
.L_x_1495:
        /* <DEDUP_REMOVED lines=20> */
.L_x_1498:
[----:B------:R-:W-:Y:S05]  /*3120*/  BSYNC.RECONVERGENT B0 ;  /* 0x0000000000007941 */ /* 0x000fea0003800200 */
.L_x_1497:
[----:B------:R-:W3:Y:S01]  /*3130*/  LDCU.64 UR6, c[0x0][0x538] ;  /* 0x0000a700ff0677ac */ /* 0x000ee20008000a00 */
[----:B------:R-:W0:Y:S01]  /*3140*/  LDGDEPBAR ;  /* 0x00000000000079af */ /* 0x000e220000000000 */
[----:B------:R-:W-:Y:S01]  /*3150*/  IMAD.MOV.U32 R168, RZ, RZ, 0x20 ;  /* 0x00000020ffa87424 */ /* 0x000fe200078e00ff */
[--C-:B------:R-:W-:Y:S01]  /*3160*/  SHF.R.U32.HI R2, RZ, 0x4, R44.reuse ;  /* 0x00000004ff027819 */ /* 0x100fe2000001162c */
[----:B------:R-:W-:Y:S01]  /*3170*/  VIADD R160, R176, 0x40 ;  /* 0x00000040b0a07836 */ /* 0x000fe20000000000 */
[----:B------:R-:W4:Y:S01]  /*3180*/  S2R R187, SR_TID.X ;  /* 0x0000000000bb7919 */ /* 0x000f220000002100 */
[----:B------:R-:W-:Y:S01]  /*3190*/  LOP3.LUT R173, R12, 0x38, RZ, 0xc0, !PT ;  /* 0x000000380cad7812 */ /* 0x000fe200078ec0ff */
[----:B------:R-:W4:Y:S01]  /*31a0*/  LDC R246, c[0x0][0x44c] ;  /* 0x00011300fff67b82 */ /* 0x000f220000000800 */
[----:B-12---:R-:W-:Y:S01]  /*31b0*/  SHF.R.U32.HI R8, RZ, 0x1, R44 ;  /* 0x00000001ff087819 */ /* 0x006fe2000001162c */
[----:B------:R-:W-:Y:S01]  /*31c0*/  IMAD.MOV.U32 R190, RZ, RZ, RZ ;  /* 0x000000ffffbe7224 */ /* 0x000fe200078e00ff */
[----:B------:R-:W1:Y:S01]  /*31d0*/  LDCU UR8, c[0x0][0x3e0] ;  /* 0x00007c00ff0877ac */ /* 0x000e620008000800 */
[----:B------:R-:W-:Y:S01]  /*31e0*/  IMAD.IADD R191, R247, 0x1, R201 ;  /* 0x00000001f7bf7824 */ /* 0x000fe200078e02c9 */
[----:B------:R-:W2:Y:S01]  /*31f0*/  LDCU UR14, c[0x0][0x50c] ;  /* 0x0000a180ff0e77ac */ /* 0x000ea20008000800 */
[----:B---3--:R-:W-:Y:S01]  /*3200*/  ISETP.NE.U32.AND P0, PT, RZ, UR6, PT ;  /* 0x00000006ff007c0c */ /* 0x008fe2000bf05070 */
[----:B------:R-:W3:Y:S03]  /*3210*/  LDCU UR9, c[0x0][0x45c] ;  /* 0x00008b80ff0977ac */ /* 0x000ee60008000800 */
[----:B------:R-:W-:Y:S01]  /*3220*/  ISETP.NE.AND.EX P0, PT, RZ, UR7, PT, P0 ;  /* 0x00000007ff007c0c */ /* 0x000fe2000bf05300 */
[----:B------:R-:W-:-:S04]  /*3230*/  DEPBAR.LE SB0, 0x1 ;  /* 0x000080400000791a */ /* 0x000fc80000000000 */
[----:B------:R-:W-:Y:S08]  /*3240*/  BAR.SYNC.DEFER_BLOCKING 0x0 ;  /* 0x0000000000007b1d */ /* 0x000ff00000010000 */
[----:B------:R-:W1:Y:S01]  /*3250*/  @P0 LDC.64 R6, c[0x0][0x540] ;  /* 0x00015000ff060b82 */ /* 0x000e620000000a00 */
[----:B------:R-:W-:Y:S02]  /*3260*/  @P0 IMAD.MOV.U32 R4, RZ, RZ, R43 ;  /* 0x000000ffff040224 */ /* 0x000fe400078e002b */
[----:B------:R-:W-:-:S05]  /*3270*/  @P0 IMAD.MOV.U32 R5, RZ, RZ, RZ ;  /* 0x000000ffff050224 */ /* 0x000fca00078e00ff */
[----:B----4-:R-:W4:Y:S01]  /*3280*/  @P0 LDC R0, c[0x0][0x458] ;  /* 0x00011600ff000b82 */ /* 0x010f220000000800 */
[----:B------:R1:W2:Y:S04]  /*3290*/  LDSM.16.M88.4 R140, [R176] ;  /* 0x00000000b08c783b */ /* 0x0002a80000000200 */
[----:B------:R1:W2:Y:S02]  /*32a0*/  LDSM.16.M88.4 R144, [R176+0x800] ;  /* 0x00080000b090783b */ /* 0x0002a40000000200 */
[----:B-1----:R-:W-:-:S04]  /*32b0*/  @P0 IMAD.WIDE.U32 R4, R42, R6, R4 ;  /* 0x000000062a040225 */ /* 0x002fc800078e0004 */
[----:B------:R-:W-:Y:S01]  /*32c0*/  @P0 IMAD R7, R42, R7, R5 ;  /* 0x000000072a070224 */ /* 0x000fe200078e0205 */
[C---:B------:R-:W-:Y:S01]  /*32d0*/  @P0 LEA R6, P1, R4.reuse, UR6, 0x2 ;  /* 0x0000000604060c11 */ /* 0x040fe2000f8210ff */
[----:B------:R-:W1:Y:S03]  /*32e0*/  LDCU UR6, c[0x0][0x590] ;  /* 0x0000b200ff0677ac */ /* 0x000e660008000800 */
[----:B------:R-:W-:Y:S01]  /*32f0*/  @P0 LEA.HI.X R7, R4, UR7, R7, 0x2, P1 ;  /* 0x0000000704070c11 */ /* 0x000fe200088f1407 */
[----:B----4-:R4:W3:Y:S01]  /*3300*/  @P0 MUFU.RCP R5, R0 ;  /* 0x0000000000050308 */ /* 0x0108e20000001000 */
[----:B------:R-:W-:Y:S01]  /*3310*/  LOP3.LUT R2, R2, 0x8, RZ, 0xc0, !PT ;  /* 0x0000000802027812 */ /* 0x000fe200078ec0ff */
[C---:B------:R-:W-:Y:S02]  /*3320*/  IMAD.SHL.U32 R4, R44.reuse, 0x2, RZ ;  /* 0x000000022c047824 */ /* 0x040fe400078e00ff */
[----:B------:R-:W-:Y:S01]  /*3330*/  IMAD.MOV.U32 R186, RZ, RZ, 0x40 ;  /* 0x00000040ffba7424 */ /* 0x000fe200078e00ff */
[----:B------:R2:W3:Y:S01]  /*3340*/  @P0 LDG.E R6, desc[UR26][R6.64] ;  /* 0x0000001a06060981 */ /* 0x0004e2000c1e1900 */
[----:B------:R-:W-:Y:S01]  /*3350*/  R2P PR, R44, 0x6 ;  /* 0x000000062c007804 */ /* 0x000fe20000000000 */
[----:B------:R-:W-:Y:S01]  /*3360*/  IMAD.MOV.U32 R177, RZ, RZ, 0x20 ;  /* 0x00000020ffb17424 */ /* 0x000fe200078e00ff */
[----:B------:R-:W-:Y:S01]  /*3370*/  LOP3.LUT R2, R2, 0x10, R44, 0xf8, !PT ;  /* 0x0000001002027812 */ /* 0x000fe200078ef82c */
[----:B------:R-:W-:Y:S01]  /*3380*/  IMAD.MOV.U32 R252, RZ, RZ, 0x10 ;  /* 0x00000010fffc7424 */ /* 0x000fe200078e00ff */
[----:B------:R-:W-:Y:S01]  /*3390*/  LOP3.LUT R4, R4, 0x6, RZ, 0xc0, !PT ;  /* 0x0000000604047812 */ /* 0x000fe200078ec0ff */
[----:B------:R-:W-:Y:S01]  /*33a0*/  IMAD.MOV.U32 R189, RZ, RZ, 0x20 ;  /* 0x00000020ffbd7424 */ /* 0x000fe200078e00ff */
[----:B------:R-:W-:Y:S01]  /*33b0*/  SEL R168, R168, 0xffffffe0, !P1 ;  /* 0xffffffe0a8a87807 */ /* 0x000fe20004800000 */
[----:B------:R-:W-:Y:S01]  /*33c0*/  IMAD R191, R39, 0x40, R191 ;  /* 0x0000004027bf7824 */ /* 0x000fe200078e02bf */
[C---:B------:R-:W-:Y:S01]  /*33d0*/  LOP3.LUT P1, RZ, R187.reuse, 0x4, RZ, 0xc0, !PT ;  /* 0x00000004bbff7812 */ /* 0x040fe2000782c0ff */
[----:B------:R-:W-:Y:S01]  /*33e0*/  IMAD.SHL.U32 R248, R248, 0x8, RZ ;  /* 0x00000008f8f87824 */ /* 0x000fe200078e00ff */
[----:B------:R-:W-:Y:S01]  /*33f0*/  LOP3.LUT R4, R4, 0x1e0, R8, 0xf8, !PT ;  /* 0x000001e004047812 */ /* 0x000fe200078ef808 */
[----:B------:R-:W-:Y:S01]  /*3400*/  IMAD.IADD R152, R176, 0x1, R168 ;  /* 0x00000001b0987824 */ /* 0x000fe200078e02a8 */
[----:B------:R-:W-:Y:S01]  /*3410*/  SEL R186, R186, 0xffffffc0, !P1 ;  /* 0xffffffc0baba7807 */ /* 0x000fe20004800000 */
[----:B------:R-:W-:Y:S01]  /*3420*/  @P2 VIADD R160, R176, 0xffffffc0 ;  /* 0xffffffc0b0a02836 */ /* 0x000fe20000000000 */
[----:B------:R-:W-:Y:S01]  /*3430*/  LOP3.LUT P2, RZ, R187, 0x2, RZ, 0xc0, !PT ;  /* 0x00000002bbff7812 */ /* 0x000fe2000784c0ff */
[----:B------:R-:W-:Y:S01]  /*3440*/  IMAD.MOV.U32 R231, RZ, RZ, R226 ;  /* 0x000000ffffe77224 */ /* 0x000fe200078e00e2 */
[----:B------:R1:W1:Y:S01]  /*3450*/  LDSM.16.M88.4 R148, [R152] ;  /* 0x000000009894783b */ /* 0x0002620000000200 */
[----:B------:R-:W-:Y:S01]  /*3460*/  IMAD.IADD R168, R168, 0x1, R160 ;  /* 0x00000001a8a87824 */ /* 0x000fe200078e02a0 */
[----:B------:R-:W-:Y:S01]  /*3470*/  SEL R177, R177, 0xffffffe0, !P2 ;  /* 0xffffffe0b1b17807 */ /* 0x000fe20005000000 */
[--C-:B------:R-:W-:Y:S01]  /*3480*/  IMAD.IADD R180, R176, 0x1, R186.reuse ;  /* 0x00000001b0b47824 */ /* 0x100fe200078e02ba */
[----:B------:R1:W1:Y:S01]  /*3490*/  LDSM.16.M88.4 R156, [R160] ;  /* 0x00000000a09c783b */ /* 0x0002620000000200 */
[----:B------:R-:W-:Y:S01]  /*34a0*/  SEL R252, R252, 0xfffffff0, !P1 ;  /* 0xfffffff0fcfc7807 */ /* 0x000fe20004800000 */
[----:B------:R-:W-:Y:S01]  /*34b0*/  IMAD.IADD R179, R178, 0x1, R186 ;  /* 0x00000001b2b37824 */ /* 0x000fe200078e02ba */
[----:B------:R-:W-:Y:S01]  /*34c0*/  CS2R R94, SRZ ;  /* 0x00000000005e7805 */ /* 0x000fe2000001ff00 */
[----:B------:R1:W1:Y:S01]  /*34d0*/  LDSM.16.M88.4 R164, [R168] ;  /* 0x00000000a8a4783b */ /* 0x0002620000000200 */
[----:B--2---:R-:W-:Y:S01]  /*34e0*/  IMAD.SHL.U32 R7, R44, 0x40, RZ ;  /* 0x000000402c077824 */ /* 0x004fe200078e00ff */
[----:B------:R-:W-:-:S02]  /*34f0*/  CS2R R92, SRZ ;  /* 0x00000000005c7805 */ /* 0x000fc4000001ff00 */
[----:B------:R-:W-:Y:S01]  /*3500*/  CS2R R98, SRZ ;  /* 0x0000000000627805 */ /* 0x000fe2000001ff00 */
[----:B------:R-:W2:Y:S01]  /*3510*/  LDSM.16.M88.4 R152, [R152+0x800] ;  /* 0x000800009898783b */ /* 0x000ea20000000200 */
[----:B------:R-:W-:Y:S02]  /*3520*/  CS2R R96, SRZ ;  /* 0x0000000000607805 */ /* 0x000fe4000001ff00 */
[----:B----4-:R-:W-:Y:S02]  /*3530*/  LOP3.LUT R0, R173, 0x1c0, R7, 0xf8, !PT ;  /* 0x000001c0ad007812 */ /* 0x010fe400078ef807 */
[----:B------:R-:W-:Y:S01]  /*3540*/  CS2R R90, SRZ ;  /* 0x00000000005a7805 */ /* 0x000fe2000001ff00 */
[----:B------:R-:W4:Y:S01]  /*3550*/  LDSM.16.M88.4 R160, [R160+0x800] ;  /* 0x00080000a0a0783b */ /* 0x000f220000000200 */
[----:B------:R-:W-:Y:S02]  /*3560*/  CS2R R88, SRZ ;  /* 0x0000000000587805 */ /* 0x000fe4000001ff00 */
[----:B------:R-:W-:-:S02]  /*3570*/  LOP3.LUT R0, R2, R0, RZ, 0x3c, !PT ;  /* 0x0000000002007212 */ /* 0x000fc400078e3cff */
[----:B------:R-:W-:Y:S01]  /*3580*/  CS2R R86, SRZ ;  /* 0x0000000000567805 */ /* 0x000fe2000001ff00 */
[----:B------:R-:W1:Y:S01]  /*3590*/  LDSM.16.M88.4 R168, [R168+0x800] ;  /* 0x00080000a8a8783b */ /* 0x000e620000000200 */
[----:B------:R-:W-:Y:S02]  /*35a0*/  IADD3 R2, PT, PT, R36, R4, R23 ;  /* 0x0000000424027210 */ /* 0x000fe40007ffe017 */
[----:B------:R-:W-:Y:S02]  /*35b0*/  CS2R R84, SRZ ;  /* 0x0000000000547805 */ /* 0x000fe4000001ff00 */
[----:B------:R-:W-:Y:S02]  /*35c0*/  LOP3.LUT R0, R0, 0x200, R7, 0xf8, !PT ;  /* 0x0000020000007812 */ /* 0x000fe400078ef807 */
[----:B------:R-:W-:Y:S02]  /*35d0*/  CS2R R78, SRZ ;  /* 0x00000000004e7805 */ /* 0x000fe4000001ff00 */
[----:B------:R-:W-:-:S02]  /*35e0*/  IADD3 R191, PT, PT, R191, -0x29, -R2 ;  /* 0xffffffd7bfbf7810 */ /* 0x000fc40007ffe802 */
[----:B------:R-:W-:Y:S02]  /*35f0*/  CS2R R76, SRZ ;  /* 0x00000000004c7805 */ /* 0x000fe4000001ff00 */
[----:B------:R-:W-:Y:S02]  /*3600*/  LEA R172, R0, UR24, 0x1 ;  /* 0x0000001800ac7c11 */ /* 0x000fe4000f8e08ff */
[----:B------:R-:W-:Y:S02]  /*3610*/  CS2R R82, SRZ ;  /* 0x0000000000527805 */ /* 0x000fe4000001ff00 */
[----:B------:R-:W-:Y:S02]  /*3620*/  CS2R R80, SRZ ;  /* 0x0000000000507805 */ /* 0x000fe4000001ff00 */
[----:B------:R-:W-:Y:S02]  /*3630*/  CS2R R74, SRZ ;  /* 0x00000000004a7805 */ /* 0x000fe4000001ff00 */
        /* <DEDUP_REMOVED lines=21> */
[--C-:B------:R-:W-:Y:S01]  /*3790*/  IMAD.IADD R181, R176, 0x1, R177.reuse ;  /* 0x00000001b0b57824 */ /* 0x100fe200078e02b1 */
[----:B------:R-:W2:Y:S01]  /*37a0*/  LDCU UR7, c[0x0][0x440] ;  /* 0x00008800ff0777ac */ /* 0x000ea20008000800 */
[----:B------:R-:W-:Y:S02]  /*37b0*/  IMAD.IADD R183, R178, 0x1, R177 ;  /* 0x00000001b2b77824 */ /* 0x000fe400078e02b1 */
[----:B------:R-:W-:Y:S01]  /*37c0*/  IMAD.IADD R195, R229, 0x1, R252 ;  /* 0x00000001e5c37824 */ /* 0x000fe200078e02fc */
[----:B-1----:R-:W-:Y:S01]  /*37d0*/  USHF.L.U32 UR6, UR6, 0x6, URZ ;  /* 0x0000000606067899 */ /* 0x002fe200080006ff */
[----:B------:R-:W-:-:S02]  /*37e0*/  IMAD.IADD R185, R177, 0x1, R180 ;  /* 0x00000001b1b97824 */ /* 0x000fc400078e02b4 */
[----:B------:R-:W-:Y:S02]  /*37f0*/  IMAD.IADD R182, R177, 0x1, R179 ;  /* 0x00000001b1b67824 */ /* 0x000fe400078e02b3 */
[----:B---3--:R-:W-:Y:S01]  /*3800*/  @P0 FMUL.FTZ R190, R6, R5 ;  /* 0x0000000506be0220 */ /* 0x008fe20000410000 */
[----:B------:R-:W-:-:S04]  /*3810*/  LOP3.LUT P0, RZ, R187, 0x2, RZ, 0xc0, !PT ;  /* 0x00000002bbff7812 */ /* 0x000fc8000780c0ff */
[----:B------:R-:W-:-:S05]  /*3820*/  SEL R188, R189, 0xffffffe0, !P0 ;  /* 0xffffffe0bdbc7807 */ /* 0x000fca0004000000 */
[----:B--2-4-:R-:W-:-:S07]  /*3830*/  IMAD.IADD R184, R175, 0x1, R188 ;  /* 0x00000001afb87824 */ /* 0x014fce00078e02bc */
.L_x_1501:
[----:B------:R-:W0:Y:S01]  /*3840*/  LDGDEPBAR ;  /* 0x00000000000079af */ /* 0x000e220000000000 */
[----:B------:R-:W-:Y:S01]  /*3850*/  IADD3 R112, PT, PT, R177, R174, RZ ;  /* 0x000000aeb1707210 */ /* 0x000fe20007ffe0ff */
[----:B------:R-:W-:Y:S01]  /*3860*/  IMAD.IADD R0, R174, 0x1, R186 ;  /* 0x00000001ae007824 */ /* 0x000fe200078e02ba */
[----:B-----5:R-:W-:Y:S02]  /*3870*/  FSETP.NEU.FTZ.AND P0, PT, R242, -INF , PT ;  /* 0xff800000f200780b */ /* 0x020fe40003f1d000 */
        /* <DEDUP_REMOVED lines=19> */
[----:B------:R-:W-:Y:S01]  /*39b0*/  LDSM.16.M88.4 R128, [R180+-0x3800] ;  /* 0xffc80000b480783b */ /* 0x000fe20000000200 */
[C---:B------:R-:W-:Y:S07]  /*39c0*/  HMMA.16816.F32 R24, R28.reuse, R100, RZ ;  /* 0x000000641c18723c */ /* 0x040fee00000018ff */
[----:B------:R-:W-:Y:S01]  /*39d0*/  LDSM.16.M88.4 R132, [R2] ;  /* 0x000000000284783b */ /* 0x000fe20000000200 */
[-C--:B------:R-:W-:Y:S07]  /*39e0*/  HMMA.16816.F32 R28, R28, R102.reuse, RZ ;  /* 0x000000661c1c723c */ /* 0x080fee00000018ff */
[----:B------:R-:W-:Y:S01]  /*39f0*/  LDSM.16.M88.4 R136, [R185+-0x4000] ;  /* 0xffc00000b988783b */ /* 0x000fe20000000200 */
[----:B------:R-:W-:Y:S07]  /*3a00*/  HMMA.16816.F32 R32, R32, R102, RZ ;  /* 0x000000662020723c */ /* 0x000fee00000018ff */
[----:B------:R3:W2:Y:S01]  /*3a10*/  LDSM.16.M88.4 R100, [R0+0x1000] ;  /* 0x001000000064783b */ /* 0x0006a20000000200 */
[-C--:B----4-:R-:W-:Y:S08]  /*3a20*/  HMMA.16816.F32 R4, R104, R108.reuse, R4 ;  /* 0x0000006c6804723c */ /* 0x090ff00000001804 */
[C---:B-1----:R-:W-:Y:S04]  /*3a30*/  HMMA.16816.F32 R8, R112.reuse, R108, R8 ;  /* 0x0000006c7008723c */ /* 0x042fe80000001808 */
[----:B------:R-:W-:Y:S04]  /*3a40*/  IADD3 R108, PT, PT, R220, R252, RZ ;  /* 0x000000fcdc6c7210 */ /* 0x000fe80007ffe0ff */
[-C--:B------:R-:W-:Y:S03]  /*3a50*/  HMMA.16816.F32 R12, R112, R110.reuse, R12 ;  /* 0x0000006e700c723c */ /* 0x080fe6000000180c */
[----:B---3--:R-:W-:Y:S05]  /*3a60*/  IMAD.SHL.U32 R0, R250, 0x80, RZ ;  /* 0x00000080fa007824 */ /* 0x008fea00078e00ff */
[C---:B------:R-:W-:Y:S04]  /*3a70*/  HMMA.16816.F32 R16, R104.reuse, R110, R16 ;  /* 0x0000006e6810723c */ /* 0x040fe80000001810 */
[----:B------:R-:W-:Y:S04]  /*3a80*/  IADD3 R0, PT, PT, R0, 0x80, RZ ;  /* 0x0000008000007810 */ /* 0x000fe80007ffe0ff */
[-C--:B--2---:R-:W-:Y:S03]  /*3a90*/  HMMA.16816.F32 R20, R104, R116.reuse, R20 ;  /* 0x000000746814723c */ /* 0x084fe60000001814 */
[-C--:B------:R-:W-:Y:S05]  /*3aa0*/  ISETP.GE.AND P6, PT, R0, R201.reuse, PT ;  /* 0x000000c90000720c */ /* 0x080fea0003fc6270 */
[C---:B------:R-:W-:Y:S08]  /*3ab0*/  HMMA.16816.F32 R24, R112.reuse, R116, R24 ;  /* 0x000000747018723c */ /* 0x040ff00000001818 */
[-C--:B------:R-:W-:Y:S03]  /*3ac0*/  HMMA.16816.F32 R28, R112, R118.reuse, R28 ;  /* 0x00000076701c723c */ /* 0x080fe6000000181c */
[----:B------:R-:W-:Y:S05]  /*3ad0*/  @P6 SHF.R.U32.HI R0, RZ, 0x1, R187 ;  /* 0x00000001ff006819 */ /* 0x000fea00000116bb */
[----:B------:R-:W-:Y:S01]  /*3ae0*/  HMMA.16816.F32 R32, R104, R118, R32 ;  /* 0x000000766820723c */ /* 0x000fe20000001820 */
[----:B------:R1:W2:Y:S07]  /*3af0*/  LDSM.16.M88.4 R104, [R2+0x1000] ;  /* 0x001000000268783b */ /* 0x0002ae0000000200 */
[-C--:B------:R-:W-:Y:S08]  /*3b00*/  HMMA.16816.F32 R4, R120, R124.reuse, R4 ;  /* 0x0000007c7804723c */ /* 0x080ff00000001804 */
[C---:B------:R-:W-:Y:S08]  /*3b10*/  HMMA.16816.F32 R8, R100.reuse, R124, R8 ;  /* 0x0000007c6408723c */ /* 0x040ff00000001808 */
[-C--:B------:R-:W-:Y:S03]  /*3b20*/  HMMA.16816.F32 R12, R100, R126.reuse, R12 ;  /* 0x0000007e640c723c */ /* 0x080fe6000000180c */
[----:B-1----:R-:W-:Y:S05]  /*3b30*/  VIADD R2, R191, 0xffffffe8 ;  /* 0xffffffe8bf027836 */ /* 0x002fea0000000000 */
[C---:B------:R-:W-:Y:S08]  /*3b40*/  HMMA.16816.F32 R16, R120.reuse, R126, R16 ;  /* 0x0000007e7810723c */ /* 0x040ff00000001810 */
[-C--:B------:R-:W-:Y:S08]  /*3b50*/  HMMA.16816.F32 R20, R120, R128.reuse, R20 ;  /* 0x000000807814723c */ /* 0x080ff00000001814 */
[C---:B------:R-:W-:Y:S08]  /*3b60*/  HMMA.16816.F32 R24, R100.reuse, R128, R24 ;  /* 0x000000806418723c */ /* 0x040ff00000001818 */
[-C--:B------:R-:W-:Y:S08]  /*3b70*/  HMMA.16816.F32 R28, R100, R130.reuse, R28 ;  /* 0x00000082641c723c */ /* 0x080ff0000000181c */
[----:B------:R-:W-:Y:S08]  /*3b80*/  HMMA.16816.F32 R32, R120, R130, R32 ;  /* 0x000000827820723c */ /* 0x000ff00000001820 */
[-C--:B------:R-:W-:Y:S08]  /*3b90*/  HMMA.16816.F32 R4, R132, R136.reuse, R4 ;  /* 0x000000888404723c */ /* 0x080ff00000001804 */
[C---:B--2---:R-:W-:Y:S08]  /*3ba0*/  HMMA.16816.F32 R8, R104.reuse, R136, R8 ;  /* 0x000000886808723c */ /* 0x044ff00000001808 */
        /* <DEDUP_REMOVED lines=10> */
[----:B------:R-:W1:Y:S01]  /*3c50*/  MUFU.TANH R119, R5 ;  /* 0x0000000500777308 */ /* 0x000e620000002400 */
        /* <DEDUP_REMOVED lines=8> */
[----:B------:R-:W-:Y:S07]  /*3ce0*/  FMUL.FTZ R16, R16, UR14 ;  /* 0x0000000e10107c20 */ /* 0x000fee0008410000 */
[----:B------:R-:W3:Y:S10]  /*3cf0*/  MUFU.TANH R113, R6 ;  /* 0x0000000600717308 */ /* 0x000ef40000002400 */
[----:B------:R4:W3:Y:S01]  /*3d00*/  MUFU.TANH R215, R7 ;  /* 0x0000000700d77308 */ /* 0x0008e20000002400 */
[----:B--2---:R-:W-:Y:S05]  /*3d10*/  @P6 IMAD.SHL.U32 R10, R187, 0x2, RZ ;  /* 0x00000002bb0a6824 */ /* 0x004fea00078e00ff */
[----:B------:R-:W-:Y:S04]  /*3d20*/  @P6 LOP3.LUT R10, R10, 0x6, RZ, 0xc0, !PT ;  /* 0x000000060a0a6812 */ /* 0x000fe800078ec0ff */
[----:B------:R2:W-:Y:S01]  /*3d30*/  MUFU.TANH R223, R8 ;  /* 0x0000000800df7308 */ /* 0x0005e20000002400 */
[----:B------:R-:W-:Y:S04]  /*3d40*/  @P6 LOP3.LUT R10, R10, 0x1e0, R0, 0xf8, !PT ;  /* 0x000001e00a0a6812 */ /* 0x000fe800078ef800 */
[----:B------:R-:W-:Y:S05]  /*3d50*/  @P6 LEA R10, R250, R10, 0x7 ;  /* 0x0000000afa0a6211 */ /* 0x000fea00078e38ff */
[----:B------:R1:W-:Y:S01]  /*3d60*/  MUFU.TANH R227, R11 ;  /* 0x0000000b00e37308 */ /* 0x0003e20000002400 */
[----:B----4-:R-:W4:Y:S01]  /*3d70*/  LDSM.16.M88.4 R4, [R185+-0x3800] ;  /* 0xffc80000b904783b */ /* 0x010f220000000200 */
[CC--:B------:R-:W-:Y:S01]  /*3d80*/  @P6 ISETP.GE.AND P2, PT, R10.reuse, R201.reuse, PT ;  /* 0x000000c90a00620c */ /* 0x0c0fe20003f46270 */
[----:B------:R-:W-:Y:S07]  /*3d90*/  @P6 VIADD R0, R10, 0x1 ;  /* 0x000000010a006836 */ /* 0x000fee0000000000 */
[----:B------:R3:W4:Y:S01]  /*3da0*/  MUFU.TANH R222, R9 ;  /* 0x0000000900de7308 */ /* 0x0007220000002400 */
[----:B------:R-:W-:Y:S02]  /*3db0*/  @P6 ISETP.GE.AND P3, PT, R0, R201, PT ;  /* 0x000000c90000620c */ /* 0x000fe40003f66270 */
[C---:B--2---:R-:W-:Y:S02]  /*3dc0*/  IADD3 R8, PT, PT, R191.reuse, -0x17, RZ ;  /* 0xffffffe9bf087810 */ /* 0x044fe40007ffe0ff */
[C---:B------:R-:W-:Y:S05]  /*3dd0*/  IADD3 R0, PT, PT, R191.reuse, -0xf, RZ ;  /* 0xfffffff1bf007810 */ /* 0x040fea0007ffe0ff */
[----:B------:R2:W4:Y:S01]  /*3de0*/  MUFU.TANH R217, R13 ;  /* 0x0000000d00d97308 */ /* 0x0005220000002400 */
[----:B-1----:R-:W-:Y:S02]  /*3df0*/  IABS R11, R8 ;  /* 0x00000008000b7213 */ /* 0x002fe40000000000 */
[----:B------:R-:W-:Y:S02]  /*3e00*/  IABS R8, R2 ;  /* 0x0000000200087213 */ /* 0x000fe40000000000 */
[----:B------:R-:W-:Y:S05]  /*3e10*/  I2FP.F32.S32 R101, R11 ;  /* 0x0000000b00657245 */ /* 0x000fea0000201400 */
[----:B------:R1:W-:Y:S01]  /*3e20*/  MUFU.TANH R225, R14 ;  /* 0x0000000e00e17308 */ /* 0x0003e20000002400 */
[----:B------:R-:W-:Y:S01]  /*3e30*/  IABS R2, R0 ;  /* 0x0000000000027213 */ /* 0x000fe20000000000 */
[----:B---3--:R-:W-:Y:S01]  /*3e40*/  VIADD R9, R191, 0xfffffff0 ;  /* 0xfffffff0bf097836 */ /* 0x008fe20000000000 */
[----:B------:R-:W-:Y:S02]  /*3e50*/  I2FP.F32.S32 R102, R8 ;  /* 0x0000000800667245 */ /* 0x000fe40000201400 */
[----:B------:R-:W-:Y:S02]  /*3e60*/  I2FP.F32.S32 R100, R2 ;  /* 0x0000000200647245 */ /* 0x000fe40000201400 */
[----:B------:R-:W-:Y:S03]  /*3e70*/  IABS R0, R9 ;  /* 0x0000000900007213 */ /* 0x000fe60000000000 */
[----:B------:R3:W3:Y:S01]  /*3e80*/  MUFU.TANH R221, R12 ;  /* 0x0000000c00dd7308 */ /* 0x0006e20000002400 */
[-C--:B------:R-:W-:Y:S01]  /*3e90*/  FFMA.FTZ R11, R102, -R190.reuse, R119 ;  /* 0x800000be660b7223 */ /* 0x080fe20000010077 */
[----:B------:R-:W-:Y:S01]  /*3ea0*/  FFMA.FTZ R2, R100, -R190, R113 ;  /* 0x800000be64027223 */ /* 0x000fe20000010071 */
[----:B--2---:R-:W-:Y:S03]  /*3eb0*/  FMUL.FTZ R13, R242, 1.4426950216293334961 ;  /* 0x3fb8aa3bf20d7820 */ /* 0x004fe60000410000 */
[----:B------:R-:W-:Y:S04]  /*3ec0*/  @P6 FSEL R11, R11, -INF , !P3 ;  /* 0xff8000000b0b6808 */ /* 0x000fe80005800000 */
[----:B------:R-:W2:Y:S01]  /*3ed0*/  MUFU.TANH R224, R15 ;  /* 0x0000000f00e07308 */ /* 0x000ea20000002400 */
[----:B------:R-:W-:Y:S01]  /*3ee0*/  FSEL R8, R13, RZ, P0 ;  /* 0x000000ff0d087208 */ /* 0x000fe20000000000 */
[----:B-1----:R-:W-:Y:S01]  /*3ef0*/  FMUL.FTZ R14, R19, UR14 ;  /* 0x0000000e130e7c20 */ /* 0x002fe20008410000 */
[----:B------:R-:W-:Y:S01]  /*3f00*/  I2FP.F32.S32 R19, R0 ;  /* 0x0000000000137245 */ /* 0x000fe20000201400 */
[-C--:B----4-:R-:W-:Y:S03]  /*3f10*/  HMMA.16816.F32 R20, R132, R4.reuse, R20 ;  /* 0x000000048414723c */ /* 0x090fe60000001814 */
[----:B------:R-:W-:Y:S03]  /*3f20*/  @P6 FSEL R2, R2, -INF , !P2 ;  /* 0xff80000002026808 */ /* 0x000fe60005000000 */
[----:B------:R1:W-:Y:S01]  /*3f30*/  MUFU.TANH R208, R14 ;  /* 0x0000000e00d07308 */ /* 0x0003e20000002400 */
[-C--:B------:R-:W-:Y:S01]  /*3f40*/  FFMA.FTZ R0, R19, -R190.reuse, R215 ;  /* 0x800000be13007223 */ /* 0x080fe200000100d7 */
[----:B---3--:R-:W-:Y:S01]  /*3f50*/  FMUL.FTZ R12, R243, 1.4426950216293334961 ;  /* 0x3fb8aa3bf30c7820 */ /* 0x008fe20000410000 */
[----:B------:R-:W-:Y:S01]  /*3f60*/  IADD3 R13, PT, PT, R191, 0x11, RZ ;  /* 0x00000011bf0d7810 */ /* 0x000fe20007ffe0ff */
[--C-:B------:R-:W-:Y:S01]  /*3f70*/  FFMA.FTZ R2, R2, UR9, -R8.reuse ;  /* 0x0000000902027c23 */ /* 0x100fe20008010808 */
[C---:B------:R-:W-:Y:S05]  /*3f80*/  HMMA.16816.F32 R24, R104.reuse, R4, R24 ;  /* 0x000000046818723c */ /* 0x040fea0000001818 */
[----:B------:R3:W-:Y:S01]  /*3f90*/  MUFU.EX2 R238, R2 ;  /* 0x0000000200ee7308 */ /* 0x0007e20000000800 */
[----:B------:R-:W-:Y:S01]  /*3fa0*/  @P6 FSEL R0, R0, -INF , !P3 ;  /* 0xff80000000006808 */ /* 0x000fe20005800000 */
[----:B------:R-:W-:Y:S01]  /*3fb0*/  @P6 VIADD R4, R10, 0x10 ;  /* 0x000000100a046836 */ /* 0x000fe20000000000 */
[----:B------:R-:W-:Y:S07]  /*3fc0*/  FSEL R9, R12, RZ, P1 ;  /* 0x000000ff0c097208 */ /* 0x000fee0000800000 */
[----:B------:R4:W-:Y:S01]  /*3fd0*/  MUFU.TANH R203, R16 ;  /* 0x0000001000cb7308 */ /* 0x0009e20000002400 */
[-C--:B------:R-:W-:Y:S03]  /*3fe0*/  HMMA.16816.F32 R28, R104, R6.reuse, R28 ;  /* 0x00000006681c723c */ /* 0x080fe6000000181c */
[----:B------:R-:W-:Y:S01]  /*3ff0*/  FFMA.FTZ R0, R0, UR9, -R8 ;  /* 0x0000000900007c23 */ /* 0x000fe20008010808 */
[----:B------:R-:W-:Y:S01]  /*4000*/  FFMA.FTZ R12, R101, -R190, R109 ;  /* 0x800000be650c7223 */ /* 0x000fe2000001006d */
[----:B------:R-:W-:Y:S01]  /*4010*/  FSETP.NEU.FTZ.AND P0, PT, R240, -INF , PT ;  /* 0xff800000f000780b */ /* 0x000fe20003f1d000 */
[--C-:B------:R-:W-:Y:S03]  /*4020*/  FFMA.FTZ R11, R11, UR9, -R9.reuse ;  /* 0x000000090b0b7c23 */ /* 0x100fe60008010809 */
[----:B------:R2:W4:Y:S01]  /*4030*/  MUFU.EX2 R239, R0 ;  /* 0x0000000000ef7308 */ /* 0x0005220000000800 */
[----:B------:R-:W-:Y:S01]  /*4040*/  FSETP.NEU.FTZ.AND P1, PT, R241, -INF , PT ;  /* 0xff800000f100780b */ /* 0x000fe20003f3d000 */
[----:B------:R-:W-:Y:S08]  /*4050*/  HMMA.16816.F32 R32, R132, R6, R32 ;  /* 0x000000068420723c */ /* 0x000ff00000001820 */
[----:B------:R4:W-:Y:S01]  /*4060*/  MUFU.EX2 R110, R11 ;  /* 0x0000000b006e7308 */ /* 0x0009e20000000800 */
[----:B---3--:R-:W-:Y:S01]  /*4070*/  @P6 IADD3 R2, PT, PT, R10, 0x9, RZ ;  /* 0x000000090a026810 */ /* 0x008fe20007ffe0ff */
[----:B------:R-:W-:Y:S08]  /*4080*/  FMUL.FTZ R24, R24, UR14 ;  /* 0x0000000e18187c20 */ /* 0x000ff00008410000 */
[----:B------:R3:W-:Y:S01]  /*4090*/  MUFU.TANH R202, R17 ;  /* 0x0000001100ca7308 */ /* 0x0007e20000002400 */
[----:B------:R-:W-:Y:S01]  /*40a0*/  @P6 FSEL R12, R12, -INF , !P2 ;  /* 0xff8000000c0c6808 */ /* 0x000fe20005000000 */
[----:B------:R-:W-:Y:S01]  /*40b0*/  VIADD R6, R191, 0x1 ;  /* 0x00000001bf067836 */ /* 0x000fe20000000000 */
[-C--:B------:R-:W-:Y:S01]  /*40c0*/  @P6 ISETP.GE.AND P5, PT, R2, R201.reuse, PT ;  /* 0x000000c90200620c */ /* 0x080fe20003fa6270 */
[----:B------:R-:W-:Y:S01]  /*40d0*/  FMUL.FTZ R2, R241, 1.4426950216293334961 ;  /* 0x3fb8aa3bf1027820 */ /* 0x000fe20000410000 */
[----:B------:R-:W-:Y:S01]  /*40e0*/  @P6 IADD3 R5, PT, PT, R10, 0x11, RZ ;  /* 0x000000110a056810 */ /* 0x000fe20007ffe0ff */
[----:B------:R-:W-:Y:S01]  /*40f0*/  FFMA.FTZ R12, R12, UR9, -R9 ;  /* 0x000000090c0c7c23 */ /* 0x000fe20008010809 */
[----:B--2---:R-:W-:Y:S01]  /*4100*/  @P6 IADD3 R0, PT, PT, R10, 0x8, RZ ;  /* 0x000000080a006810 */ /* 0x004fe20007ffe0ff */
[----:B------:R-:W-:Y:S01]  /*4110*/  FMUL.FTZ R28, R28, UR14 ;  /* 0x0000000e1c1c7c20 */ /* 0x000fe20008410000 */
[----:B------:R-:W-:Y:S01]  /*4120*/  FSEL R2, R2, RZ, P1 ;  /* 0x000000ff02027208 */ /* 0x000fe20000800000 */
[----:B------:R2:W3:Y:S01]  /*4130*/  MUFU.EX2 R124, R12 ;  /* 0x0000000c007c7308 */ /* 0x0004e20000000800 */
[-C--:B------:R-:W-:Y:S01]  /*4140*/  @P6 ISETP.GE.AND P4, PT, R0, R201.reuse, PT ;  /* 0x000000c90000620c */ /* 0x080fe20003f86270 */
[----:B------:R-:W-:Y:S01]  /*4150*/  FMUL.FTZ R0, R240, 1.4426950216293334961 ;  /* 0x3fb8aa3bf0007820 */ /* 0x000fe20000410000 */
[----:B------:R-:W-:Y:S01]  /*4160*/  @P6 ISETP.GE.AND P1, PT, R4, R201, PT ;  /* 0x000000c90400620c */ /* 0x000fe20003f26270 */
[----:B------:R-:W-:Y:S01]  /*4170*/  VIADD R4, R191, 0x8 ;  /* 0x00000008bf047836 */ /* 0x000fe20000000000 */
[----:B------:R-:W-:Y:S01]  /*4180*/  IABS R13, R13 ;  /* 0x0000000d000d7213 */ /* 0x000fe20000000000 */
[----:B------:R-:W-:Y:S01]  /*4190*/  FMUL.FTZ R25, R25, UR14 ;  /* 0x0000000e19197c20 */ /* 0x000fe20008410000 */
[----:B------:R-:W-:Y:S01]  /*41a0*/  FSEL R0, R0, RZ, P0 ;  /* 0x000000ff00007208 */ /* 0x000fe20000000000 */
[----:B------:R-:W-:Y:S01]  /*41b0*/  FMUL.FTZ R29, R29, UR14 ;  /* 0x0000000e1d1d7c20 */ /* 0x000fe20008410000 */
[----:B------:R-:W-:Y:S01]  /*41c0*/  @P6 ISETP.GE.AND P0, PT, R5, R201, PT ;  /* 0x000000c90500620c */ /* 0x000fe20003f06270 */
[----:B-1----:R-:W-:Y:S01]  /*41d0*/  IMAD.MOV.U32 R14, RZ, RZ, R13 ;  /* 0x000000ffff0e7224 */ /* 0x002fe200078e000d */
[----:B------:R-:W-:Y:S01]  /*41e0*/  IABS R4, R4 ;  /* 0x0000000400047213 */ /* 0x000fe20000000000 */
[----:B------:R-:W-:Y:S01]  /*41f0*/  MUFU.TANH R200, R28 ;  /* 0x0000001c00c87308 */ /* 0x000fe20000002400 */
[----:B------:R-:W-:Y:S01]  /*4200*/  IADD3 R5, PT, PT, R191, 0x9, RZ ;  /* 0x00000009bf057810 */ /* 0x000fe20007ffe0ff */
[----:B------:R-:W-:Y:S01]  /*4210*/  FMUL.FTZ R20, R20, UR14 ;  /* 0x0000000e14147c20 */ /* 0x000fe20008410000 */
[----:B------:R-:W-:Y:S01]  /*4220*/  I2FP.F32.S32 R13, R4 ;  /* 0x00000004000d7245 */ /* 0x000fe20000201400 */
[----:B------:R-:W-:Y:S01]  /*4230*/  FMUL.FTZ R21, R21, UR14 ;  /* 0x0000000e15157c20 */ /* 0x000fe20008410000 */
[----:B------:R-:W-:Y:S01]  /*4240*/  IABS R5, R5 ;  /* 0x0000000500057213 */ /* 0x000fe20000000000 */
[----:B------:R-:W-:Y:S01]  /*4250*/  FMUL.FTZ R22, R22, UR14 ;  /* 0x0000000e16167c20 */ /* 0x000fe20008410000 */
[----:B----4-:R-:W-:Y:S01]  /*4260*/  IADD3 R11, PT, PT, R191, 0x10, RZ ;  /* 0x00000010bf0b7810 */ /* 0x010fe20007ffe0ff */
[-C--:B------:R-:W-:Y:S01]  /*4270*/  FFMA.FTZ R4, R13, -R190.reuse, R222 ;  /* 0x800000be0d047223 */ /* 0x080fe200000100de */
[----:B--2---:R-:W-:Y:S01]  /*4280*/  I2FP.F32.S32 R12, R5 ;  /* 0x00000005000c7245 */ /* 0x004fe20000201400 */
[----:B------:R-:W1:Y:S01]  /*4290*/  MUFU.TANH R213, R24 ;  /* 0x0000001800d57308 */ /* 0x000e620000002400 */
[----:B------:R-:W-:Y:S01]  /*42a0*/  IABS R11, R11 ;  /* 0x0000000b000b7213 */ /* 0x000fe20000000000 */
[----:B------:R-:W-:Y:S01]  /*42b0*/  FMUL.FTZ R23, R23, UR14 ;  /* 0x0000000e17177c20 */ /* 0x000fe20008410000 */
[----:B------:R-:W-:Y:S01]  /*42c0*/  @P6 FSEL R4, R4, -INF , !P3 ;  /* 0xff80000004046808 */ /* 0x000fe20005800000 */
[----:B------:R-:W-:Y:S01]  /*42d0*/  FFMA.FTZ R5, R12, -R190, R223 ;  /* 0x800000be0c057223 */ /* 0x000fe200000100df */
[----:B------:R-:W-:Y:S01]  /*42e0*/  I2FP.F32.S32 R14, R14 ;  /* 0x0000000e000e7245 */ /* 0x000fe20000201400 */
[----:B------:R-:W-:Y:S01]  /*42f0*/  FMUL.FTZ R26, R26, UR14 ;  /* 0x0000000e1a1a7c20 */ /* 0x000fe20008410000 */
[----:B------:R-:W-:Y:S01]  /*4300*/  I2FP.F32.S32 R15, R11 ;  /* 0x0000000b000f7245 */ /* 0x000fe20000201400 */
[----:B------:R-:W-:Y:S01]  /*4310*/  FFMA.FTZ R4, R4, UR9, -R2 ;  /* 0x0000000904047c23 */ /* 0x000fe20008010802 */
[----:B------:R-:W-:Y:S01]  /*4320*/  @P6 FSEL R5, R5, -INF , !P2 ;  /* 0xff80000005056808 */ /* 0x000fe20005000000 */
[----:B------:R-:W-:Y:S01]  /*4330*/  FFMA.FTZ R11, R14, -R190, R228 ;  /* 0x800000be0e0b7223 */ /* 0x000fe200000100e4 */
[----:B------:R-:W-:Y:S01]  /*4340*/  IABS R16, R191 ;  /* 0x000000bf00107213 */ /* 0x000fe20000000000 */
[----:B------:R2:W-:Y:S01]  /*4350*/  MUFU.EX2 R194, R4 ;  /* 0x0000000400c27308 */ /* 0x0005e20000000800 */
[----:B------:R-:W-:Y:S01]  /*4360*/  IABS R6, R6 ;  /* 0x0000000600067213 */ /* 0x000fe20000000000 */
[----:B------:R-:W-:Y:S01]  /*4370*/  FFMA.FTZ R14, R5, UR9, -R2 ;  /* 0x00000009050e7c23 */ /* 0x000fe20008010802 */
[----:B------:R-:W-:Y:S01]  /*4380*/  FFMA.FTZ R5, R15, -R190, R227 ;  /* 0x800000be0f057223 */ /* 0x000fe200000100e3 */
[----:B------:R-:W-:Y:S06]  /*4390*/  @P6 FSEL R11, R11, -INF , !P2 ;  /* 0xff8000000b0b6808 */ /* 0x000fec0005000000 */
[----:B------:R-:W-:Y:S01]  /*43a0*/  MUFU.TANH R212, R25 ;  /* 0x0000001900d47308 */ /* 0x000fe20000002400 */
[----:B------:R-:W-:Y:S01]  /*43b0*/  I2FP.F32.S32 R16, R16 ;  /* 0x0000001000107245 */ /* 0x000fe20000201400 */
[----:B------:R-:W-:Y:S01]  /*43c0*/  FMUL.FTZ R27, R27, UR14 ;  /* 0x0000000e1b1b7c20 */ /* 0x000fe20008410000 */
[----:B------:R-:W-:Y:S01]  /*43d0*/  @P6 FSEL R5, R5, -INF , !P3 ;  /* 0xff80000005056808 */ /* 0x000fe20005800000 */
[--C-:B------:R-:W-:Y:S01]  /*43e0*/  FFMA.FTZ R11, R11, UR9, -R0.reuse ;  /* 0x000000090b0b7c23 */ /* 0x100fe20008010800 */
[----:B---3--:R-:W-:Y:S01]  /*43f0*/  I2FP.F32.S32 R17, R6 ;  /* 0x0000000600117245 */ /* 0x008fe20000201400 */
[----:B------:R-:W-:Y:S01]  /*4400*/  FFMA.FTZ R6, R16, -R190, R217 ;  /* 0x800000be10067223 */ /* 0x000fe200000100d9 */
[----:B------:R-:W-:Y:S01]  /*4410*/  IADD3 R15, PT, PT, R191, -0x8, RZ ;  /* 0xfffffff8bf0f7810 */ /* 0x000fe20007ffe0ff */
[----:B------:R-:W-:Y:S01]  /*4420*/  FFMA.FTZ R5, R5, UR9, -R0 ;  /* 0x0000000905057c23 */ /* 0x000fe20008010800 */
[----:B--2---:R-:W-:Y:S01]  /*4430*/  @P6 IADD3 R4, PT, PT, R10, 0x18, RZ ;  /* 0x000000180a046810 */ /* 0x004fe20007ffe0ff */
[----:B------:R2:W-:Y:S01]  /*4440*/  MUFU.EX2 R199, R14 ;  /* 0x0000000e00c77308 */ /* 0x0005e20000000800 */
[----:B------:R-:W-:Y:S01]  /*4450*/  @P6 FSEL R6, R6, -INF , !P5 ;  /* 0xff80000006066808 */ /* 0x000fe20006800000 */
[----:B------:R-:W-:Y:S01]  /*4460*/  FMUL.FTZ R30, R30, UR14 ;  /* 0x0000000e1e1e7c20 */ /* 0x000fe20008410000 */
[----:B------:R-:W-:Y:S07]  /*4470*/  @P6 ISETP.GE.AND P2, PT, R4, R201, PT ;  /* 0x000000c90400620c */ /* 0x000fee0003f46270 */
[----:B------:R3:W-:Y:S01]  /*4480*/  MUFU.EX2 R206, R5 ;  /* 0x0000000500ce7308 */ /* 0x0007e20000000800 */
[----:B------:R-:W-:Y:S01]  /*4490*/  F2FP.F16.F32.PACK_AB R4, R239, R238 ;  /* 0x000000eeef04723e */ /* 0x000fe200000000ff */
[--C-:B------:R-:W-:Y:S01]  /*44a0*/  FFMA.FTZ R6, R6, UR9, -R2.reuse ;  /* 0x0000000906067c23 */ /* 0x100fe20008010802 */
[----:B------:R-:W-:Y:S07]  /*44b0*/  @P6 IADD3 R10, PT, PT, R10, 0x19, RZ ;  /* 0x000000190a0a6810 */ /* 0x000fee0007ffe0ff */
[----:B------:R-:W4:Y:S01]  /*44c0*/  MUFU.TANH R197, R29 ;  /* 0x0000001d00c57308 */ /* 0x000f220000002400 */
[----:B------:R-:W-:Y:S01]  /*44d0*/  IABS R15, R15 ;  /* 0x0000000f000f7213 */ /* 0x000fe20000000000 */
[----:B------:R1:W-:Y:S01]  /*44e0*/  STS [R229+0x400], R4 ;  /* 0x00040004e5007388 */ /* 0x0003e20000000800 */
[----:B------:R-:W-:Y:S01]  /*44f0*/  @P6 ISETP.GE.AND P3, PT, R10, R201, PT ;  /* 0x000000c90a00620c */ /* 0x000fe20003f66270 */
[----:B------:R-:W-:Y:S01]  /*4500*/  FMUL.FTZ R31, R31, UR14 ;  /* 0x0000000e1f1f7c20 */ /* 0x000fe20008410000 */
[C---:B------:R-:W-:Y:S01]  /*4510*/  IADD3 R10, PT, PT, R191.reuse, -0x7, RZ ;  /* 0xfffffff9bf0a7810 */ /* 0x040fe20007ffe0ff */
[----:B------:R-:W-:Y:S01]  /*4520*/  FMUL.FTZ R32, R32, UR14 ;  /* 0x0000000e20207c20 */ /* 0x000fe20008410000 */
[----:B--2---:R-:W-:Y:S03]  /*4530*/  IADD3 R14, PT, PT, R191, -0x20, RZ ;  /* 0xffffffe0bf0e7810 */ /* 0x004fe60007ffe0ff */
[----:B------:R-:W-:Y:S01]  /*4540*/  MUFU.EX2 R138, R6 ;  /* 0x00000006008a7308 */ /* 0x000fe20000000800 */
[----:B------:R-:W-:Y:S01]  /*4550*/  I2FP.F32.S32 R15, R15 ;  /* 0x0000000f000f7245 */ /* 0x000fe20000201400 */
[----:B------:R-:W-:Y:S01]  /*4560*/  FMUL.FTZ R33, R33, UR14 ;  /* 0x0000000e21217c20 */ /* 0x000fe20008410000 */
[----:B---3--:R-:W-:Y:S07]  /*4570*/  F2FP.F16.F32.PACK_AB R5, R110, R124 ;  /* 0x0000007c6e05723e */ /* 0x008fee00000000ff */
[----:B------:R2:W-:Y:S01]  /*4580*/  MUFU.EX2 R207, R11 ;  /* 0x0000000b00cf7308 */ /* 0x0005e20000000800 */
[----:B------:R-:W-:Y:S01]  /*4590*/  FMUL.FTZ R34, R34, UR14 ;  /* 0x0000000e22227c20 */ /* 0x000fe20008410000 */
[----:B------:R-:W-:Y:S01]  /*45a0*/  FMUL.FTZ R35, R35, UR14 ;  /* 0x0000000e23237c20 */ /* 0x000fe20008410000 */
[----:B------:R3:W-:Y:S07]  /*45b0*/  STS [R229], R5 ;  /* 0x00000005e5007388 */ /* 0x0007ee0000000800 */
[----:B------:R-:W-:Y:S10]  /*45c0*/  MUFU.TANH R192, R21 ;  /* 0x0000001500c07308 */ /* 0x000ff40000002400 */
[----:B------:R-:W-:Y:S01]  /*45d0*/  MUFU.TANH R193, R20 ;  /* 0x0000001400c17308 */ /* 0x000fe20000002400 */
[----:B--2---:R-:W-:Y:S02]  /*45e0*/  VIADD R11, R191, 0xffffffe1 ;  /* 0xffffffe1bf0b7836 */ /* 0x004fe40000000000 */
[-C--:B-1----:R-:W-:Y:S03]  /*45f0*/  FFMA.FTZ R4, R17, -R190.reuse, R221 ;  /* 0x800000be11047223 */ /* 0x082fe600000100dd */
[----:B------:R-:W-:Y:S02]  /*4600*/  IABS R11, R11 ;  /* 0x0000000b000b7213 */ /* 0x000fe40000000000 */
[----:B------:R-:W-:Y:S02]  /*4610*/  @P6 FSEL R4, R4, -INF , !P4 ;  /* 0xff80000004046808 */ /* 0x000fe40006000000 */
[----:B------:R1:W2:Y:S01]  /*4620*/  MUFU.TANH R211, R18 ;  /* 0x0000001200d37308 */ /* 0x0002a20000002400 */
[----:B------:R-:W-:Y:S02]  /*4630*/  I2FP.F32.S32 R11, R11 ;  /* 0x0000000b000b7245 */ /* 0x000fe40000201400 */
[----:B------:R-:W-:Y:S01]  /*4640*/  FFMA.FTZ R7, R4, UR9, -R2 ;  /* 0x0000000904077c23 */ /* 0x000fe20008010802 */
[----:B------:R-:W-:Y:S01]  /*4650*/  FFMA.FTZ R4, R13, -R190, R224 ;  /* 0x800000be0d047223 */ /* 0x000fe200000100e0 */
[----:B------:R-:W-:Y:S01]  /*4660*/  IABS R13, R10 ;  /* 0x0000000a000d7213 */ /* 0x000fe20000000000 */
[----:B---3--:R-:W-:Y:S04]  /*4670*/  FFMA.FTZ R5, R12, -R190, R225 ;  /* 0x800000be0c057223 */ /* 0x008fe800000100e1 */
[----:B------:R3:W-:Y:S01]  /*4680*/  MUFU.EX2 R139, R7 ;  /* 0x00000007008b7308 */ /* 0x0007e20000000800 */
[----:B------:R-:W-:Y:S01]  /*4690*/  VIADD R12, R191, 0xffffffd8 ;  /* 0xffffffd8bf0c7836 */ /* 0x000fe20000000000 */
[----:B------:R-:W-:Y:S02]  /*46a0*/  @P6 FSEL R4, R4, -INF , !P5 ;  /* 0xff80000004046808 */ /* 0x000fe40006800000 */
[----:B------:R-:W-:Y:S06]  /*46b0*/  @P6 FSEL R5, R5, -INF , !P4 ;  /* 0xff80000005056808 */ /* 0x000fec0006000000 */
[----:B------:R-:W2:Y:S01]  /*46c0*/  MUFU.TANH R205, R22 ;  /* 0x0000001600cd7308 */ /* 0x000ea20000002400 */
[----:B------:R-:W-:Y:S01]  /*46d0*/  I2FP.F32.S32 R13, R13 ;  /* 0x0000000d000d7245 */ /* 0x000fe20000201400 */
[--C-:B------:R-:W-:Y:S01]  /*46e0*/  FFMA.FTZ R6, R4, UR9, -R0.reuse ;  /* 0x0000000904067c23 */ /* 0x100fe20008010800 */
[----:B------:R-:W-:Y:S01]  /*46f0*/  IABS R4, R14 ;  /* 0x0000000e00047213 */ /* 0x000fe20000000000 */
[----:B------:R-:W-:Y:S01]  /*4700*/  FFMA.FTZ R5, R5, UR9, -R0 ;  /* 0x0000000905057c23 */ /* 0x000fe20008010800 */
[----:B-1----:R-:W-:Y:S02]  /*4710*/  IADD3 R18, PT, PT, R191, -0x27, RZ ;  /* 0xffffffd9bf127810 */ /* 0x002fe40007ffe0ff */
[----:B------:R-:W-:Y:S03]  /*4720*/  MOV R10, R4 ;  /* 0x00000004000a7202 */ /* 0x000fe60000000f00 */
[----:B------:R1:W-:Y:S01]  /*4730*/  MUFU.EX2 R198, R5 ;  /* 0x0000000500c67308 */ /* 0x0003e20000000800 */
[-C--:B---3--:R-:W-:Y:S01]  /*4740*/  FFMA.FTZ R7, R13, -R190.reuse, R213 ;  /* 0x800000be0d077223 */ /* 0x088fe200000100d5 */
[----:B----4-:R-:W-:Y:S01]  /*4750*/  FFMA.FTZ R4, R19, -R190, R197 ;  /* 0x800000be13047223 */ /* 0x010fe200000100c5 */
[----:B------:R-:W-:Y:S07]  /*4760*/  I2FP.F32.S32 R10, R10 ;  /* 0x0000000a000a7245 */ /* 0x000fee0000201400 */
[----:B------:R3:W-:Y:S01]  /*4770*/  MUFU.EX2 R196, R6 ;  /* 0x0000000600c47308 */ /* 0x0007e20000000800 */
[----:B------:R-:W-:Y:S02]  /*4780*/  @P6 FSEL R7, R7, -INF , !P1 ;  /* 0xff80000007076808 */ /* 0x000fe40004800000 */
[----:B------:R-:W-:Y:S07]  /*4790*/  @P6 FSEL R4, R4, -INF , !P3 ;  /* 0xff80000004046808 */ /* 0x000fee0005800000 */
[----:B------:R-:W-:Y:S01]  /*47a0*/  MUFU.TANH R204, R23 ;  /* 0x0000001700cc7308 */ /* 0x000fe20000002400 */
[----:B------:R-:W-:Y:S01]  /*47b0*/  FFMA.FTZ R19, R7, UR9, -R2 ;  /* 0x0000000907137c23 */ /* 0x000fe20008010802 */
[-C--:B-1----:R-:W-:Y:S08]  /*47c0*/  FFMA.FTZ R5, R100, -R190.reuse, R200 ;  /* 0x800000be64057223 */ /* 0x082ff000000100c8 */
[----:B------:R-:W-:Y:S01]  /*47d0*/  MUFU.TANH R216, R26 ;  /* 0x0000001a00d87308 */ /* 0x000fe20000002400 */
[----:B---3--:R-:W-:Y:S01]  /*47e0*/  FFMA.FTZ R6, R15, -R190, R212 ;  /* 0x800000be0f067223 */ /* 0x008fe200000100d4 */
[----:B------:R-:W-:Y:S04]  /*47f0*/  @P6 FSEL R5, R5, -INF , !P2 ;  /* 0xff80000005056808 */ /* 0x000fe80005000000 */
[----:B------:R-:W-:Y:S01]  /*4800*/  @P6 FSEL R6, R6, -INF , !P0 ;  /* 0xff80000006066808 */ /* 0x000fe20004000000 */
[--C-:B------:R-:W-:Y:S01]  /*4810*/  FFMA.FTZ R21, R5, UR9, -R2.reuse ;  /* 0x0000000905157c23 */ /* 0x100fe20008010802 */
[----:B------:R-:W-:Y:S02]  /*4820*/  IABS R5, R12 ;  /* 0x0000000c00057213 */ /* 0x000fe40000000000 */
[----:B------:R-:W-:Y:S01]  /*4830*/  MUFU.TANH R214, R27 ;  /* 0x0000001b00d67308 */ /* 0x000fe20000002400 */
[--C-:B------:R-:W-:Y:S01]  /*4840*/  FFMA.FTZ R20, R6, UR9, -R2.reuse ;  /* 0x0000000906147c23 */ /* 0x100fe20008010802 */
[----:B------:R-:W-:Y:S01]  /*4850*/  FFMA.FTZ R2, R4, UR9, -R2 ;  /* 0x0000000904027c23 */ /* 0x000fe20008010802 */
[-C--:B------:R-:W-:Y:S01]  /*4860*/  FFMA.FTZ R4, R11, -R190.reuse, R203 ;  /* 0x800000be0b047223 */ /* 0x080fe200000100cb */
[----:B------:R-:W-:Y:S01]  /*4870*/  I2FP.F32.S32 R14, R5 ;  /* 0x00000005000e7245 */ /* 0x000fe20000201400 */
[----:B--2---:R-:W-:Y:S01]  /*4880*/  FFMA.FTZ R5, R101, -R190, R211 ;  /* 0x800000be65057223 */ /* 0x004fe200000100d3 */
[----:B------:R-:W-:Y:S04]  /*4890*/  IABS R6, R18 ;  /* 0x0000001200067213 */ /* 0x000fe80000000000 */
[----:B------:R-:W1:Y:S01]  /*48a0*/  MUFU.TANH R210, R30 ;  /* 0x0000001e00d27308 */ /* 0x000e620000002400 */
[----:B------:R-:W-:Y:S02]  /*48b0*/  @P6 FSEL R4, R4, -INF , !P4 ;  /* 0xff80000004046808 */ /* 0x000fe40006000000 */
[----:B------:R-:W-:Y:S02]  /*48c0*/  @P6 FSEL R5, R5, -INF , !P4 ;  /* 0xff80000005056808 */ /* 0x000fe40006000000 */
[----:B------:R-:W-:Y:S01]  /*48d0*/  MOV R12, R6 ;  /* 0x00000006000c7202 */ /* 0x000fe20000000f00 */
[--C-:B------:R-:W-:Y:S01]  /*48e0*/  FFMA.FTZ R7, R4, UR9, -R9.reuse ;  /* 0x0000000904077c23 */ /* 0x100fe20008010809 */
[-C--:B------:R-:W-:Y:S01]  /*48f0*/  FFMA.FTZ R4, R102, -R190.reuse, R208 ;  /* 0x800000be66047223 */ /* 0x080fe200000100d0 */
[----:B------:R-:W-:Y:S01]  /*4900*/  FFMA.FTZ R5, R5, UR9, -R8 ;  /* 0x0000000905057c23 */ /* 0x000fe20008010808 */
[----:B------:R-:W-:Y:S01]  /*4910*/  FFMA.FTZ R6, R10, -R190, R202 ;  /* 0x800000be0a067223 */ /* 0x000fe200000100ca */
[----:B------:R2:W-:Y:S01]  /*4920*/  MUFU.EX2 R120, R7 ;  /* 0x0000000700787308 */ /* 0x0005e20000000800 */
[----:B------:R-:W-:Y:S02]  /*4930*/  I2FP.F32.S32 R12, R12 ;  /* 0x0000000c000c7245 */ /* 0x000fe40000201400 */
[----:B------:R-:W-:Y:S07]  /*4940*/  @P6 FSEL R4, R4, -INF , !P5 ;  /* 0xff80000004046808 */ /* 0x000fee0006800000 */
[----:B------:R3:W-:Y:S01]  /*4950*/  MUFU.EX2 R125, R5 ;  /* 0x00000005007d7308 */ /* 0x0007e20000000800 */
[----:B------:R-:W-:Y:S01]  /*4960*/  @P6 FSEL R6, R6, -INF , !P5 ;  /* 0xff80000006066808 */ /* 0x000fe20006800000 */
[----:B------:R-:W-:Y:S08]  /*4970*/  FFMA.FTZ R4, R4, UR9, -R8 ;  /* 0x0000000904047c23 */ /* 0x000ff00008010808 */
[----:B------:R-:W-:Y:S01]  /*4980*/  MUFU.TANH R209, R31 ;  /* 0x0000001f00d17308 */ /* 0x000fe20000002400 */
[----:B------:R-:W-:Y:S01]  /*4990*/  FFMA.FTZ R6, R6, UR9, -R9 ;  /* 0x0000000906067c23 */ /* 0x000fe20008010809 */
[-C--:B--2---:R-:W-:Y:S08]  /*49a0*/  FFMA.FTZ R7, R12, -R190.reuse, R193 ;  /* 0x800000be0c077223 */ /* 0x084ff000000100c1 */
[----:B------:R2:W-:Y:S01]  /*49b0*/  MUFU.EX2 R123, R4 ;  /* 0x00000004007b7308 */ /* 0x0005e20000000800 */
[-C--:B---3--:R-:W-:Y:S01]  /*49c0*/  FFMA.FTZ R5, R11, -R190.reuse, R205 ;  /* 0x800000be0b057223 */ /* 0x088fe200000100cd */
[----:B------:R-:W-:Y:S01]  /*49d0*/  @P6 FSEL R7, R7, -INF , !P1 ;  /* 0xff80000007076808 */ /* 0x000fe20004800000 */
[-C--:B-1----:R-:W-:Y:S07]  /*49e0*/  FFMA.FTZ R11, R13, -R190.reuse, R210 ;  /* 0x800000be0d0b7223 */ /* 0x082fee00000100d2 */
[----:B------:R1:W3:Y:S01]  /*49f0*/  MUFU.EX2 R118, R6 ;  /* 0x0000000600767308 */ /* 0x0002e20000000800 */
[----:B------:R-:W-:Y:S01]  /*4a00*/  @P6 FSEL R5, R5, -INF , !P1 ;  /* 0xff80000005056808 */ /* 0x000fe20004800000 */
[--C-:B------:R-:W-:Y:S08]  /*4a10*/  FFMA.FTZ R7, R7, UR9, -R9.reuse ;  /* 0x0000000907077c23 */ /* 0x100ff00008010809 */
[----:B------:R-:W4:Y:S01]  /*4a20*/  MUFU.TANH R127, R32 ;  /* 0x00000020007f7308 */ /* 0x000f220000002400 */
[----:B------:R-:W-:Y:S01]  /*4a30*/  @P6 FSEL R11, R11, -INF , !P2 ;  /* 0xff8000000b0b6808 */ /* 0x000fe20005000000 */
[----:B------:R-:W-:Y:S01]  /*4a40*/  FFMA.FTZ R5, R5, UR9, -R8 ;  /* 0x0000000905057c23 */ /* 0x000fe20008010808 */
[-C--:B--2---:R-:W-:Y:S03]  /*4a50*/  FFMA.FTZ R4, R10, -R190.reuse, R204 ;  /* 0x800000be0a047223 */ /* 0x084fe600000100cc */
[----:B------:R-:W-:Y:S04]  /*4a60*/  FFMA.FTZ R11, R11, UR9, -R0 ;  /* 0x000000090b0b7c23 */ /* 0x000fe80008010800 */
[----:B------:R2:W-:Y:S01]  /*4a70*/  MUFU.EX2 R117, R7 ;  /* 0x0000000700757308 */ /* 0x0005e20000000800 */
[-C--:B-1----:R-:W-:Y:S01]  /*4a80*/  FFMA.FTZ R6, R14, -R190.reuse, R192 ;  /* 0x800000be0e067223 */ /* 0x082fe200000100c0 */
[----:B------:R-:W-:Y:S08]  /*4a90*/  @P6 FSEL R4, R4, -INF , !P0 ;  /* 0xff80000004046808 */ /* 0x000ff00004000000 */
[----:B------:R1:W-:Y:S01]  /*4aa0*/  MUFU.EX2 R122, R5 ;  /* 0x00000005007a7308 */ /* 0x0003e20000000800 */
[----:B------:R-:W-:Y:S01]  /*4ab0*/  @P6 FSEL R6, R6, -INF , !P0 ;  /* 0xff80000006066808 */ /* 0x000fe20004000000 */
[----:B------:R-:W-:Y:S08]  /*4ac0*/  FFMA.FTZ R4, R4, UR9, -R8 ;  /* 0x0000000904047c23 */ /* 0x000ff00008010808 */
[----:B------:R-:W3:Y:S01]  /*4ad0*/  MUFU.TANH R126, R33 ;  /* 0x00000021007e7308 */ /* 0x000ee20000002400 */
[----:B------:R-:W-:Y:S01]  /*4ae0*/  FFMA.FTZ R6, R6, UR9, -R9 ;  /* 0x0000000906067c23 */ /* 0x000fe20008010809 */
[----:B--2---:R-:W-:Y:S08]  /*4af0*/  VIADD R7, R191, 0xffffffd1 ;  /* 0xffffffd1bf077836 */ /* 0x004ff00000000000 */
[----:B------:R2:W-:Y:S01]  /*4b00*/  MUFU.EX2 R121, R4 ;  /* 0x0000000400797308 */ /* 0x0005e20000000800 */
[-C--:B-1----:R-:W-:Y:S01]  /*4b10*/  FFMA.FTZ R5, R17, -R190.reuse, R216 ;  /* 0x800000be11057223 */ /* 0x082fe200000100d8 */
[----:B------:R-:W-:Y:S08]  /*4b20*/  IABS R7, R7 ;  /* 0x0000000700077213 */ /* 0x000ff00000000000 */
[----:B------:R1:W3:Y:S01]  /*4b30*/  MUFU.EX2 R116, R6 ;  /* 0x0000000600747308 */ /* 0x0002e20000000800 */
[----:B------:R-:W-:Y:S02]  /*4b40*/  @P6 FSEL R5, R5, -INF , !P1 ;  /* 0xff80000005056808 */ /* 0x000fe40004800000 */
[----:B------:R-:W-:Y:S07]  /*4b50*/  I2FP.F32.S32 R10, R7 ;  /* 0x00000007000a7245 */ /* 0x000fee0000201400 */
[----:B------:R-:W3:Y:S01]  /*4b60*/  MUFU.TANH R131, R34 ;  /* 0x0000002200837308 */ /* 0x000ee20000002400 */
[----:B------:R-:W-:Y:S01]  /*4b70*/  ISETP.NE.AND P1, PT, R230, RZ, PT ;  /* 0x000000ffe600720c */ /* 0x000fe20003f25270 */
[----:B------:R-:W-:Y:S01]  /*4b80*/  FFMA.FTZ R7, R5, UR9, -R0 ;  /* 0x0000000905077c23 */ /* 0x000fe20008010800 */
[-C--:B----4-:R-:W-:Y:S01]  /*4b90*/  FFMA.FTZ R10, R10, -R190.reuse, R127 ;  /* 0x800000be0a0a7223 */ /* 0x090fe2000001007f */
[----:B--2---:R-:W-:Y:S06]  /*4ba0*/  FFMA.FTZ R4, R16, -R190, R214 ;  /* 0x800000be10047223 */ /* 0x004fec00000100d6 */
[----:B------:R-:W2:Y:S01]  /*4bb0*/  MUFU.TANH R130, R35 ;  /* 0x0000002300827308 */ /* 0x000ea20000002400 */
[----:B-1----:R-:W-:Y:S02]  /*4bc0*/  IADD3 R6, PT, PT, R191, -0x30, RZ ;  /* 0xffffffd0bf067810 */ /* 0x002fe40007ffe0ff */
[----:B------:R-:W-:Y:S02]  /*4bd0*/  @P6 FSEL R4, R4, -INF , !P0 ;  /* 0xff80000004046808 */ /* 0x000fe40004000000 */
[----:B------:R-:W-:Y:S02]  /*4be0*/  IABS R6, R6 ;  /* 0x0000000600067213 */ /* 0x000fe40000000000 */
[----:B------:R-:W-:Y:S01]  /*4bf0*/  @P6 FSEL R10, R10, -INF , !P2 ;  /* 0xff8000000a0a6808 */ /* 0x000fe20005000000 */
[--C-:B------:R-:W-:Y:S02]  /*4c00*/  FFMA.FTZ R5, R4, UR9, -R0.reuse ;  /* 0x0000000904057c23 */ /* 0x100fe40008010800 */
[----:B------:R1:W-:Y:S01]  /*4c10*/  MUFU.EX2 R137, R7 ;  /* 0x0000000700897308 */ /* 0x0003e20000000800 */
[----:B------:R-:W-:Y:S01]  /*4c20*/  I2FP.F32.S32 R6, R6 ;  /* 0x0000000600067245 */ /* 0x000fe20000201400 */
[----:B------:R-:W-:Y:S01]  /*4c30*/  FFMA.FTZ R4, R15, -R190, R209 ;  /* 0x800000be0f047223 */ /* 0x000fe200000100d1 */
[----:B------:R-:W-:Y:S07]  /*4c40*/  FFMA.FTZ R10, R10, UR9, -R9 ;  /* 0x000000090a0a7c23 */ /* 0x000fee0008010809 */
[----:B------:R2:W-:Y:S01]  /*4c50*/  MUFU.EX2 R136, R5 ;  /* 0x0000000500887308 */ /* 0x0005e20000000800 */
[----:B------:R-:W-:Y:S09]  /*4c60*/  @P6 FSEL R4, R4, -INF , !P3 ;  /* 0xff80000004046808 */ /* 0x000ff20005800000 */
[----:B------:R4:W-:Y:S01]  /*4c70*/  MUFU.EX2 R128, R2 ;  /* 0x0000000200807308 */ /* 0x0009e20000000800 */
[----:B------:R-:W-:Y:S01]  /*4c80*/  FFMA.FTZ R0, R4, UR9, -R0 ;  /* 0x0000000904007c23 */ /* 0x000fe20008010800 */
[----:B---3--:R-:W-:Y:S01]  /*4c90*/  F2FP.F16.F32.PACK_AB R4, R118, R120 ;  /* 0x000000787604723e */ /* 0x008fe200000000ff */
[-C--:B-1----:R-:W-:Y:S01]  /*4ca0*/  FFMA.FTZ R7, R6, -R190.reuse, R126 ;  /* 0x800000be06077223 */ /* 0x082fe2000001007e */
[-C--:B------:R-:W-:Y:S06]  /*4cb0*/  FFMA.FTZ R6, R12, -R190.reuse, R131 ;  /* 0x800000be0c067223 */ /* 0x080fec0000010083 */
[----:B------:R-:W-:Y:S01]  /*4cc0*/  MUFU.EX2 R112, R10 ;  /* 0x0000000a00707308 */ /* 0x000fe20000000800 */
[----:B--2---:R-:W-:Y:S01]  /*4cd0*/  FFMA.FTZ R5, R14, -R190, R130 ;  /* 0x800000be0e057223 */ /* 0x004fe20000010082 */
[----:B------:R-:W-:Y:S01]  /*4ce0*/  @P6 FSEL R7, R7, -INF , !P3 ;  /* 0xff80000007076808 */ /* 0x000fe20005800000 */
[----:B------:R1:W-:Y:S01]  /*4cf0*/  STS [R195], R4 ;  /* 0x00000004c3007388 */ /* 0x0003e20000000800 */
[----:B------:R-:W-:Y:S06]  /*4d00*/  @P6 FSEL R6, R6, -INF , !P2 ;  /* 0xff80000006066808 */ /* 0x000fec0005000000 */
[----:B------:R-:W-:Y:S01]  /*4d10*/  MUFU.EX2 R134, R0 ;  /* 0x0000000000867308 */ /* 0x000fe20000000800 */
[----:B------:R-:W-:Y:S01]  /*4d20*/  @P6 FSEL R5, R5, -INF , !P3 ;  /* 0xff80000005056808 */ /* 0x000fe20005800000 */
[----:B------:R-:W-:Y:S01]  /*4d30*/  FFMA.FTZ R9, R7, UR9, -R9 ;  /* 0x0000000907097c23 */ /* 0x000fe20008010809 */
[----:B----4-:R-:W-:Y:S01]  /*4d40*/  F2FP.F16.F32.PACK_AB R2, R123, R125 ;  /* 0x0000007d7b02723e */ /* 0x010fe200000000ff */
[--C-:B------:R-:W-:Y:S01]  /*4d50*/  FFMA.FTZ R7, R6, UR9, -R8.reuse ;  /* 0x0000000906077c23 */ /* 0x100fe20008010808 */
[----:B------:R-:W-:Y:S01]  /*4d60*/  F2FP.F16.F32.PACK_AB R6, R194, R199 ;  /* 0x000000c7c206723e */ /* 0x000fe200000000ff */
[----:B------:R-:W-:Y:S01]  /*4d70*/  FFMA.FTZ R8, R5, UR9, -R8 ;  /* 0x0000000905087c23 */ /* 0x000fe20008010808 */
[----:B------:R-:W-:Y:S01]  /*4d80*/  F2FP.F16.F32.PACK_AB R5, R206, R207 ;  /* 0x000000cfce05723e */ /* 0x000fe200000000ff */
[----:B------:R2:W-:Y:S02]  /*4d90*/  STS [R195+0x400], R2 ;  /* 0x00040002c3007388 */ /* 0x0005e40000000800 */
[----:B------:R-:W3:Y:S02]  /*4da0*/  MUFU.EX2 R111, R9 ;  /* 0x00000009006f7308 */ /* 0x000ee40000000800 */
[----:B------:R4:W-:Y:S08]  /*4db0*/  STS [R229+0x1000], R6 ;  /* 0x00100006e5007388 */ /* 0x0009f00000000800 */
[----:B------:R-:W-:Y:S01]  /*4dc0*/  MUFU.EX2 R115, R7 ;  /* 0x0000000700737308 */ /* 0x000fe20000000800 */
[----:B------:R4:W-:Y:S09]  /*4dd0*/  STS [R229+0x1400], R5 ;  /* 0x00140005e5007388 */ /* 0x0009f20000000800 */
[----:B------:R-:W-:Y:S10]  /*4de0*/  MUFU.EX2 R114, R8 ;  /* 0x0000000800727308 */ /* 0x000ff40000000800 */
[----:B------:R-:W-:Y:S01]  /*4df0*/  MUFU.EX2 R133, R19 ;  /* 0x0000001300857308 */ /* 0x000fe20000000800 */
[----:B-1----:R-:W-:Y:S02]  /*4e00*/  F2FP.F16.F32.PACK_AB R4, R116, R117 ;  /* 0x000000757404723e */ /* 0x002fe400000000ff */
[----:B---3--:R-:W-:Y:S07]  /*4e10*/  F2FP.F16.F32.PACK_AB R0, R111, R112 ;  /* 0x000000706f00723e */ /* 0x008fee00000000ff */
[----:B------:R-:W1:Y:S10]  /*4e20*/  MUFU.EX2 R132, R20 ;  /* 0x0000001400847308 */ /* 0x000e740000000800 */
[----:B------:R-:W3:Y:S01]  /*4e30*/  MUFU.EX2 R129, R21 ;  /* 0x0000001500817308 */ /* 0x000ee20000000800 */
[----:B--2---:R-:W-:Y:S09]  /*4e40*/  F2FP.F16.F32.PACK_AB R2, R121, R122 ;  /* 0x0000007a7902723e */ /* 0x004ff200000000ff */
[----:B------:R-:W2:Y:S01]  /*4e50*/  MUFU.EX2 R135, R11 ;  /* 0x0000000b00877308 */ /* 0x000ea20000000800 */
[----:B----4-:R-:W-:Y:S02]  /*4e60*/  F2FP.F16.F32.PACK_AB R6, R138, R139 ;  /* 0x0000008b8a06723e */ /* 0x010fe400000000ff */
[----:B------:R-:W-:Y:S03]  /*4e70*/  F2FP.F16.F32.PACK_AB R5, R196, R198 ;  /* 0x000000c6c405723e */ /* 0x000fe600000000ff */
[----:B------:R1:W-:Y:S04]  /*4e80*/  STS [R195+0x1000], R6 ;  /* 0x00100006c3007388 */ /* 0x0003e80000000800 */
[----:B------:R4:W-:Y:S04]  /*4e90*/  STS [R195+0x1400], R5 ;  /* 0x00140005c3007388 */ /* 0x0009e80000000800 */
[----:B------:R3:W-:Y:S04]  /*4ea0*/  STS [R220], R4 ;  /* 0x00000004dc007388 */ /* 0x0007e80000000800 */
[----:B------:R2:W-:Y:S04]  /*4eb0*/  STS [R220+0x400], R2 ;  /* 0x00040002dc007388 */ /* 0x0005e80000000800 */
[----:B------:R2:W-:Y:S01]  /*4ec0*/  STS [R108], R0 ;  /* 0x000000006c007388 */ /* 0x0005e20000000800 */
[----:B-1----:R-:W-:Y:S02]  /*4ed0*/  F2FP.F16.F32.PACK_AB R6, R132, R133 ;  /* 0x000000858406723e */ /* 0x002fe400000000ff */
[----:B----4-:R-:W-:Y:S02]  /*4ee0*/  F2FP.F16.F32.PACK_AB R5, R136, R137 ;  /* 0x000000898805723e */ /* 0x010fe400000000ff */
[----:B---3--:R-:W-:Y:S02]  /*4ef0*/  F2FP.F16.F32.PACK_AB R4, R114, R115 ;  /* 0x000000737204723e */ /* 0x008fe400000000ff */
[----:B--2---:R-:W-:Y:S03]  /*4f00*/  F2FP.F16.F32.PACK_AB R2, R128, R129 ;  /* 0x000000818002723e */ /* 0x004fe600000000ff */
[----:B------:R-:W-:Y:S01]  /*4f10*/  STS [R108+0x400], R4 ;  /* 0x000400046c007388 */ /* 0x000fe20000000800 */
[----:B------:R-:W-:Y:S03]  /*4f20*/  F2FP.F16.F32.PACK_AB R0, R134, R135 ;  /* 0x000000878600723e */ /* 0x000fe600000000ff */
[----:B------:R-:W-:Y:S04]  /*4f30*/  STS [R220+0x1000], R6 ;  /* 0x00100006dc007388 */ /* 0x000fe80000000800 */
[----:B------:R-:W-:Y:S04]  /*4f40*/  STS [R220+0x1400], R5 ;  /* 0x00140005dc007388 */ /* 0x000fe80000000800 */
[----:B------:R1:W-:Y:S04]  /*4f50*/  STS [R108+0x1000], R2 ;  /* 0x001000026c007388 */ /* 0x0003e80000000800 */
[----:B------:R2:W-:Y:S04]  /*4f60*/  STS [R108+0x1400], R0 ;  /* 0x001400006c007388 */ /* 0x0005e80000000800 */
[----:B------:R-:W3:Y:S08]  /*4f70*/  LDSM.16.M88.4 R32, [R178+0x4000] ;  /* 0x00400000b220783b */ /* 0x000ef00000000200 */
[----:B------:R-:W4:Y:S08]  /*4f80*/  LDSM.16.M88.4 R28, [R178+0x5000] ;  /* 0x00500000b21c783b */ /* 0x000f300000000200 */
[----:B------:R-:W4:Y:S01]  /*4f90*/  LDSM.16.M88.4 R100, [R183+0x4000] ;  /* 0x00400000b764783b */ /* 0x000f220000000200 */
[----:B-1----:R-:W-:Y:S01]  /*4fa0*/  FFMA.FTZ R2, -R119, R119, 1 ;  /* 0x3f80000077027423 */ /* 0x002fe20000010177 */
[----:B--2---:R-:W-:Y:S03]  /*4fb0*/  FFMA.FTZ R0, -R109, R109, 1 ;  /* 0x3f8000006d007423 */ /* 0x004fe6000001016d */
[----:B------:R-:W-:Y:S03]  /*4fc0*/  FMUL.FTZ R2, R2, UR14 ;  /* 0x0000000e02027c20 */ /* 0x000fe60008410000 */
[----:B------:R-:W1:Y:S01]  /*4fd0*/  LDSM.16.M88.4 R104, [R183+0x5000] ;  /* 0x00500000b768783b */ /* 0x000e620000000200 */
[----:B------:R-:W-:Y:S01]  /*4fe0*/  FMUL.FTZ R0, R0, UR14 ;  /* 0x0000000e00007c20 */ /* 0x000fe20008410000 */
[-C--:B---3--:R-:W-:Y:S08]  /*4ff0*/  HMMA.16816.F32 R4, R32, R140.reuse, RZ ;  /* 0x0000008c2004723c */ /* 0x088ff000000018ff */
[C---:B----4-:R-:W-:Y:S08]  /*5000*/  HMMA.16816.F32 R8, R28.reuse, R140, RZ ;  /* 0x0000008c1c08723c */ /* 0x050ff000000018ff */
[-C--:B------:R-:W-:Y:S08]  /*5010*/  HMMA.16816.F32 R12, R28, R142.reuse, RZ ;  /* 0x0000008e1c0c723c */ /* 0x080ff000000018ff */
[C---:B------:R-:W-:Y:S08]  /*5020*/  HMMA.16816.F32 R16, R32.reuse, R142, RZ ;  /* 0x0000008e2010723c */ /* 0x040ff000000018ff */
[-C--:B------:R-:W-:Y:S08]  /*5030*/  HMMA.16816.F32 R20, R32, R144.reuse, RZ ;  /* 0x000000902014723c */ /* 0x080ff000000018ff */
[C---:B------:R-:W-:Y:S08]  /*5040*/  HMMA.16816.F32 R24, R28.reuse, R144, RZ ;  /* 0x000000901c18723c */ /* 0x040ff000000018ff */
[-C--:B------:R-:W-:Y:S08]  /*5050*/  HMMA.16816.F32 R28, R28, R146.reuse, RZ ;  /* 0x000000921c1c723c */ /* 0x080ff000000018ff */
[----:B------:R-:W-:Y:S08]  /*5060*/  HMMA.16816.F32 R32, R32, R146, RZ ;  /* 0x000000922020723c */ /* 0x000ff000000018ff */
[-C--:B------:R-:W-:Y:S08]  /*5070*/  HMMA.16816.F32 R4, R100, R148.reuse, R4 ;  /* 0x000000946404723c */ /* 0x080ff00000001804 */
[C---:B-1----:R-:W-:Y:S08]  /*5080*/  HMMA.16816.F32 R8, R104.reuse, R148, R8 ;  /* 0x000000946808723c */ /* 0x042ff00000001808 */
        /* <DEDUP_REMOVED lines=16> */
[----:B------:R-:W-:Y:S01]  /*5190*/  IMAD.MOV.U32 R100, RZ, RZ, R245 ;  /* 0x000000ffff647224 */ /* 0x000fe200078e00f5 */
[----:B------:R-:W-:Y:S04]  /*51a0*/  MOV R101, R244 ;  /* 0x000000f400657202 */ /* 0x000fe80000000f00 */
[C---:B------:R-:W-:Y:S04]  /*51b0*/  LEA R106, P0, R247.reuse, R100, 0x2 ;  /* 0x00000064f76a7211 */ /* 0x040fe800078010ff */
[----:B------:R-:W-:Y:S02]  /*51c0*/  LEA.HI.X R107, R247, R101, RZ, 0x2, P0 ;  /* 0x00000065f76b7211 */ /* 0x000fe400000f14ff */
[----:B------:R-:W1:Y:S08]  /*51d0*/  LDSM.16.M88.4 R100, [R182+0x4000] ;  /* 0x00400000b664783b */ /* 0x000e700000000200 */
[----:B------:R-:W2:Y:S04]  /*51e0*/  LDG.E R105, desc[UR26][R106.64] ;  /* 0x0000001a6a697981 */ /* 0x000ea8000c1e1900 */
[----:B------:R-:W3:Y:S01]  /*51f0*/  LDG.E R104, desc[UR26][R106.64+0x20] ;  /* 0x0000201a6a687981 */ /* 0x000ee2000c1e1900 */
[-C--:B-1----:R-:W-:Y:S11]  /*5200*/  HMMA.16816.F32 R4, R100, R164.reuse, R4 ;  /* 0x000000a46404723c */ /* 0x082ff60000001804 */
[----:B------:R-:W-:Y:S08]  /*5210*/  @!UPT UIADD3 URZ, UPT, UPT, URZ, URZ, URZ ;  /* 0x000000fffffff290 */ /* 0x000ff0000fffe0ff */
[C---:B--2---:R-:W-:Y:S01]  /*5220*/  FADD.FTZ R4, -R105.reuse, R4 ;  /* 0x0000000469047221 */ /* 0x044fe20000010100 */
[----:B------:R-:W-:Y:S03]  /*5230*/  FADD.FTZ R5, -R105, R5 ;  /* 0x0000000569057221 */ /* 0x000fe60000010100 */
[----:B------:R-:W-:Y:S01]  /*5240*/  FMUL.FTZ R4, R124, R4 ;  /* 0x000000047c047220 */ /* 0x000fe20000410000 */
[----:B------:R-:W-:Y:S01]  /*5250*/  FMUL.FTZ R5, R110, R5 ;  /* 0x000000056e057220 */ /* 0x000fe20000410000 */
[C---:B---3--:R-:W-:Y:S01]  /*5260*/  FADD.FTZ R6, -R104.reuse, R6 ;  /* 0x0000000668067221 */ /* 0x048fe20000010100 */
[----:B------:R-:W-:Y:S01]  /*5270*/  FADD.FTZ R7, -R104, R7 ;  /* 0x0000000768077221 */ /* 0x000fe20000010100 */
[----:B------:R-:W-:Y:S01]  /*5280*/  FMUL.FTZ R110, R0, R4 ;  /* 0x00000004006e7220 */ /* 0x000fe20000410000 */
[----:B------:R-:W-:Y:S01]  /*5290*/  FFMA.FTZ R0, -R113, R113, 1 ;  /* 0x3f80000071007423 */ /* 0x000fe20000010171 */
[----:B------:R-:W-:Y:S01]  /*52a0*/  FMUL.FTZ R6, R238, R6 ;  /* 0x00000006ee067220 */ /* 0x000fe20000410000 */
[----:B------:R-:W-:Y:S01]  /*52b0*/  FMUL.FTZ R109, R2, R5 ;  /* 0x00000005026d7220 */ /* 0x000fe20000410000 */
[----:B------:R-:W-:Y:S01]  /*52c0*/  FMUL.FTZ R113, R239, R7 ;  /* 0x00000007ef717220 */ /* 0x000fe20000410000 */
[----:B------:R-:W-:Y:S01]  /*52d0*/  FMUL.FTZ R0, R0, UR14 ;  /* 0x0000000e00007c20 */ /* 0x000fe20008410000 */
[----:B------:R-:W-:Y:S03]  /*52e0*/  SHF.L.U32 R238, R187, 0x3, RZ ;  /* 0x00000003bbee7819 */ /* 0x000fe600000006ff */
[----:B------:R-:W-:Y:S01]  /*52f0*/  FMUL.FTZ R124, R0, R6 ;  /* 0x00000006007c7220 */ /* 0x000fe20000410000 */
[----:B------:R-:W-:Y:S01]  /*5300*/  SHF.R.U32.HI R0, RZ, 0x4, R187 ;  /* 0x00000004ff007819 */ /* 0x000fe200000116bb */
[----:B------:R-:W1:Y:S02]  /*5310*/  LDSM.16.M88.4 R4, [R182+0x5000] ;  /* 0x00500000b604783b */ /* 0x000e640000000200 */
[C---:B-1----:R-:W-:Y:S08]  /*5320*/  HMMA.16816.F32 R8, R4.reuse, R164, R8 ;  /* 0x000000a40408723c */ /* 0x042ff00000001808 */
[-C--:B------:R-:W-:Y:S08]  /*5330*/  HMMA.16816.F32 R12, R4, R166.reuse, R12 ;  /* 0x000000a6040c723c */ /* 0x080ff0000000180c */
[C---:B------:R-:W-:Y:S08]  /*5340*/  HMMA.16816.F32 R16, R100.reuse, R166, R16 ;  /* 0x000000a66410723c */ /* 0x040ff00000001810 */
[-C--:B------:R-:W-:Y:S08]  /*5350*/  HMMA.16816.F32 R20, R100, R168.reuse, R20 ;  /* 0x000000a86414723c */ /* 0x080ff00000001814 */
[C---:B------:R-:W-:Y:S08]  /*5360*/  HMMA.16816.F32 R24, R4.reuse, R168, R24 ;  /* 0x000000a80418723c */ /* 0x040ff00000001818 */
[-C--:B------:R-:W-:Y:S01]  /*5370*/  HMMA.16816.F32 R28, R4, R170.reuse, R28 ;  /* 0x000000aa041c723c */ /* 0x080fe2000000181c */
[----:B------:R1:W5:Y:S04]  /*5380*/  LDG.E R6, desc[UR26][R106.64+0x80] ;  /* 0x0000801a6a067981 */ /* 0x000368000c1e1900 */
[----:B------:R1:W5:Y:S03]  /*5390*/  LDG.E R5, desc[UR26][R106.64+0xa0] ;  /* 0x0000a01a6a057981 */ /* 0x000366000c1e1900 */
[----:B------:R-:W-:Y:S01]  /*53a0*/  HMMA.16816.F32 R32, R100, R170, R32 ;  /* 0x000000aa6420723c */ /* 0x000fe20000001820 */
[----:B------:R-:W-:Y:S08]  /*53b0*/  @!UPT UIADD3 URZ, UPT, UPT, URZ, URZ, URZ ;  /* 0x000000fffffff290 */ /* 0x000ff0000fffe0ff */
[----:B------:R-:W-:Y:S11]  /*53c0*/  @!P1 BRA `(.L_x_1499) ;  /* 0x0000000000889947 */ /* 0x000ff60003800000 */
[----:B------:R-:W2:Y:S01]  /*53d0*/  LDC R102, c[0x0][0x3b0] ;  /* 0x0000ec00ff667b82 */ /* 0x000ea20000000800 */
[----:B------:R-:W-:Y:S02]  /*53e0*/  ISETP.GE.AND P0, PT, R173, UR7, PT ;  /* 0x00000007ad007c0c */ /* 0x000fe4000bf06270 */
[----:B------:R-:W-:Y:S02]  /*53f0*/  IADD3 R4, P2, PT, RZ, -UR5, RZ ;  /* 0x80000005ff047c10 */ /* 0x000fe4000ff5e0ff */
[----:B------:R-:W-:Y:S04]  /*5400*/  LOP3.LUT R7, R230, 0x1, RZ, 0xc0, !PT ;  /* 0x00000001e6077812 */ /* 0x000fe800078ec0ff */
[----:B------:R-:W-:Y:S05]  /*5410*/  ISETP.NE.U32.AND P4, PT, R7, 0x1, PT ;  /* 0x000000010700780c */ /* 0x000fea0003f85070 */
[----:B------:R-:W3:Y:S01]  /*5420*/  @!P0 LDC R101, c[0x0][0x3b4] ;  /* 0x0000ed00ff658b82 */ /* 0x000ee20000000800 */
[----:B--2---:R-:W-:Y:S04]  /*5430*/  IMAD.SHL.U32 R2, R102, 0x40, RZ ;  /* 0x0000004066027824 */ /* 0x004fe800078e00ff */
[----:B------:R-:W-:Y:S01]  /*5440*/  IMAD.X R2, RZ, RZ, ~R2, P2 ;  /* 0x000000ffff027224 */ /* 0x000fe200010e0e02 */
[----:B------:R-:W-:Y:S04]  /*5450*/  ISETP.GE.AND P2, PT, R173, UR7, PT ;  /* 0x00000007ad007c0c */ /* 0x000fe8000bf46270 */
[----:B------:R-:W-:Y:S04]  /*5460*/  SHF.R.S64 R4, R4, 0x1f, R2 ;  /* 0x0000001f04047819 */ /* 0x000fe80000001002 */
[----:B------:R-:W-:Y:S01]  /*5470*/  IADD3 R236, P3, PT, R4, R236, RZ ;  /* 0x000000ec04ec7210 */ /* 0x000fe20007f7e0ff */
[----:B------:R-:W-:Y:S03]  /*5480*/  IMAD.MOV.U32 R4, RZ, RZ, -0x2000 ;  /* 0xffffe000ff047424 */ /* 0x000fe600078e00ff */
[----:B------:R-:W-:Y:S02]  /*5490*/  LEA.HI.X.SX32 R235, R2, R235, 0x1, P3 ;  /* 0x000000eb02eb7211 */ /* 0x000fe400018f0eff */
[----:B------:R-:W-:Y:S02]  /*54a0*/  @!P0 LEA R100, P3, R102, R236, 0x6 ;  /* 0x000000ec66648211 */ /* 0x000fe400078630ff */
[----:B------:R-:W-:Y:S01]  /*54b0*/  SEL R2, R4, 0x2000, !P4 ;  /* 0x0000200004027807 */ /* 0x000fe20006000000 */
[----:B------:R-:W-:Y:S01]  /*54c0*/  @!P2 IMAD.MOV.U32 R103, RZ, RZ, R235 ;  /* 0x000000ffff67a224 */ /* 0x000fe200078e00eb */
[----:B---3--:R-:W-:Y:S01]  /*54d0*/  @!P0 LEA.HI.X R101, R102, R235, R101, 0x6, P3 ;  /* 0x000000eb66658211 */ /* 0x008fe200018f3465 */
        /* <DEDUP_REMOVED lines=17> */
.L_x_1499:
[----:B------:R-:W-:Y:S01]  /*55f0*/  SHF.L.U32 R4, R187, 0x6, RZ ;  /* 0x00000006bb047819 */ /* 0x000fe200000006ff */
[C---:B------:R-:W-:Y:S01]  /*5600*/  FADD.FTZ R20, -R105.reuse, R20 ;  /* 0x0000001469147221 */ /* 0x040fe20000010100 */
[----:B------:R-:W-:Y:S01]  /*5610*/  LOP3.LUT R119, R0, 0x8, RZ, 0xc0, !PT ;  /* 0x0000000800777812 */ /* 0x000fe200078ec0ff */
[C---:B------:R-:W-:Y:S01]  /*5620*/  FADD.FTZ R16, -R105.reuse, R16 ;  /* 0x0000001069107221 */ /* 0x040fe20000010100 */
[----:B------:R-:W-:Y:S01]  /*5630*/  LOP3.LUT R173, R238, 0x38, RZ, 0xc0, !PT ;  /* 0x00000038eead7812 */ /* 0x000fe200078ec0ff */
[----:B------:R-:W-:Y:S01]  /*5640*/  FADD.FTZ R17, -R105, R17 ;  /* 0x0000001169117221 */ /* 0x000fe20000010100 */
[----:B------:R-:W-:Y:S01]  /*5650*/  LOP3.LUT R2, R119, 0x10, R187, 0xf8, !PT ;  /* 0x0000001077027812 */ /* 0x000fe200078ef8bb */
[----:B------:R-:W-:Y:S01]  /*5660*/  FFMA.FTZ R7, -R192, R192, 1 ;  /* 0x3f800000c0077423 */ /* 0x000fe200000101c0 */
[--C-:B------:R-:W-:Y:S01]  /*5670*/  LOP3.LUT R0, R173, 0x1c0, R4.reuse, 0xf8, !PT ;  /* 0x000001c0ad007812 */ /* 0x100fe200078ef804 */
[----:B--2---:R-:W-:Y:S01]  /*5680*/  FMUL.FTZ R101, R120, R16 ;  /* 0x0000001078657220 */ /* 0x004fe20000410000 */
[----:B------:R-:W-:Y:S01]  /*5690*/  FMUL.FTZ R100, R118, R17 ;  /* 0x0000001176647220 */ /* 0x000fe20000410000 */
[----:B------:R-:W-:Y:S01]  /*56a0*/  FMUL.FTZ R7, R7, UR14 ;  /* 0x0000000e07077c20 */ /* 0x000fe20008410000 */
[----:B------:R-:W-:Y:S01]  /*56b0*/  LOP3.LUT R0, R2, R0, RZ, 0x3c, !PT ;  /* 0x0000000002007212 */ /* 0x000fe200078e3cff */
[----:B------:R-:W-:Y:S01]  /*56c0*/  FFMA.FTZ R16, -R193, R193, 1 ;  /* 0x3f800000c1107423 */ /* 0x000fe200000101c1 */
[----:B------:R-:W-:Y:S01]  /*56d0*/  FFMA.FTZ R17, -R202, R202, 1 ;  /* 0x3f800000ca117423 */ /* 0x000fe200000101ca */
[C---:B------:R-:W-:Y:S01]  /*56e0*/  FADD.FTZ R33, -R105.reuse, R33 ;  /* 0x0000002169217221 */ /* 0x040fe20000010100 */
[----:B------:R-:W-:Y:S01]  /*56f0*/  LOP3.LUT R0, R0, 0x200, R4, 0xf8, !PT ;  /* 0x0000020000007812 */ /* 0x000fe200078ef804 */
[----:B------:R-:W-:Y:S01]  /*5700*/  FADD.FTZ R4, -R105, R21 ;  /* 0x0000001569047221 */ /* 0x000fe20000010100 */
[----:B------:R-:W-:Y:S01]  /*5710*/  FMUL.FTZ R21, R117, R20 ;  /* 0x0000001475157220 */ /* 0x000fe20000410000 */
[----:B------:R-:W-:Y:S01]  /*5720*/  FFMA.FTZ R20, -R203, R203, 1 ;  /* 0x3f800000cb147423 */ /* 0x000fe200000101cb */
[----:B------:R-:W-:Y:S01]  /*5730*/  FMUL.FTZ R16, R16, UR14 ;  /* 0x0000000e10107c20 */ /* 0x000fe20008410000 */
[----:B------:R-:W-:Y:S01]  /*5740*/  FMUL.FTZ R4, R116, R4 ;  /* 0x0000000474047220 */ /* 0x000fe20000410000 */
[----:B------:R-:W-:Y:S01]  /*5750*/  FMUL.FTZ R17, R17, UR14 ;  /* 0x0000000e11117c20 */ /* 0x000fe20008410000 */
[----:B------:R-:W-:Y:S01]  /*5760*/  FMUL.FTZ R20, R20, UR14 ;  /* 0x0000000e14147c20 */ /* 0x000fe20008410000 */
[----:B------:R-:W-:Y:S01]  /*5770*/  FADD.FTZ R32, -R105, R32 ;  /* 0x0000002069207221 */ /* 0x000fe20000010100 */
[----:B------:R-:W-:Y:S01]  /*5780*/  FMUL.FTZ R21, R16, R21 ;  /* 0x0000001510157220 */ /* 0x000fe20000410000 */
[----:B------:R-:W-:Y:S01]  /*5790*/  FMUL.FTZ R100, R17, R100 ;  /* 0x0000006411647220 */ /* 0x000fe20000410000 */
[----:B------:R-:W-:Y:S01]  /*57a0*/  FMUL.FTZ R101, R20, R101 ;  /* 0x0000006514657220 */ /* 0x000fe20000410000 */
[----:B------:R-:W-:Y:S01]  /*57b0*/  FMUL.FTZ R20, R7, R4 ;  /* 0x0000000407147220 */ /* 0x000fe20000410000 */
[----:B------:R-:W-:Y:S01]  /*57c0*/  FFMA.FTZ R4, -R126, R126, 1 ;  /* 0x3f8000007e047423 */ /* 0x000fe2000001017e */
[----:B------:R-:W-:Y:S01]  /*57d0*/  FFMA.FTZ R7, -R127, R127, 1 ;  /* 0x3f8000007f077423 */ /* 0x000fe2000001017f */
[----:B------:R-:W-:Y:S01]  /*57e0*/  FMUL.FTZ R33, R111, R33 ;  /* 0x000000216f217220 */ /* 0x000fe20000410000 */
[----:B------:R-:W-:Y:S01]  /*57f0*/  FMUL.FTZ R32, R112, R32 ;  /* 0x0000002070207220 */ /* 0x000fe20000410000 */
[----:B------:R-:W-:Y:S01]  /*5800*/  FMUL.FTZ R16, R4, UR14 ;  /* 0x0000000e04107c20 */ /* 0x000fe20008410000 */
[----:B------:R-:W-:Y:S01]  /*5810*/  FMUL.FTZ R17, R7, UR14 ;  /* 0x0000000e07117c20 */ /* 0x000fe20008410000 */
[----:B------:R-:W-:Y:S01]  /*5820*/  FFMA.FTZ R4, -R215, R215, 1 ;  /* 0x3f800000d7047423 */ /* 0x000fe200000101d7 */
[----:B------:R-:W-:Y:S01]  /*5830*/  FADD.FTZ R19, -R104, R19 ;  /* 0x0000001368137221 */ /* 0x000fe20000010100 */
[----:B------:R-:W-:Y:S01]  /*5840*/  FMUL.FTZ R33, R16, R33 ;  /* 0x0000002110217220 */ /* 0x000fe20000410000 */
[----:B------:R-:W-:Y:S01]  /*5850*/  FMUL.FTZ R32, R17, R32 ;  /* 0x0000002011207220 */ /* 0x000fe20000410000 */
[----:B------:R-:W-:Y:S01]  /*5860*/  FMUL.FTZ R16, R4, UR14 ;  /* 0x0000000e04107c20 */ /* 0x000fe20008410000 */
[----:B------:R-:W-:Y:S01]  /*5870*/  FADD.FTZ R4, -R104, R18 ;  /* 0x0000001268047221 */ /* 0x000fe20000010100 */
[----:B------:R-:W-:Y:S01]  /*5880*/  FMUL.FTZ R19, R123, R19 ;  /* 0x000000137b137220 */ /* 0x000fe20000410000 */
[----:B------:R-:W-:Y:S01]  /*5890*/  F2FP.F16.F32.PACK_AB R20, R20, R21 ;  /* 0x000000151414723e */ /* 0x000fe200000000ff */
[----:B------:R-:W-:Y:S01]  /*58a0*/  FFMA.FTZ R21, -R205, R205, 1 ;  /* 0x3f800000cd157423 */ /* 0x000fe200000101cd */
[----:B------:R-:W-:Y:S01]  /*58b0*/  F2FP.F16.F32.PACK_AB R18, R33, R32 ;  /* 0x000000202112723e */ /* 0x000fe200000000ff */
[----:B------:R-:W-:Y:S01]  /*58c0*/  FMUL.FTZ R17, R125, R4 ;  /* 0x000000047d117220 */ /* 0x000fe20000410000 */
[----:B------:R-:W-:Y:S01]  /*58d0*/  FMUL.FTZ R32, R16, R113 ;  /* 0x0000007110207220 */ /* 0x000fe20000410000 */
[----:B------:R-:W-:Y:S01]  /*58e0*/  FFMA.FTZ R4, -R208, R208, 1 ;  /* 0x3f800000d0047423 */ /* 0x000fe200000101d0 */
[----:B------:R-:W-:Y:S01]  /*58f0*/  FFMA.FTZ R16, -R211, R211, 1 ;  /* 0x3f800000d3107423 */ /* 0x000fe200000101d3 */
[----:B------:R-:W-:Y:S01]  /*5900*/  F2FP.F16.F32.PACK_AB R7, R100, R101 ;  /* 0x000000656407723e */ /* 0x000fe200000000ff */
[----:B------:R-:W-:Y:S01]  /*5910*/  FMUL.FTZ R100, R21, UR14 ;  /* 0x0000000e15647c20 */ /* 0x000fe20008410000 */
[----:B------:R-:W-:Y:S01]  /*5920*/  FMUL.FTZ R33, R4, UR14 ;  /* 0x0000000e04217c20 */ /* 0x000fe20008410000 */
[----:B------:R-:W-:Y:S01]  /*5930*/  FMUL.FTZ R16, R16, UR14 ;  /* 0x0000000e10107c20 */ /* 0x000fe20008410000 */
[----:B------:R-:W-:Y:S01]  /*5940*/  FADD.FTZ R4, -R104, R35 ;  /* 0x0000002368047221 */ /* 0x000fe20000010100 */
[----:B------:R-:W-:Y:S01]  /*5950*/  F2FP.F16.F32.PACK_AB R2, R109, R110 ;  /* 0x0000006e6d02723e */ /* 0x000fe200000000ff */
[----:B------:R-:W-:Y:S01]  /*5960*/  FMUL.FTZ R33, R33, R19 ;  /* 0x0000001321217220 */ /* 0x000fe20000410000 */
[----:B------:R-:W-:Y:S01]  /*5970*/  FMUL.FTZ R35, R16, R17 ;  /* 0x0000001110237220 */ /* 0x000fe20000410000 */
[----:B------:R-:W-:Y:S01]  /*5980*/  FFMA.FTZ R19, -R204, R204, 1 ;  /* 0x3f800000cc137423 */ /* 0x000fe200000101cc */
[----:B------:R-:W-:Y:S01]  /*5990*/  FFMA.FTZ R17, -R131, R131, 1 ;  /* 0x3f80000083117423 */ /* 0x000fe20000010183 */
[----:B------:R-:W-:Y:S01]  /*59a0*/  FFMA.FTZ R16, -R130, R130, 1 ;  /* 0x3f80000082107423 */ /* 0x000fe20000010182 */
[----:B------:R-:W-:Y:S01]  /*59b0*/  FMUL.FTZ R4, R114, R4 ;  /* 0x0000000472047220 */ /* 0x000fe20000410000 */
[----:B------:R-:W-:Y:S01]  /*59c0*/  FMUL.FTZ R21, R19, UR14 ;  /* 0x0000000e13157c20 */ /* 0x000fe20008410000 */
[----:B------:R-:W-:Y:S01]  /*59d0*/  FMUL.FTZ R19, R17, UR14 ;  /* 0x0000000e11137c20 */ /* 0x000fe20008410000 */
[----:B------:R-:W-:Y:S01]  /*59e0*/  FMUL.FTZ R17, R16, UR14 ;  /* 0x0000000e10117c20 */ /* 0x000fe20008410000 */
[----:B------:R2:W-:Y:S01]  /*59f0*/  STS [R229+-0x4000], R2 ;  /* 0xffc00002e5007388 */ /* 0x0005e20000000800 */
[C---:B------:R-:W-:Y:S01]  /*5a00*/  FADD.FTZ R34, -R104.reuse, R34 ;  /* 0x0000002268227221 */ /* 0x040fe20000010100 */
[----:B------:R-:W-:Y:S01]  /*5a10*/  FADD.FTZ R23, -R104, R23 ;  /* 0x0000001768177221 */ /* 0x000fe20000010100 */
[----:B------:R-:W-:Y:S01]  /*5a20*/  FMUL.FTZ R17, R17, R4 ;  /* 0x0000000411117220 */ /* 0x000fe20000410000 */
[----:B------:R-:W-:Y:S01]  /*5a30*/  F2FP.F16.F32.PACK_AB R4, R32, R124 ;  /* 0x0000007c2004723e */ /* 0x000fe200000000ff */
[----:B------:R-:W-:Y:S01]  /*5a40*/  FMUL.FTZ R34, R115, R34 ;  /* 0x0000002273227220 */ /* 0x000fe20000410000 */
[C---:B-----5:R-:W-:Y:S01]  /*5a50*/  FADD.FTZ R12, -R6.reuse, R12 ;  /* 0x0000000c060c7221 */ /* 0x060fe20000010100 */
[C---:B------:R-:W-:Y:S01]  /*5a60*/  FADD.FTZ R9, -R6.reuse, R9 ;  /* 0x0000000906097221 */ /* 0x040fe20000010100 */
[----:B------:R-:W-:Y:S01]  /*5a70*/  FMUL.FTZ R23, R121, R23 ;  /* 0x0000001779177220 */ /* 0x000fe20000410000 */
[----:B------:R3:W-:Y:S01]  /*5a80*/  STS [R229+-0x3c00], R4 ;  /* 0xffc40004e5007388 */ /* 0x0007e20000000800 */
[----:B------:R-:W-:Y:S01]  /*5a90*/  FMUL.FTZ R34, R19, R34 ;  /* 0x0000002213227220 */ /* 0x000fe20000410000 */
[----:B------:R-:W-:Y:S01]  /*5aa0*/  FADD.FTZ R8, -R6, R8 ;  /* 0x0000000806087221 */ /* 0x000fe20000010100 */
[----:B------:R-:W-:Y:S02]  /*5ab0*/  FMUL.FTZ R19, R194, R9 ;  /* 0x00000009c2137220 */ /* 0x000fe40000410000 */
[----:B------:R4:W-:Y:S01]  /*5ac0*/  STS [R195+-0x4000], R7 ;  /* 0xffc00007c3007388 */ /* 0x0009e20000000800 */
[----:B------:R-:W-:Y:S01]  /*5ad0*/  FFMA.FTZ R9, -R222, R222, 1 ;  /* 0x3f800000de097423 */ /* 0x000fe200000101de */
[----:B------:R-:W-:Y:S01]  /*5ae0*/  FMUL.FTZ R16, R21, R23 ;  /* 0x0000001715107220 */ /* 0x000fe20000410000 */
[----:B------:R-:W-:Y:S01]  /*5af0*/  FMUL.FTZ R21, R199, R8 ;  /* 0x00000008c7157220 */ /* 0x000fe20000410000 */
[C---:B------:R-:W-:Y:S01]  /*5b00*/  FADD.FTZ R25, -R6.reuse, R25 ;  /* 0x0000001906197221 */ /* 0x040fe20000010100 */
[----:B------:R-:W-:Y:S01]  /*5b10*/  FMUL.FTZ R9, R9, UR14 ;  /* 0x0000000e09097c20 */ /* 0x000fe20008410000 */
[C---:B------:R-:W-:Y:S01]  /*5b20*/  FADD.FTZ R28, -R6.reuse, R28 ;  /* 0x0000001c061c7221 */ /* 0x040fe20000010100 */
[----:B------:R-:W-:Y:S01]  /*5b30*/  FADD.FTZ R24, -R6, R24 ;  /* 0x0000001806187221 */ /* 0x000fe20000010100 */
[----:B------:R-:W-:Y:S01]  /*5b40*/  FFMA.FTZ R8, -R221, R221, 1 ;  /* 0x3f800000dd087423 */ /* 0x000fe200000101dd */
[----:B------:R-:W-:Y:S01]  /*5b50*/  FMUL.FTZ R19, R9, R19 ;  /* 0x0000001309137220 */ /* 0x000fe20000410000 */
[----:B------:R-:W-:Y:S01]  /*5b60*/  FFMA.FTZ R9, -R213, R213, 1 ;  /* 0x3f800000d5097423 */ /* 0x000fe200000101d5 */
[----:B------:R-:W-:Y:S01]  /*5b70*/  FMUL.FTZ R24, R133, R24 ;  /* 0x0000001885187220 */ /* 0x000fe20000410000 */
[----:B--2---:R-:W-:Y:S01]  /*5b80*/  F2FP.F16.F32.PACK_AB R2, R33, R35 ;  /* 0x000000232102723e */ /* 0x004fe200000000ff */
[----:B------:R-:W-:Y:S01]  /*5b90*/  FMUL.FTZ R28, R129, R28 ;  /* 0x0000001c811c7220 */ /* 0x000fe20000410000 */
[----:B------:R-:W-:Y:S01]  /*5ba0*/  FMUL.FTZ R9, R9, UR14 ;  /* 0x0000000e09097c20 */ /* 0x000fe20008410000 */
[----:B------:R-:W-:Y:S01]  /*5bb0*/  FMUL.FTZ R8, R8, UR14 ;  /* 0x0000000e08087c20 */ /* 0x000fe20008410000 */
[----:B------:R-:W-:Y:S01]  /*5bc0*/  FADD.FTZ R11, -R5, R11 ;  /* 0x0000000b050b7221 */ /* 0x000fe20000010100 */
[----:B------:R2:W-:Y:S01]  /*5bd0*/  STS [R195+-0x3c00], R2 ;  /* 0xffc40002c3007388 */ /* 0x0005e20000000800 */
[----:B------:R-:W-:Y:S01]  /*5be0*/  FMUL.FTZ R24, R9, R24 ;  /* 0x0000001809187220 */ /* 0x000fe20000410000 */
[C---:B------:R-:W-:Y:S01]  /*5bf0*/  FADD.FTZ R10, -R5.reuse, R10 ;  /* 0x0000000a050a7221 */ /* 0x040fe20000010100 */
[----:B------:R-:W-:Y:S01]  /*5c00*/  FADD.FTZ R14, -R5, R14 ;  /* 0x0000000e050e7221 */ /* 0x000fe20000010100 */
[----:B---3--:R-:W-:Y:S01]  /*5c10*/  FADD.FTZ R4, -R6, R13 ;  /* 0x0000000d06047221 */ /* 0x008fe20000010100 */
[----:B------:R-:W-:Y:S01]  /*5c20*/  FMUL.FTZ R13, R139, R12 ;  /* 0x0000000c8b0d7220 */ /* 0x000fe20000410000 */
[----:B------:R-:W-:Y:S01]  /*5c30*/  FFMA.FTZ R12, -R223, R223, 1 ;  /* 0x3f800000df0c7423 */ /* 0x000fe200000101df */
[----:B------:R-:W-:Y:S01]  /*5c40*/  FMUL.FTZ R14, R198, R14 ;  /* 0x0000000ec60e7220 */ /* 0x000fe20000410000 */
[----:B----4-:R-:W-:Y:S01]  /*5c50*/  FFMA.FTZ R7, -R217, R217, 1 ;  /* 0x3f800000d9077423 */ /* 0x010fe200000101d9 */
[----:B------:R-:W-:Y:S01]  /*5c60*/  FMUL.FTZ R4, R138, R4 ;  /* 0x000000048a047220 */ /* 0x000fe20000410000 */
[----:B------:R-:W-:Y:S01]  /*5c70*/  FMUL.FTZ R12, R12, UR14 ;  /* 0x0000000e0c0c7c20 */ /* 0x000fe20008410000 */
[----:B------:R-:W-:Y:S01]  /*5c80*/  FMUL.FTZ R13, R8, R13 ;  /* 0x0000000d080d7220 */ /* 0x000fe20000410000 */
[----:B------:R-:W-:Y:S01]  /*5c90*/  FMUL.FTZ R7, R7, UR14 ;  /* 0x0000000e07077c20 */ /* 0x000fe20008410000 */
[C---:B------:R-:W-:Y:S01]  /*5ca0*/  FADD.FTZ R27, -R5.reuse, R27 ;  /* 0x0000001b051b7221 */ /* 0x040fe20000010100 */
[----:B------:R-:W-:Y:S01]  /*5cb0*/  FMUL.FTZ R21, R12, R21 ;  /* 0x000000150c157220 */ /* 0x000fe20000410000 */
[----:B------:R-:W-:Y:S01]  /*5cc0*/  FADD.FTZ R26, -R5, R26 ;  /* 0x0000001a051a7221 */ /* 0x000fe20000010100 */
[----:B------:R-:W-:Y:S01]  /*5cd0*/  FMUL.FTZ R12, R7, R4 ;  /* 0x00000004070c7220 */ /* 0x000fe20000410000 */
[----:B------:R-:W-:Y:S01]  /*5ce0*/  FADD.FTZ R4, -R6, R29 ;  /* 0x0000001d06047221 */ /* 0x000fe20000010100 */
[----:B------:R-:W-:Y:S01]  /*5cf0*/  FFMA.FTZ R7, -R200, R200, 1 ;  /* 0x3f800000c8077423 */ /* 0x000fe200000101c8 */
[----:B------:R-:W-:Y:S01]  /*5d00*/  FFMA.FTZ R6, -R197, R197, 1 ;  /* 0x3f800000c5067423 */ /* 0x000fe200000101c5 */
[----:B------:R-:W-:Y:S01]  /*5d10*/  FADD.FTZ R30, -R5, R30 ;  /* 0x0000001e051e7221 */ /* 0x000fe20000010100 */
[----:B------:R-:W-:Y:S01]  /*5d20*/  FMUL.FTZ R4, R128, R4 ;  /* 0x0000000480047220 */ /* 0x000fe20000410000 */
[----:B------:R-:W-:Y:S01]  /*5d30*/  FMUL.FTZ R7, R7, UR14 ;  /* 0x0000000e07077c20 */ /* 0x000fe20008410000 */
[----:B------:R-:W-:Y:S01]  /*5d40*/  FMUL.FTZ R6, R6, UR14 ;  /* 0x0000000e06067c20 */ /* 0x000fe20008410000 */
[----:B------:R-:W-:Y:S01]  /*5d50*/  FADD.FTZ R22, -R104, R22 ;  /* 0x0000001668167221 */ /* 0x000fe20000010100 */
[----:B--2---:R-:W-:Y:S01]  /*5d60*/  F2FP.F16.F32.PACK_AB R2, R19, R21 ;  /* 0x000000151302723e */ /* 0x004fe200000000ff */
[----:B------:R-:W-:Y:S01]  /*5d70*/  FMUL.FTZ R9, R7, R28 ;  /* 0x0000001c07097220 */ /* 0x000fe20000410000 */
[----:B------:R-:W-:Y:S01]  /*5d80*/  FMUL.FTZ R4, R6, R4 ;  /* 0x0000000406047220 */ /* 0x000fe20000410000 */
[----:B------:R-:W-:Y:S01]  /*5d90*/  F2FP.F16.F32.PACK_AB R7, R12, R13 ;  /* 0x0000000d0c07723e */ /* 0x000fe200000000ff */
[----:B------:R-:W-:Y:S01]  /*5da0*/  FMUL.FTZ R13, R206, R11 ;  /* 0x0000000bce0d7220 */ /* 0x000fe20000410000 */
[----:B------:R-:W-:Y:S01]  /*5db0*/  FFMA.FTZ R12, -R228, R228, 1 ;  /* 0x3f800000e40c7423 */ /* 0x000fe200000101e4 */
[----:B------:R2:W-:Y:S01]  /*5dc0*/  STS [R229+-0x3000], R2 ;  /* 0xffd00002e5007388 */ /* 0x0005e20000000800 */
[----:B------:R-:W-:Y:S01]  /*5dd0*/  F2FP.F16.F32.PACK_AB R9, R4, R9 ;  /* 0x000000090409723e */ /* 0x000fe200000000ff */
[----:B------:R-:W-:Y:S01]  /*5de0*/  FADD.FTZ R4, -R5, R15 ;  /* 0x0000000f05047221 */ /* 0x000fe20000010100 */
[----:B------:R-:W-:Y:S01]  /*5df0*/  FMUL.FTZ R15, R207, R10 ;  /* 0x0000000acf0f7220 */ /* 0x000fe20000410000 */
[----:B------:R-:W-:Y:S01]  /*5e00*/  FFMA.FTZ R11, -R227, R227, 1 ;  /* 0x3f800000e30b7423 */ /* 0x000fe200000101e3 */
[----:B------:R-:W-:Y:S01]  /*5e10*/  FFMA.FTZ R10, -R225, R225, 1 ;  /* 0x3f800000e10a7423 */ /* 0x000fe200000101e1 */
[----:B------:R-:W-:Y:S01]  /*5e20*/  FFMA.FTZ R6, -R224, R224, 1 ;  /* 0x3f800000e0067423 */ /* 0x000fe200000101e0 */
[----:B------:R-:W-:Y:S01]  /*5e30*/  FMUL.FTZ R12, R12, UR14 ;  /* 0x0000000e0c0c7c20 */ /* 0x000fe20008410000 */
[----:B------:R-:W-:Y:S01]  /*5e40*/  FMUL.FTZ R11, R11, UR14 ;  /* 0x0000000e0b0b7c20 */ /* 0x000fe20008410000 */
[----:B------:R-:W-:Y:S01]  /*5e50*/  FMUL.FTZ R10, R10, UR14 ;  /* 0x0000000e0a0a7c20 */ /* 0x000fe20008410000 */
[----:B------:R-:W-:Y:S01]  /*5e60*/  FMUL.FTZ R4, R196, R4 ;  /* 0x00000004c4047220 */ /* 0x000fe20000410000 */
[----:B------:R-:W-:Y:S01]  /*5e70*/  FMUL.FTZ R6, R6, UR14 ;  /* 0x0000000e06067c20 */ /* 0x000fe20008410000 */
[----:B------:R-:W-:Y:S01]  /*5e80*/  FMUL.FTZ R19, R12, R15 ;  /* 0x0000000f0c137220 */ /* 0x000fe20000410000 */
[----:B------:R-:W-:Y:S01]  /*5e90*/  FMUL.FTZ R15, R11, R13 ;  /* 0x0000000d0b0f7220 */ /* 0x000fe20000410000 */
[----:B------:R-:W-:Y:S01]  /*5ea0*/  FMUL.FTZ R14, R10, R14 ;  /* 0x0000000e0a0e7220 */ /* 0x000fe20000410000 */
[----:B------:R-:W-:Y:S01]  /*5eb0*/  FFMA.FTZ R11, -R216, R216, 1 ;  /* 0x3f800000d80b7423 */ /* 0x000fe200000101d8 */
[----:B------:R-:W-:Y:S01]  /*5ec0*/  FMUL.FTZ R12, R6, R4 ;  /* 0x00000004060c7220 */ /* 0x000fe20000410000 */
[----:B------:R-:W-:Y:S01]  /*5ed0*/  FFMA.FTZ R10, -R214, R214, 1 ;  /* 0x3f800000d60a7423 */ /* 0x000fe200000101d6 */
[----:B------:R-:W-:Y:S01]  /*5ee0*/  FADD.FTZ R4, -R5, R31 ;  /* 0x0000001f05047221 */ /* 0x000fe20000010100 */
        /* <DEDUP_REMOVED lines=8> */
[----:B------:R-:W-:Y:S01]  /*5f70*/  FFMA.FTZ R8, -R212, R212, 1 ;  /* 0x3f800000d4087423 */ /* 0x000fe200000101d4 */
[----:B--2---:R-:W-:Y:S01]  /*5f80*/  F2FP.F16.F32.PACK_AB R2, R12, R14 ;  /* 0x0000000e0c02723e */ /* 0x004fe200000000ff */
[----:B------:R-:W-:Y:S01]  /*5f90*/  FMUL.FTZ R6, R6, R4 ;  /* 0x0000000406067220 */ /* 0x000fe20000410000 */
[----:B------:R-:W-:Y:S01]  /*5fa0*/  F2FP.F16.F32.PACK_AB R4, R15, R19 ;  /* 0x000000130f04723e */ /* 0x000fe200000000ff */
[----:B------:R-:W-:Y:S01]  /*5fb0*/  FMUL.FTZ R22, R100, R22 ;  /* 0x0000001664167220 */ /* 0x000fe20000410000 */
[----:B------:R-:W-:Y:S01]  /*5fc0*/  FMUL.FTZ R25, R132, R25 ;  /* 0x0000001984197220 */ /* 0x000fe20000410000 */
[----:B------:R-:W-:Y:S01]  /*5fd0*/  FMUL.FTZ R27, R136, R27 ;  /* 0x0000001b881b7220 */ /* 0x000fe20000410000 */
[----:B------:R-:W-:Y:S01]  /*5fe0*/  FMUL.FTZ R8, R8, UR14 ;  /* 0x0000000e08087c20 */ /* 0x000fe20008410000 */
[----:B------:R-:W-:Y:S01]  /*5ff0*/  STS [R229+-0x2c00], R4 ;  /* 0xffd40004e5007388 */ /* 0x000fe20000000800 */
[----:B------:R-:W-:Y:S01]  /*6000*/  FMUL.FTZ R26, R137, R26 ;  /* 0x0000001a891a7220 */ /* 0x000fe20000410000 */
[----:B------:R-:W-:Y:S01]  /*6010*/  F2FP.F16.F32.PACK_AB R16, R16, R22 ;  /* 0x000000161010723e */ /* 0x000fe200000000ff */
[----:B------:R-:W-:Y:S02]  /*6020*/  FMUL.FTZ R8, R8, R25 ;  /* 0x0000001908087220 */ /* 0x000fe40000410000 */
[----:B------:R-:W-:Y:S01]  /*6030*/  STS [R195+-0x3000], R7 ;  /* 0xffd00007c3007388 */ /* 0x000fe20000000800 */
[----:B------:R-:W-:Y:S01]  /*6040*/  FMUL.FTZ R26, R13, R26 ;  /* 0x0000001a0d1a7220 */ /* 0x000fe20000410000 */
[----:B------:R-:W-:Y:S01]  /*6050*/  FMUL.FTZ R5, R11, R27 ;  /* 0x0000001b0b057220 */ /* 0x000fe20000410000 */
[----:B------:R-:W-:Y:S02]  /*6060*/  FMUL.FTZ R30, R135, R30 ;  /* 0x0000001e871e7220 */ /* 0x000fe40000410000 */
[----:B------:R2:W-:Y:S01]  /*6070*/  STS [R195+-0x2c00], R2 ;  /* 0xffd40002c3007388 */ /* 0x0005e20000000800 */
[----:B------:R-:W-:Y:S01]  /*6080*/  F2FP.F16.F32.PACK_AB R17, R17, R34 ;  /* 0x000000221111723e */ /* 0x000fe200000000ff */
[----:B------:R-:W-:Y:S02]  /*6090*/  IMAD R129, R246, UR8, RZ ;  /* 0x00000008f6817c24 */ /* 0x000fe4000f8e02ff */
[----:B------:R-:W-:Y:S01]  /*60a0*/  FMUL.FTZ R30, R10, R30 ;  /* 0x0000001e0a1e7220 */ /* 0x000fe20000410000 */
[----:B------:R-:W-:Y:S01]  /*60b0*/  STS [R220+-0x4000], R20 ;  /* 0xffc00014dc007388 */ /* 0x000fe20000000800 */
[----:B------:R-:W-:Y:S02]  /*60c0*/  F2FP.F16.F32.PACK_AB R8, R8, R24 ;  /* 0x000000180808723e */ /* 0x000fe400000000ff */
[----:B------:R-:W-:Y:S02]  /*60d0*/  F2FP.F16.F32.PACK_AB R5, R5, R26 ;  /* 0x0000001a0505723e */ /* 0x000fe400000000ff */
[----:B------:R-:W-:Y:S01]  /*60e0*/  STS [R220+-0x3c00], R16 ;  /* 0xffc40010dc007388 */ /* 0x000fe20000000800 */
[----:B------:R-:W-:Y:S02]  /*60f0*/  F2FP.F16.F32.PACK_AB R6, R6, R30 ;  /* 0x0000001e0606723e */ /* 0x000fe400000000ff */
[----:B------:R-:W-:Y:S02]  /*6100*/  LEA R0, R0, UR4, 0x1 ;  /* 0x0000000400007c11 */ /* 0x000fe4000f8e08ff */
[----:B------:R-:W-:Y:S01]  /*6110*/  STS [R108+-0x4000], R18 ;  /* 0xffc000126c007388 */ /* 0x000fe20000000800 */
[----:B------:R-:W-:Y:S02]  /*6120*/  LOP3.LUT P0, RZ, R187, 0x4, RZ, 0xc0, !PT ;  /* 0x00000004bbff7812 */ /* 0x000fe4000780c0ff */
[----:B------:R-:W-:Y:S02]  /*6130*/  MOV R118, 0x40 ;  /* 0x0000004000767802 */ /* 0x000fe40000000f00 */
[----:B------:R-:W-:Y:S02]  /*6140*/  STS [R108+-0x3c00], R17 ;  /* 0xffc400116c007388 */ /* 0x000fe40000000800 */
[----:B------:R-:W-:Y:S03]  /*6150*/  SEL R118, R118, 0xffffffc0, !P0 ;  /* 0xffffffc076767807 */ /* 0x000fe60004000000 */
[----:B------:R-:W-:Y:S05]  /*6160*/  STS [R220+-0x3000], R8 ;  /* 0xffd00008dc007388 */ /* 0x000fea0000000800 */
[----:B------:R-:W-:Y:S01]  /*6170*/  STS [R220+-0x2c00], R5 ;  /* 0xffd40005dc007388 */ /* 0x000fe20000000800 */
[----:B--2---:R-:W-:Y:S04]  /*6180*/  IADD3 R2, PT, PT, R0, R118, RZ ;  /* 0x0000007600027210 */ /* 0x004fe80007ffe0ff */
        /* <DEDUP_REMOVED lines=11> */
[----:B------:R-:W-:Y:S01]  /*6240*/  LDSM.16.MT88.4 R100, [R0+0x5000] ;  /* 0x005000000064783b */ /* 0x000fe20000004200 */
[-C--:B--2---:R-:W-:Y:S04]  /*6250*/  HMMA.16816.F32 R36, R4, R8.reuse, R36 ;  /* 0x000000080424723c */ /* 0x084fe80000001824 */
[----:B-1----:R-:W-:Y:S04]  /*6260*/  LDSM.16.MT88.4 R104, [R3+0x3000] ;  /* 0x003000000368783b */ /* 0x002fe80000004200 */
        /* <DEDUP_REMOVED lines=40> */
[----:B------:R-:W-:Y:S02]  /*64f0*/  LOP3.LUT R5, R5, 0x38, R187, 0x78, !PT ;  /* 0x0000003805057812 */ /* 0x000fe400078e78bb */
[C---:B------:R-:W-:Y:S02]  /*6500*/  LEA R6, P0, R4.reuse, R218, 0x2 ;  /* 0x000000da04067211 */ /* 0x040fe400078010ff */
[----:B------:R-:W-:Y:S02]  /*6510*/  LOP3.LUT R5, R5, 0x1e00, R238, 0xf8, !PT ;  /* 0x00001e0005057812 */ /* 0x000fe400078ef8ee */
[----:B------:R-:W-:Y:S02]  /*6520*/  LEA.HI.X.SX32 R4, R4, R219, 0x2, P0 ;  /* 0x000000db04047211 */ /* 0x000fe400000f16ff */
[----:B------:R-:W-:Y:S02]  /*6530*/  LEA R128, R5, UR4, 0x1 ;  /* 0x0000000405807c11 */ /* 0x000fe4000f8e08ff */
[----:B------:R-:W-:Y:S02]  /*6540*/  MOV R218, R6 ;  /* 0x0000000600da7202 */ /* 0x000fe40000000f00 */
[----:B------:R-:W-:Y:S01]  /*6550*/  MOV R219, R4 ;  /* 0x0000000400db7202 */ /* 0x000fe20000000f00 */
[----:B------:R-:W-:Y:S06]  /*6560*/  @!P1 BRA `(.L_x_1500) ;  /* 0x00000000005c9947 */ /* 0x000fec0003800000 */
[----:B------:R-:W2:Y:S01]  /*6570*/  LDL R239, [R1] ;  /* 0x0000000001ef7983 */ /* 0x000ea20000100800 */
        /* <DEDUP_REMOVED lines=9> */
[----:B------:R-:W-:Y:S05]  /*6610*/  @!P3 IMAD.MOV.U32 R7, RZ, RZ, R234 ;  /* 0x000000ffff07b224 */ /* 0x000fea00078e00ea */
[----:B------:R-:W-:Y:S01]  /*6620*/  @!PT LDS RZ, [RZ] ;  /* 0x00000000fffff984 */ /* 0x000fe20000000800 */
[----:B------:R-:W-:Y:S01]  /*6630*/  @!PT LDS RZ, [RZ] ;  /* 0x00000000fffff984 */ /* 0x000fe20000000800 */
[----:B------:R-:W-:Y:S01]  /*6640*/  @!PT LDS RZ, [RZ] ;  /* 0x00000000fffff984 */ /* 0x000fe20000000800 */
[----:B------:R1:W-:Y:S04]  /*6650*/  @!P3 LDGSTS.E.BYPASS.LTC128B.128 [R128+0x4000], desc[UR26][R6.64] ;  /* 0x040000000680bfae */ /* 0x0003e8000b981a1a */
[----:B------:R1:W-:Y:S04]  /*6660*/  @P3 STS.128 [R128+0x4000], RZ ;  /* 0x004000ff80003388 */ /* 0x0003e80000000c00 */
[----:B------:R1:W-:Y:S01]  /*6670*/  @P2 STS.128 [R128+0x5000], RZ ;  /* 0x005000ff80002388 */ /* 0x0003e20000000c00 */
[----:B--2---:R-:W-:Y:S05]  /*6680*/  @!P2 LEA.HI.X R5, R249, R234, R239, 0x1, P0 ;  /* 0x000000eaf905a211 */ /* 0x004fea00000f0cef */
[----:B------:R-:W-:Y:S01]  /*6690*/  @!PT LDS RZ, [RZ] ;  /* 0x00000000fffff984 */ /* 0x000fe20000000800 */
[----:B------:R-:W-:Y:S01]  /*66a0*/  @!PT LDS RZ, [RZ] ;  /* 0x00000000fffff984 */ /* 0x000fe20000000800 */
[----:B------:R-:W-:Y:S01]  /*66b0*/  @!PT LDS RZ, [RZ] ;  /* 0x00000000fffff984 */ /* 0x000fe20000000800 */
[----:B------:R1:W-:Y:S04]  /*66c0*/  @!P2 LDGSTS.E.BYPASS.LTC128B.128 [R128+0x5000], desc[UR26][R4.64] ;  /* 0x050000000480afae */ /* 0x0003e8000b981a1a */
[----:B------:R-:W0:Y:S02]  /*66d0*/  LDGDEPBAR ;  /* 0x00000000000079af */ /* 0x000e240000000000 */
.L_x_1500:
[----:B------:R-:W-:Y:S01]  /*66e0*/  LDSM.16.M88.4 R16, [R175] ;  /* 0x00000000af10783b */ /* 0x000fe20000000200 */
[----:B------:R-:W-:Y:S01]  /*66f0*/  IMAD.IADD R116, R175, 0x1, R118 ;  /* 0x00000001af747824 */ /* 0x000fe200078e0276 */
[----:B------:R-:W-:Y:S01]  /*6700*/  LEA R124, P0, R248, R218, 0x2 ;  /* 0x000000daf87c7211 */ /* 0x000fe200078010ff */
[----:B------:R-:W-:Y:S01]  /*6710*/  VIADD R191, R191, 0xffffffc0 ;  /* 0xffffffc0bfbf7836 */ /* 0x000fe20000000000 */
[----:B------:R-:W1:Y:S01]  /*6720*/  LDSM.16.MT88.4 R8, [R0+0x6000] ;  /* 0x006000000008783b */ /* 0x000e620000004200 */
[----:B------:R-:W-:Y:S01]  /*6730*/  IMAD.IADD R117, R188, 0x1, R116 ;  /* 0x00000001bc757824 */ /* 0x000fe200078e0274 */
[----:B------:R-:W-:Y:S02]  /*6740*/  LEA.HI.X.SX32 R125, R248, R219, 0x2, P0 ;  /* 0x000000dbf87d7211 */ /* 0x000fe400000f16ff */
[----:B------:R-:W2:Y:S01]  /*6750*/  LDSM.16.MT88.4 R20, [R2+0x6000] ;  /* 0x006000000214783b */ /* 0x000ea20000004200 */
[C---:B------:R-:W-:Y:S02]  /*6760*/  LEA R122, P0, R129.reuse, R124, 0x5 ;  /* 0x0000007c817a7211 */ /* 0x040fe400078028ff */
[C---:B------:R-:W-:Y:S01]  /*6770*/  ISETP.GT.AND P3, PT, R230.reuse, RZ, PT ;  /* 0x000000ffe600720c */ /* 0x040fe20003f64270 */
[----:B------:R-:W-:Y:S01]  /*6780*/  LDSM.16.M88.4 R24, [R184] ;  /* 0x00000000b818783b */ /* 0x000fe20000000200 */
[C---:B------:R-:W-:Y:S02]  /*6790*/  LEA.HI.X.SX32 R123, R129.reuse, R125, 0x5, P0 ;  /* 0x0000007d817b7211 */ /* 0x040fe400000f2eff */
[C---:B------:R-:W-:Y:S01]  /*67a0*/  LEA R120, P0, R129.reuse, R122, 0x5 ;  /* 0x0000007a81787211 */ /* 0x040fe200078028ff */
[----:B------:R-:W3:Y:S03]  /*67b0*/  LDSM.16.MT88.4 R28, [R0+0x6800] ;  /* 0x00680000001c783b */ /* 0x000ee60000004200 */
[C---:B------:R-:W-:Y:S01]  /*67c0*/  LEA.HI.X.SX32 R121, R129.reuse, R123, 0x5, P0 ;  /* 0x0000007b81797211 */ /* 0x040fe200000f2eff */
        /* <DEDUP_REMOVED lines=22> */
[----:B------:R-:W-:Y:S04]  /*6930*/  LDSM.16.M88.4 R20, [R184+0x2000] ;  /* 0x00200000b814783b */ /* 0x000fe80000000200 */
[----:B------:R-:W1:Y:S03]  /*6940*/  LDSM.16.MT88.4 R100, [R0+0x8800] ;  /* 0x008800000064783b */ /* 0x000e660000004200 */
        /* <DEDUP_REMOVED lines=14> */
[C---:B------:R-:W-:Y:S05]  /*6a30*/  LEA.HI.X.SX32 R111, R129.reuse, R113, 0x5, P0 ;  /* 0x00000071816f7211 */ /* 0x040fea00000f2eff */
[----:B------:R-:W-:Y:S01]  /*6a40*/  HMMA.16816.F32 R16, R24, R106, R16 ;  /* 0x0000006a1810723c */ /* 0x000fe20000001810 */
[----:B------:R3:W4:Y:S04]  /*6a50*/  LDSM.16.M88.4 R24, [R116+0x2000] ;  /* 0x002000007418783b */ /* 0x0007280000000200 */
[----:B------:R-:W-:Y:S03]  /*6a60*/  LDSM.16.MT88.4 R104, [R2+0x9800] ;  /* 0x009800000268783b */ /* 0x000fe60000004200 */
[C---:B-1----:R-:W-:Y:S08]  /*6a70*/  HMMA.16816.F32 R4, R20.reuse, R100, R4 ;  /* 0x000000641404723c */ /* 0x042ff00000001804 */
[C---:B------:R-:W-:Y:S01]  /*6a80*/  HMMA.16816.F32 R8, R20.reuse, R102, R8 ;  /* 0x000000661408723c */ /* 0x040fe20000001808 */
[----:B------:R1:W4:Y:S07]  /*6a90*/  LDSM.16.MT88.4 R100, [R2+0x9000] ;  /* 0x009000000264783b */ /* 0x00032e0000004200 */
[C---:B--2---:R-:W-:Y:S03]  /*6aa0*/  HMMA.16816.F32 R12, R20.reuse, R28, R12 ;  /* 0x0000001c140c723c */ /* 0x044fe6000000180c */
[C---:B---3--:R-:W-:Y:S05]  /*6ab0*/  LEA R116, P0, R129.reuse, R110, 0x5 ;  /* 0x0000006e81747211 */ /* 0x048fea00078028ff */
[----:B------:R-:W-:Y:S01]  /*6ac0*/  HMMA.16816.F32 R16, R20, R30, R16 ;  /* 0x0000001e1410723c */ /* 0x000fe20000001810 */
[----:B------:R2:W-:Y:S04]  /*6ad0*/  LDSM.16.MT88.4 R28, [R0+0x9800] ;  /* 0x00980000001c783b */ /* 0x0005e80000004200 */
[----:B------:R3:W3:Y:S01]  /*6ae0*/  LDSM.16.M88.4 R20, [R117+0x2000] ;  /* 0x002000007514783b */ /* 0x0006e20000000200 */
[----:B-1----:R-:W-:Y:S02]  /*6af0*/  VIADD R2, R230, 0xffffffff ;  /* 0xffffffffe6027836 */ /* 0x002fe40000000000 */
[C---:B----4-:R-:W-:Y:S08]  /*6b00*/  HMMA.16816.F32 R4, R24.reuse, R32, R4 ;  /* 0x000000201804723c */ /* 0x050ff00000001804 */
[C---:B------:R-:W-:Y:S03]  /*6b10*/  HMMA.16816.F32 R8, R24.reuse, R34, R8 ;  /* 0x000000221808723c */ /* 0x040fe60000001808 */
[----:B--2---:R-:W-:Y:S05]  /*6b20*/  IMAD.IADD R0, R118, 0x1, R172 ;  /* 0x0000000176007824 */ /* 0x004fea00078e02ac */
[C---:B------:R-:W-:Y:S03]  /*6b30*/  HMMA.16816.F32 R12, R24.reuse, R100, R12 ;  /* 0x00000064180c723c */ /* 0x040fe6000000180c */
[----:B---3--:R-:W-:Y:S05]  /*6b40*/  LEA.HI.X.SX32 R117, R129, R111, 0x5, P0 ;  /* 0x0000006f81757211 */ /* 0x008fea00000f2eff */
[----:B------:R-:W-:Y:S01]  /*6b50*/  HMMA.16816.F32 R16, R24, R102, R16 ;  /* 0x000000661810723c */ /* 0x000fe20000001810 */
[----:B------:R-:W-:Y:S02]  /*6b60*/  LDSM.16.MT88.4 R100, [R172+0x1000] ;  /* 0x00100000ac64783b */ /* 0x000fe40000004200 */
[----:B------:R-:W-:Y:S04]  /*6b70*/  @P1 IMAD.WIDE.U32 R26, R247, 0x4, R232 ;  /* 0x00000004f71a1825 */ /* 0x000fe800078e00e8 */
[C---:B------:R-:W-:Y:S01]  /*6b80*/  IMAD.WIDE R126, R129.reuse, -0xc0, R116 ;  /* 0xffffff40817e7825 */ /* 0x040fe200078e0274 */
[----:B------:R-:W5:Y:S01]  /*6b90*/  @P1 LDG.E R243, desc[UR26][R26.64+-0x100] ;  /* 0xffff001a1af31981 */ /* 0x000f62000c1e1900 */
[C---:B------:R-:W-:Y:S03]  /*6ba0*/  HMMA.16816.F32 R4, R20.reuse, R28, R4 ;  /* 0x0000001c1404723c */ /* 0x040fe60000001804 */
        /* <DEDUP_REMOVED lines=94> */
[----:B------:R-:W2:Y:S01]  /*7190*/  LDL R130, [R1+0x4] ;  /* 0x0000040001827983 */ /* 0x000ea20000100800 */
[C---:B------:R-:W-:Y:S01]  /*71a0*/  IMAD.SHL.U32 R2, R187.reuse, 0x20, RZ ;  /* 0x00000020bb027824 */ /* 0x040fe200078e00ff */
[----:B------:R-:W1:Y:S01]  /*71b0*/  LDCU UR6, c[0x0][0x500] ;  /* 0x0000a000ff0677ac */ /* 0x000e620008000800 */
[C---:B------:R-:W-:Y:S01]  /*71c0*/  IMAD.SHL.U32 R4, R187.reuse, 0x10, RZ ;  /* 0x00000010bb047824 */ /* 0x040fe200078e00ff */
[C---:B------:R-:W-:Y:S01]  /*71d0*/  R2P PR, R187.reuse, 0x18 ;  /* 0x00000018bb007804 */ /* 0x040fe20000000000 */
[----:B------:R-:W-:Y:S01]  /*71e0*/  IMAD.SHL.U32 R0, R187, 0x2, RZ ;  /* 0x00000002bb007824 */ /* 0x000fe200078e00ff */
[----:B------:R-:W-:Y:S02]  /*71f0*/  LOP3.LUT R2, R2, 0xc00, RZ, 0xc0, !PT ;  /* 0x00000c0002027812 */ /* 0x000fe400078ec0ff */
[----:B------:R-:W-:Y:S02]  /*7200*/  LOP3.LUT R4, R4, 0x1c0, RZ, 0xc0, !PT ;  /* 0x000001c004047812 */ /* 0x000fe400078ec0ff */
[----:B------:R-:W-:-:S02]  /*7210*/  LOP3.LUT R2, R2, 0x6, R0, 0xf8, !PT ;  /* 0x0000000602027812 */ /* 0x000fc400078ef800 */
[----:B------:R-:W-:Y:S02]  /*7220*/  LOP3.LUT R0, R4, 0x38, R0, 0xf8, !PT ;  /* 0x0000003804007812 */ /* 0x000fe400078ef800 */
[----:B------:R-:W-:Y:S02]  /*7230*/  SEL R5, R189, 0xffffffe0, !P3 ;  /* 0xffffffe0bd057807 */ /* 0x000fe40005800000 */
[----:B------:R-:W-:Y:S02]  /*7240*/  LOP3.LUT R0, R2, R0, R119, 0xf6, !PT ;  /* 0x0000000002007212 */ /* 0x000fe400078ef677 */
[----:B------:R-:W-:Y:S02]  /*7250*/  F2FP.F16.F32.PACK_AB R36, R37, R36 ;  /* 0x000000242524723e */ /* 0x000fe400000000ff */
        /* <DEDUP_REMOVED lines=103> */
[----:B-1----:R-:W-:Y:S05]  /*78d0*/  @P0 BRA `(.L_x_1502) ;  /* 0x00000000002c0947 */ /* 0x002fea0003800000 */
        /* <DEDUP_REMOVED lines=11> */
.L_x_1502:
[----:B------:R-:W1:Y:S01]  /*7990*/  LDCU.64 UR14, c[0x0][0x5c0] ;  /* 0x0000b800ff0e77ac */ /* 0x000e620008000a00 */
[----:B------:R-:W-:-:S05]  /*79a0*/  IADD3 R4, PT, PT, R251, R130, RZ ;  /* 0x00000082fb047210 */ /* 0x000fca0007ffe0ff */
[C---:B-1----:R-:W-:Y:S02]  /*79b0*/  IMAD R0, R4.reuse, UR15, RZ ;  /* 0x0000000f04007c24 */ /* 0x042fe4000f8e02ff */
[----:B------:R-:W-:-:S05]  /*79c0*/  IMAD.WIDE.U32 R4, R4, UR14, RZ ;  /* 0x0000000e04047c25 */ /* 0x000fca000f8e00ff */
[----:B------:R-:W-:Y:S02]  /*79d0*/  IADD3 R18, PT, PT, R5, R0, RZ ;  /* 0x0000000005127210 */ /* 0x000fe40007ffe0ff */
[----:B------:R-:W-:Y:S02]  /*79e0*/  MOV R9, R4 ;  /* 0x0000000400097202 */ /* 0x000fe40000000f00 */
.L_x_1503:
        /* <DEDUP_REMOVED lines=12> */
.L_x_1504:
[----:B------:R-:W1:Y:S01]  /*7ab0*/  LDCU.64 UR8, c[0x0][0x5c8] ;  /* 0x0000b900ff0877ac */ /* 0x000e620008000a00 */
[----:B------:R-:W-:-:S05]  /*7ac0*/  IADD3 R4, PT, PT, R251, R130, RZ ;  /* 0x00000082fb047210 */ /* 0x000fca0007ffe0ff */
[C---:B-1----:R-:W-:Y:S02]  /*7ad0*/  IMAD R0, R4.reuse, UR9, RZ ;  /* 0x0000000904007c24 */ /* 0x042fe4000f8e02ff */
[----:B------:R-:W-:-:S05]  /*7ae0*/  IMAD.WIDE.U32 R4, R4, UR8, RZ ;  /* 0x0000000804047c25 */ /* 0x000fca000f8e00ff */
[----:B------:R-:W-:Y:S02]  /*7af0*/  IADD3 R7, PT, PT, R5, R0, RZ ;  /* 0x0000000005077210 */ /* 0x000fe40007ffe0ff */
[----:B------:R-:W-:-:S07]  /*7b00*/  MOV R2, R4 ;  /* 0x0000000400027202 */ /* 0x000fce0000000f00 */
.L_x_1505:
        /* <DEDUP_REMOVED lines=59> */
.L_x_1507:
[----:B------:R-:W-:Y:S05]  /*7ec0*/  BSYNC.RECONVERGENT B0 ;  /* 0x0000000000007941 */ /* 0x000fea0003800200 */
.L_x_1506:
        /* <DEDUP_REMOVED lines=12> */
.L_x_1509:
[----:B------:R-:W-:Y:S05]  /*7f90*/  BSYNC.RECONVERGENT B0 ;  /* 0x0000000000007941 */ /* 0x000fea0003800200 */
.L_x_1508:
[----:B------:R-:W3:Y:S01]  /*7fa0*/  LDS.128 R128, [R128+0x8000] ;  /* 0x0080000080807984 */ /* 0x000ee20000000c00 */
[C---:B-1----:R-:W-:Y:S01]  /*7fb0*/  IADD3 R16, P1, PT, R25.reuse, 0x40, RZ ;  /* 0x0000004019107810 */ /* 0x042fe20007f3e0ff */
        /* <DEDUP_REMOVED lines=14> */
.L_x_1511:
[----:B------:R-:W-:Y:S05]  /*80a0*/  BSYNC.RECONVERGENT B0 ;  /* 0x0000000000007941 */ /* 0x000fea0003800200 */
.L_x_1510:
[----:B------:R-:W-:Y:S01]  /*80b0*/  BSSY.RECONVERGENT B0, `(.L_x_1512) ;  /* 0x000000e000007945 */ /* 0x000fe20003800200 */
[----:B------:R-:W-:Y:S02]  /*80c0*/  @!P5 LEA.HI.X R23, R14, R23, R17, 0x1, P6 ;  /* 0x000000170e17d211 */ /* 0x000fe400030f0c11 */
[----:B-12---:R-:W-:Y:S01]  /*80d0*/  IADD3.X R8, PT, PT, RZ, RZ, RZ, P0, !PT ;  /* 0x000000ffff087210 */ /* 0x006fe200007fe4ff */
        /* <DEDUP_REMOVED lines=11> */
.L_x_1513:
[----:B------:R-:W-:Y:S05]  /*8190*/  BSYNC.RECONVERGENT B0 ;  /* 0x0000000000007941 */ /* 0x000fea0003800200 */
.L_x_1512:
[----:B------:R2:W-:Y:S01]  /*81a0*/  @!P5 STG.E.128 desc[UR26][R22.64], R32 ;  /* 0x000000201600d986 */ /* 0x0005e2000c101d1a */
        /* <DEDUP_REMOVED lines=12> */
.L_x_1515:
[----:B------:R-:W-:Y:S05]  /*8270*/  BSYNC.RECONVERGENT B0 ;  /* 0x0000000000007941 */ /* 0x000fea0003800200 */
.L_x_1514:
        /* <DEDUP_REMOVED lines=12> */
.L_x_1517:
[----:B------:R-:W-:Y:S05]  /*8340*/  BSYNC.RECONVERGENT B0 ;  /* 0x0000000000007941 */ /* 0x000fea0003800200 */
.L_x_1516:
[----:B------:R-:W-:Y:S05]  /*8350*/  @P2 BRA `(.L_x_1466) ;  /* 0x0000000000282947 */ /* 0x000fea0003800000 */
[----:B------:R-:W2:Y:S01]  /*8360*/  LDCU.64 UR6, c[0x0][0x568] ;  /* 0x0000ad00ff0677ac */ /* 0x000ea20008000a00 */
[----:B-1--4-:R-:W-:Y:S01]  /*8370*/  MOV R6, R12 ;  /* 0x0000000c00067202 */ /* 0x012fe20000000f00 */
        /* <DEDUP_REMOVED lines=8> */
.L_x_1466:
[----:B------:R-:W-:Y:S05]  /*8400*/  BSYNC.RECONVERGENT B1 ;  /* 0x0000000000017941 */ /* 0x000fea0003800200 */
.L_x_1440:
        /* <DEDUP_REMOVED lines=11> */
.L_x_1519:
        /* <DEDUP_REMOVED lines=12> */
.L_x_2777:


//--------------------- .text._ZN5flash44flash_bwd_dq_dk_dv_loop_seqk_parallel_kernelI23Flash_bwd_kernel_traitsILi64ELi64ELi128ELi8ELi2ELi4ELi4ELb1ELb0EN7cutlass6half_tE19Flash_kernel_traitsILi64ELi64ELi128ELi8ES3_EELb1ELb0ELb1ELb0ELb0ELb1ELb0EEEvNS_16Flash_bwd_paramsE --------------------------
	.section	.text._ZN5flash44flash_bwd_dq_dk_dv_loop_seqk_parallel_kernelI23Flash_bwd_kernel_traitsILi64ELi64ELi128ELi8ELi2ELi4ELi4ELb1ELb0EN7cutlass6half_tE19Flash_kernel_traitsILi64ELi64ELi128ELi8ES3_EELb1ELb0ELb1ELb0ELb0ELb1ELb0EEEvNS_16Flash_bwd_paramsE,"ax",@progbits
	.align	128
        .global         _ZN5flash44flash_bwd_dq_dk_dv_loop_seqk_parallel_kernelI23Flash_bwd_kernel_traitsILi64ELi64ELi128ELi8ELi2ELi4ELi4ELb1ELb0EN7cutlass6half_tE19Flash_kernel_traitsILi64ELi64ELi128ELi8ES3_EELb1ELb0ELb1ELb0ELb0ELb1ELb0EEEvNS_16Flash_bwd_paramsE
        .type           _ZN5flash44flash_bwd_dq_dk_dv_loop_seqk_parallel_kernelI23Flash_bwd_kernel_traitsILi64ELi64ELi128ELi8ELi2ELi4ELi4ELb1ELb0EN7cutlass6half_tE19Flash_kernel_traitsILi64ELi64ELi128ELi8ES3_EELb1ELb0ELb1ELb0ELb0ELb1ELb0EEEvNS_16Flash_bwd_paramsE,@function
        .size           _ZN5flash44flash_bwd_dq_dk_dv_loop_seqk_parallel_kernelI23Flash_bwd_kernel_traitsILi64ELi64ELi128ELi8ELi2ELi4ELi4ELb1ELb0EN7cutlass6half_tE19Flash_kernel_traitsILi64ELi64ELi128ELi8ES3_EELb1ELb0ELb1ELb0ELb0ELb1ELb0EEEvNS_16Flash_bwd_paramsE,(.L_x_2778 - _ZN5flash44flash_bwd_dq_dk_dv_loop_seqk_parallel_kernelI23Flash_bwd_kernel_traitsILi64ELi64ELi128ELi8ELi2ELi4ELi4ELb1ELb0EN7cutlass6half_tE19Flash_kernel_traitsILi64ELi64ELi128ELi8ES3_EELb1ELb0ELb1ELb0ELb0ELb1ELb0EEEvNS_16Flash_bwd_paramsE)
        .other          _ZN5flash44flash_bwd_dq_dk_dv_loop_seqk_parallel_kernelI23Flash_bwd_kernel_traitsILi64ELi64ELi128ELi8ELi2ELi4ELi4ELb1ELb0EN7cutlass6half_tE19Flash_kernel_traitsILi64ELi64ELi128ELi8ES3_EELb1ELb0ELb1ELb0ELb0ELb1ELb0EEEvNS_16Flash_bwd_paramsE,@"STO_CUDA_ENTRY STV_DEFAULT"
_ZN5flash44flash_bwd_dq_dk_dv_loop_seqk_parallel_kernelI23Flash_bwd_kernel_traitsILi64ELi64ELi128ELi8ELi2ELi4ELi4ELb1ELb0EN7cutlass6half_tE19Flash_kernel_traitsILi64ELi64ELi128ELi8ES3_EELb1ELb0ELb1ELb0ELb0ELb1ELb0EEEvNS_16Flash_bwd_paramsE:
.text._ZN5flash44flash_bwd_dq_dk_dv_loop_seqk_parallel_kernelI23Flash_bwd_kernel_traitsILi64ELi64ELi128ELi8ELi2ELi4ELi4ELb1ELb0EN7cutlass6half_tE19Flash_kernel_traitsILi64ELi64ELi128ELi8ES3_EELb1ELb0ELb1ELb0ELb0ELb1ELb0EEEvNS_16Flash_bwd_paramsE:
        /* <DEDUP_REMOVED lines=23> */
[----:B--2---:R-:W-:-:S04]  /*0170*/  ULEA UR6, UR6, UR5, 0x18 ;  /* 0x0000000506067291 */ /* 0x004fc8000f8ec0ff */
        /* <DEDUP_REMOVED lines=12> */
[----:B------:R-:W-:Y:S01]  /*0240*/  LOP3.LUT R11, R9, 0x1c0, RZ, 0xc0, !PT ;  /* 0x000001c0090b7812 */ /* 0x000fe200078ec0ff */
[----:B------:R-:W1:Y:S01]  /*0250*/  LDC R13, c[0x0][0x438] ;  /* 0x00010e00ff0d7b82 */ /* 0x000e620000000800 */
[----:B------:R-:W-:Y:S02]  /*0260*/  LOP3.LUT R197, R197, 0x6, R0, 0xf8, !PT ;  /* 0x00000006c5c57812 */ /* 0x000fe400078ef800 */
[----:B------:R-:W-:Y:S02]  /*0270*/  LOP3.LUT R0, R0, 0x7006, R3, 0xc8, !PT ;  /* 0x0000700600007812 */ /* 0x000fe400078ec803 */
[----:B------:R-:W-:Y:S02]  /*0280*/  LOP3.LUT R5, R5, 0x8, RZ, 0xc0, !PT ;  /* 0x0000000805057812 */ /* 0x000fe400078ec0ff */
[----:B------:R-:W-:Y:S02]  /*0290*/  LOP3.LUT P1, R196, R201, 0x10, RZ, 0xc0, !PT ;  /* 0x00000010c9c47812 */ /* 0x000fe4000782c0ff */
[----:B------:R-:W-:-:S02]  /*02a0*/  LOP3.LUT R192, R11, 0x38, R202, 0xf8, !PT ;  /* 0x000000380bc07812 */ /* 0x000fc400078ef8ca */
[----:B------:R-:W-:Y:S02]  /*02b0*/  LOP3.LUT R208, R0, 0x400, R3, 0xf8, !PT ;  /* 0x0000040000d07812 */ /* 0x000fe400078ef803 */
[----:B------:R-:W-:Y:S02]  /*02c0*/  LOP3.LUT R197, R197, R2, R5, 0xf6, !PT ;  /* 0x00000002c5c57212 */ /* 0x000fe400078ef605 */
[----:B------:R-:W-:Y:S02]  /*02d0*/  LOP3.LUT R0, R7, 0x30, RZ, 0xc0, !PT ;  /* 0x0000003007007812 */ /* 0x000fe400078ec0ff */
[----:B------:R-:W-:Y:S02]  /*02e0*/  LOP3.LUT R196, R192, R5, R196, 0x1e, !PT ;  /* 0x00000005c0c47212 */ /* 0x000fe400078e1ec4 */
[----:B------:R-:W-:Y:S02]  /*02f0*/  LOP3.LUT R5, R2, 0x20, R7, 0x78, !PT ;  /* 0x0000002002057812 */ /* 0x000fe400078e7807 */
[----:B------:R-:W-:-:S02]  /*0300*/  LOP3.LUT R194, R9, 0x200, RZ, 0xc0, !PT ;  /* 0x0000020009c27812 */ /* 0x000fc400078ec0ff */
[----:B------:R-:W-:Y:S02]  /*0310*/  LOP3.LUT R0, R0, 0x8, R201, 0xf8, !PT ;  /* 0x0000000800007812 */ /* 0x000fe400078ef8c9 */
[----:B------:R-:W-:Y:S02]  /*0320*/  LEA R197, R197, UR6, 0x1 ;  /* 0x00000006c5c57c11 */ /* 0x000fe4000f8e08ff */
[----:B------:R-:W-:Y:S02]  /*0330*/  LOP3.LUT R199, R7, 0x10, RZ, 0xc0, !PT ;  /* 0x0000001007c77812 */ /* 0x000fe400078ec0ff */
[----:B------:R-:W-:Y:S01]  /*0340*/  LOP3.LUT R208, R208, R5, RZ, 0xfc, !PT ;  /* 0x00000005d0d07212 */ /* 0x000fe200078efcff */
[----:B------:R-:W-:Y:S01]  /*0350*/  VIADD R195, R197, 0x6040 ;  /* 0x00006040c5c37836 */ /* 0x000fe20000000000 */
[----:B------:R-:W-:Y:S02]  /*0360*/  LOP3.LUT R198, R194, 0x400, R3, 0xf8, !PT ;  /* 0x00000400c2c67812 */ /* 0x000fe400078ef803 */
[----:B------:R-:W-:-:S02]  /*0370*/  LOP3.LUT R7, R192, 0x8, R7, 0x78, !PT ;  /* 0x00000008c0077812 */ /* 0x000fc400078e7807 */
[----:B------:R-:W-:Y:S01]  /*0380*/  LOP3.LUT R5, R0, 0x1c0, R9, 0xf8, !PT ;  /* 0x000001c000057812 */ /* 0x000fe200078ef809 */
[----:B------:R-:W-:Y:S01]  /*0390*/  VIADD R0, R197, 0x6000 ;  /* 0x00006000c5007836 */ /* 0x000fe20000000000 */
[----:B---3--:R-:W-:Y:S02]  /*03a0*/  LEA R206, P0, R200, R206, 0x2 ;  /* 0x000000cec8ce7211 */ /* 0x008fe400078010ff */
[----:B------:R-:W-:Y:S01]  /*03b0*/  LOP3.LUT R194, R194, 0xc00, R3, 0xf8, !PT ;  /* 0x00000c00c2c27812 */ /* 0x000fe200078ef803 */
[----:B------:R-:W-:Y:S01]  /*03c0*/  @P1 VIADD R195, R0, 0xffffffc0 ;  /* 0xffffffc000c31836 */ /* 0x000fe20000000000 */
[----:B------:R-:W-:Y:S02]  /*03d0*/  LOP3.LUT R192, R192, 0x8, R201, 0x78, !PT ;  /* 0x00000008c0c07812 */ /* 0x000fe400078e78c9 */
[----:B------:R-:W-:Y:S02]  /*03e0*/  LEA.HI.X R207, R200, R207, RZ, 0x2, P0 ;  /* 0x000000cfc8cf7211 */ /* 0x000fe400000f14ff */
[----:B------:R-:W-:-:S02]  /*03f0*/  LOP3.LUT R198, R198, R7, RZ, 0xfc, !PT ;  /* 0x00000007c6c67212 */ /* 0x000fc400078efcff */
[----:B------:R-:W-:Y:S02]  /*0400*/  LOP3.LUT R194, R194, R7, RZ, 0xfc, !PT ;  /* 0x00000007c2c27212 */ /* 0x000fe400078efcff */
[----:B------:R-:W-:Y:S02]  /*0410*/  LOP3.LUT R186, R5, 0x38, R202, 0x78, !PT ;  /* 0x0000003805ba7812 */ /* 0x000fe400078e78ca */
[----:B------:R-:W-:Y:S02]  /*0420*/  LOP3.LUT R192, R192, 0x7a00, R3, 0xf8, !PT ;  /* 0x00007a00c0c07812 */ /* 0x000fe400078ef803 */
[C---:B------:R-:W-:Y:S02]  /*0430*/  LOP3.LUT P0, RZ, R201.reuse, 0x4, RZ, 0xc0, !PT ;  /* 0x00000004c9ff7812 */ /* 0x040fe4000780c0ff */
[----:B------:R-:W-:Y:S02]  /*0440*/  LOP3.LUT P2, RZ, R201, 0x8, RZ, 0xc0, !PT ;  /* 0x00000008c9ff7812 */ /* 0x000fe4000784c0ff */
[----:B------:R-:W-:-:S02]  /*0450*/  LOP3.LUT R0, R202, 0x1f8, RZ, 0xc0, !PT ;  /* 0x000001f8ca007812 */ /* 0x000fc400078ec0ff */
[----:B------:R-:W-:Y:S02]  /*0460*/  LOP3.LUT R196, R196, 0x200, R9, 0xf8, !PT ;  /* 0x00000200c4c47812 */ /* 0x000fe400078ef809 */
[----:B------:R-:W-:Y:S02]  /*0470*/  LOP3.LUT R186, R186, 0x200, R3, 0xf8, !PT ;  /* 0x00000200baba7812 */ /* 0x000fe400078ef803 */
[----:B------:R-:W-:Y:S02]  /*0480*/  LOP3.LUT P1, RZ, R201, 0x2, RZ, 0xc0, !PT ;  /* 0x00000002c9ff7812 */ /* 0x000fe4000782c0ff */
[----:B------:R-:W-:Y:S02]  /*0490*/  SEL R189, R189, 0xffffffc0, !P0 ;  /* 0xffffffc0bdbd7807 */ /* 0x000fe40004000000 */
[----:B------:R-:W-:Y:S02]  /*04a0*/  LEA R198, R198, UR6, 0x1 ;  /* 0x00000006c6c67c11 */ /* 0x000fe4000f8e08ff */
[----:B------:R-:W-:-:S02]  /*04b0*/  LEA R192, R192, UR4, 0x1 ;  /* 0x00000004c0c07c11 */ /* 0x000fc4000f8e08ff */
[----:B------:R-:W-:Y:S01]  /*04c0*/  LEA R194, R194, UR4, 0x1 ;  /* 0x00000004c2c27c11 */ /* 0x000fe2000f8e08ff */
[----:B------:R-:W-:Y:S01]  /*04d0*/  IMAD.IADD R2, R198, 0x1, R189 ;  /* 0x00000001c6027824 */ /* 0x000fe200078e02bd */
[----:B------:R-:W-:Y:S01]  /*04e0*/  LOP3.LUT R3, R0, 0x38, R201, 0x78, !PT ;  /* 0x0000003800037812 */ /* 0x000fe200078e78c9 */
[--C-:B------:R-:W-:Y:S01]  /*04f0*/  IMAD.IADD R188, R192, 0x1, R189.reuse ;  /* 0x00000001c0bc7824 */ /* 0x100fe200078e02bd */
[----:B------:R-:W-:Y:S01]  /*0500*/  LEA R208, R208, UR5, 0x1 ;  /* 0x00000005d0d07c11 */ /* 0x000fe2000f8e08ff */
[----:B------:R-:W-:Y:S01]  /*0510*/  IMAD.IADD R183, R194, 0x1, R189 ;  /* 0x00000001c2b77824 */ /* 0x000fe200078e02bd */
[--C-:B------:R-:W-:Y:S02]  /*0520*/  SHF.R.U32.HI R4, RZ, 0x2, R201.reuse ;  /* 0x00000002ff047819 */ /* 0x100fe400000116c9 */
[--C-:B------:R-:W-:Y:S01]  /*0530*/  SHF.R.U32.HI R203, RZ, 0x3, R201.reuse ;  /* 0x00000003ffcb7819 */ /* 0x100fe200000116c9 */
[C---:B------:R-:W-:Y:S01]  /*0540*/  VIADD R235, R208.reuse, 0x20 ;  /* 0x00000020d0eb7836 */ /* 0x040fe20000000000 */
[----:B------:R-:W-:Y:S01]  /*0550*/  SEL R191, R191, 0xffffffe0, !P1 ;  /* 0xffffffe0bfbf7807 */ /* 0x000fe20004800000 */
[----:B------:R-:W-:Y:S01]  /*0560*/  @P2 VIADD R235, R208, 0xffffffe0 ;  /* 0xffffffe0d0eb2836 */ /* 0x000fe20000000000 */
[----:B------:R-:W-:Y:S01]  /*0570*/  LEA R196, R196, UR6, 0x1 ;  /* 0x00000006c4c47c11 */ /* 0x000fe2000f8e08ff */
[----:B------:R-:W-:Y:S01]  /*0580*/  VIADD R205, R203, 0x60 ;  /* 0x00000060cbcd7836 */ /* 0x000fe20000000000 */
[----:B------:R-:W-:Y:S01]  /*0590*/  SHF.R.U32.HI R201, RZ, 0x5, R201 ;  /* 0x00000005ffc97819 */ /* 0x000fe200000116c9 */
[--C-:B------:R-:W-:Y:S01]  /*05a0*/  IMAD.IADD R190, R192, 0x1, R191.reuse ;  /* 0x00000001c0be7824 */ /* 0x100fe200078e02bf */
[----:B------:R-:W-:Y:S01]  /*05b0*/  LOP3.LUT R210, R3, 0x1e00, R202, 0xf8, !PT ;  /* 0x00001e0003d27812 */ /* 0x000fe200078ef8ca */
[----:B------:R-:W-:Y:S01]  /*05c0*/  IMAD.IADD R3, R198, 0x1, R191 ;  /* 0x00000001c6037824 */ /* 0x000fe200078e02bf */
[----:B------:R-:W-:Y:S01]  /*05d0*/  LOP3.LUT R199, R199, 0x7, R4, 0xf8, !PT ;  /* 0x00000007c7c77812 */ /* 0x000fe200078ef804 */
[----:B------:R-:W-:Y:S01]  /*05e0*/  IMAD.IADD R185, R196, 0x1, R189 ;  /* 0x00000001c4b97824 */ /* 0x000fe200078e02bd */
[----:B------:R-:W-:Y:S01]  /*05f0*/  LOP3.LUT R209, R201, 0x1, RZ, 0xc0, !PT ;  /* 0x00000001c9d17812 */ /* 0x000fe200078ec0ff */
[----:B------:R-:W-:Y:S01]  /*0600*/  IMAD.IADD R184, R194, 0x1, R191 ;  /* 0x00000001c2b87824 */ /* 0x000fe200078e02bf */
[----:B------:R-:W-:Y:S01]  /*0610*/  LEA R210, R210, UR6, 0x1 ;  /* 0x00000006d2d27c11 */ /* 0x000fe2000f8e08ff */
[C---:B------:R-:W-:Y:S01]  /*0620*/  IMAD.IADD R187, R191.reuse, 0x1, R188 ;  /* 0x00000001bfbb7824 */ /* 0x040fe200078e02bc */
[----:B------:R-:W-:Y:S01]  /*0630*/  LEA R186, R186, UR5, 0x1 ;  /* 0x00000005baba7c11 */ /* 0x000fe2000f8e08ff */
[----:B------:R-:W-:-:S02]  /*0640*/  IMAD.IADD R0, R191, 0x1, R2 ;  /* 0x00000001bf007824 */ /* 0x000fc400078e0202 */
[----:B-1--4-:R-:W-:-:S07]  /*0650*/  IMAD.IADD R182, R191, 0x1, R183 ;  /* 0x00000001bfb67824 */ /* 0x012fce00078e02b7 */
.L_x_1569:
[----:B------:R-:W1:Y:S01]  /*0660*/  LDC.64 R4, c[0x0][0x478] ;  /* 0x00011e00ff047b82 */ /* 0x000e620000000a00 */
[----:B------:R-:W-:Y:S01]  /*0670*/  ISETP.NE.U32.AND P5, PT, RZ, UR8, PT ;  /* 0x00000008ff007c0c */ /* 0x000fe2000bfa5070 */
[----:B------:R-:W-:Y:S01]  /*0680*/  IMAD.SHL.U32 R15, R200, 0x4, RZ ;  /* 0x00000004c80f7824 */ /* 0x000fe200078e00ff */
        /* <DEDUP_REMOVED lines=41> */
.L_x_1520:
        /* <DEDUP_REMOVED lines=12> */
[----:B------:R-:W3:Y:S01]  /*09e0*/  @!P3 LDC.64 R6, c[0x0][0x398] ;  /* 0x0000e600ff06bb82 */ /* 0x000ee20000000a00 */
[----:B------:R-:W-:-:S07]  /*09f0*/  SHF.R.S32.HI R9, RZ, 0x6, R9 ;  /* 0x00000006ff097819 */ /* 0x000fce0000011409 */
[----:B------:R-:W4:Y:S01]  /*0a00*/  @P3 LDC.64 R4, c[0x0][0x3b0] ;  /* 0x0000ec00ff043b82 */ /* 0x000f220000000a00 */
[----:B--2---:R-:W-:-:S05]  /*0a10*/  IADD3 R13, PT, PT, R214, R13, -R231 ;  /* 0x0000000dd60d7210 */ /* 0x004fca0007ffe8e7 */
[----:B------:R-:W-:-:S05]  /*0a20*/  VIADD R13, R13, 0x3f ;  /* 0x0000003f0d0d7836 */ /* 0x000fca0000000000 */
[----:B------:R-:W-:-:S04]  /*0a30*/  SHF.R.S32.HI R20, RZ, 0x1f, R13 ;  /* 0x0000001fff147819 */ /* 0x000fc8000001140d */
[----:B------:R-:W-:Y:S01]  /*0a40*/  LEA.HI R20, R20, R13, RZ, 0x6 ;  /* 0x0000000d14147211 */ /* 0x000fe200078f30ff */
[----:B---3--:R-:W-:-:S03]  /*0a50*/  @!P3 IMAD.WIDE.U32 R26, R200, R6, RZ ;  /* 0x00000006c81ab225 */ /* 0x008fc600078e00ff */
        /* <DEDUP_REMOVED lines=20> */
.L_x_1522:
[----:B------:R-:W2:Y:S01]  /*0ba0*/  LDCU.64 UR12, c[0x0][0x3b8] ;  /* 0x00007700ff0c77ac */ /* 0x000ea20008000a00 */
[----:B------:R-:W-:-:S05]  /*0bb0*/  IADD3 R4, PT, PT, R232, R233, RZ ;  /* 0x000000e9e8047210 */ /* 0x000fca0007ffe0ff */
[C---:B--2---:R-:W-:Y:S02]  /*0bc0*/  IMAD R17, R4.reuse, UR13, RZ ;  /* 0x0000000d04117c24 */ /* 0x044fe4000f8e02ff */
[----:B------:R-:W-:-:S05]  /*0bd0*/  IMAD.WIDE.U32 R4, R4, UR12, RZ ;  /* 0x0000000c04047c25 */ /* 0x000fca000f8e00ff */
[----:B------:R-:W-:Y:S02]  /*0be0*/  IADD3 R17, PT, PT, R5, R17, RZ ;  /* 0x0000001105117210 */ /* 0x000fe40007ffe0ff */
[----:B------:R-:W-:-:S07]  /*0bf0*/  MOV R18, R4 ;  /* 0x0000000400127202 */ /* 0x000fce0000000f00 */
.L_x_1523:
[----:B------:R-:W2:Y:S01]  /*0c00*/  LDC R4, c[0x0][0x3e8] ;  /* 0x0000fa00ff047b82 */ /* 0x000ea20000000800 */
[----:B-1----:R-:W-:Y:S02]  /*0c10*/  SHF.R.S32.HI R15, RZ, 0x1f, R215 ;  /* 0x0000001fff0f7819 */ /* 0x002fe400000114d7 */
[----:B--2---:R-:W-:-:S04]  /*0c20*/  IABS R7, R4 ;  /* 0x0000000400077213 */ /* 0x004fc80000000000 */
        /* <DEDUP_REMOVED lines=15> */
[-C--:B------:R-:W-:Y:S01]  /*0d20*/  @!P2 IADD3 R6, PT, PT, R6, -R7.reuse, RZ ;  /* 0x800000070606a210 */ /* 0x080fe20007ffe0ff */
[----:B------:R-:W-:Y:S01]  /*0d30*/  @!P2 VIADD R13, R13, 0x1 ;  /* 0x000000010d0da836 */ /* 0x000fe20000000000 */
        /* <DEDUP_REMOVED lines=18> */
.L_x_1524:
[----:B------:R-:W1:Y:S01]  /*0e60*/  LDCU.64 UR10, c[0x0][0x3c0] ;  /* 0x00007800ff0a77ac */ /* 0x000e620008000a00 */
[----:B------:R-:W-:-:S05]  /*0e70*/  IADD3 R4, PT, PT, R232, R233, RZ ;  /* 0x000000e9e8047210 */ /* 0x000fca0007ffe0ff */
[C---:B-1----:R-:W-:Y:S02]  /*0e80*/  IMAD R8, R4.reuse, UR11, RZ ;  /* 0x0000000b04087c24 */ /* 0x042fe4000f8e02ff */
[----:B------:R-:W-:-:S05]  /*0e90*/  IMAD.WIDE.U32 R4, R4, UR10, RZ ;  /* 0x0000000a04047c25 */ /* 0x000fca000f8e00ff */
[----:B------:R-:W-:Y:S02]  /*0ea0*/  IADD3 R8, PT, PT, R5, R8, RZ ;  /* 0x0000000805087210 */ /* 0x000fe40007ffe0ff */
[----:B------:R-:W-:-:S07]  /*0eb0*/  MOV R10, R4 ;  /* 0x00000004000a7202 */ /* 0x000fce0000000f00 */
.L_x_1525:
[----:B------:R-:W1:Y:S01]  /*0ec0*/  @!P3 LDC.64 R6, c[0x0][0x588] ;  /* 0x00016200ff06bb82 */ /* 0x000e620000000a00 */
[----:B------:R-:W2:Y:S01]  /*0ed0*/  LDCU UR17, c[0x0][0x3e0] ;  /* 0x00007c00ff1177ac */ /* 0x000ea20008000800 */
[----:B------:R-:W2:Y:S06]  /*0ee0*/  LDCU UR23, c[0x0][0x44c] ;  /* 0x00008980ff1777ac */ /* 0x000eac0008000800 */
[----:B------:R-:W3:Y:S01]  /*0ef0*/  @P3 LDC.64 R4, c[0x0][0x590] ;  /* 0x00016400ff043b82 */ /* 0x000ee20000000a00 */
[----:B--2---:R-:W-:Y:S01]  /*0f00*/  UIMAD.WIDE UR6, UR17, UR23, URZ ;  /* 0x00000017110672a5 */ /* 0x004fe2000f8e02ff */
[----:B-1----:R-:W-:-:S04]  /*0f10*/  @!P3 IMAD.WIDE.U32 R24, R200, R6, RZ ;  /* 0x00000006c818b225 */ /* 0x002fc800078e00ff */
[----:B------:R-:W-:Y:S01]  /*0f20*/  @!P3 IMAD R7, R200, R7, R25 ;  /* 0x00000007c807b224 */ /* 0x000fe200078e0219 */
[----:B------:R-:W-:Y:S01]  /*0f30*/  @!P3 MOV R6, R24 ;  /* 0x000000180006b202 */ /* 0x000fe20000000f00 */
        /* <DEDUP_REMOVED lines=20> */
.L_x_1526:
[C---:B------:R-:W-:Y:S02]  /*1080*/  IMAD R28, R11.reuse, UR7, RZ ;  /* 0x000000070b1c7c24 */ /* 0x040fe4000f8e02ff */
[----:B------:R-:W-:-:S05]  /*1090*/  IMAD.WIDE.U32 R22, R11, UR6, RZ ;  /* 0x000000060b167c25 */ /* 0x000fca000f8e00ff */
[----:B------:R-:W-:-:S07]  /*10a0*/  IADD3 R28, PT, PT, R23, R28, RZ ;  /* 0x0000001c171c7210 */ /* 0x000fce0007ffe0ff */
.L_x_1527:
        /* <DEDUP_REMOVED lines=20> */
.L_x_1528:
[----:B------:R-:W1:Y:S01]  /*11f0*/  LDC R9, c[0x0][0x434] ;  /* 0x00010d00ff097b82 */ /* 0x000e620000000800 */
[----:B------:R-:W-:-:S04]  /*1200*/  IMAD R4, R200, UR17, R193 ;  /* 0x00000011c8047c24 */ /* 0x000fc8000f8e02c1 */
[----:B-1----:R-:W-:-:S03]  /*1210*/  IMAD R9, R4, R9, RZ ;  /* 0x0000000904097224 */ /* 0x002fc600078e02ff */
.L_x_1529:
        /* <DEDUP_REMOVED lines=11> */
.L_x_1530:
[----:B------:R-:W1:Y:S01]  /*12d0*/  LDC R11, c[0x0][0x444] ;  /* 0x00011100ff0b7b82 */ /* 0x000e620000000800 */
[----:B------:R-:W-:-:S04]  /*12e0*/  IMAD R4, R200, UR17, R193 ;  /* 0x00000011c8047c24 */ /* 0x000fc8000f8e02c1 */
[----:B-1----:R-:W-:-:S07]  /*12f0*/  IMAD R11, R4, R11, RZ ;  /* 0x0000000b040b7224 */ /* 0x002fce00078e02ff */
.L_x_1531:
[----:B------:R-:W1:Y:S01]  /*1300*/  LDCU.128 UR4, c[0x0][0x590] ;  /* 0x0000b200ff0477ac */ /* 0x000e620008000c00 */
[----:B------:R-:W2:Y:S01]  /*1310*/  LDC.64 R4, c[0x0][0x3b0] ;  /* 0x0000ec00ff047b82 */ /* 0x000ea20000000a00 */
[----:B------:R-:W-:Y:S01]  /*1320*/  LOP3.LUT R24, R202, 0x38, RZ, 0xc0, !PT ;  /* 0x00000038ca187812 */ /* 0x000fe200078ec0ff */
[----:B------:R-:W3:Y:S01]  /*1330*/  S2R R14, SR_TID.X ;  /* 0x00000000000e7919 */ /* 0x000ee20000002100 */
[----:B------:R-:W4:Y:S01]  /*1340*/  LDCU.64 UR14, c[0x0][0x3c8] ;  /* 0x00007900ff0e77ac */ /* 0x000f220008000a00 */
[----:B------:R-:W-:Y:S01]  /*1350*/  IMAD R11, R230, 0x40, R11 ;  /* 0x00000040e60b7824 */ /* 0x000fe200078e020b */
[----:B------:R-:W-:Y:S01]  /*1360*/  IADD3 R34, P0, PT, R24, R6, RZ ;  /* 0x0000000618227210 */ /* 0x000fe20007f1e0ff */
[----:B------:R-:W-:Y:S01]  /*1370*/  BSSY.RECONVERGENT B1, `(.L_x_1521) ;  /* 0x00006c9000017945 */ /* 0x000fe20003800200 */
[----:B------:R-:W-:Y:S01]  /*1380*/  UIMAD UR23, UR17, UR23, URZ ;  /* 0x00000017111772a4 */ /* 0x000fe2000f8e02ff */
[----:B------:R-:W5:Y:S01]  /*1390*/  LDC R228, c[0x0][0x508] ;  /* 0x00014200ffe47b82 */ /* 0x000f620000000800 */
[----:B------:R-:W-:Y:S01]  /*13a0*/  LEA R9, R230, R9, 0x6 ;  /* 0x00000009e6097211 */ /* 0x000fe200078e30ff */
[----:B------:R-:W-:Y:S01]  /*13b0*/  IMAD.X R35, RZ, RZ, R7, P0 ;  /* 0x000000ffff237224 */ /* 0x000fe200000e0607 */
[----:B------:R-:W-:Y:S01]  /*13c0*/  IADD3 R22, P1, P0, R32, R22, R27 ;  /* 0x0000001620167210 */ /* 0x000fe2000783e01b */
[----:B------:R-:W-:-:S04]  /*13d0*/  USHF.L.U32 UR25, UR23, 0x6, URZ ;  /* 0x0000000617197899 */ /* 0x000fc800080006ff */
[----:B------:R-:W4:Y:S01]  /*13e0*/  LDC.64 R238, c[0x0][0x420] ;  /* 0x00010800ffee7b82 */ /* 0x000f220000000a00 */
[----:B-1----:R-:W-:Y:S01]  /*13f0*/  IMAD R6, R21, UR4, RZ ;  /* 0x0000000415067c24 */ /* 0x002fe2000f8e02ff */
[----:B------:R-:W-:Y:S01]  /*1400*/  USHF.L.U32 UR24, UR4, 0x5, URZ ;  /* 0x0000000504187899 */ /* 0x000fe200080006ff */
[----:B------:R-:W-:-:S04]  /*1410*/  IMAD.WIDE.U32 R34, R19, UR4, R34 ;  /* 0x0000000413227c25 */ /* 0x000fc8000f8e0022 */
[----:B------:R-:W-:Y:S02]  /*1420*/  IMAD R25, R19, UR5, R6 ;  /* 0x0000000513197c24 */ /* 0x000fe4000f8e0206 */
[----:B------:R-:W1:Y:S01]  /*1430*/  LDC.64 R6, c[0x0][0x5f8] ;  /* 0x00017e00ff067b82 */ /* 0x000e620000000a00 */
[----:B--2---:R-:W-:Y:S02]  /*1440*/  IMAD R30, R21, R4, RZ ;  /* 0x00000004151e7224 */ /* 0x004fe400078e02ff */
[----:B------:R-:W-:Y:S02]  /*1450*/  IMAD.IADD R35, R35, 0x1, R25 ;  /* 0x0000000123237824 */ /* 0x000fe400078e0219 */
[----:B------:R-:W-:Y:S02]  /*1460*/  IMAD.MOV.U32 R25, RZ, RZ, RZ ;  /* 0x000000ffff197224 */ /* 0x000fe400078e00ff */
[C---:B------:R-:W-:Y:S01]  /*1470*/  IMAD R21, R19.reuse, R5, R30 ;  /* 0x0000000513157224 */ /* 0x040fe200078e021e */
[----:B-----5:R-:W-:Y:S01]  /*1480*/  IADD3 R228, PT, PT, R214, -R228, -R231 ;  /* 0x800000e4d6e47210 */ /* 0x020fe20007ffe8e7 */
[----:B------:R-:W-:Y:S01]  /*1490*/  IMAD.WIDE.U32 R30, R19, R4, R24 ;  /* 0x00000004131e7225 */ /* 0x000fe200078e0018 */
[----:B------:R-:W-:-:S03]  /*14a0*/  SHF.R.S32.HI R19, RZ, 0x1f, R27 ;  /* 0x0000001fff137819 */ /* 0x000fc6000001141b */
[----:B------:R-:W-:Y:S01]  /*14b0*/  IMAD.WIDE.U32 R32, R193, UR6, R34 ;  /* 0x00000006c1207c25 */ /* 0x000fe2000f8e0022 */
[----:B------:R-:W-:Y:S02]  /*14c0*/  IADD3 R30, P2, PT, R26, R30, RZ ;  /* 0x0000001e1a1e7210 */ /* 0x000fe40007f5e0ff */
[----:B------:R-:W-:Y:S01]  /*14d0*/  IADD3.X R19, PT, PT, R23, R28, R19, P1, P0 ;  /* 0x0000001c17137210 */ /* 0x000fe20000fe0413 */
[----:B------:R-:W-:Y:S01]  /*14e0*/  IMAD R33, R193, UR7, R33 ;  /* 0x00000007c1217c24 */ /* 0x000fe2000f8e0221 */
[----:B------:R-:W-:Y:S01]  /*14f0*/  IADD3.X R31, PT, PT, R16, R31, R21, P2, !PT ;  /* 0x0000001f101f7210 */ /* 0x000fe200017fe415 */
[----:B------:R-:W2:Y:S01]  /*1500*/  LDCU.64 UR6, c[0x0][0x550] ;  /* 0x0000aa00ff0677ac */ /* 0x000ea20008000a00 */
[----:B---3--:R-:W-:Y:S01]  /*1510*/  LOP3.LUT R16, R14, 0x1f, RZ, 0xc0, !PT ;  /* 0x0000001f0e107812 */ /* 0x008fe200078ec0ff */
[----:B------:R-:W-:Y:S01]  /*1520*/  IMAD.WIDE.U32 R28, R203, UR4, R32 ;  /* 0x00000004cb1c7c25 */ /* 0x000fe2000f8e0020 */
[----:B------:R-:W-:Y:S01]  /*1530*/  ISETP.NE.AND P1, PT, RZ, UR22, PT ;  /* 0x00000016ff007c0c */ /* 0x000fe2000bf25270 */
[----:B------:R-:W-:-:S02]  /*1540*/  USHF.L.U64.HI UR22, UR4, 0x5, UR5 ;  /* 0x0000000504167899 */ /* 0x000fc40008010205 */
[----:B-1----:R-:W-:-:S04]  /*1550*/  IMAD.WIDE.U32 R26, R6, UR16, RZ ;  /* 0x00000010061a7c25 */ /* 0x002fc8000f8e00ff */
[----:B------:R-:W-:Y:S01]  /*1560*/  IMAD R6, R7, UR16, R27 ;  /* 0x0000001007067c24 */ /* 0x000fe2000f8e021b */
[----:B------:R-:W-:Y:S01]  /*1570*/  SEL R7, R26, RZ, P1 ;  /* 0x000000ff1a077207 */ /* 0x000fe20000800000 */
[----:B------:R-:W-:Y:S01]  /*1580*/  IMAD R21, R201, UR23, R16 ;  /* 0x00000017c9157c24 */ /* 0x000fe2000f8e0210 */
[----:B------:R-:W1:Y:S01]  /*1590*/  LDC.64 R26, c[0x0][0x5e8] ;  /* 0x00017a00ff1a7b82 */ /* 0x000e620000000a00 */
[----:B----4-:R-:W-:Y:S01]  /*15a0*/  IMAD.WIDE.U32 R30, R193, UR14, R30 ;  /* 0x0000000ec11e7c25 */ /* 0x010fe2000f8e001e */
[----:B------:R-:W-:Y:S02]  /*15b0*/  SEL R6, R6, RZ, P1 ;  /* 0x000000ff06067207 */ /* 0x000fe40000800000 */
[----:B------:R-:W-:Y:S01]  /*15c0*/  IADD3 R7, P2, P0, R21, R22, R7 ;  /* 0x0000001615077210 */ /* 0x000fe2000785e007 */
[----:B------:R-:W-:Y:S01]  /*15d0*/  VIADD R22, R228, 0xffffff80 ;  /* 0xffffff80e4167836 */ /* 0x000fe20000000000 */
[----:B--2---:R-:W-:Y:S01]  /*15e0*/  LEA R220, P3, R28, UR6, 0x1 ;  /* 0x000000061cdc7c11 */ /* 0x004fe2000f8608ff */
[----:B------:R-:W-:Y:S01]  /*15f0*/  IMAD R221, R203, UR5, R29 ;  /* 0x00000005cbdd7c24 */ /* 0x000fe2000f8e021d */
[----:B------:R-:W2:Y:S01]  /*1600*/  LDCU.64 UR4, c[0x0][0x380] ;  /* 0x00007000ff0477ac */ /* 0x000ea20008000a00 */
[----:B------:R-:W-:Y:S01]  /*1610*/  IMAD R29, R193, UR15, R31 ;  /* 0x0000000fc11d7c24 */ /* 0x000fe2000f8e021f */
[----:B------:R-:W-:Y:S01]  /*1620*/  SHF.R.S32.HI R213, RZ, 0x1f, R22 ;  /* 0x0000001fffd57819 */ /* 0x000fe20000011416 */
[----:B------:R-:W-:Y:S01]  /*1630*/  IMAD.WIDE R238, R9, 0x4, R238 ;  /* 0x0000000409ee7825 */ /* 0x000fe200078e02ee */
[----:B------:R-:W3:Y:S01]  /*1640*/  LDCU.64 UR14, c[0x0][0x570] ;  /* 0x0000ae00ff0e77ac */ /* 0x000ee20008000a00 */
[----:B------:R-:W-:-:S02]  /*1650*/  SHF.R.S32.HI R21, RZ, 0x1f, R21 ;  /* 0x0000001fff157819 */ /* 0x000fc40000011415 */
[----:B------:R-:W-:Y:S01]  /*1660*/  LEA.HI R213, R213, R22, RZ, 0x6 ;  /* 0x00000016d5d57211 */ /* 0x000fe200078f30ff */
[----:B------:R-:W-:Y:S01]  /*1670*/  IMAD.SHL.U32 R31, R4, 0x20, RZ ;  /* 0x00000020041f7824 */ /* 0x000fe200078e00ff */
[----:B------:R-:W-:Y:S01]  /*1680*/  LEA.HI.X R221, R28, UR7, R221, 0x1, P3 ;  /* 0x000000071cdd7c11 */ /* 0x000fe200098f0cdd */
[----:B------:R-:W-:Y:S01]  /*1690*/  IMAD.MOV.U32 R28, RZ, RZ, R30 ;  /* 0x000000ffff1c7224 */ /* 0x000fe200078e001e */
[----:B------:R-:W-:Y:S02]  /*16a0*/  SHF.R.S32.HI R213, RZ, 0x6, R213 ;  /* 0x00000006ffd57819 */ /* 0x000fe400000114d5 */
[----:B------:R-:W-:Y:S01]  /*16b0*/  IADD3.X R19, PT, PT, R21, R19, R6, P2, P0 ;  /* 0x0000001315137210 */ /* 0x000fe200017e0406 */
[----:B------:R-:W-:Y:S01]  /*16c0*/  IMAD.U32 R6, RZ, RZ, UR25 ;  /* 0x00000019ff067e24 */ /* 0x000fe2000f8e00ff */
[----:B------:R-:W-:Y:S01]  /*16d0*/  VIMNMX R213, PT, PT, RZ, R213, !PT ;  /* 0x000000d5ffd57248 */ /* 0x000fe20007fe0100 */
[----:B------:R-:W-:Y:S01]  /*16e0*/  IMAD.WIDE.U32 R22, R203, R4, R28 ;  /* 0x00000004cb167225 */ /* 0x000fe200078e001c */
[----:B------:R-:W-:-:S02]  /*16f0*/  IADD3 R7, P0, PT, R7, UR25, RZ ;  /* 0x0000001907077c10 */ /* 0x000fc4000ff1e0ff */
[----:B------:R-:W-:Y:S01]  /*1700*/  ISETP.GT.AND P4, PT, R20, R213, PT ;  /* 0x000000d51400720c */ /* 0x000fe20003f84270 */
[----:B------:R-:W-:Y:S01]  /*1710*/  IMAD R219, R203, R5, R23 ;  /* 0x00000005cbdb7224 */ /* 0x000fe200078e0217 */
[----:B------:R-:W-:Y:S01]  /*1720*/  LEA.HI.X.SX32 R6, R6, R19, 0x1, P0 ;  /* 0x0000001306067211 */ /* 0x000fe200000f0eff */
[----:B-1----:R-:W-:Y:S01]  /*1730*/  IMAD.WIDE R216, R11, 0x4, R26 ;  /* 0x000000040bd87825 */ /* 0x002fe200078e021a */
[C---:B--2---:R-:W-:Y:S02]  /*1740*/  LEA R218, P2, R22.reuse, UR4, 0x1 ;  /* 0x0000000416da7c11 */ /* 0x044fe4000f8408ff */
[----:B---3--:R-:W-:Y:S01]  /*1750*/  LEA R236, P0, R7, UR14, 0x2 ;  /* 0x0000000e07ec7c11 */ /* 0x008fe2000f8010ff */
[----:B------:R-:W-:Y:S01]  /*1760*/  VIADD R23, R203, 0x20 ;  /* 0x00000020cb177836 */ /* 0x000fe20000000000 */
[----:B------:R-:W-:Y:S02]  /*1770*/  LEA.HI.X R219, R22, UR5, R219, 0x1, P2 ;  /* 0x0000000516db7c11 */ /* 0x000fe400090f0cdb */
[----:B------:R-:W-:Y:S01]  /*1780*/  LEA.HI.X R237, R7, UR15, R6, 0x2, P0 ;  /* 0x0000000f07ed7c11 */ /* 0x000fe200080f1406 */
[C---:B------:R-:W-:Y:S01]  /*1790*/  VIADD R7, R203.reuse, 0x40 ;  /* 0x00000040cb077836 */ /* 0x040fe20000000000 */
[----:B------:R-:W-:-:S02]  /*17a0*/  IADD3 R20, P2, PT, R203, 0x60, RZ ;  /* 0x00000060cb147810 */ /* 0x000fc40007f5e0ff */
[C---:B------:R-:W-:Y:S02]  /*17b0*/  IADD3 R21, P0, PT, R203.reuse, 0x20, RZ ;  /* 0x00000020cb157810 */ /* 0x040fe40007f1e0ff */
[----:B------:R-:W-:Y:S01]  /*17c0*/  IADD3 R19, P3, PT, R203, 0x40, RZ ;  /* 0x00000040cb137810 */ /* 0x000fe20007f7e0ff */
[----:B------:R-:W-:Y:S01]  /*17d0*/  IMAD.X R26, RZ, RZ, RZ, P2 ;  /* 0x000000ffff1a7224 */ /* 0x000fe200010e06ff */
[----:B------:R-:W-:Y:S01]  /*17e0*/  SHF.L.U64.HI R28, R4, 0x5, R5 ;  /* 0x00000005041c7819 */ /* 0x000fe20000010205 */
        /* <DEDUP_REMOVED lines=14> */
.L_x_1533:
[----:B------:R-:W1:Y:S01]  /*18d0*/  LDCU.64 UR10, c[0x0][0x5c0] ;  /* 0x0000b800ff0a77ac */ /* 0x000e620008000a00 */
[----:B------:R-:W-:-:S05]  /*18e0*/  IADD3 R4, PT, PT, R232, R233, RZ ;  /* 0x000000e9e8047210 */ /* 0x000fca0007ffe0ff */
[C---:B-1----:R-:W-:Y:S02]  /*18f0*/  IMAD R6, R4.reuse, UR11, RZ ;  /* 0x0000000b04067c24 */ /* 0x042fe4000f8e02ff */
[----:B------:R-:W-:-:S05]  /*1900*/  IMAD.WIDE.U32 R4, R4, UR10, RZ ;  /* 0x0000000a04047c25 */ /* 0x000fca000f8e00ff */
[----:B------:R-:W-:Y:S02]  /*1910*/  IADD3 R6, PT, PT, R5, R6, RZ ;  /* 0x0000000605067210 */ /* 0x000fe40007ffe0ff */
.L_x_1534:
        /* <DEDUP_REMOVED lines=11> */
.L_x_1535:
[----:B------:R-:W1:Y:S01]  /*19d0*/  LDCU.64 UR6, c[0x0][0x5c8] ;  /* 0x0000b900ff0677ac */ /* 0x000e620008000a00 */
[----:B------:R-:W-:-:S05]  /*19e0*/  IADD3 R232, PT, PT, R232, R233, RZ ;  /* 0x000000e9e8e87210 */ /* 0x000fca0007ffe0ff */
[C---:B-1----:R-:W-:Y:S02]  /*19f0*/  IMAD R8, R232.reuse, UR7, RZ ;  /* 0x00000007e8087c24 */ /* 0x042fe4000f8e02ff */
[----:B------:R-:W-:-:S05]  /*1a00*/  IMAD.WIDE.U32 R10, R232, UR6, RZ ;  /* 0x00000006e80a7c25 */ /* 0x000fca000f8e00ff */
[----:B------:R-:W-:Y:S02]  /*1a10*/  IADD3 R8, PT, PT, R11, R8, RZ ;  /* 0x000000080b087210 */ /* 0x000fe40007ffe0ff */
.L_x_1536:
        /* <DEDUP_REMOVED lines=32> */
.L_x_1538:
[----:B------:R-:W-:Y:S05]  /*1c20*/  BSYNC.RECONVERGENT B0 ;  /* 0x0000000000007941 */ /* 0x000fea0003800200 */
.L_x_1537:
        /* <DEDUP_REMOVED lines=12> */
.L_x_1540:
[----:B------:R-:W-:Y:S05]  /*1cf0*/  BSYNC.RECONVERGENT B0 ;  /* 0x0000000000007941 */ /* 0x000fea0003800200 */
.L_x_1539:
        /* <DEDUP_REMOVED lines=12> */
.L_x_1542:
[----:B------:R-:W-:Y:S05]  /*1dc0*/  BSYNC.RECONVERGENT B0 ;  /* 0x0000000000007941 */ /* 0x000fea0003800200 */
.L_x_1541:
        /* <DEDUP_REMOVED lines=11> */
[----:B--23--:R-:W-:-:S04]  /*1e80*/  @!P4 IMAD.WIDE.U32 R12, R203, UR6, R10 ;  /* 0x00000006cb0ccc25 */ /* 0x00cfc8000f8e000a */
        /* <DEDUP_REMOVED lines=15> */
.L_x_1544:
[----:B------:R-:W-:Y:S05]  /*1f80*/  BSYNC.RECONVERGENT B0 ;  /* 0x0000000000007941 */ /* 0x000fea0003800200 */
.L_x_1543:
        /* <DEDUP_REMOVED lines=12> */
.L_x_1546:
[----:B------:R-:W-:Y:S05]  /*2050*/  BSYNC.RECONVERGENT B0 ;  /* 0x0000000000007941 */ /* 0x000fea0003800200 */
.L_x_1545:
        /* <DEDUP_REMOVED lines=12> */
.L_x_1532:
[----:B------:R-:W-:Y:S01]  /*2120*/  IMAD.IADD R212, R231, 0x1, -R215 ;  /* 0x00000001e7d47824 */ /* 0x000fe200078e0ad7 */
[----:B------:R-:W1:Y:S01]  /*2130*/  LDCU.64 UR4, c[0x0][0x3d8] ;  /* 0x00007b00ff0477ac */ /* 0x000e620008000a00 */
[----:B------:R-:W-:Y:S02]  /*2140*/  IMAD R4, R15, UR10, RZ ;  /* 0x0000000a0f047c24 */ /* 0x000fe4000f8e02ff */
[----:B------:R-:W-:Y:S01]  /*2150*/  IMAD.MOV.U32 R227, RZ, RZ, 0x7f800000 ;  /* 0x7f800000ffe37424 */ /* 0x000fe200078e00ff */
[-C--:B------:R-:W-:Y:S01]  /*2160*/  ISETP.GE.AND P4, PT, R7, R212.reuse, PT ;  /* 0x000000d40700720c */ /* 0x080fe20003f86270 */
[----:B------:R-:W-:Y:S01]  /*2170*/  IMAD.WIDE.U32 R6, R215, UR10, R24 ;  /* 0x0000000ad7067c25 */ /* 0x000fe2000f8e0018 */
[-C--:B------:R-:W-:Y:S01]  /*2180*/  ISETP.GE.AND P6, PT, R203, R212.reuse, PT ;  /* 0x000000d4cb00720c */ /* 0x080fe20003fc6270 */
[----:B------:R-:W2:Y:S01]  /*2190*/  LDCU UR7, c[0x0][0x590] ;  /* 0x0000b200ff0777ac */ /* 0x000ea20008000800 */
[----:B------:R-:W-:Y:S01]  /*21a0*/  ISETP.GE.AND P5, PT, R23, R212, PT ;  /* 0x000000d41700720c */ /* 0x000fe20003fa6270 */
[----:B------:R-:W-:Y:S01]  /*21b0*/  IMAD R5, R215, UR11, R4 ;  /* 0x0000000bd7057c24 */ /* 0x000fe2000f8e0204 */
[----:B------:R-:W-:Y:S01]  /*21c0*/  IADD3 R34, P0, PT, R10, R6, RZ ;  /* 0x000000060a227210 */ /* 0x000fe20007f1e0ff */
[----:B------:R-:W-:Y:S01]  /*21d0*/  IMAD.MOV.U32 R226, RZ, RZ, 0x7f800000 ;  /* 0x7f800000ffe27424 */ /* 0x000fe200078e00ff */
[----:B------:R-:W-:Y:S01]  /*21e0*/  ISETP.GE.AND P3, PT, R205, R212, PT ;  /* 0x000000d4cd00720c */ /* 0x000fe20003f66270 */
[----:B------:R-:W-:Y:S01]  /*21f0*/  IMAD.MOV.U32 R225, RZ, RZ, 0x7f800000 ;  /* 0x7f800000ffe17424 */ /* 0x000fe200078e00ff */
[----:B------:R-:W-:Y:S01]  /*2200*/  IADD3.X R35, PT, PT, R8, R7, R5, P0, !PT ;  /* 0x0000000708237210 */ /* 0x000fe200007fe405 */
[----:B------:R-:W-:Y:S01]  /*2210*/  IMAD.MOV.U32 R224, RZ, RZ, 0x7f800000 ;  /* 0x7f800000ffe07424 */ /* 0x000fe200078e00ff */
[----:B------:R-:W-:Y:S01]  /*2220*/  @P1 BAR.SYNC.DEFER_BLOCKING 0x0 ;  /* 0x0000000000001b1d */ /* 0x000fe20000010000 */
[----:B------:R-:W-:-:S02]  /*2230*/  @!P4 IMAD R30, R22, UR10, RZ ;  /* 0x0000000a161ecc24 */ /* 0x000fc4000f8e02ff */
[----:B-1----:R-:W-:Y:S02]  /*2240*/  IMAD R36, R12, UR4, RZ ;  /* 0x000000040c247c24 */ /* 0x002fe4000f8e02ff */
[----:B------:R-:W-:-:S03]  /*2250*/  IMAD.WIDE.U32 R34, R13, UR4, R34 ;  /* 0x000000040d227c25 */ /* 0x000fc6000f8e0022 */
[----:B------:R-:W1:Y:S01]  /*2260*/  @!P4 LDC.64 R6, c[0x0][0x390] ;  /* 0x0000e400ff06cb82 */ /* 0x000e620000000a00 */
[----:B------:R-:W-:Y:S01]  /*2270*/  USHF.L.U32 UR23, UR23, 0x3, URZ ;  /* 0x0000000317177899 */ /* 0x000fe200080006ff */
[----:B------:R-:W-:Y:S01]  /*2280*/  IMAD R36, R13, UR5, R36 ;  /* 0x000000050d247c24 */ /* 0x000fe2000f8e0224 */
[----:B------:R-:W3:Y:S01]  /*2290*/  LDCU.64 UR4, c[0x0][0x3d0] ;  /* 0x00007a00ff0477ac */ /* 0x000ee20008000a00 */
[----:B------:R-:W-:Y:S02]  /*22a0*/  @!P6 IMAD.MOV.U32 R40, RZ, RZ, R34 ;  /* 0x000000ffff28e224 */ /* 0x000fe400078e0022 */
[----:B------:R-:W-:Y:S02]  /*22b0*/  IMAD.IADD R37, R35, 0x1, R36 ;  /* 0x0000000123257824 */ /* 0x000fe400078e0224 */
[----:B------:R-:W4:Y:S01]  /*22c0*/  @!P6 LDC.64 R10, c[0x0][0x390] ;  /* 0x0000e400ff0aeb82 */ /* 0x000f220000000a00 */
[----:B------:R-:W-:Y:S01]  /*22d0*/  @!P4 IMAD.MOV.U32 R36, RZ, RZ, R34 ;  /* 0x000000ffff24c224 */ /* 0x000fe200078e0022 */
[----:B------:R-:W1:Y:S01]  /*22e0*/  LDCU UR6, c[0x0][0x45c] ;  /* 0x00008b80ff0677ac */ /* 0x000e620008000800 */
[----:B------:R-:W-:-:S02]  /*22f0*/  @!P6 IMAD.MOV.U32 R41, RZ, RZ, R37 ;  /* 0x000000ffff29e224 */ /* 0x000fc400078e0025 */
[--C-:B------:R-:W-:Y:S02]  /*2300*/  @!P5 IMAD.MOV.U32 R39, RZ, RZ, R37.reuse ;  /* 0x000000ffff27d224 */ /* 0x100fe400078e0025 */
[--C-:B------:R-:W-:Y:S01]  /*2310*/  @!P3 IMAD.MOV.U32 R35, RZ, RZ, R37.reuse ;  /* 0x000000ffff23b224 */ /* 0x100fe200078e0025 */
[----:B------:R-:W2:Y:S01]  /*2320*/  @!P5 LDC.64 R8, c[0x0][0x390] ;  /* 0x0000e400ff08db82 */ /* 0x000ea20000000a00 */
[----:B------:R-:W-:Y:S02]  /*2330*/  @!P5 IMAD R32, R27, UR10, RZ ;  /* 0x0000000a1b20dc24 */ /* 0x000fe4000f8e02ff */
[----:B------:R-:W-:-:S04]  /*2340*/  @!P4 IMAD.WIDE.U32 R36, R19, UR10, R36 ;  /* 0x0000000a1324cc25 */ /* 0x000fc8000f8e0024 */
[----:B------:R-:W-:Y:S01]  /*2350*/  @!P4 IMAD R30, R19, UR11, R30 ;  /* 0x0000000b131ecc24 */ /* 0x000fe2000f8e021e */
[----:B------:R-:W3:Y:S01]  /*2360*/  @!P3 LDC.64 R4, c[0x0][0x390] ;  /* 0x0000e400ff04bb82 */ /* 0x000ee20000000a00 */
[----:B------:R-:W-:-:S04]  /*2370*/  @!P6 IMAD.WIDE.U32 R40, R203, UR10, R40 ;  /* 0x0000000acb28ec25 */ /* 0x000fc8000f8e0028 */
[----:B------:R-:W-:Y:S02]  /*2380*/  @!P5 IMAD.MOV.U32 R38, RZ, RZ, R34 ;  /* 0x000000ffff26d224 */ /* 0x000fe400078e0022 */
[----:B------:R-:W-:Y:S01]  /*2390*/  @!P5 IMAD R29, R21, UR11, R32 ;  /* 0x0000000b151ddc24 */ /* 0x000fe2000f8e0220 */
[----:B-1----:R-:W-:Y:S01]  /*23a0*/  @!P4 LEA R32, P0, R36, R6, 0x1 ;  /* 0x000000062420c211 */ /* 0x002fe200078008ff */
[----:B------:R-:W-:Y:S01]  /*23b0*/  @!P4 IMAD.IADD R30, R37, 0x1, R30 ;  /* 0x00000001251ec824 */ /* 0x000fe200078e021e */
[----:B----4-:R-:W-:Y:S01]  /*23c0*/  @!P6 LEA R42, P2, R40, R10, 0x1 ;  /* 0x0000000a282ae211 */ /* 0x010fe200078408ff */
[----:B------:R-:W-:Y:S02]  /*23d0*/  @!P6 IMAD R6, R203, UR11, R41 ;  /* 0x0000000bcb06ec24 */ /* 0x000fe4000f8e0229 */
[----:B------:R-:W-:Y:S01]  /*23e0*/  @!P5 IMAD.WIDE.U32 R38, R21, UR10, R38 ;  /* 0x0000000a1526dc25 */ /* 0x000fe2000f8e0026 */
[----:B------:R-:W-:Y:S02]  /*23f0*/  @!P4 LEA.HI.X R33, R36, R7, R30, 0x1, P0 ;  /* 0x000000072421c211 */ /* 0x000fe400000f0c1e */
[----:B------:R-:W-:Y:S01]  /*2400*/  @!P6 LEA.HI.X R43, R40, R11, R6, 0x1, P2 ;  /* 0x0000000b282be211 */ /* 0x000fe200010f0c06 */
[----:B------:R-:W-:Y:S01]  /*2410*/  @!P5 IMAD.IADD R29, R39, 0x1, R29 ;  /* 0x00000001271dd824 */ /* 0x000fe200078e021d */
[----:B--2---:R-:W-:Y:S01]  /*2420*/  @!P5 LEA R36, P0, R38, R8, 0x1 ;  /* 0x000000082624d211 */ /* 0x004fe200078008ff */
[----:B------:R-:W-:-:S02]  /*2430*/  IMAD.WIDE.U32 R10, R215, UR12, R24 ;  /* 0x0000000cd70a7c25 */ /* 0x000fc4000f8e0018 */
[----:B------:R-:W-:Y:S01]  /*2440*/  @!PT LDS RZ, [RZ] ;  /* 0x00000000fffff984 */ /* 0x000fe20000000800 */
[----:B------:R-:W-:Y:S01]  /*2450*/  @!PT LDS RZ, [RZ] ;  /* 0x00000000fffff984 */ /* 0x000fe20000000800 */
[----:B------:R-:W-:Y:S01]  /*2460*/  @!PT LDS RZ, [RZ] ;  /* 0x00000000fffff984 */ /* 0x000fe20000000800 */
[----:B------:R-:W-:Y:S01]  /*2470*/  @!P6 LDGSTS.E.BYPASS.LTC128B.128 [R210+0xa000], desc[UR18][R42.64] ;  /* 0x0a0000002ad2efae */ /* 0x000fe2000b981a12 */
[----:B------:R-:W-:Y:S01]  /*2480*/  @!P5 LEA.HI.X R37, R38, R9, R29, 0x1, P0 ;  /* 0x000000092625d211 */ /* 0x000fe200000f0c1d */
[----:B------:R-:W-:Y:S01]  /*2490*/  IMAD R6, R15, UR12, RZ ;  /* 0x0000000c0f067c24 */ /* 0x000fe2000f8e02ff */
[----:B------:R-:W-:Y:S01]  /*24a0*/  IADD3 R8, P0, PT, R18, R10, RZ ;  /* 0x0000000a12087210 */ /* 0x000fe20007f1e0ff */
[----:B------:R-:W-:Y:S01]  /*24b0*/  IMAD R24, R230, -0x40, R234 ;  /* 0xffffffc0e6187824 */ /* 0x000fe200078e02ea */
[----:B------:R1:W-:Y:S01]  /*24c0*/  @P6 STS.128 [R210+0xa000], RZ ;  /* 0x00a000ffd2006388 */ /* 0x0003e20000000c00 */
[----:B------:R-:W-:Y:S02]  /*24d0*/  IMAD R6, R215, UR13, R6 ;  /* 0x0000000dd7067c24 */ /* 0x000fe4000f8e0206 */
[----:B------:R-:W-:Y:S01]  /*24e0*/  @!P3 IMAD R7, R26, UR10, RZ ;  /* 0x0000000a1a07bc24 */ /* 0x000fe2000f8e02ff */
[----:B------:R-:W-:Y:S01]  /*24f0*/  ISETP.GE.AND P2, PT, R23, R24, PT ;  /* 0x000000181700720c */ /* 0x000fe20003f46270 */
[C---:B------:R-:W-:Y:S01]  /*2500*/  @!P3 IMAD.WIDE.U32 R34, R20.reuse, UR10, R34 ;  /* 0x0000000a1422bc25 */ /* 0x040fe2000f8e0022 */
[----:B------:R-:W-:Y:S01]  /*2510*/  IADD3.X R9, PT, PT, R17, R11, R6, P0, !PT ;  /* 0x0000000b11097210 */ /* 0x000fe200007fe406 */
[----:B------:R1:W-:Y:S02]  /*2520*/  @P5 STS.128 [R210+0xb000], RZ ;  /* 0x00b000ffd2005388 */ /* 0x0003e40000000c00 */
[----:B------:R-:W-:Y:S01]  /*2530*/  @!P3 IMAD R7, R20, UR11, R7 ;  /* 0x0000000b1407bc24 */ /* 0x000fe2000f8e0207 */
[----:B---3--:R-:W-:Y:S01]  /*2540*/  @!P3 LEA R38, P0, R34, R4, 0x1 ;  /* 0x000000042226b211 */ /* 0x008fe200078008ff */
[----:B------:R-:W-:Y:S01]  /*2550*/  IMAD R12, R12, UR4, RZ ;  /* 0x000000040c0c7c24 */ /* 0x000fe2000f8e02ff */
[----:B------:R-:W-:Y:S01]  /*2560*/  @!PT LDS RZ, [RZ] ;  /* 0x00000000fffff984 */ /* 0x000fe20000000800 */
[----:B------:R-:W-:Y:S01]  /*2570*/  @!PT LDS RZ, [RZ] ;  /* 0x00000000fffff984 */ /* 0x000fe20000000800 */
[----:B------:R-:W-:Y:S01]  /*2580*/  @!PT LDS RZ, [RZ] ;  /* 0x00000000fffff984 */ /* 0x000fe20000000800 */
[----:B------:R-:W-:Y:S01]  /*2590*/  @!P5 LDGSTS.E.BYPASS.LTC128B.128 [R210+0xb000], desc[UR18][R36.64] ;  /* 0x0b00000024d2dfae */ /* 0x000fe2000b981a12 */
[----:B------:R-:W-:-:S02]  /*25a0*/  @!P3 IMAD.IADD R6, R35, 0x1, R7 ;  /* 0x000000012306b824 */ /* 0x000fc400078e0207 */
[C---:B------:R-:W-:Y:S01]  /*25b0*/  IMAD R29, R13.reuse, UR5, R12 ;  /* 0x000000050d1d7c24 */ /* 0x040fe2000f8e020c */
[----:B------:R1:W-:Y:S01]  /*25c0*/  @P4 STS.128 [R210+0xc000], RZ ;  /* 0x00c000ffd2004388 */ /* 0x0003e20000000c00 */
[----:B------:R-:W-:Y:S01]  /*25d0*/  IMAD.WIDE.U32 R8, R13, UR4, R8 ;  /* 0x000000040d087c25 */ /* 0x000fe2000f8e0008 */
[----:B------:R-:W-:Y:S01]  /*25e0*/  @!P3 LEA.HI.X R39, R34, R5, R6, 0x1, P0 ;  /* 0x000000052227b211 */ /* 0x000fe200000f0c06 */
[----:B------:R-:W2:Y:S01]  /*25f0*/  @!P6 LDC.64 R12, c[0x0][0x388] ;  /* 0x0000e200ff0ceb82 */ /* 0x000ea20000000a00 */
[----:B------:R-:W-:Y:S01]  /*2600*/  LOP3.LUT R6, R230, 0x80000001, RZ, 0xc0, !PT ;  /* 0x80000001e6067812 */ /* 0x000fe200078ec0ff */
[----:B------:R-:W-:Y:S01]  /*2610*/  IMAD.U32 R35, RZ, RZ, UR24 ;  /* 0x00000018ff237e24 */ /* 0x000fe2000f8e00ff */
[----:B------:R-:W-:Y:S01]  /*2620*/  @!P2 LEA R30, P0, R31, R218, 0x1 ;  /* 0x000000da1f1ea211 */ /* 0x000fe200078008ff */
[----:B------:R-:W-:Y:S01]  /*2630*/  IMAD.IADD R29, R9, 0x1, R29 ;  /* 0x00000001091d7824 */ /* 0x000fe200078e021d */
[----:B------:R-:W-:Y:S01]  /*2640*/  @!PT LDS RZ, [RZ] ;  /* 0x00000000fffff984 */ /* 0x000fe20000000800 */
[----:B------:R-:W-:Y:S01]  /*2650*/  @!PT LDS RZ, [RZ] ;  /* 0x00000000fffff984 */ /* 0x000fe20000000800 */
[----:B------:R-:W-:Y:S01]  /*2660*/  @!PT LDS RZ, [RZ] ;  /* 0x00000000fffff984 */ /* 0x000fe20000000800 */
[----:B------:R-:W-:Y:S01]  /*2670*/  @!P4 LDGSTS.E.BYPASS.LTC128B.128 [R210+0xc000], desc[UR18][R32.64] ;  /* 0x0c00000020d2cfae */ /* 0x000fe2000b981a12 */
[----:B------:R-:W-:Y:S01]  /*2680*/  IMAD.U32 R5, RZ, RZ, UR24 ;  /* 0x00000018ff057e24 */ /* 0x000fe2000f8e00ff */
[----:B------:R-:W-:Y:S01]  /*2690*/  @!P2 LEA R34, P1, R35, R220, 0x1 ;  /* 0x000000dc2322a211 */ /* 0x000fe200078208ff */
[----:B------:R-:W-:Y:S01]  /*26a0*/  IMAD.U32 R4, RZ, RZ, UR22 ;  /* 0x00000016ff047e24 */ /* 0x000fe2000f8e00ff */
[----:B------:R-:W-:Y:S01]  /*26b0*/  @!P2 LEA.HI.X R31, R31, R219, R28, 0x1, P0 ;  /* 0x000000db1f1fa211 */ /* 0x000fe200000f0c1c */
[----:B------:R-:W-:Y:S01]  /*26c0*/  @!P5 IMAD.MOV.U32 R10, RZ, RZ, R8 ;  /* 0x000000ffff0ad224 */ /* 0x000fe200078e0008 */
[----:B------:R-:W-:Y:S01]  /*26d0*/  ISETP.GE.AND P0, PT, R203, R24, PT ;  /* 0x00000018cb00720c */ /* 0x000fe20003f06270 */
[--C-:B------:R-:W-:Y:S01]  /*26e0*/  @!P5 IMAD.MOV.U32 R11, RZ, RZ, R29.reuse ;  /* 0x000000ffff0bd224 */ /* 0x100fe200078e001d */
[----:B------:R-:W-:Y:S01]  /*26f0*/  @!P2 LEA.HI.X R35, R5, R221, R4, 0x1, P1 ;  /* 0x000000dd0523a211 */ /* 0x000fe200008f0c04 */
[--C-:B------:R-:W-:Y:S01]  /*2700*/  @!P3 IMAD.MOV.U32 R9, RZ, RZ, R29.reuse ;  /* 0x000000ffff09b224 */ /* 0x100fe200078e001d */
[----:B------:R-:W-:Y:S01]  /*2710*/  ISETP.NE.AND P1, PT, R6, 0x1, PT ;  /* 0x000000010600780c */ /* 0x000fe20003f25270 */
[----:B------:R-:W-:Y:S01]  /*2720*/  @!P4 IMAD R22, R22, UR12, RZ ;  /* 0x0000000c1616cc24 */ /* 0x000fe2000f8e02ff */
[----:B------:R1:W-:Y:S01]  /*2730*/  @P3 STS.128 [R210+0xd000], RZ ;  /* 0x00d000ffd2003388 */ /* 0x0003e20000000c00 */
[----:B------:R-:W-:Y:S01]  /*2740*/  @!P5 IMAD R4, R27, UR12, RZ ;  /* 0x0000000c1b04dc24 */ /* 0x000fe2000f8e02ff */
[----:B------:R-:W-:Y:S01]  /*2750*/  SEL R5, RZ, 0x2000, P1 ;  /* 0x00002000ff057807 */ /* 0x000fe20000800000 */
[----:B------:R-:W-:Y:S01]  /*2760*/  @!P3 IMAD R17, R26, UR12, RZ ;  /* 0x0000000c1a11bc24 */ /* 0x000fe2000f8e02ff */
[----:B------:R-:W-:Y:S01]  /*2770*/  @!PT LDS RZ, [RZ] ;  /* 0x00000000fffff984 */ /* 0x000fe20000000800 */
[----:B------:R-:W-:Y:S01]  /*2780*/  @!PT LDS RZ, [RZ] ;  /* 0x00000000fffff984 */ /* 0x000fe20000000800 */
[----:B------:R-:W-:Y:S01]  /*2790*/  @!PT LDS RZ, [RZ] ;  /* 0x00000000fffff984 */ /* 0x000fe20000000800 */
[----:B------:R-:W-:Y:S01]  /*27a0*/  @!P3 LDGSTS.E.BYPASS.LTC128B.128 [R210+0xd000], desc[UR18][R38.64] ;  /* 0x0d00000026d2bfae */ /* 0x000fe2000b981a12 */
[----:B------:R-:W-:Y:S01]  /*27b0*/  @!P4 IMAD.MOV.U32 R6, RZ, RZ, R8 ;  /* 0x000000ffff06c224 */ /* 0x000fe200078e0008 */
[----:B------:R-:W-:Y:S01]  /*27c0*/  CS2R R126, SRZ ;  /* 0x00000000007e7805 */ /* 0x000fe2000001ff00 */
[----:B------:R-:W-:Y:S01]  /*27d0*/  @!P4 IMAD.MOV.U32 R7, RZ, RZ, R29 ;  /* 0x000000ffff07c224 */ /* 0x000fe200078e001d */
[----:B------:R-:W0:Y:S01]  /*27e0*/  LDGDEPBAR ;  /* 0x00000000000079af */ /* 0x000e220000000000 */
[----:B------:R-:W-:Y:S01]  /*27f0*/  @!P5 IMAD.WIDE.U32 R26, R21, UR12, R10 ;  /* 0x0000000c151adc25 */ /* 0x000fe2000f8e000a */
[----:B------:R-:W-:Y:S01]  /*2800*/  CS2R R124, SRZ ;  /* 0x00000000007c7805 */ /* 0x000fe2000001ff00 */
[----:B------:R-:W3:Y:S01]  /*2810*/  @!P5 LDC.64 R10, c[0x0][0x388] ;  /* 0x0000e200ff0adb82 */ /* 0x000ee20000000a00 */
[----:B------:R-:W-:Y:S01]  /*2820*/  @!P0 LDGSTS.E.BYPASS.LTC128B.128 [R210+0x4000], desc[UR18][R220.64] ;  /* 0x04000000dcd28fae */ /* 0x000fe2000b981a12 */
[C---:B------:R-:W-:Y:S01]  /*2830*/  @!P4 IMAD R15, R19.reuse, UR13, R22 ;  /* 0x0000000d130fcc24 */ /* 0x040fe2000f8e0216 */
[----:B------:R-:W-:Y:S01]  /*2840*/  CS2R R130, SRZ ;  /* 0x0000000000827805 */ /* 0x000fe2000001ff00 */
[--C-:B------:R-:W-:Y:S01]  /*2850*/  @!P6 IMAD.MOV.U32 R28, RZ, RZ, R8.reuse ;  /* 0x000000ffff1ce224 */ /* 0x100fe200078e0008 */
[----:B------:R1:W-:Y:S01]  /*2860*/  @P0 STS.128 [R210+0x4000], RZ ;  /* 0x004000ffd2000388 */ /* 0x0003e20000000c00 */
[----:B------:R-:W-:Y:S01]  /*2870*/  @!P3 IMAD.WIDE.U32 R22, R20, UR12, R8 ;  /* 0x0000000c1416bc25 */ /* 0x000fe2000f8e0008 */
[----:B------:R-:W-:Y:S01]  /*2880*/  CS2R R128, SRZ ;  /* 0x0000000000807805 */ /* 0x000fe2000001ff00 */
[----:B------:R-:W4:Y:S01]  /*2890*/  @!P4 LDC.64 R8, c[0x0][0x388] ;  /* 0x0000e200ff08cb82 */ /* 0x000f220000000a00 */
[----:B------:R1:W-:Y:S01]  /*28a0*/  @P2 STS.128 [R210+0x5000], RZ ;  /* 0x005000ffd2002388 */ /* 0x0003e20000000c00 */
[----:B------:R-:W-:Y:S01]  /*28b0*/  @!P4 IMAD.WIDE.U32 R18, R19, UR12, R6 ;  /* 0x0000000c1312cc25 */ /* 0x000fe2000f8e0006 */
[----:B------:R-:W-:-:S02]  /*28c0*/  CS2R R122, SRZ ;  /* 0x00000000007a7805 */ /* 0x000fc4000001ff00 */
[----:B------:R-:W-:Y:S01]  /*28d0*/  CS2R R120, SRZ ;  /* 0x0000000000787805 */ /* 0x000fe2000001ff00 */
[----:B------:R-:W-:Y:S01]  /*28e0*/  @!PT LDS RZ, [RZ] ;  /* 0x00000000fffff984 */ /* 0x000fe20000000800 */
[----:B------:R-:W-:Y:S01]  /*28f0*/  @!PT LDS RZ, [RZ] ;  /* 0x00000000fffff984 */ /* 0x000fe20000000800 */
[----:B------:R-:W-:Y:S01]  /*2900*/  @!PT LDS RZ, [RZ] ;  /* 0x00000000fffff984 */ /* 0x000fe20000000800 */
[----:B------:R-:W-:Y:S01]  /*2910*/  @!P2 LDGSTS.E.BYPASS.LTC128B.128 [R210+0x5000], desc[UR18][R34.64] ;  /* 0x0500000022d2afae */ /* 0x000fe2000b981a12 */
[----:B------:R-:W-:Y:S01]  /*2920*/  IMAD.IADD R229, R210, 0x1, R5 ;  /* 0x00000001d2e57824 */ /* 0x000fe200078e0205 */
[----:B------:R-:W-:Y:S01]  /*2930*/  CS2R R118, SRZ ;  /* 0x0000000000767805 */ /* 0x000fe2000001ff00 */
[----:B------:R-:W1:Y:S01]  /*2940*/  @!P3 LDC.64 R6, c[0x0][0x388] ;  /* 0x0000e200ff06bb82 */ /* 0x000e620000000a00 */
[----:B------:R-:W-:Y:S01]  /*2950*/  @!P6 IMAD.WIDE.U32 R28, R203, UR12, R28 ;  /* 0x0000000ccb1cec25 */ /* 0x000fe2000f8e001c */
[----:B------:R-:W-:Y:S01]  /*2960*/  CS2R R116, SRZ ;  /* 0x0000000000747805 */ /* 0x000fe2000001ff00 */
[----:B------:R-:W-:Y:S01]  /*2970*/  @!P0 LDGSTS.E.BYPASS.LTC128B.128 [R229], desc[UR18][R218.64] ;  /* 0x00000000dae58fae */ /* 0x000fe2000b981a12 */
[----:B------:R-:W-:Y:S01]  /*2980*/  CS2R R110, SRZ ;  /* 0x00000000006e7805 */ /* 0x000fe2000001ff00 */
[----:B------:R-:W-:Y:S01]  /*2990*/  @!P5 IMAD R4, R21, UR13, R4 ;  /* 0x0000000d1504dc24 */ /* 0x000fe2000f8e0204 */
[----:B--2---:R-:W-:Y:S01]  /*29a0*/  @!P6 LEA R12, P1, R28, R12, 0x1 ;  /* 0x0000000c1c0ce211 */ /* 0x004fe200078208ff */
[----:B------:R-:W-:Y:S01]  /*29b0*/  @!P3 IMAD R17, R20, UR13, R17 ;  /* 0x0000000d1411bc24 */ /* 0x000fe2000f8e0211 */
[----:B------:R2:W-:Y:S01]  /*29c0*/  @P0 STS.128 [R229], RZ ;  /* 0x000000ffe5000388 */ /* 0x0005e20000000c00 */
[----:B------:R-:W-:Y:S01]  /*29d0*/  @!P6 IMAD R20, R203, UR13, R29 ;  /* 0x0000000dcb14ec24 */ /* 0x000fe2000f8e021d */
[----:B---3--:R-:W-:Y:S01]  /*29e0*/  @!P5 LEA R10, P0, R26, R10, 0x1 ;  /* 0x0000000a1a0ad211 */ /* 0x008fe200078008ff */
[----:B------:R-:W-:Y:S01]  /*29f0*/  @!P5 IMAD.IADD R4, R27, 0x1, R4 ;  /* 0x000000011b04d824 */ /* 0x000fe200078e0204 */
[----:B------:R2:W-:Y:S01]  /*2a00*/  @P2 STS.128 [R229+0x1000], RZ ;  /* 0x001000ffe5002388 */ /* 0x0005e20000000c00 */
[----:B------:R-:W-:Y:S01]  /*2a10*/  @!P4 IMAD.IADD R15, R19, 0x1, R15 ;  /* 0x00000001130fc824 */ /* 0x000fe200078e020f */
[----:B------:R-:W-:Y:S01]  /*2a20*/  @!P6 LEA.HI.X R13, R28, R13, R20, 0x1, P1 ;  /* 0x0000000d1c0de211 */ /* 0x000fe200008f0c14 */
[----:B------:R-:W-:Y:S01]  /*2a30*/  @!P3 IMAD.IADD R17, R23, 0x1, R17 ;  /* 0x000000011711b824 */ /* 0x000fe200078e0211 */
[----:B----4-:R-:W-:Y:S01]  /*2a40*/  @!P4 LEA R8, P1, R18, R8, 0x1 ;  /* 0x000000081208c211 */ /* 0x010fe200078208ff */
[----:B------:R-:W-:Y:S01]  /*2a50*/  @!PT LDS RZ, [RZ] ;  /* 0x00000000fffff984 */ /* 0x000fe20000000800 */
[----:B------:R-:W-:Y:S01]  /*2a60*/  @!PT LDS RZ, [RZ] ;  /* 0x00000000fffff984 */ /* 0x000fe20000000800 */
[----:B------:R-:W-:Y:S01]  /*2a70*/  @!PT LDS RZ, [RZ] ;  /* 0x00000000fffff984 */ /* 0x000fe20000000800 */
[----:B------:R-:W-:Y:S01]  /*2a80*/  @!P2 LDGSTS.E.BYPASS.LTC128B.128 [R229+0x1000], desc[UR18][R30.64] ;  /* 0x010000001ee5afae */ /* 0x000fe2000b981a12 */
[----:B------:R-:W-:Y:S01]  /*2a90*/  @!P5 LEA.HI.X R11, R26, R11, R4, 0x1, P0 ;  /* 0x0000000b1a0bd211 */ /* 0x000fe200000f0c04 */
[C---:B------:R-:W-:Y:S01]  /*2aa0*/  IMAD.WIDE.U32 R20, R199.reuse, 0x4, R238 ;  /* 0x00000004c7147825 */ /* 0x040fe200078e00ee */
[----:B------:R-:W-:Y:S01]  /*2ab0*/  @!P4 LEA.HI.X R9, R18, R9, R15, 0x1, P1 ;  /* 0x000000091209c211 */ /* 0x000fe200008f0c0f */
[----:B------:R3:W-:Y:S01]  /*2ac0*/  @!P6 LDGSTS.E.BYPASS.LTC128B.128 [R210+0x6000], desc[UR18][R12.64] ;  /* 0x060000000cd2efae */ /* 0x0007e2000b981a12 */
[----:B------:R-:W4:Y:S01]  /*2ad0*/  LDC.64 R18, c[0x0][0x528] ;  /* 0x00014a00ff127b82 */ /* 0x000f220000000a00 */
[----:B------:R-:W-:Y:S01]  /*2ae0*/  VIADD R15, R199, 0x8 ;  /* 0x00000008c70f7836 */ /* 0x000fe20000000000 */
[----:B-1----:R-:W-:Y:S01]  /*2af0*/  @!P3 LEA R6, P0, R22, R6, 0x1 ;  /* 0x000000061606b211 */ /* 0x002fe200078008ff */
[----:B------:R2:W-:Y:S01]  /*2b00*/  @P6 STS.128 [R210+0x6000], RZ ;  /* 0x006000ffd2006388 */ /* 0x0005e20000000c00 */
[----:B------:R-:W-:-:S02]  /*2b10*/  CS2R R108, SRZ ;  /* 0x00000000006c7805 */ /* 0x000fc4000001ff00 */
[----:B------:R-:W-:Y:S02]  /*2b20*/  CS2R R114, SRZ ;  /* 0x0000000000727805 */ /* 0x000fe4000001ff00 */
[----:B------:R-:W-:Y:S01]  /*2b30*/  @!P3 LEA.HI.X R7, R22, R7, R17, 0x1, P0 ;  /* 0x000000071607b211 */ /* 0x000fe200000f0c11 */
[----:B------:R2:W-:Y:S01]  /*2b40*/  @P5 STS.128 [R210+0x7000], RZ ;  /* 0x007000ffd2005388 */ /* 0x0005e20000000c00 */
[----:B------:R-:W-:Y:S02]  /*2b50*/  LOP3.LUT R17, R199, 0x20, RZ, 0xfc, !PT ;  /* 0x00000020c7117812 */ /* 0x000fe400078efcff */
[----:B------:R-:W-:Y:S02]  /*2b60*/  CS2R R112, SRZ ;  /* 0x0000000000707805 */ /* 0x000fe4000001ff00 */
[-C--:B------:R-:W-:Y:S01]  /*2b70*/  ISETP.GE.AND P2, PT, R15, R24.reuse, PT ;  /* 0x000000180f00720c */ /* 0x080fe20003f46270 */
[----:B------:R-:W-:Y:S01]  /*2b80*/  @!PT LDS RZ, [RZ] ;  /* 0x00000000fffff984 */ /* 0x000fe20000000800 */
[----:B------:R-:W-:Y:S01]  /*2b90*/  @!PT LDS RZ, [RZ] ;  /* 0x00000000fffff984 */ /* 0x000fe20000000800 */
[----:B------:R-:W-:Y:S01]  /*2ba0*/  @!PT LDS RZ, [RZ] ;  /* 0x00000000fffff984 */ /* 0x000fe20000000800 */
[----:B------:R1:W-:Y:S01]  /*2bb0*/  @!P5 LDGSTS.E.BYPASS.LTC128B.128 [R210+0x7000], desc[UR18][R10.64] ;  /* 0x070000000ad2dfae */ /* 0x0003e2000b981a12 */
[----:B------:R-:W-:-:S02]  /*2bc0*/  ISETP.GE.AND P1, PT, R17, R24, PT ;  /* 0x000000181100720c */ /* 0x000fc40003f26270 */
[----:B------:R-:W-:Y:S02]  /*2bd0*/  CS2R R106, SRZ ;  /* 0x00000000006a7805 */ /* 0x000fe4000001ff00 */
[----:B------:R-:W-:Y:S01]  /*2be0*/  CS2R R104, SRZ ;  /* 0x0000000000687805 */ /* 0x000fe2000001ff00 */
[----:B------:R2:W-:Y:S01]  /*2bf0*/  @P4 STS.128 [R210+0x8000], RZ ;  /* 0x008000ffd2004388 */ /* 0x0005e20000000c00 */
[----:B------:R-:W-:Y:S02]  /*2c00*/  CS2R R102, SRZ ;  /* 0x0000000000667805 */ /* 0x000fe4000001ff00 */
[----:B------:R-:W-:Y:S02]  /*2c10*/  CS2R R100, SRZ ;  /* 0x0000000000647805 */ /* 0x000fe4000001ff00 */
[----:B------:R-:W-:Y:S01]  /*2c20*/  CS2R R94, SRZ ;  /* 0x00000000005e7805 */ /* 0x000fe2000001ff00 */
[----:B------:R-:W-:Y:S01]  /*2c30*/  @!PT LDS RZ, [RZ] ;  /* 0x00000000fffff984 */ /* 0x000fe20000000800 */
[----:B------:R-:W-:Y:S01]  /*2c40*/  @!PT LDS RZ, [RZ] ;  /* 0x00000000fffff984 */ /* 0x000fe20000000800 */
[----:B------:R-:W-:Y:S01]  /*2c50*/  @!PT LDS RZ, [RZ] ;  /* 0x00000000fffff984 */ /* 0x000fe20000000800 */
[----:B------:R2:W-:Y:S01]  /*2c60*/  @!P4 LDGSTS.E.BYPASS.LTC128B.128 [R210+0x8000], desc[UR18][R8.64] ;  /* 0x0800000008d2cfae */ /* 0x0005e2000b981a12 */
[----:B------:R-:W-:-:S02]  /*2c70*/  CS2R R92, SRZ ;  /* 0x00000000005c7805 */ /* 0x000fc4000001ff00 */
[----:B------:R-:W-:Y:S02]  /*2c80*/  CS2R R98, SRZ ;  /* 0x0000000000627805 */ /* 0x000fe4000001ff00 */
[----:B------:R-:W-:Y:S01]  /*2c90*/  CS2R R96, SRZ ;  /* 0x0000000000607805 */ /* 0x000fe2000001ff00 */
[----:B------:R1:W-:Y:S01]  /*2ca0*/  @P3 STS.128 [R210+0x9000], RZ ;  /* 0x009000ffd2003388 */ /* 0x0003e20000000c00 */
[----:B------:R-:W-:Y:S02]  /*2cb0*/  CS2R R90, SRZ ;  /* 0x00000000005a7805 */ /* 0x000fe4000001ff00 */
[----:B------:R-:W-:Y:S01]  /*2cc0*/  CS2R R88, SRZ ;  /* 0x0000000000587805 */ /* 0x000fe2000001ff00 */
[C---:B---3--:R-:W-:Y:S01]  /*2cd0*/  VIADD R13, R199.reuse, 0x28 ;  /* 0x00000028c70d7836 */ /* 0x048fe20000000000 */
[----:B------:R-:W-:Y:S01]  /*2ce0*/  @!PT LDS RZ, [RZ] ;  /* 0x00000000fffff984 */ /* 0x000fe20000000800 */
[----:B------:R-:W-:Y:S01]  /*2cf0*/  @!PT LDS RZ, [RZ] ;  /* 0x00000000fffff984 */ /* 0x000fe20000000800 */
[----:B------:R-:W-:Y:S01]  /*2d00*/  @!PT LDS RZ, [RZ] ;  /* 0x00000000fffff984 */ /* 0x000fe20000000800 */
[----:B------:R3:W-:Y:S01]  /*2d10*/  @!P3 LDGSTS.E.BYPASS.LTC128B.128 [R210+0x9000], desc[UR18][R6.64] ;  /* 0x0900000006d2bfae */ /* 0x0007e2000b981a12 */
[----:B------:R-:W-:Y:S02]  /*2d20*/  ISETP.GE.AND P3, PT, R199, R24, PT ;  /* 0x00000018c700720c */ /* 0x000fe40003f66270 */
[----:B------:R-:W-:-:S02]  /*2d30*/  CS2R R86, SRZ ;  /* 0x0000000000567805 */ /* 0x000fc4000001ff00 */
[----:B------:R-:W-:Y:S01]  /*2d40*/  CS2R R84, SRZ ;  /* 0x0000000000547805 */ /* 0x000fe2000001ff00 */
[----:B------:R-:W0:Y:S01]  /*2d50*/  LDGDEPBAR ;  /* 0x00000000000079af */ /* 0x000e220000000000 */
[----:B------:R-:W-:Y:S02]  /*2d60*/  ISETP.GE.AND P0, PT, R13, R24, PT ;  /* 0x000000180d00720c */ /* 0x000fe40003f06270 */
[----:B------:R-:W-:Y:S02]  /*2d70*/  CS2R R78, SRZ ;  /* 0x00000000004e7805 */ /* 0x000fe4000001ff00 */
[----:B------:R-:W-:Y:S01]  /*2d80*/  CS2R R76, SRZ ;  /* 0x00000000004c7805 */ /* 0x000fe2000001ff00 */
[----:B------:R3:W5:Y:S01]  /*2d90*/  @!P2 LDG.E R226, desc[UR18][R20.64+0x20] ;  /* 0x0000201214e2a981 */ /* 0x000762000c1e1900 */
[----:B------:R-:W-:Y:S02]  /*2da0*/  CS2R R82, SRZ ;  /* 0x0000000000527805 */ /* 0x000fe4000001ff00 */
[----:B------:R-:W-:-:S02]  /*2db0*/  CS2R R80, SRZ ;  /* 0x0000000000507805 */ /* 0x000fc4000001ff00 */
[----:B------:R-:W-:Y:S01]  /*2dc0*/  CS2R R74, SRZ ;  /* 0x00000000004a7805 */ /* 0x000fe2000001ff00 */
[----:B------:R3:W5:Y:S01]  /*2dd0*/  @!P1 LDG.E R225, desc[UR18][R20.64+0x80] ;  /* 0x0000801214e19981 */ /* 0x000762000c1e1900 */
[----:B------:R-:W-:Y:S02]  /*2de0*/  CS2R R72, SRZ ;  /* 0x0000000000487805 */ /* 0x000fe4000001ff00 */
[----:B------:R-:W-:Y:S02]  /*2df0*/  CS2R R70, SRZ ;  /* 0x0000000000467805 */ /* 0x000fe4000001ff00 */
[----:B------:R-:W-:Y:S01]  /*2e00*/  CS2R R68, SRZ ;  /* 0x0000000000447805 */ /* 0x000fe2000001ff00 */
[----:B------:R3:W5:Y:S01]  /*2e10*/  @!P3 LDG.E R227, desc[UR18][R20.64] ;  /* 0x0000001214e3b981 */ /* 0x000762000c1e1900 */
[----:B------:R-:W1:Y:S03]  /*2e20*/  LDCU UR4, c[0x0][0x3e0] ;  /* 0x00007c00ff0477ac */ /* 0x000e660008000800 */
[----:B------:R3:W5:Y:S01]  /*2e30*/  @!P0 LDG.E R224, desc[UR18][R20.64+0xa0] ;  /* 0x0000a01214e08981 */ /* 0x000762000c1e1900 */
[----:B------:R-:W1:Y:S01]  /*2e40*/  LDCU.U8 UR5, c[0x0][0x4f8] ;  /* 0x00009f00ff0577ac */ /* 0x000e620008000000 */
[----:B------:R-:W-:-:S04]  /*2e50*/  DEPBAR.LE SB0, 0x1 ;  /* 0x000080400000791a */ /* 0x000fc80000000000 */
[----:B------:R-:W-:Y:S06]  /*2e60*/  BAR.SYNC.DEFER_BLOCKING 0x0 ;  /* 0x0000000000007b1d */ /* 0x000fec0000010000 */
[----:B----4-:R-:W4:Y:S04]  /*2e70*/  LDG.E.64 R6, desc[UR18][R18.64] ;  /* 0x0000001212067981 */ /* 0x010f28000c1e1b00 */
[----:B------:R-:W3:Y:S04]  /*2e80*/  LDG.E.64 R12, desc[UR18][R18.64+0x8] ;  /* 0x00000812120c7981 */ /* 0x000ee8000c1e1b00 */
[----:B------:R1:W3:Y:S04]  /*2e90*/  LDSM.16.M88.4 R140, [R192] ;  /* 0x00000000c08c783b */ /* 0x0002e80000000200 */
[----:B------:R1:W3:Y:S04]  /*2ea0*/  LDSM.16.M88.4 R144, [R192+0x800] ;  /* 0x00080000c090783b */ /* 0x0002e80000000200 */
[----:B------:R2:W3:Y:S04]  /*2eb0*/  LDSM.16.M88.4 R152, [R190] ;  /* 0x00000000be98783b */ /* 0x0004e80000000200 */
[----:B------:R3:W3:Y:S04]  /*2ec0*/  LDSM.16.M88.4 R160, [R190+0x800] ;  /* 0x00080000bea0783b */ /* 0x0006e80000000200 */
[----:B------:R3:W3:Y:S04]  /*2ed0*/  LDSM.16.M88.4 R164, [R188] ;  /* 0x00000000bca4783b */ /* 0x0006e80000000200 */
[----:B------:R3:W3:Y:S04]  /*2ee0*/  LDSM.16.M88.4 R168, [R188+0x800] ;  /* 0x00080000bca8783b */ /* 0x0006e80000000200 */
[----:B------:R3:W3:Y:S04]  /*2ef0*/  LDSM.16.M88.4 R172, [R187] ;  /* 0x00000000bbac783b */ /* 0x0006e80000000200 */
[----:B------:R3:W3:Y:S01]  /*2f00*/  LDSM.16.M88.4 R176, [R187+0x800] ;  /* 0x00080000bbb0783b */ /* 0x0006e20000000200 */
[----:B-1----:R-:W-:-:S02]  /*2f10*/  IMAD.SHL.U32 R11, R14, 0x2, RZ ;  /* 0x000000020e0b7824 */ /* 0x002fc400078e00ff */
[----:B--2---:R-:W-:Y:S01]  /*2f20*/  IMAD R9, R200, UR17, R193 ;  /* 0x00000011c8097c24 */ /* 0x004fe2000f8e02c1 */
[----:B------:R-:W-:Y:S02]  /*2f30*/  SHF.R.U32.HI R4, RZ, 0x1, R14 ;  /* 0x00000001ff047819 */ /* 0x000fe4000001160e */
[----:B------:R-:W-:Y:S01]  /*2f40*/  LOP3.LUT R11, R11, 0x6, RZ, 0xc0, !PT ;  /* 0x000000060b0b7812 */ /* 0x000fe200078ec0ff */
[----:B------:R-:W-:-:S03]  /*2f50*/  IMAD.SHL.U32 R9, R9, 0x20, RZ ;  /* 0x0000002009097824 */ /* 0x000fc600078e00ff */
[----:B------:R-:W-:Y:S02]  /*2f60*/  LOP3.LUT R4, R11, 0x1e0, R4, 0xf8, !PT ;  /* 0x000001e00b047812 */ /* 0x000fe400078ef804 */
[----:B------:R-:W-:Y:S01]  /*2f70*/  SHF.R.S32.HI R222, RZ, 0x1f, R9 ;  /* 0x0000001fffde7819 */ /* 0x000fe20000011409 */
[--C-:B------:R-:W-:Y:S02]  /*2f80*/  IMAD.IADD R181, R198, 0x1, R5.reuse ;  /* 0x00000001c6b57824 */ /* 0x100fe400078e0205 */
[----:B------:R-:W-:Y:S02]  /*2f90*/  IMAD.IADD R211, R215, 0x1, R4 ;  /* 0x00000001d7d37824 */ /* 0x000fe400078e0204 */
[----:B------:R-:W-:Y:S01]  /*2fa0*/  IMAD.IADD R180, R196, 0x1, R5 ;  /* 0x00000001c4b47824 */ /* 0x000fe200078e0205 */
[----:B------:R-:W-:Y:S01]  /*2fb0*/  USHF.L.U32 UR7, UR7, 0x6, URZ ;  /* 0x0000000607077899 */ /* 0x000fe200080006ff */
[----:B----4-:R-:W-:Y:S02]  /*2fc0*/  R2UR UR30, R7 ;  /* 0x00000000071e72ca */ /* 0x010fe400000e0000 */
[----:B------:R-:W-:-:S02]  /*2fd0*/  R2UR UR31, R6 ;  /* 0x00000000061f72ca */ /* 0x000fc400000e0000 */
[----:B---3--:R-:W-:-:S04]  /*2fe0*/  IADD3 R223, P1, P0, R9, R12, R16 ;  /* 0x0000000c09df7210 */ /* 0x008fc8000783e010 */
        /* <DEDUP_REMOVED lines=12> */
[----:B------:R-:W-:-:S12]  /*30b0*/  UIADD3 UR10, UPT, UPT, UR30, 0x646e171e, URZ ;  /* 0x646e171e1e0a7890 */ /* 0x000fd8000fffe0ff */
.L_x_1552:
[----:B------:R-:W0:Y:S01]  /*30c0*/  LDGDEPBAR ;  /* 0x00000000000079af */ /* 0x000e220000000000 */
[----:B------:R-:W-:Y:S01]  /*30d0*/  LEA R150, P0, R199, R216, 0x2 ;  /* 0x000000d8c7967211 */ /* 0x000fe200078010ff */
[--C-:B------:R-:W-:Y:S02]  /*30e0*/  IMAD.IADD R132, R191, 0x1, R181.reuse ;  /* 0x00000001bf847824 */ /* 0x100fe400078e02b5 */
[----:B------:R-:W-:Y:S01]  /*30f0*/  IMAD.IADD R148, R189, 0x1, R181 ;  /* 0x00000001bd947824 */ /* 0x000fe200078e02b5 */
[----:B------:R-:W-:Y:S01]  /*3100*/  LEA.HI.X R151, R199, R217, RZ, 0x2, P0 ;  /* 0x000000d9c7977211 */ /* 0x000fe200000f14ff */
[----:B------:R-:W-:Y:S05]  /*3110*/  IMAD.SHL.U32 R149, R230, 0x40, RZ ;  /* 0x00000040e6957824 */ /* 0x000fea00078e00ff */
[----:B------:R-:W-:Y:S01]  /*3120*/  ISETP.GE.AND P0, PT, R149, R228, PT ;  /* 0x000000e49500720c */ /* 0x000fe20003f06270 */
[----:B------:R-:W-:Y:S04]  /*3130*/  DEPBAR.LE SB0, 0x0 ;  /* 0x000080000000791a */ /* 0x000fe80000000000 */
[----:B------:R-:W-:Y:S06]  /*3140*/  BAR.SYNC.DEFER_BLOCKING 0x0 ;  /* 0x0000000000007b1d */ /* 0x000fec0000010000 */
[----:B------:R-:W-:Y:S05]  /*3150*/  LDSM.16.M88.4 R36, [R181] ;  /* 0x00000000b524783b */ /* 0x000fea0000000200 */
[----:B------:R-:W1:Y:S05]  /*3160*/  LDSM.16.M88.4 R40, [R192+-0x4000] ;  /* 0xffc00000c028783b */ /* 0x000e6a0000000200 */
[----:B------:R-:W2:Y:S05]  /*3170*/  LDSM.16.M88.4 R44, [R181+0x1000] ;  /* 0x00100000b52c783b */ /* 0x000eaa0000000200 */
[----:B-----5:R3:W5:Y:S05]  /*3180*/  LDG.E R244, desc[UR18][R150.64] ;  /* 0x0000001296f47981 */ /* 0x02076a000c1e1900 */
[----:B------:R3:W5:Y:S05]  /*3190*/  LDG.E R243, desc[UR18][R150.64+0x20] ;  /* 0x0000201296f37981 */ /* 0x00076a000c1e1900 */
[----:B------:R3:W5:Y:S05]  /*31a0*/  LDG.E R242, desc[UR18][R150.64+0x80] ;  /* 0x0000801296f27981 */ /* 0x00076a000c1e1900 */
[----:B------:R3:W5:Y:S05]  /*31b0*/  LDG.E R241, desc[UR18][R150.64+0xa0] ;  /* 0x0000a01296f17981 */ /* 0x00076a000c1e1900 */
[----:B------:R-:W4:Y:S05]  /*31c0*/  LDSM.16.M88.4 R48, [R192+-0x3800] ;  /* 0xffc80000c030783b */ /* 0x000f2a0000000200 */
[----:B------:R-:W-:Y:S05]  /*31d0*/  LDSM.16.M88.4 R52, [R132] ;  /* 0x000000008434783b */ /* 0x000fea0000000200 */
[----:B------:R-:W3:Y:S01]  /*31e0*/  LDSM.16.M88.4 R56, [R190+-0x4000] ;  /* 0xffc00000be38783b */ /* 0x000ee20000000200 */
[-C--:B-1----:R-:W-:Y:S04]  /*31f0*/  HMMA.16816.F32 R4, R36, R40.reuse, RZ ;  /* 0x000000282404723c */ /* 0x082fe800000018ff */
[----:B------:R-:W1:Y:S05]  /*3200*/  LDSM.16.M88.4 R60, [R132+0x1000] ;  /* 0x00100000843c783b */ /* 0x000e6a0000000200 */
[----:B------:R-:W1:Y:S01]  /*3210*/  LDSM.16.M88.4 R64, [R190+-0x3800] ;  /* 0xffc80000be40783b */ /* 0x000e620000000200 */
[C---:B--2---:R-:W-:Y:S04]  /*3220*/  HMMA.16816.F32 R8, R44.reuse, R40, RZ ;  /* 0x000000282c08723c */ /* 0x044fe800000018ff */
[----:B------:R-:W-:Y:S04]  /*3230*/  LDSM.16.M88.4 R136, [R187+-0x3800] ;  /* 0xffc80000bb88783b */ /* 0x000fe80000000200 */
        /* <DEDUP_REMOVED lines=9> */
[----:B------:R-:W4:Y:S02]  /*32d0*/  LDSM.16.M88.4 R48, [R188+-0x3800] ;  /* 0xffc80000bc30783b */ /* 0x000f240000000200 */
[-C--:B---3--:R-:W-:Y:S08]  /*32e0*/  HMMA.16816.F32 R4, R52, R56.reuse, R4 ;  /* 0x000000383404723c */ /* 0x088ff00000001804 */
        /* <DEDUP_REMOVED lines=10> */
[----:B------:R-:W3:Y:S05]  /*3390*/  LDSM.16.M88.4 R132, [R64+0x1000] ;  /* 0x001000004084783b */ /* 0x000eea0000000200 */
[-C--:B--2---:R-:W-:Y:S08]  /*33a0*/  HMMA.16816.F32 R4, R36, R40.reuse, R4 ;  /* 0x000000282404723c */ /* 0x084ff00000001804 */
[C---:B------:R-:W-:Y:S08]  /*33b0*/  HMMA.16816.F32 R8, R44.reuse, R40, R8 ;  /* 0x000000282c08723c */ /* 0x040ff00000001808 */
[-C--:B------:R-:W-:Y:S08]  /*33c0*/  HMMA.16816.F32 R12, R44, R42.reuse, R12 ;  /* 0x0000002a2c0c723c */ /* 0x080ff0000000180c */
[C---:B------:R-:W-:Y:S08]  /*33d0*/  HMMA.16816.F32 R16, R36.reuse, R42, R16 ;  /* 0x0000002a2410723c */ /* 0x040ff00000001810 */
[-C--:B----4-:R-:W-:Y:S08]  /*33e0*/  HMMA.16816.F32 R20, R36, R48.reuse, R20 ;  /* 0x000000302414723c */ /* 0x090ff00000001814 */
[C---:B------:R-:W-:Y:S08]  /*33f0*/  HMMA.16816.F32 R24, R44.reuse, R48, R24 ;  /* 0x000000302c18723c */ /* 0x040ff00000001818 */
[-C--:B------:R-:W-:Y:S08]  /*3400*/  HMMA.16816.F32 R28, R44, R50.reuse, R28 ;  /* 0x000000322c1c723c */ /* 0x080ff0000000181c */
[----:B------:R-:W-:Y:S08]  /*3410*/  HMMA.16816.F32 R32, R36, R50, R32 ;  /* 0x000000322420723c */ /* 0x000ff00000001820 */
[-C--:B-1----:R-:W-:Y:S08]  /*3420*/  HMMA.16816.F32 R4, R56, R60.reuse, R4 ;  /* 0x0000003c3804723c */ /* 0x082ff00000001804 */
[C---:B---3--:R-:W-:Y:S08]  /*3430*/  HMMA.16816.F32 R8, R132.reuse, R60, R8 ;  /* 0x0000003c8408723c */ /* 0x048ff00000001808 */
        /* <DEDUP_REMOVED lines=17> */
.L_x_1548:
        /* <DEDUP_REMOVED lines=150> */
.L_x_1549:
[C---:B------:R-:W-:Y:S01]  /*3eb0*/  FSETP.NEU.FTZ.AND P0, PT, R226.reuse, -INF , PT ;  /* 0xff800000e200780b */ /* 0x040fe20003f1d000 */
[----:B------:R-:W1:Y:S01]  /*3ec0*/  S2R R240, SR_TID.X ;  /* 0x0000000000f07919 */ /* 0x000e620000002100 */
[C---:B------:R-:W-:Y:S01]  /*3ed0*/  FSETP.NEU.FTZ.AND P1, PT, R227.reuse, -INF , PT ;  /* 0xff800000e300780b */ /* 0x040fe20003f3d000 */
[----:B------:R-:W-:Y:S01]  /*3ee0*/  FMUL.FTZ R60, R226, 1.4426950216293334961 ;  /* 0x3fb8aa3be23c7820 */ /* 0x000fe20000410000 */
[----:B------:R-:W-:Y:S02]  /*3ef0*/  IMAD.MOV.U32 R41, RZ, RZ, 0x10 ;  /* 0x00000010ff297424 */ /* 0x000fe400078e00ff */
        /* <DEDUP_REMOVED lines=9> */
[----:B------:R-:W-:Y:S01]  /*3f90*/  FFMA.FTZ R63, R35, UR6, -R60 ;  /* 0x00000006233f7c23 */ /* 0x000fe2000801083c */
[----:B------:R-:W-:Y:S01]  /*3fa0*/  FSEL R67, R67, RZ, P1 ;  /* 0x000000ff43437208 */ /* 0x000fe20000800000 */
[----:B------:R-:W-:Y:S01]  /*3fb0*/  IMAD.WIDE.U32 R34, R251, -0x326172a9, RZ ;  /* 0xcd9e8d57fb227825 */ /* 0x000fe200078e00ff */
[----:B------:R-:W-:Y:S03]  /*3fc0*/  FSEL R248, R248, RZ, P0 ;  /* 0x000000fff8f87208 */ /* 0x000fe60000000000 */
[--C-:B------:R-:W-:Y:S01]  /*3fd0*/  FFMA.FTZ R66, R5, UR6, -R65.reuse ;  /* 0x0000000605427c23 */ /* 0x100fe20008010841 */
[----:B------:R-:W-:Y:S01]  /*3fe0*/  FFMA.FTZ R246, R20, UR6, -R65 ;  /* 0x0000000614f67c23 */ /* 0x000fe20008010841 */
[----:B------:R-:W-:Y:S01]  /*3ff0*/  LOP3.LUT R247, R222, UR31, R35, 0x96, !PT ;  /* 0x0000001fdef77c12 */ /* 0x000fe2000f8e9623 */
[----:B------:R-:W-:Y:S01]  /*4000*/  FFMA.FTZ R37, R30, UR6, -R248 ;  /* 0x000000061e257c23 */ /* 0x000fe200080108f8 */
[--C-:B------:R-:W-:Y:S01]  /*4010*/  FFMA.FTZ R249, R19, UR6, -R60.reuse ;  /* 0x0000000613f97c23 */ /* 0x100fe2000801083c */
[--C-:B------:R-:W-:Y:S01]  /*4020*/  FFMA.FTZ R19, R16, UR6, -R65.reuse ;  /* 0x0000000610137c23 */ /* 0x100fe20008010841 */
[----:B------:R-:W-:Y:S01]  /*4030*/  FFMA.FTZ R17, R17, UR6, -R65 ;  /* 0x0000000611117c23 */ /* 0x000fe20008010841 */
[----:B------:R-:W-:Y:S01]  /*4040*/  FFMA.FTZ R5, R8, UR6, -R67 ;  /* 0x0000000608057c23 */ /* 0x000fe20008010843 */
[----:B------:R-:W-:Y:S01]  /*4050*/  VIADD R251, R251, 0x2 ;  /* 0x00000002fbfb7836 */ /* 0x000fe20000000000 */
[----:B------:R-:W2:Y:S01]  /*4060*/  MUFU.EX2 R30, R19 ;  /* 0x00000013001e7308 */ /* 0x000ea20000000800 */
[--C-:B------:R-:W-:Y:S01]  /*4070*/  FFMA.FTZ R250, R18, UR6, -R60.reuse ;  /* 0x0000000612fa7c23 */ /* 0x100fe2000801083c */
[--C-:B------:R-:W-:Y:S01]  /*4080*/  FFMA.FTZ R18, R32, UR6, -R65.reuse ;  /* 0x0000000620127c23 */ /* 0x100fe20008010841 */
[----:B------:R-:W-:Y:S01]  /*4090*/  FFMA.FTZ R62, R6, UR6, -R60 ;  /* 0x00000006063e7c23 */ /* 0x000fe2000801083c */
[----:B-1----:R-:W-:Y:S01]  /*40a0*/  SHF.R.U32.HI R245, RZ, 0x6, R240 ;  /* 0x00000006fff57819 */ /* 0x002fe200000116f0 */
[----:B------:R-:W-:Y:S01]  /*40b0*/  FFMA.FTZ R6, R33, UR6, -R65 ;  /* 0x0000000621067c23 */ /* 0x000fe20008010841 */
[----:B------:R-:W-:Y:S01]  /*40c0*/  LOP3.LUT P0, RZ, R240, 0x4, RZ, 0xc0, !PT ;  /* 0x00000004f0ff7812 */ /* 0x000fe2000780c0ff */
[----:B------:R-:W-:Y:S04]  /*40d0*/  IMAD.WIDE.U32 R38, R251, -0x326172a9, RZ ;  /* 0xcd9e8d57fb267825 */ /* 0x000fe800078e00ff */
[--C-:B------:R-:W-:Y:S01]  /*40e0*/  FFMA.FTZ R252, R7, UR6, -R60.reuse ;  /* 0x0000000607fc7c23 */ /* 0x100fe2000801083c */
[----:B------:R-:W1:Y:S01]  /*40f0*/  MUFU.EX2 R17, R17 ;  /* 0x0000001100117308 */ /* 0x000e620000000800 */
[----:B------:R-:W-:Y:S01]  /*4100*/  SEL R41, R41, 0xfffffff0, !P0 ;  /* 0xfffffff029297807 */ /* 0x000fe20004000000 */
[----:B------:R-:W-:Y:S02]  /*4110*/  IMAD R245, R204, 0x4, R245 ;  /* 0x00000004ccf57824 */ /* 0x000fe400078e02f5 */
[--C-:B------:R-:W-:Y:S01]  /*4120*/  FFMA.FTZ R61, R23, UR6, -R60.reuse ;  /* 0x00000006173d7c23 */ /* 0x100fe2000801083c */
[----:B------:R-:W-:Y:S04]  /*4130*/  IMAD.WIDE.U32 R32, R223, -0x2daee0ad, RZ ;  /* 0xd2511f53df207825 */ /* 0x000fe800078e00ff */
[--C-:B------:R-:W-:Y:S01]  /*4140*/  FFMA.FTZ R7, R4, UR6, -R65.reuse ;  /* 0x0000000604077c23 */ /* 0x100fe20008010841 */
[----:B------:R-:W-:Y:S01]  /*4150*/  MUFU.EX2 R18, R18 ;  /* 0x0000001200127308 */ /* 0x000fe20000000800 */
[----:B------:R-:W-:Y:S01]  /*4160*/  FFMA.FTZ R65, R21, UR6, -R65 ;  /* 0x0000000615417c23 */ /* 0x000fe20008010841 */
[----:B------:R-:W-:Y:S01]  /*4170*/  IMAD.WIDE.U32 R42, R247, -0x2daee0ad, RZ ;  /* 0xd2511f53f72a7825 */ /* 0x000fe200078e00ff */
[----:B------:R-:W-:Y:S07]  /*4180*/  LOP3.LUT R33, R245, UR30, R33, 0x96, !PT ;  /* 0x0000001ef5217c12 */ /* 0x000fee000f8e9621 */
[----:B------:R-:W-:Y:S01]  /*4190*/  MUFU.EX2 R4, R66 ;  /* 0x0000004200047308 */ /* 0x000fe20000000800 */
[----:B------:R-:W-:Y:S01]  /*41a0*/  FFMA.FTZ R247, R9, UR6, -R67 ;  /* 0x0000000609f77c23 */ /* 0x000fe20008010843 */
[----:B------:R-:W-:Y:S01]  /*41b0*/  LOP3.LUT R9, R222, UR31, R39, 0x96, !PT ;  /* 0x0000001fde097c12 */ /* 0x000fe2000f8e9627 */
[----:B------:R-:W-:Y:S01]  /*41c0*/  FFMA.FTZ R60, R22, UR6, -R60 ;  /* 0x00000006163c7c23 */ /* 0x000fe2000801083c */
[----:B------:R-:W-:Y:S01]  /*41d0*/  LOP3.LUT R22, R32, UR28, R43, 0x96, !PT ;  /* 0x0000001c20167c12 */ /* 0x000fe2000f8e962b */
[--C-:B------:R-:W-:Y:S01]  /*41e0*/  FFMA.FTZ R21, R13, UR6, -R67.reuse ;  /* 0x000000060d157c23 */ /* 0x100fe20008010843 */
[--C-:B------:R-:W-:Y:S01]  /*41f0*/  FFMA.FTZ R245, R24, UR6, -R67.reuse ;  /* 0x0000000618f57c23 */ /* 0x100fe20008010843 */
[--C-:B------:R-:W-:Y:S01]  /*4200*/  FFMA.FTZ R23, R12, UR6, -R67.reuse ;  /* 0x000000060c177c23 */ /* 0x100fe20008010843 */
[--C-:B------:R-:W-:Y:S01]  /*4210*/  FFMA.FTZ R13, R28, UR6, -R67.reuse ;  /* 0x000000061c0d7c23 */ /* 0x100fe20008010843 */
[--C-:B------:R-:W-:Y:S01]  /*4220*/  FFMA.FTZ R251, R29, UR6, -R67.reuse ;  /* 0x000000061dfb7c23 */ /* 0x100fe20008010843 */
[----:B------:R-:W-:Y:S04]  /*4230*/  IMAD.WIDE.U32 R8, R9, -0x2daee0ad, RZ ;  /* 0xd2511f5309087825 */ /* 0x000fe800078e00ff */
[----:B------:R-:W-:Y:S01]  /*4240*/  FFMA.FTZ R67, R25, UR6, -R67 ;  /* 0x0000000619437c23 */ /* 0x000fe20008010843 */
[----:B------:R-:W-:Y:S01]  /*4250*/  MUFU.EX2 R21, R21 ;  /* 0x0000001500157308 */ /* 0x000fe20000000800 */
[----:B------:R-:W-:Y:S01]  /*4260*/  IMAD.WIDE.U32 R28, R33, -0x326172a9, RZ ;  /* 0xcd9e8d57211c7825 */ /* 0x000fe200078e00ff */
[----:B------:R-:W-:Y:S08]  /*4270*/  LOP3.LUT R33, R32, UR28, R9, 0x96, !PT ;  /* 0x0000001c20217c12 */ /* 0x000ff0000f8e9609 */
[----:B------:R-:W-:Y:S01]  /*4280*/  MUFU.EX2 R23, R23 ;  /* 0x0000001700177308 */ /* 0x000fe20000000800 */
[----:B------:R-:W-:Y:S01]  /*4290*/  IMAD.WIDE.U32 R24, R22, -0x326172a9, RZ ;  /* 0xcd9e8d5716187825 */ /* 0x000fe200078e00ff */
[--C-:B------:R-:W-:Y:S08]  /*42a0*/  LOP3.LUT R9, R38, UR29, R29.reuse, 0x96, !PT ;  /* 0x0000001d26097c12 */ /* 0x100ff0000f8e961d */
[----:B------:R-:W-:Y:S01]  /*42b0*/  MUFU.EX2 R251, R251 ;  /* 0x000000fb00fb7308 */ /* 0x000fe20000000800 */
[----:B------:R-:W-:Y:S01]  /*42c0*/  LOP3.LUT R35, R34, UR29, R29, 0x96, !PT ;  /* 0x0000001d22237c12 */ /* 0x000fe2000f8e961d */
[--C-:B------:R-:W-:Y:S01]  /*42d0*/  FFMA.FTZ R34, R14, UR6, -R248.reuse ;  /* 0x000000060e227c23 */ /* 0x100fe200080108f8 */
[----:B------:R-:W-:Y:S01]  /*42e0*/  LOP3.LUT R22, R28, UR27, R25, 0x96, !PT ;  /* 0x0000001b1c167c12 */ /* 0x000fe2000f8e9619 */
[----:B------:R-:W-:Y:S04]  /*42f0*/  IMAD.WIDE.U32 R38, R9, -0x2daee0ad, RZ ;  /* 0xd2511f5309267825 */ /* 0x000fe800078e00ff */
[--C-:B------:R-:W-:Y:S01]  /*4300*/  FFMA.FTZ R25, R11, UR6, -R248.reuse ;  /* 0x000000060b197c23 */ /* 0x100fe200080108f8 */
[----:B------:R-:W-:Y:S01]  /*4310*/  IMAD.WIDE.U32 R32, R33, -0x326172a9, RZ ;  /* 0xcd9e8d5721207825 */ /* 0x000fe200078e00ff */
[----:B------:R-:W-:Y:S01]  /*4320*/  LOP3.LUT R14, R8, UR26, R39, 0x96, !PT ;  /* 0x0000001a080e7c12 */ /* 0x000fe2000f8e9627 */
[----:B------:R-:W-:Y:S02]  /*4330*/  MUFU.EX2 R34, R34 ;  /* 0x0000002200227308 */ /* 0x000fe40000000800 */
[--C-:B------:R-:W-:Y:S01]  /*4340*/  FFMA.FTZ R39, R27, UR6, -R248.reuse ;  /* 0x000000061b277c23 */ /* 0x100fe200080108f8 */
[----:B------:R-:W-:Y:S01]  /*4350*/  IMAD.WIDE.U32 R46, R22, -0x2daee0ad, RZ ;  /* 0xd2511f53162e7825 */ /* 0x000fe200078e00ff */
[----:B------:R-:W-:Y:S06]  /*4360*/  LOP3.LUT R29, R28, UR27, R33, 0x96, !PT ;  /* 0x0000001b1c1d7c12 */ /* 0x000fec000f8e9621 */
[----:B------:R-:W-:Y:S01]  /*4370*/  MUFU.EX2 R25, R25 ;  /* 0x0000001900197308 */ /* 0x000fe20000000800 */
[--C-:B------:R-:W-:Y:S01]  /*4380*/  FFMA.FTZ R22, R15, UR6, -R248.reuse ;  /* 0x000000060f167c23 */ /* 0x100fe200080108f8 */
[----:B------:R-:W-:Y:S05]  /*4390*/  IMAD.WIDE.U32 R50, R35, -0x2daee0ad, RZ ;  /* 0xd2511f5323327825 */ /* 0x000fea00078e00ff */
[----:B------:R-:W-:Y:S01]  /*43a0*/  LOP3.LUT R9, R42, UR26, R51, 0x96, !PT ;  /* 0x0000001a2a097c12 */ /* 0x000fe2000f8e9633 */
[----:B------:R-:W-:Y:S01]  /*43b0*/  IMAD.WIDE.U32 R42, R29, -0x2daee0ad, RZ ;  /* 0xd2511f531d2a7825 */ /* 0x000fe200078e00ff */
[----:B------:R-:W-:Y:S03]  /*43c0*/  LOP3.LUT R15, R50, UR17, R47, 0x96, !PT ;  /* 0x00000011320f7c12 */ /* 0x000fe6000f8e962f */
[--C-:B------:R-:W-:Y:S01]  /*43d0*/  FFMA.FTZ R29, R10, UR6, -R248.reuse ;  /* 0x000000060a1d7c23 */ /* 0x100fe200080108f8 */
[----:B------:R-:W-:Y:S04]  /*43e0*/  IMAD.WIDE.U32 R50, R14, -0x326172a9, RZ ;  /* 0xcd9e8d570e327825 */ /* 0x000fe800078e00ff */
[----:B------:R-:W-:Y:S01]  /*43f0*/  IMAD.WIDE.U32 R54, R9, -0x326172a9, RZ ;  /* 0xcd9e8d5709367825 */ /* 0x000fe200078e00ff */
[----:B------:R-:W-:Y:S02]  /*4400*/  LOP3.LUT R9, R38, UR17, R43, 0x96, !PT ;  /* 0x0000001126097c12 */ /* 0x000fe4000f8e962b */
[----:B------:R-:W-:Y:S01]  /*4410*/  LOP3.LUT R33, R32, UR25, R51, 0x96, !PT ;  /* 0x0000001920217c12 */ /* 0x000fe2000f8e9633 */
[----:B------:R-:W-:Y:S01]  /*4420*/  IMAD.WIDE.U32 R14, R15, -0x326172a9, RZ ;  /* 0xcd9e8d570f0e7825 */ /* 0x000fe200078e00ff */
[----:B------:R-:W-:Y:S03]  /*4430*/  LOP3.LUT R10, R24, UR25, R55, 0x96, !PT ;  /* 0x00000019180a7c12 */ /* 0x000fe6000f8e9637 */
[--C-:B------:R-:W-:Y:S01]  /*4440*/  FFMA.FTZ R38, R26, UR6, -R248.reuse ;  /* 0x000000061a267c23 */ /* 0x100fe200080108f8 */
        /* <DEDUP_REMOVED lines=17> */
[C---:B------:R-:W-:Y:S02]  /*4560*/  PRMT R26, R46.reuse, 0x7770, RZ ;  /* 0x000077702e1a7816 */ /* 0x040fe400000000ff */
[----:B------:R-:W-:Y:S02]  /*4570*/  PRMT R15, R46, 0x7771, RZ ;  /* 0x000077712e0f7816 */ /* 0x000fe400000000ff */
[----:B------:R-:W-:Y:S02]  /*4580*/  ISETP.LE.U32.AND P1, PT, R26, UR5, PT ;  /* 0x000000051a007c0c */ /* 0x000fe4000bf23070 */
[----:B------:R-:W-:Y:S01]  /*4590*/  LOP3.LUT R11, R32, UR12, R11, 0x96, !PT ;  /* 0x0000000c200b7c12 */ /* 0x000fe2000f8e960b */
[----:B------:R3:W4:Y:S01]  /*45a0*/  MUFU.EX2 R26, R250 ;  /* 0x000000fa001a7308 */ /* 0x0007220000000800 */
[----:B------:R-:W-:Y:S01]  /*45b0*/  ISETP.GT.U32.AND P6, PT, R15, UR5, PT ;  /* 0x000000050f007c0c */ /* 0x000fe2000bfc4070 */
[----:B------:R-:W-:Y:S01]  /*45c0*/  IMAD.WIDE.U32 R32, R33, -0x2daee0ad, RZ ;  /* 0xd2511f5321207825 */ /* 0x000fe200078e00ff */
[----:B------:R-:W-:Y:S07]  /*45d0*/  LOP3.LUT R9, R50, UR11, R47, 0x96, !PT ;  /* 0x0000000b32097c12 */ /* 0x000fee000f8e962f */
[----:B------:R4:W4:Y:S01]  /*45e0*/  MUFU.EX2 R15, R249 ;  /* 0x000000f9000f7308 */ /* 0x0009220000000800 */
[C---:B------:R-:W-:Y:S01]  /*45f0*/  PRMT R14, R46.reuse, 0x7772, RZ ;  /* 0x000077722e0e7816 */ /* 0x040fe200000000ff */
[----:B------:R-:W-:Y:S01]  /*4600*/  IMAD.WIDE.U32 R50, R27, -0x2daee0ad, RZ ;  /* 0xd2511f531b327825 */ /* 0x000fe200078e00ff */
[----:B------:R-:W-:Y:S02]  /*4610*/  PRMT R31, R46, 0x7773, RZ ;  /* 0x000077732e1f7816 */ /* 0x000fe400000000ff */
[----:B------:R-:W-:Y:S01]  /*4620*/  SHF.R.U32.HI R49, RZ, 0x18, R9 ;  /* 0x00000018ff317819 */ /* 0x000fe20000011609 */
[----:B--2---:R-:W-:Y:S01]  /*4630*/  @!P1 FADD.FTZ R30, -R30, -RZ ;  /* 0x800000ff1e1e9221 */ /* 0x004fe20000010100 */
[----:B------:R-:W-:Y:S01]  /*4640*/  ISETP.GT.U32.AND P5, PT, R14, UR5, PT ;  /* 0x000000050e007c0c */ /* 0x000fe2000bfa4070 */
[----:B------:R-:W-:Y:S01]  /*4650*/  IMAD.WIDE.U32 R46, R11, -0x326172a9, RZ ;  /* 0xcd9e8d570b2e7825 */ /* 0x000fe200078e00ff */
[----:B------:R-:W-:Y:S02]  /*4660*/  ISETP.GT.U32.AND P4, PT, R31, UR5, PT ;  /* 0x000000051f007c0c */ /* 0x000fe4000bf84070 */
[----:B---3--:R-:W-:Y:S01]  /*4670*/  LOP3.LUT R250, R8, UR10, R33, 0x96, !PT ;  /* 0x0000000a08fa7c12 */ /* 0x008fe2000f8e9621 */
[----:B-1----:R-:W-:Y:S01]  /*4680*/  @P6 FADD.FTZ R17, -R17, -RZ ;  /* 0x800000ff11116221 */ /* 0x002fe20000010100 */
[----:B------:R-:W-:Y:S01]  /*4690*/  PRMT R19, R46, 0x7772, RZ ;  /* 0x000077722e137816 */ /* 0x000fe200000000ff */
[----:B------:R1:W2:Y:S01]  /*46a0*/  MUFU.EX2 R33, R252 ;  /* 0x000000fc00217308 */ /* 0x0002a20000000800 */
[----:B----4-:R-:W-:Y:S02]  /*46b0*/  LOP3.LUT R249, R10, UR10, R51, 0x96, !PT ;  /* 0x0000000a0af97c12 */ /* 0x010fe4000f8e9633 */
[C---:B------:R-:W-:Y:S07]  /*46c0*/  PRMT R35, R50.reuse, 0x7770, RZ ;  /* 0x0000777032237816 */ /* 0x040fee00000000ff */
[----:B------:R-:W3:Y:S01]  /*46d0*/  MUFU.EX2 R8, R7 ;  /* 0x0000000700087308 */ /* 0x000ee20000000800 */
[----:B------:R-:W-:Y:S01]  /*46e0*/  PRMT R10, R50, 0x7771, RZ ;  /* 0x00007771320a7816 */ /* 0x000fe200000000ff */
[----:B------:R-:W-:Y:S01]  /*46f0*/  @P5 FADD.FTZ R26, -R26, -RZ ;  /* 0x800000ff1a1a5221 */ /* 0x000fe20000010100 */
[----:B------:R-:W-:Y:S01]  /*4700*/  PRMT R27, R50, 0x7772, RZ ;  /* 0x00007772321b7816 */ /* 0x000fe200000000ff */
[----:B------:R-:W-:Y:S01]  /*4710*/  @P4 FADD.FTZ R15, -R15, -RZ ;  /* 0x800000ff0f0f4221 */ /* 0x000fe20000010100 */
[----:B------:R-:W-:Y:S05]  /*4720*/  ISETP.LE.U32.AND P2, PT, R49, UR5, PT ;  /* 0x0000000531007c0c */ /* 0x000fea000bf43070 */
[----:B------:R-:W-:Y:S01]  /*4730*/  MUFU.EX2 R7, R64 ;  /* 0x0000004000077308 */ /* 0x000fe20000000800 */
[----:B------:R-:W-:Y:S02]  /*4740*/  PRMT R45, R46, 0x7771, RZ ;  /* 0x000077712e2d7816 */ /* 0x000fe400000000ff */
[----:B------:R-:W-:Y:S02]  /*4750*/  ISETP.GT.U32.AND P6, PT, R19, UR5, PT ;  /* 0x0000000513007c0c */ /* 0x000fe4000bfc4070 */
[----:B-1----:R-:W-:Y:S05]  /*4760*/  PRMT R252, R50, 0x7773, RZ ;  /* 0x0000777332fc7816 */ /* 0x002fea00000000ff */
[----:B------:R-:W1:Y:S01]  /*4770*/  MUFU.EX2 R19, R22 ;  /* 0x0000001600137308 */ /* 0x000e620000000800 */
[----:B------:R-:W-:Y:S02]  /*4780*/  LOP3.LUT R50, R9, 0xff, RZ, 0xc0, !PT ;  /* 0x000000ff09327812 */ /* 0x000fe400078ec0ff */
[----:B------:R-:W-:Y:S02]  /*4790*/  LOP3.LUT R14, R42, UR11, R47, 0x96, !PT ;  /* 0x0000000b2a0e7c12 */ /* 0x000fe4000f8e962f */
[----:B------:R-:W-:Y:S01]  /*47a0*/  ISETP.LE.U32.AND P3, PT, R50, UR5, PT ;  /* 0x0000000532007c0c */ /* 0x000fe2000bf63070 */
[----:B--2---:R-:W-:Y:S01]  /*47b0*/  @!P2 FADD.FTZ R33, -R33, -RZ ;  /* 0x800000ff2121a221 */ /* 0x004fe20000010100 */
[C---:B------:R-:W-:Y:S02]  /*47c0*/  PRMT R11, R46.reuse, 0x7773, RZ ;  /* 0x000077732e0b7816 */ /* 0x040fe400000000ff */
[----:B------:R-:W-:Y:S01]  /*47d0*/  PRMT R47, R46, 0x7770, RZ ;  /* 0x000077702e2f7816 */ /* 0x000fe200000000ff */
[----:B------:R-:W-:Y:S01]  /*47e0*/  @P6 FADD.FTZ R34, -R34, -RZ ;  /* 0x800000ff22226221 */ /* 0x000fe20000010100 */
[----:B------:R-:W-:Y:S02]  /*47f0*/  ISETP.GT.U32.AND P1, PT, R45, UR5, PT ;  /* 0x000000052d007c0c */ /* 0x000fe4000bf24070 */
[C---:B------:R-:W-:Y:S02]  /*4800*/  PRMT R46, R32.reuse, 0x7770, RZ ;  /* 0x00007770202e7816 */ /* 0x040fe400000000ff */
[----:B------:R-:W-:Y:S02]  /*4810*/  PRMT R43, R32, 0x7771, RZ ;  /* 0x00007771202b7816 */ /* 0x000fe400000000ff */
[----:B------:R-:W-:Y:S01]  /*4820*/  ISETP.GT.U32.AND P5, PT, R11, UR5, PT ;  /* 0x000000050b007c0c */ /* 0x000fe2000bfa4070 */
[----:B---3--:R-:W-:Y:S01]  /*4830*/  @!P3 FADD.FTZ R8, -R8, -RZ ;  /* 0x800000ff0808b221 */ /* 0x008fe20000010100 */
[----:B------:R-:W-:Y:S01]  /*4840*/  ISETP.LE.U32.AND P0, PT, R47, UR5, PT ;  /* 0x000000052f007c0c */ /* 0x000fe2000bf03070 */
[----:B------:R-:W2:Y:S01]  /*4850*/  MUFU.EX2 R11, R6 ;  /* 0x00000006000b7308 */ /* 0x000ea20000000800 */
[----:B------:R-:W-:Y:S02]  /*4860*/  ISETP.LE.U32.AND P4, PT, R46, UR5, PT ;  /* 0x000000052e007c0c */ /* 0x000fe4000bf83070 */
[----:B------:R-:W-:Y:S01]  /*4870*/  ISETP.GT.U32.AND P2, PT, R43, UR5, PT ;  /* 0x000000052b007c0c */ /* 0x000fe2000bf44070 */
[----:B------:R-:W-:Y:S01]  /*4880*/  @P1 FADD.FTZ R21, -R21, -RZ ;  /* 0x800000ff15151221 */ /* 0x000fe20000010100 */
[----:B------:R-:W-:Y:S05]  /*4890*/  PRMT R42, R32, 0x7772, RZ ;  /* 0x00007772202a7816 */ /* 0x000fea00000000ff */
[----:B------:R3:W-:Y:S01]  /*48a0*/  MUFU.EX2 R6, R245 ;  /* 0x000000f500067308 */ /* 0x0007e20000000800 */
[----:B------:R-:W-:Y:S02]  /*48b0*/  ISETP.GT.U32.AND P6, PT, R10, UR5, PT ;  /* 0x000000050a007c0c */ /* 0x000fe4000bfc4070 */
[----:B------:R-:W-:Y:S01]  /*48c0*/  ISETP.GT.U32.AND P3, PT, R42, UR5, PT ;  /* 0x000000052a007c0c */ /* 0x000fe2000bf64070 */
[----:B-1----:R-:W-:Y:S01]  /*48d0*/  @P5 FADD.FTZ R19, -R19, -RZ ;  /* 0x800000ff13135221 */ /* 0x002fe20000010100 */
[----:B------:R-:W-:Y:S01]  /*48e0*/  PRMT R22, R9, 0x7632, R22 ;  /* 0x0000763209167816 */ /* 0x000fe20000000016 */
[----:B------:R-:W-:Y:S01]  /*48f0*/  @!P0 FADD.FTZ R23, -R23, -RZ ;  /* 0x800000ff17178221 */ /* 0x000fe20000010100 */
[----:B------:R-:W-:Y:S01]  /*4900*/  PRMT R31, R32, 0x7773, RZ ;  /* 0x00007773201f7816 */ /* 0x000fe200000000ff */
[----:B------:R-:W-:Y:S01]  /*4910*/  @!P4 FADD.FTZ R18, -R18, -RZ ;  /* 0x800000ff1212c221 */ /* 0x000fe20000010100 */
[----:B------:R-:W-:Y:S01]  /*4920*/  ISETP.LE.U32.AND P1, PT, R35, UR5, PT ;  /* 0x0000000523007c0c */ /* 0x000fe2000bf23070 */
[----:B------:R-:W1:Y:S01]  /*4930*/  MUFU.EX2 R10, R63 ;  /* 0x0000003f000a7308 */ /* 0x000e620000000800 */
[----:B------:R-:W-:Y:S01]  /*4940*/  LOP3.LUT R22, R22, 0xff, RZ, 0xc0, !PT ;  /* 0x000000ff16167812 */ /* 0x000fe200078ec0ff */
[----:B--2---:R-:W-:Y:S01]  /*4950*/  @P2 FADD.FTZ R11, -R11, -RZ ;  /* 0x800000ff0b0b2221 */ /* 0x004fe20000010100 */
[----:B------:R-:W-:Y:S07]  /*4960*/  ISETP.GT.U32.AND P0, PT, R31, UR5, PT ;  /* 0x000000051f007c0c */ /* 0x000fee000bf04070 */
[----:B------:R2:W4:Y:S01]  /*4970*/  MUFU.EX2 R35, R62 ;  /* 0x0000003e00237308 */ /* 0x0005220000000800 */
[----:B------:R-:W-:Y:S01]  /*4980*/  ISETP.GT.U32.AND P4, PT, R252, UR5, PT ;  /* 0x00000005fc007c0c */ /* 0x000fe2000bf84070 */
[--C-:B---3--:R-:W-:Y:S01]  /*4990*/  IMAD.IADD R245, R235, 0x1, R41.reuse ;  /* 0x00000001ebf57824 */ /* 0x108fe200078e0229 */
[----:B------:R-:W-:Y:S01]  /*49a0*/  ISETP.LE.U32.AND P2, PT, R22, UR5, PT ;  /* 0x0000000516007c0c */ /* 0x000fe2000bf43070 */
[----:B------:R-:W-:Y:S01]  /*49b0*/  @P3 FADD.FTZ R7, -R7, -RZ ;  /* 0x800000ff07073221 */ /* 0x000fe20000010100 */
[----:B------:R-:W-:Y:S05]  /*49c0*/  LOP3.LUT R64, R14, 0xff, RZ, 0xc0, !PT ;  /* 0x000000ff0e407812 */ /* 0x000fea00078ec0ff */
[----:B------:R-:W3:Y:S01]  /*49d0*/  MUFU.EX2 R252, R13 ;  /* 0x0000000d00fc7308 */ /* 0x000ee20000000800 */
[----:B------:R-:W-:Y:S01]  /*49e0*/  ISETP.GT.U32.AND P5, PT, R27, UR5, PT ;  /* 0x000000051b007c0c */ /* 0x000fe2000bfa4070 */
[----:B------:R-:W-:Y:S01]  /*49f0*/  @P6 FADD.FTZ R251, -R251, -RZ ;  /* 0x800000fffbfb6221 */ /* 0x000fe20000010100 */
[----:B------:R-:W-:Y:S07]  /*4a00*/  ISETP.LE.U32.AND P3, PT, R64, UR5, PT ;  /* 0x0000000540007c0c */ /* 0x000fee000bf63070 */
[----:B------:R-:W3:Y:S01]  /*4a10*/  MUFU.EX2 R31, R5 ;  /* 0x00000005001f7308 */ /* 0x000ee20000000800 */
[----:B------:R-:W-:Y:S01]  /*4a20*/  LOP3.LUT R64, R9, 0xffff, RZ, 0xc0, !PT ;  /* 0x0000ffff09407812 */ /* 0x000fe200078ec0ff */
[----:B-1----:R-:W-:Y:S01]  /*4a30*/  @P0 FADD.FTZ R10, -R10, -RZ ;  /* 0x800000ff0a0a0221 */ /* 0x002fe20000010100 */
[----:B------:R-:W-:Y:S07]  /*4a40*/  SHF.R.U32.HI R63, RZ, 0x18, R14 ;  /* 0x00000018ff3f7819 */ /* 0x000fee000001160e */
[----:B------:R1:W-:Y:S01]  /*4a50*/  MUFU.EX2 R22, R246 ;  /* 0x000000f600167308 */ /* 0x0003e20000000800 */
[----:B--2---:R-:W-:Y:S01]  /*4a60*/  SHF.R.U32.HI R62, RZ, 0x18, R250 ;  /* 0x00000018ff3e7819 */ /* 0x004fe200000116fa */
[----:B----4-:R-:W-:Y:S01]  /*4a70*/  @!P2 FADD.FTZ R35, -R35, -RZ ;  /* 0x800000ff2323a221 */ /* 0x010fe20000010100 */
[----:B------:R-:W-:Y:S07]  /*4a80*/  SHF.R.U32.HI R64, RZ, 0x8, R64 ;  /* 0x00000008ff407819 */ /* 0x000fee0000011640 */
[----:B------:R-:W2:Y:S01]  /*4a90*/  MUFU.EX2 R9, R61 ;  /* 0x0000003d00097308 */ /* 0x000ea20000000800 */
[----:B------:R-:W-:Y:S01]  /*4aa0*/  ISETP.LE.U32.AND P0, PT, R63, UR5, PT ;  /* 0x000000053f007c0c */ /* 0x000fe2000bf03070 */
[----:B---3--:R-:W-:Y:S01]  /*4ab0*/  @!P1 FADD.FTZ R252, -R252, -RZ ;  /* 0x800000fffcfc9221 */ /* 0x008fe20000010100 */
[----:B------:R-:W-:Y:S07]  /*4ac0*/  LOP3.LUT R63, R250, 0xff, RZ, 0xc0, !PT ;  /* 0x000000fffa3f7812 */ /* 0x000fee00078ec0ff */
[----:B------:R-:W3:Y:S01]  /*4ad0*/  MUFU.EX2 R27, R29 ;  /* 0x0000001d001b7308 */ /* 0x000ee20000000800 */
[----:B------:R-:W-:Y:S01]  /*4ae0*/  ISETP.LE.U32.AND P2, PT, R62, UR5, PT ;  /* 0x000000053e007c0c */ /* 0x000fe2000bf43070 */
[----:B------:R-:W-:Y:S01]  /*4af0*/  @!P3 FADD.FTZ R31, -R31, -RZ ;  /* 0x800000ff1f1fb221 */ /* 0x000fe20000010100 */
[----:B------:R-:W-:Y:S07]  /*4b00*/  LOP3.LUT R62, R64, 0xffff, RZ, 0xc0, !PT ;  /* 0x0000ffff403e7812 */ /* 0x000fee00078ec0ff */
[----:B------:R-:W-:Y:S01]  /*4b10*/  MUFU.EX2 R29, R247 ;  /* 0x000000f7001d7308 */ /* 0x000fe20000000800 */
[----:B------:R-:W-:Y:S01]  /*4b20*/  ISETP.LE.U32.AND P1, PT, R63, UR5, PT ;  /* 0x000000053f007c0c */ /* 0x000fe2000bf23070 */
[----:B-1----:R-:W-:Y:S01]  /*4b30*/  IMAD.IADD R246, R208, 0x1, R41 ;  /* 0x00000001d0f67824 */ /* 0x002fe200078e0229 */
[----:B------:R-:W-:Y:S07]  /*4b40*/  PRMT R63, R14, 0x7632, R63 ;  /* 0x000076320e3f7816 */ /* 0x000fee000000003f */
[----:B------:R-:W-:Y:S01]  /*4b50*/  MUFU.EX2 R13, R65 ;  /* 0x00000041000d7308 */ /* 0x000fe20000000800 */
[----:B------:R-:W-:Y:S01]  /*4b60*/  ISETP.LE.U32.AND P3, PT, R62, UR5, PT ;  /* 0x000000053e007c0c */ /* 0x000fe2000bf63070 */
[----:B------:R-:W-:Y:S01]  /*4b70*/  @!P0 FADD.FTZ R25, -R25, -RZ ;  /* 0x800000ff19198221 */ /* 0x000fe20000010100 */
[----:B------:R-:W-:Y:S07]  /*4b80*/  LOP3.LUT R62, R14, 0xffff, RZ, 0xc0, !PT ;  /* 0x0000ffff0e3e7812 */ /* 0x000fee00078ec0ff */
[----:B------:R-:W-:Y:S01]  /*4b90*/  MUFU.EX2 R5, R67 ;  /* 0x0000004300057308 */ /* 0x000fe20000000800 */
[----:B------:R-:W-:Y:S01]  /*4ba0*/  LOP3.LUT R63, R63, 0xff, RZ, 0xc0, !PT ;  /* 0x000000ff3f3f7812 */ /* 0x000fe200078ec0ff */
[----:B--2---:R-:W-:Y:S01]  /*4bb0*/  @!P2 FADD.FTZ R9, -R9, -RZ ;  /* 0x800000ff0909a221 */ /* 0x004fe20000010100 */
[----:B------:R-:W-:Y:S07]  /*4bc0*/  PRMT R64, R250, 0x7632, R64 ;  /* 0x00007632fa407816 */ /* 0x000fee0000000040 */
[----:B------:R-:W-:Y:S01]  /*4bd0*/  MUFU.EX2 R14, R60 ;  /* 0x0000003c000e7308 */ /* 0x000fe20000000800 */
[----:B------:R-:W-:Y:S01]  /*4be0*/  SHF.R.U32.HI R62, RZ, 0x8, R62 ;  /* 0x00000008ff3e7819 */ /* 0x000fe2000001163e */
[----:B------:R-:W-:Y:S01]  /*4bf0*/  @!P1 FADD.FTZ R22, -R22, -RZ ;  /* 0x800000ff16169221 */ /* 0x000fe20000010100 */
[----:B------:R-:W-:Y:S07]  /*4c00*/  ISETP.LE.U32.AND P0, PT, R63, UR5, PT ;  /* 0x000000053f007c0c */ /* 0x000fee000bf03070 */
[----:B------:R-:W1:Y:S01]  /*4c10*/  MUFU.EX2 R247, R37 ;  /* 0x0000002500f77308 */ /* 0x000e620000000800 */
[----:B------:R-:W-:Y:S01]  /*4c20*/  LOP3.LUT R64, R64, 0xff, RZ, 0xc0, !PT ;  /* 0x000000ff40407812 */ /* 0x000fe200078ec0ff */
[----:B------:R-:W-:Y:S01]  /*4c30*/  @!P3 FADD.FTZ R4, -R4, -RZ ;  /* 0x800000ff0404b221 */ /* 0x000fe20000010100 */
[----:B------:R-:W-:Y:S01]  /*4c40*/  LOP3.LUT R62, R62, 0xffff, RZ, 0xc0, !PT ;  /* 0x0000ffff3e3e7812 */ /* 0x000fe200078ec0ff */
[----:B------:R-:W-:Y:S01]  /*4c50*/  @P4 FADD.FTZ R248, -R248, -RZ ;  /* 0x800000fff8f84221 */ /* 0x000fe20000010100 */
[----:B------:R-:W-:Y:S02]  /*4c60*/  LOP3.LUT R250, R250, 0xffff, RZ, 0xc0, !PT ;  /* 0x0000fffffafa7812 */ /* 0x000fe400078ec0ff */
[----:B------:R-:W-:Y:S02]  /*4c70*/  ISETP.LE.U32.AND P1, PT, R64, UR5, PT ;  /* 0x0000000540007c0c */ /* 0x000fe4000bf23070 */
[----:B------:R-:W-:Y:S02]  /*4c80*/  ISETP.LE.U32.AND P2, PT, R62, UR5, PT ;  /* 0x000000053e007c0c */ /* 0x000fe4000bf43070 */
[----:B------:R-:W-:Y:S01]  /*4c90*/  SHF.R.U32.HI R250, RZ, 0x8, R250 ;  /* 0x00000008fffa7819 */ /* 0x000fe200000116fa */
[----:B---3--:R-:W-:Y:S01]  /*4ca0*/  @!P0 FADD.FTZ R27, -R27, -RZ ;  /* 0x800000ff1b1b8221 */ /* 0x008fe20000010100 */
[----:B------:R-:W-:Y:S01]  /*4cb0*/  LOP3.LUT R61, R249, 0xff, RZ, 0xc0, !PT ;  /* 0x000000fff93d7812 */ /* 0x000fe200078ec0ff */
[----:B-1----:R-:W-:Y:S01]  /*4cc0*/  @P5 FADD.FTZ R247, -R247, -RZ ;  /* 0x800000fff7f75221 */ /* 0x002fe20000010100 */
[----:B------:R-:W-:Y:S02]  /*4cd0*/  LOP3.LUT R250, R250, 0xffff, RZ, 0xc0, !PT ;  /* 0x0000fffffafa7812 */ /* 0x000fe400078ec0ff */
[----:B------:R-:W-:Y:S02]  /*4ce0*/  ISETP.LE.U32.AND P3, PT, R61, UR5, PT ;  /* 0x000000053d007c0c */ /* 0x000fe4000bf63070 */
[----:B------:R-:W-:Y:S01]  /*4cf0*/  PRMT R61, R249, 0x7632, R61 ;  /* 0x00007632f93d7816 */ /* 0x000fe2000000003d */
[----:B------:R-:W-:Y:S01]  /*4d00*/  @!P1 FADD.FTZ R14, -R14, -RZ ;  /* 0x800000ff0e0e9221 */ /* 0x000fe20000010100 */
[----:B------:R-:W-:Y:S01]  /*4d10*/  ISETP.LE.U32.AND P0, PT, R250, UR5, PT ;  /* 0x00000005fa007c0c */ /* 0x000fe2000bf03070 */
[----:B------:R-:W-:Y:S01]  /*4d20*/  @!P2 FADD.FTZ R29, -R29, -RZ ;  /* 0x800000ff1d1da221 */ /* 0x000fe20000010100 */
[----:B------:R-:W-:Y:S01]  /*4d30*/  SHF.R.U32.HI R60, RZ, 0x18, R249 ;  /* 0x00000018ff3c7819 */ /* 0x000fe200000116f9 */
[----:B------:R-:W1:Y:S01]  /*4d40*/  MUFU.EX2 R250, R38 ;  /* 0x0000002600fa7308 */ /* 0x000e620000000800 */
[----:B------:R-:W-:Y:S02]  /*4d50*/  LOP3.LUT R61, R61, 0xff, RZ, 0xc0, !PT ;  /* 0x000000ff3d3d7812 */ /* 0x000fe400078ec0ff */
[----:B------:R-:W-:Y:S02]  /*4d60*/  LOP3.LUT R249, R249, 0xffff, RZ, 0xc0, !PT ;  /* 0x0000fffff9f97812 */ /* 0x000fe400078ec0ff */
[----:B------:R-:W-:Y:S01]  /*4d70*/  ISETP.LE.U32.AND P1, PT, R60, UR5, PT ;  /* 0x000000053c007c0c */ /* 0x000fe2000bf23070 */
[----:B------:R-:W-:Y:S01]  /*4d80*/  @!P3 FADD.FTZ R6, -R6, -RZ ;  /* 0x800000ff0606b221 */ /* 0x000fe20000010100 */
[----:B------:R-:W-:Y:S02]  /*4d90*/  ISETP.LE.U32.AND P2, PT, R61, UR5, PT ;  /* 0x000000053d007c0c */ /* 0x000fe4000bf43070 */
[----:B------:R-:W-:Y:S01]  /*4da0*/  SHF.R.U32.HI R60, RZ, 0x8, R249 ;  /* 0x00000008ff3c7819 */ /* 0x000fe200000116f9 */
[----:B------:R-:W-:Y:S01]  /*4db0*/  @!P0 FADD.FTZ R13, -R13, -RZ ;  /* 0x800000ff0d0d8221 */ /* 0x000fe20000010100 */
[----:B------:R-:W-:Y:S01]  /*4dc0*/  F2FP.RELU.F16.F32.PACK_AB R61, R33, R35 ;  /* 0x00000023213d723e */ /* 0x000fe200000008ff */
[----:B------:R-:W2:Y:S01]  /*4dd0*/  MUFU.EX2 R249, R39 ;  /* 0x0000002700f97308 */ /* 0x000ea20000000800 */
[----:B------:R-:W-:Y:S02]  /*4de0*/  F2FP.RELU.F16.F32.PACK_AB R63, R4, R8 ;  /* 0x00000008043f723e */ /* 0x000fe400000008ff */
[----:B------:R-:W-:Y:S01]  /*4df0*/  LOP3.LUT R60, R60, 0xffff, RZ, 0xc0, !PT ;  /* 0x0000ffff3c3c7812 */ /* 0x000fe200078ec0ff */
[----:B------:R3:W-:Y:S01]  /*4e00*/  STS [R208+0x400], R61 ;  /* 0x0004003dd0007388 */ /* 0x0007e20000000800 */
[----:B------:R-:W-:Y:S02]  /*4e10*/  F2FP.RELU.F16.F32.PACK_AB R65, R15, R26 ;  /* 0x0000001a0f41723e */ /* 0x000fe400000008ff */
[----:B------:R-:W-:Y:S01]  /*4e20*/  ISETP.LE.U32.AND P0, PT, R60, UR5, PT ;  /* 0x000000053c007c0c */ /* 0x000fe2000bf03070 */
[----:B------:R4:W-:Y:S01]  /*4e30*/  STS [R208], R63 ;  /* 0x0000003fd0007388 */ /* 0x0009e20000000800 */
[----:B------:R-:W-:Y:S01]  /*4e40*/  F2FP.RELU.F16.F32.PACK_AB R60, R17, R30 ;  /* 0x0000001e113c723e */ /* 0x000fe200000008ff */
[----:B-1----:R-:W-:Y:S01]  /*4e50*/  @!P2 FADD.FTZ R250, -R250, -RZ ;  /* 0x800000fffafaa221 */ /* 0x002fe20000010100 */
[----:B------:R-:W-:Y:S01]  /*4e60*/  F2FP.RELU.F16.F32.PACK_AB R43, R29, R31 ;  /* 0x0000001f1d2b723e */ /* 0x000fe200000008ff */
[----:B------:R-:W-:Y:S01]  /*4e70*/  STS [R246+0x400], R65 ;  /* 0x00040041f6007388 */ /* 0x000fe20000000800 */
[----:B------:R-:W-:Y:S01]  /*4e80*/  F2FP.RELU.F16.F32.PACK_AB R64, R25, R27 ;  /* 0x0000001b1940723e */ /* 0x000fe200000008ff */
[----:B--2---:R-:W-:Y:S01]  /*4e90*/  @!P1 FADD.FTZ R249, -R249, -RZ ;  /* 0x800000fff9f99221 */ /* 0x004fe20000010100 */
[----:B------:R-:W-:Y:S01]  /*4ea0*/  F2FP.RELU.F16.F32.PACK_AB R66, R13, R22 ;  /* 0x000000160d42723e */ /* 0x000fe200000008ff */
[----:B------:R1:W-:Y:S01]  /*4eb0*/  STS [R246], R60 ;  /* 0x0000003cf6007388 */ /* 0x0003e20000000800 */
[----:B------:R-:W-:Y:S02]  /*4ec0*/  F2FP.RELU.F16.F32.PACK_AB R62, R9, R14 ;  /* 0x0000000e093e723e */ /* 0x000fe400000008ff */
[----:B------:R-:W-:Y:S01]  /*4ed0*/  FSETP.GE.FTZ.AND P1, PT, R35, RZ, PT ;  /* 0x000000ff2300720b */ /* 0x000fe20003f36000 */
[----:B------:R-:W-:Y:S01]  /*4ee0*/  STS [R208+0x1000], R43 ;  /* 0x0010002bd0007388 */ /* 0x000fe20000000800 */
[----:B------:R-:W-:Y:S01]  /*4ef0*/  @!P0 FADD.FTZ R5, -R5, -RZ ;  /* 0x800000ff05058221 */ /* 0x000fe20000010100 */
[----:B------:R-:W-:Y:S02]  /*4f00*/  FSETP.GE.FTZ.AND P0, PT, R33, RZ, PT ;  /* 0x000000ff2100720b */ /* 0x000fe40003f16000 */
[----:B------:R2:W-:Y:S01]  /*4f10*/  STS [R208+0x1400], R64 ;  /* 0x00140040d0007388 */ /* 0x0005e20000000800 */
[----:B------:R-:W-:Y:S02]  /*4f20*/  FSETP.GE.FTZ.AND P3, PT, R8, RZ, PT ;  /* 0x000000ff0800720b */ /* 0x000fe40003f76000 */
[----:B------:R-:W-:Y:S02]  /*4f30*/  FSETP.GE.FTZ.AND P2, PT, R4, RZ, PT ;  /* 0x000000ff0400720b */ /* 0x000fe40003f56000 */
[----:B---3--:R-:W-:Y:S02]  /*4f40*/  F2FP.RELU.F16.F32.PACK_AB R61, R19, R34 ;  /* 0x00000022133d723e */ /* 0x008fe400000008ff */
[----:B------:R-:W-:Y:S02]  /*4f50*/  FSETP.GE.FTZ.AND P4, PT, R11, RZ, PT ;  /* 0x000000ff0b00720b */ /* 0x000fe40003f96000 */
[----:B----4-:R-:W-:Y:S01]  /*4f60*/  F2FP.RELU.F16.F32.PACK_AB R63, R21, R23 ;  /* 0x00000017153f723e */ /* 0x010fe200000008ff */
[----:B------:R3:W-:Y:S04]  /*4f70*/  STS [R246+0x1400], R61 ;  /* 0x0014003df6007388 */ /* 0x0007e80000000800 */
[----:B------:R-:W-:Y:S01]  /*4f80*/  STS [R246+0x1000], R63 ;  /* 0x0010003ff6007388 */ /* 0x000fe20000000800 */
[----:B-1----:R-:W-:Y:S03]  /*4f90*/  F2FP.RELU.F16.F32.PACK_AB R60, R11, R18 ;  /* 0x000000120b3c723e */ /* 0x002fe600000008ff */
[----:B------:R1:W-:Y:S04]  /*4fa0*/  STS [R235], R66 ;  /* 0x00000042eb007388 */ /* 0x0003e80000000800 */
[----:B------:R4:W-:Y:S01]  /*4fb0*/  STS [R235+0x400], R62 ;  /* 0x0004003eeb007388 */ /* 0x0009e20000000800 */
[----:B--2---:R-:W-:Y:S03]  /*4fc0*/  F2FP.RELU.F16.F32.PACK_AB R64, R10, R7 ;  /* 0x000000070a40723e */ /* 0x004fe600000008ff */
[----:B------:R2:W-:Y:S04]  /*4fd0*/  STS [R245], R60 ;  /* 0x0000003cf5007388 */ /* 0x0005e80000000800 */
[----:B------:R-:W-:Y:S01]  /*4fe0*/  STS [R245+0x400], R64 ;  /* 0x00040040f5007388 */ /* 0x000fe20000000800 */
[----:B---3--:R-:W-:Y:S05]  /*4ff0*/  F2FP.RELU.F16.F32.PACK_AB R61, R5, R6 ;  /* 0x00000006053d723e */ /* 0x008fea00000008ff */
[----:B------:R-:W-:Y:S01]  /*5000*/  STS [R235+0x1000], R61 ;  /* 0x0010003deb007388 */ /* 0x000fe20000000800 */
[----:B-1----:R-:W-:Y:S02]  /*5010*/  F2FP.RELU.F16.F32.PACK_AB R66, R249, R250 ;  /* 0x000000faf942723e */ /* 0x002fe400000008ff */
[----:B----4-:R-:W-:Y:S03]  /*5020*/  F2FP.RELU.F16.F32.PACK_AB R62, R251, R252 ;  /* 0x000000fcfb3e723e */ /* 0x010fe600000008ff */
[----:B------:R-:W-:Y:S01]  /*5030*/  STS [R235+0x1400], R66 ;  /* 0x00140042eb007388 */ /* 0x000fe20000000800 */
[----:B--2---:R-:W-:Y:S03]  /*5040*/  F2FP.RELU.F16.F32.PACK_AB R60, R248, R247 ;  /* 0x000000f7f83c723e */ /* 0x004fe600000008ff */
        /* <DEDUP_REMOVED lines=40> */
[----:B------:R-:W-:Y:S02]  /*52d0*/  FADD.FTZ R37, -R244, R37 ;  /* 0x00000025f4257221 */ /* 0x000fe40000010100 */
[-C--:B------:R-:W-:Y:S01]  /*52e0*/  FSEL R38, R38, R243.reuse, P1 ;  /* 0x000000f326267208 */ /* 0x080fe20000800000 */
[C---:B------:R-:W-:Y:S04]  /*52f0*/  HMMA.16816.F32 R48, R156.reuse, R174, R48 ;  /* 0x000000ae9c30723c */ /* 0x040fe80000001830 */
[----:B------:R-:W-:Y:S01]  /*5300*/  FSEL R39, R39, R243, P0 ;  /* 0x000000f327277208 */ /* 0x000fe20000000000 */
[----:B------:R-:W-:Y:S01]  /*5310*/  FADD.FTZ R42, -R241, R42 ;  /* 0x0000002af12a7221 */ /* 0x000fe20000010100 */
[-C--:B------:R-:W-:Y:S01]  /*5320*/  FSEL R12, R12, R244.reuse, P3 ;  /* 0x000000f40c0c7208 */ /* 0x080fe20001800000 */
[C---:B------:R-:W-:Y:S01]  /*5330*/  FADD.FTZ R16, -R242.reuse, R40 ;  /* 0x00000028f2107221 */ /* 0x040fe20000010100 */
[----:B------:R-:W-:Y:S01]  /*5340*/  FSETP.GE.FTZ.AND P1, PT, R27, RZ, PT ;  /* 0x000000ff1b00720b */ /* 0x000fe20003f36000 */
[-C--:B------:R-:W-:Y:S03]  /*5350*/  HMMA.16816.F32 R52, R156, R176.reuse, R52 ;  /* 0x000000b09c34723c */ /* 0x080fe60000001834 */
[----:B------:R-:W-:Y:S01]  /*5360*/  FSETP.GE.FTZ.AND P3, PT, R31, RZ, PT ;  /* 0x000000ff1f00720b */ /* 0x000fe20003f76000 */
[----:B------:R-:W-:Y:S01]  /*5370*/  FADD.FTZ R20, -R242, R41 ;  /* 0x00000029f2147221 */ /* 0x000fe20000010100 */
[----:B------:R-:W-:Y:S01]  /*5380*/  FSEL R37, R37, R244, P2 ;  /* 0x000000f425257208 */ /* 0x000fe20001000000 */
[----:B------:R-:W-:Y:S01]  /*5390*/  FADD.FTZ R43, -R241, R43 ;  /* 0x0000002bf12b7221 */ /* 0x000fe20000010100 */
[----:B------:R-:W-:Y:S01]  /*53a0*/  FSETP.GE.FTZ.AND P2, PT, R29, RZ, PT ;  /* 0x000000ff1d00720b */ /* 0x000fe20003f56000 */
[----:B------:R-:W-:Y:S01]  /*53b0*/  FMUL.FTZ R35, R35, R38 ;  /* 0x0000002623237220 */ /* 0x000fe20000410000 */
[----:B------:R-:W-:Y:S01]  /*53c0*/  FSETP.GE.FTZ.AND P0, PT, R25, RZ, PT ;  /* 0x000000ff1900720b */ /* 0x000fe20003f16000 */
[----:B------:R-:W-:Y:S01]  /*53d0*/  FMUL.FTZ R33, R33, R39 ;  /* 0x0000002721217220 */ /* 0x000fe20000410000 */
[-C--:B------:R-:W-:Y:S01]  /*53e0*/  FSEL R42, R42, R241.reuse, P1 ;  /* 0x000000f12a2a7208 */ /* 0x080fe20000800000 */
[C---:B------:R-:W-:Y:S04]  /*53f0*/  HMMA.16816.F32 R56, R148.reuse, R176, R56 ;  /* 0x000000b09438723c */ /* 0x040fe80000001838 */
[-C--:B------:R-:W-:Y:S01]  /*5400*/  FSEL R38, R16, R242.reuse, P3 ;  /* 0x000000f210267208 */ /* 0x080fe20001800000 */
[----:B------:R-:W-:Y:S01]  /*5410*/  FADD.FTZ R39, -R242, R44 ;  /* 0x0000002cf2277221 */ /* 0x000fe20000010100 */
[----:B------:R-:W-:Y:S01]  /*5420*/  FSETP.GE.FTZ.AND P3, PT, R23, RZ, PT ;  /* 0x000000ff1700720b */ /* 0x000fe20003f76000 */
        /* <DEDUP_REMOVED lines=15> */
[-C--:B------:R-:W-:Y:S01]  /*5520*/  FSEL R39, R46, R241.reuse, P1 ;  /* 0x000000f12e277208 */ /* 0x080fe20000800000 */
[-C--:B------:R-:W-:Y:S03]  /*5530*/  HMMA.16816.F32 R60, R148, R178.reuse, R60 ;  /* 0x000000b2943c723c */ /* 0x080fe6000000183c */
[----:B------:R-:W-:Y:S01]  /*5540*/  FSEL R38, R45, R242, P2 ;  /* 0x000000f22d267208 */ /* 0x000fe20001000000 */
[----:B------:R-:W-:Y:S01]  /*5550*/  FMUL.FTZ R23, R23, R42 ;  /* 0x0000002a17177220 */ /* 0x000fe20000410000 */
[----:B------:R-:W-:Y:S01]  /*5560*/  FSEL R46, R47, R241, P0 ;  /* 0x000000f12f2e7208 */ /* 0x000fe20000000000 */
[----:B------:R-:W-:Y:S01]  /*5570*/  FMUL.FTZ R25, R25, R43 ;  /* 0x0000002b19197220 */ /* 0x000fe20000410000 */
[C---:B------:R-:W-:Y:S01]  /*5580*/  FSETP.GE.FTZ.AND P3, PT, R30.reuse, RZ, PT ;  /* 0x000000ff1e00720b */ /* 0x040fe20003f76000 */
[----:B------:R-:W-:Y:S01]  /*5590*/  FMUL.FTZ R21, R21, R38 ;  /* 0x0000002615157220 */ /* 0x000fe20000410000 */
[----:B------:R-:W-:Y:S01]  /*55a0*/  FSETP.GE.FTZ.AND P2, PT, R17, RZ, PT ;  /* 0x000000ff1100720b */ /* 0x000fe20003f56000 */
[----:B------:R-:W-:Y:S01]  /*55b0*/  FMUL.FTZ R19, R19, R46 ;  /* 0x0000002e13137220 */ /* 0x000fe20000410000 */
[----:B------:R-:W-:Y:S01]  /*55c0*/  FSETP.GE.FTZ.AND P0, PT, R15, RZ, PT ;  /* 0x000000ff0f00720b */ /* 0x000fe20003f16000 */
[----:B------:R-:W-:Y:S01]  /*55d0*/  FMUL.FTZ R29, R29, R20 ;  /* 0x000000141d1d7220 */ /* 0x000fe20000410000 */
[-C--:B------:R-:W-:Y:S01]  /*55e0*/  FSEL R35, R35, R244.reuse, P3 ;  /* 0x000000f423237208 */ /* 0x080fe20001800000 */
[----:B------:R-:W-:Y:S01]  /*55f0*/  FADD.FTZ R38, -R243, R55 ;  /* 0x00000037f3267221 */ /* 0x000fe20000010100 */
[----:B------:R-:W-:Y:S01]  /*5600*/  FSEL R42, R49, R244, P2 ;  /* 0x000000f4312a7208 */ /* 0x000fe20001000000 */
[----:B------:R-:W-:Y:S01]  /*5610*/  FADD.FTZ R50, -R243, R50 ;  /* 0x00000032f3327221 */ /* 0x000fe20000010100 */
[----:B------:R-:W-:Y:S01]  /*5620*/  FSEL R46, R51, R243, P0 ;  /* 0x000000f3332e7208 */ /* 0x000fe20000000000 */
[----:B------:R-:W-:Y:S01]  /*5630*/  FMUL.FTZ R35, R30, R35 ;  /* 0x000000231e237220 */ /* 0x000fe20000410000 */
[----:B------:R-:W-:Y:S01]  /*5640*/  FSETP.GE.FTZ.AND P0, PT, R9, RZ, PT ;  /* 0x000000ff0900720b */ /* 0x000fe20003f16000 */
[----:B------:R-:W-:Y:S01]  /*5650*/  FMUL.FTZ R30, R17, R42 ;  /* 0x0000002a111e7220 */ /* 0x000fe20000410000 */
[----:B------:R-:W-:Y:S01]  /*5660*/  FSETP.GE.FTZ.AND P1, PT, R26, RZ, PT ;  /* 0x000000ff1a00720b */ /* 0x000fe20003f36000 */
[----:B------:R-:W-:Y:S01]  /*5670*/  FMUL.FTZ R34, R34, R39 ;  /* 0x0000002722227220 */ /* 0x000fe20000410000 */
[----:B------:R-:W-:Y:S01]  /*5680*/  F2FP.F16.F32.PACK_AB R25, R25, R27 ;  /* 0x0000001b1919723e */ /* 0x000fe200000000ff */
[----:B------:R-:W-:Y:S01]  /*5690*/  FADD.FTZ R27, -R244, R52 ;  /* 0x00000034f41b7221 */ /* 0x000fe20000010100 */
[----:B------:R-:W-:Y:S01]  /*56a0*/  F2FP.F16.F32.PACK_AB R29, R29, R31 ;  /* 0x0000001f1d1d723e */ /* 0x000fe200000000ff */
[----:B------:R-:W-:Y:S01]  /*56b0*/  FADD.FTZ R17, -R242, R56 ;  /* 0x00000038f2117221 */ /* 0x000fe20000010100 */
[-C--:B------:R-:W-:Y:S01]  /*56c0*/  FSEL R38, R38, R243.reuse, P0 ;  /* 0x000000f326267208 */ /* 0x080fe20000000000 */
[----:B------:R-:W-:Y:S01]  /*56d0*/  FADD.FTZ R31, -R244, R53 ;  /* 0x00000035f41f7221 */ /* 0x000fe20000010100 */
[----:B------:R-:W-:Y:S01]  /*56e0*/  FSEL R39, R50, R243, P1 ;  /* 0x000000f332277208 */ /* 0x000fe20000800000 */
[----:B------:R-:W-:Y:S01]  /*56f0*/  FADD.FTZ R54, -R243, R54 ;  /* 0x00000036f3367221 */ /* 0x000fe20000010100 */
[----:B------:R-:W-:Y:S01]  /*5700*/  FSETP.GE.FTZ.AND P3, PT, R22, RZ, PT ;  /* 0x000000ff1600720b */ /* 0x000fe20003f76000 */
[----:B------:R-:W-:Y:S01]  /*5710*/  FADD.FTZ R42, -R241, R59 ;  /* 0x0000003bf12a7221 */ /* 0x000fe20000010100 */
[----:B------:R-:W-:Y:S01]  /*5720*/  FSETP.GE.FTZ.AND P0, PT, R6, RZ, PT ;  /* 0x000000ff0600720b */ /* 0x000fe20003f16000 */
[----:B------:R-:W-:Y:S01]  /*5730*/  FMUL.FTZ R26, R26, R39 ;  /* 0x000000271a1a7220 */ /* 0x000fe20000410000 */
[----:B------:R-:W-:Y:S01]  /*5740*/  FSETP.GE.FTZ.AND P2, PT, R13, RZ, PT ;  /* 0x000000ff0d00720b */ /* 0x000fe20003f56000 */
[----:B------:R-:W-:Y:S04]  /*5750*/  HMMA.16816.F32 R64, R156, R178, R64 ;  /* 0x000000b29c40723c */ /* 0x000fe80000001840 */
[----:B------:R-:W-:Y:S01]  /*5760*/  FSETP.GE.FTZ.AND P1, PT, R14, RZ, PT ;  /* 0x000000ff0e00720b */ /* 0x000fe20003f36000 */
[----:B------:R-:W-:Y:S01]  /*5770*/  FADD.FTZ R62, -R241, R62 ;  /* 0x0000003ef13e7221 */ /* 0x000fe20000010100 */
[----:B------:R-:W-:Y:S01]  /*5780*/  FSEL R27, R27, R244, P3 ;  /* 0x000000f41b1b7208 */ /* 0x000fe20001800000 */
[----:B------:R-:W-:Y:S01]  /*5790*/  FADD.FTZ R60, -R242, R60 ;  /* 0x0000003cf23c7221 */ /* 0x000fe20000010100 */
[----:B------:R-:W-:Y:S01]  /*57a0*/  FSEL R17, R17, R242, P0 ;  /* 0x000000f211117208 */ /* 0x000fe20000000000 */
        /* <DEDUP_REMOVED lines=28> */
[----:B------:R-:W-:Y:S01]  /*5970*/  @P0 FADD.FTZ R241, -R241, R63 ;  /* 0x0000003ff1f10221 */ /* 0x000fe20000010100 */
[----:B------:R-:W-:Y:S02]  /*5980*/  FSEL R30, R23, R242, P2 ;  /* 0x000000f2171e7208 */ /* 0x000fe40001000000 */
[----:B------:R-:W-:Y:S01]  /*5990*/  FSETP.GE.FTZ.AND P2, PT, R251, RZ, PT ;  /* 0x000000fffb00720b */ /* 0x000fe20003f56000 */
[----:B------:R-:W-:Y:S01]  /*59a0*/  FMUL.FTZ R241, R248, R241 ;  /* 0x000000f1f8f17220 */ /* 0x000fe20000410000 */
[----:B------:R-:W-:Y:S01]  /*59b0*/  FSETP.GE.FTZ.AND P0, PT, R7, RZ, PT ;  /* 0x000000ff0700720b */ /* 0x000fe20003f16000 */
[----:B------:R-:W-:Y:S01]  /*59c0*/  FMUL.FTZ R30, R5, R30 ;  /* 0x0000001e051e7220 */ /* 0x000fe20000410000 */
[----:B------:R-:W-:Y:S02]  /*59d0*/  FSETP.GE.FTZ.AND P3, PT, R252, RZ, PT ;  /* 0x000000fffc00720b */ /* 0x000fe40003f76000 */
[----:B------:R-:W-:Y:S01]  /*59e0*/  FSEL R66, R66, R243, P0 ;  /* 0x000000f342427208 */ /* 0x000fe20000000000 */
[----:B------:R-:W-:Y:S01]  /*59f0*/  @P1 FADD.FTZ R243, -R243, R67 ;  /* 0x00000043f3f31221 */ /* 0x000fe20000010100 */
[----:B------:R-:W-:Y:S02]  /*5a00*/  ISETP.GT.AND P1, PT, R230, R213, PT ;  /* 0x000000d5e600720c */ /* 0x000fe40003f24270 */
[----:B------:R-:W-:Y:S01]  /*5a10*/  FSEL R60, R60, R242, P3 ;  /* 0x000000f23c3c7208 */ /* 0x000fe20001800000 */
[----:B------:R-:W-:Y:S01]  /*5a20*/  FMUL.FTZ R66, R7, R66 ;  /* 0x0000004207427220 */ /* 0x000fe20000410000 */
[----:B------:R-:W-:Y:S01]  /*5a30*/  F2FP.F16.F32.PACK_AB R15, R15, R26 ;  /* 0x0000001a0f0f723e */ /* 0x000fe200000000ff */
        /* <DEDUP_REMOVED lines=31> */
[----:B------:R-:W-:Y:S02]  /*5c30*/  LEA.HI.X.SX32 R219, R8, R219, 0x1, P0 ;  /* 0x000000db08db7211 */ /* 0x000fe400000f0eff */
[C---:B------:R-:W-:Y:S03]  /*5c40*/  LEA R8, P0, R5.reuse, R218, 0x6 ;  /* 0x000000da05087211 */ /* 0x040fe600078030ff */
[----:B------:R-:W-:Y:S01]  /*5c50*/  @!PT LDS RZ, [RZ] ;  /* 0x00000000fffff984 */ /* 0x000fe20000000800 */
[----:B------:R-:W-:Y:S01]  /*5c60*/  @!PT LDS RZ, [RZ] ;  /* 0x00000000fffff984 */ /* 0x000fe20000000800 */
[----:B------:R-:W-:Y:S01]  /*5c70*/  @!PT LDS RZ, [RZ] ;  /* 0x00000000fffff984 */ /* 0x000fe20000000800 */
[----:B------:R1:W-:Y:S01]  /*5c80*/  LDGSTS.E.BYPASS.LTC128B.128 [R229], desc[UR18][R218.64] ;  /* 0x00000000dae57fae */ /* 0x0003e2000b981a12 */
[----:B--2---:R-:W-:Y:S05]  /*5c90*/  LEA.HI.X R9, R5, R219, R4, 0x6, P0 ;  /* 0x000000db05097211 */ /* 0x004fea00000f3404 */
[----:B------:R1:W-:Y:S05]  /*5ca0*/  LDGSTS.E.BYPASS.LTC128B.128 [R229+0x1000], desc[UR18][R8.64] ;  /* 0x0100000008e57fae */ /* 0x0003ea000b981a12 */
[----:B------:R-:W0:Y:S02]  /*5cb0*/  LDGDEPBAR ;  /* 0x00000000000079af */ /* 0x000e240000000000 */
.L_x_1550:
        /* <DEDUP_REMOVED lines=82> */
[----:B------:R-:W-:Y:S03]  /*61e0*/  LEA R8, P0, R7, R220, 0x1 ;  /* 0x000000dc07087211 */ /* 0x000fe600078008ff */
[----:B------:R-:W-:Y:S01]  /*61f0*/  @!PT LDS RZ, [RZ] ;  /* 0x00000000fffff984 */ /* 0x000fe20000000800 */
[----:B------:R-:W-:Y:S01]  /*6200*/  @!PT LDS RZ, [RZ] ;  /* 0x00000000fffff984 */ /* 0x000fe20000000800 */
[----:B------:R-:W-:Y:S01]  /*6210*/  @!PT LDS RZ, [RZ] ;  /* 0x00000000fffff984 */ /* 0x000fe20000000800 */
[----:B------:R1:W-:Y:S01]  /*6220*/  LDGSTS.E.BYPASS.LTC128B.128 [R210+0x4000], desc[UR18][R220.64] ;  /* 0x04000000dcd27fae */ /* 0x0003e2000b981a12 */
[----:B------:R-:W-:Y:S05]  /*6230*/  LEA.HI.X R9, R5, R221, R4, 0x1, P0 ;  /* 0x000000dd05097211 */ /* 0x000fea00000f0c04 */
[----:B------:R1:W-:Y:S04]  /*6240*/  LDGSTS.E.BYPASS.LTC128B.128 [R210+0x5000], desc[UR18][R8.64] ;  /* 0x0500000008d27fae */ /* 0x0003e8000b981a12 */
[----:B------:R-:W0:Y:S02]  /*6250*/  LDGDEPBAR ;  /* 0x00000000000079af */ /* 0x000e240000000000 */
.L_x_1551:
        /* <DEDUP_REMOVED lines=313> */
[----:B------:R-:W-:-:S03]  /*75f0*/  IADD3 R7, PT, PT, R7, R4, RZ ;  /* 0x0000000407077210 */ /* 0x000fc60007ffe0ff */
[----:B-1----:R-:W-:-:S04]  /*7600*/  IMAD.WIDE.U32 R10, R200, UR4, R6 ;  /* 0x00000004c80a7c25 */ /* 0x002fc8000f8e0006 */
[----:B------:R-:W-:Y:S01]  /*7610*/  IMAD R8, R200, UR5, R11 ;  /* 0x00000005c8087c24 */ /* 0x000fe2000f8e020b */
[----:B------:R-:W-:Y:S05]  /*7620*/  BRA `(.L_x_1554) ;  /* 0x0000000000147947 */ /* 0x000fea0003800000 */
.L_x_1553:
[----:B------:R-:W2:Y:S01]  /*7630*/  LDCU.64 UR10, c[0x0][0x5c0] ;  /* 0x0000b800ff0a77ac */ /* 0x000ea20008000a00 */
[----:B------:R-:W-:-:S05]  /*7640*/  IADD3 R10, PT, PT, R232, R233, RZ ;  /* 0x000000e9e80a7210 */ /* 0x000fca0007ffe0ff */
[C---:B--2---:R-:W-:Y:S02]  /*7650*/  IMAD R8, R10.reuse, UR11, RZ ;  /* 0x0000000b0a087c24 */ /* 0x044fe4000f8e02ff */
[----:B------:R-:W-:-:S05]  /*7660*/  IMAD.WIDE.U32 R10, R10, UR10, RZ ;  /* 0x0000000a0a0a7c25 */ /* 0x000fca000f8e00ff */
[----:B------:R-:W-:Y:S02]  /*7670*/  IADD3 R8, PT, PT, R11, R8, RZ ;  /* 0x000000080b087210 */ /* 0x000fe40007ffe0ff */
.L_x_1554:
        /* <DEDUP_REMOVED lines=10> */
[----:B------:R-:W-:Y:S06]  /*7720*/  BRA `(.L_x_1556) ;  /* 0x0000000000147947 */ /* 0x000fec0003800000 */
.L_x_1555:
[----:B------:R-:W2:Y:S01]  /*7730*/  LDCU.64 UR6, c[0x0][0x5c8] ;  /* 0x0000b900ff0677ac */ /* 0x000ea20008000a00 */
[----:B------:R-:W-:-:S05]  /*7740*/  IADD3 R14, PT, PT, R232, R233, RZ ;  /* 0x000000e9e80e7210 */ /* 0x000fca0007ffe0ff */
[C---:B--2---:R-:W-:Y:S02]  /*7750*/  IMAD R12, R14.reuse, UR7, RZ ;  /* 0x000000070e0c7c24 */ /* 0x044fe4000f8e02ff */
[----:B------:R-:W-:-:S05]  /*7760*/  IMAD.WIDE.U32 R14, R14, UR6, RZ ;  /* 0x000000060e0e7c25 */ /* 0x000fca000f8e00ff */
[----:B------:R-:W-:-:S07]  /*7770*/  IADD3 R12, PT, PT, R15, R12, RZ ;  /* 0x0000000c0f0c7210 */ /* 0x000fce0007ffe0ff */
.L_x_1556:
[----:B------:R-:W-:Y:S01]  /*7780*/  BAR.SYNC.DEFER_BLOCKING 0x0 ;  /* 0x0000000000007b1d */ /* 0x000fe20000010000 */
[----:B------:R-:W-:Y:S01]  /*7790*/  IMAD.SHL.U32 R13, R204, 0x80, RZ ;  /* 0x00000080cc0d7824 */ /* 0x000fe200078e00ff */
[CC--:B------:R-:W-:Y:S01]  /*77a0*/  ISETP.GE.AND P3, PT, R203.reuse, R212.reuse, PT ;  /* 0x000000d4cb00720c */ /* 0x0c0fe20003f66270 */
[C---:B------:R-:W-:Y:S01]  /*77b0*/  VIADD R9, R203.reuse, 0x20 ;  /* 0x00000020cb097836 */ /* 0x040fe20000000000 */
[----:B------:R-:W-:Y:S01]  /*77c0*/  IADD3 R27, P2, PT, R203, 0x20, RZ ;  /* 0x00000020cb1b7810 */ /* 0x000fe20007f5e0ff */
[----:B------:R-:W-:Y:S01]  /*77d0*/  IMAD.WIDE.U32 R20, R13, UR10, RZ ;  /* 0x0000000a0d147c25 */ /* 0x000fe2000f8e00ff */
[----:B------:R-:W-:Y:S01]  /*77e0*/  SHF.R.S32.HI R16, RZ, 0x1f, R13 ;  /* 0x0000001fff107819 */ /* 0x000fe2000001140d */
[----:B------:R-:W2:Y:S01]  /*77f0*/  LDCU.64 UR4, c[0x0][0x5d8] ;  /* 0x0000bb00ff0477ac */ /* 0x000ea20008000a00 */
[-C--:B------:R-:W-:Y:S01]  /*7800*/  ISETP.GE.AND P6, PT, R9, R212.reuse, PT ;  /* 0x000000d40900720c */ /* 0x080fe20003fc6270 */
[----:B------:R-:W-:Y:S01]  /*7810*/  VIADD R9, R203, 0x40 ;  /* 0x00000040cb097836 */ /* 0x000fe20000000000 */
[----:B------:R-:W-:Y:S01]  /*7820*/  LOP3.LUT R19, R20, 0x38, R202, 0xf8, !PT ;  /* 0x0000003814137812 */ /* 0x000fe200078ef8ca */
[----:B------:R-:W-:Y:S01]  /*7830*/  IMAD R18, R16, UR10, RZ ;  /* 0x0000000a10127c24 */ /* 0x000fe2000f8e02ff */
[----:B------:R-:W-:Y:S01]  /*7840*/  BSSY.RECONVERGENT B0, `(.L_x_1557) ;  /* 0x0000016000007945 */ /* 0x000fe20003800200 */
[-C--:B------:R-:W-:Y:S01]  /*7850*/  ISETP.GE.AND P4, PT, R205, R212.reuse, PT ;  /* 0x000000d4cd00720c */ /* 0x080fe20003f86270 */
[----:B------:R-:W-:Y:S01]  /*7860*/  IMAD.X R26, RZ, RZ, RZ, P2 ;  /* 0x000000ffff1a7224 */ /* 0x000fe200010e06ff */
[----:B------:R-:W-:Y:S01]  /*7870*/  ISETP.GE.AND P5, PT, R9, R212, PT ;  /* 0x000000d40900720c */ /* 0x000fe20003fa6270 */
[----:B------:R-:W-:Y:S01]  /*7880*/  IMAD R11, R13, UR11, R18 ;  /* 0x0000000b0d0b7c24 */ /* 0x000fe2000f8e0212 */
[----:B------:R-:W-:-:S02]  /*7890*/  IADD3 R18, P0, PT, R10, R19, RZ ;  /* 0x000000130a127210 */ /* 0x000fc40007f1e0ff */
[C---:B------:R-:W-:Y:S02]  /*78a0*/  IADD3 R25, P1, PT, R203.reuse, 0x40, RZ ;  /* 0x00000040cb197810 */ /* 0x040fe40007f3e0ff */
[----:B------:R-:W-:Y:S02]  /*78b0*/  IADD3.X R19, PT, PT, R8, R21, R11, P0, !PT ;  /* 0x0000001508137210 */ /* 0x000fe400007fe40b */
[----:B------:R-:W-:Y:S01]  /*78c0*/  IADD3 R24, P0, PT, R203, 0x60, RZ ;  /* 0x00000060cb187810 */ /* 0x000fe20007f1e0ff */
[----:B-1----:R1:W3:Y:S01]  /*78d0*/  LDS.128 R4, [R210+0x7000] ;  /* 0x00700000d2047984 */ /* 0x0022e20000000c00 */
[----:B--2---:R-:W-:-:S04]  /*78e0*/  IMAD.WIDE.U32 R18, R193, UR4, R18 ;  /* 0x00000004c1127c25 */ /* 0x004fc8000f8e0012 */
[----:B------:R-:W-:Y:S01]  /*78f0*/  IMAD R15, R193, UR5, R19 ;  /* 0x00000005c10f7c24 */ /* 0x000fe2000f8e0213 */
[----:B------:R-:W-:Y:S06]  /*7900*/  @P3 BRA `(.L_x_1558) ;  /* 0x0000000000243947 */ /* 0x000fec0003800000 */
[----:B------:R-:W2:Y:S01]  /*7910*/  LDS.128 R8, [R210+0x6000] ;  /* 0x00600000d2087984 */ /* 0x000ea20000000c00 */
[----:B------:R-:W4:Y:S01]  /*7920*/  LDCU.64 UR4, c[0x0][0x560] ;  /* 0x0000ac00ff0477ac */ /* 0x000f220008000a00 */
[----:B------:R-:W-:Y:S02]  /*7930*/  MOV R20, R18 ;  /* 0x0000001200147202 */ /* 0x000fe40000000f00 */
[----:B------:R-:W-:-:S03]  /*7940*/  MOV R21, R15 ;  /* 0x0000000f00157202 */ /* 0x000fc60000000f00 */
[----:B------:R-:W-:-:S04]  /*7950*/  IMAD.WIDE.U32 R22, R203, UR10, R20 ;  /* 0x0000000acb167c25 */ /* 0x000fc8000f8e0014 */
[----:B------:R-:W-:Y:S01]  /*7960*/  IMAD R17, R203, UR11, R23 ;  /* 0x0000000bcb117c24 */ /* 0x000fe2000f8e0217 */
[----:B----4-:R-:W-:-:S04]  /*7970*/  LEA R20, P2, R22, UR4, 0x1 ;  /* 0x0000000416147c11 */ /* 0x010fc8000f8408ff */
[----:B------:R-:W-:-:S05]  /*7980*/  LEA.HI.X R21, R22, UR5, R17, 0x1, P2 ;  /* 0x0000000516157c11 */ /* 0x000fca00090f0c11 */
[----:B--2---:R2:W-:Y:S04]  /*7990*/  STG.E.128 desc[UR18][R20.64], R8 ;  /* 0x0000000814007986 */ /* 0x0045e8000c101d12 */
.L_x_1558:
[----:B------:R-:W-:Y:S05]  /*79a0*/  BSYNC.RECONVERGENT B0 ;  /* 0x0000000000007941 */ /* 0x000fea0003800200 */
.L_x_1557:
[----:B------:R-:W-:Y:S04]  /*79b0*/  BSSY.RECONVERGENT B0, `(.L_x_1559) ;  /* 0x000000c000007945 */ /* 0x000fe80003800200 */
        /* <DEDUP_REMOVED lines=11> */
.L_x_1560:
[----:B------:R-:W-:Y:S05]  /*7a70*/  BSYNC.RECONVERGENT B0 ;  /* 0x0000000000007941 */ /* 0x000fea0003800200 */
.L_x_1559:
[----:B---34-:R3:W4:Y:S01]  /*7a80*/  LDS.128 R4, [R210+0x8000] ;  /* 0x00800000d2047984 */ /* 0x0187220000000c00 */
[----:B------:R-:W-:Y:S01]  /*7a90*/  BSSY.RECONVERGENT B0, `(.L_x_1561) ;  /* 0x000000e000007945 */ /* 0x000fe20003800200 */
[----:B--2---:R-:W-:Y:S02]  /*7aa0*/  LOP3.LUT R8, R202, 0x38, RZ, 0xc0, !PT ;  /* 0x00000038ca087812 */ /* 0x004fe400078ec0ff */
        /* <DEDUP_REMOVED lines=12> */
.L_x_1562:
[----:B------:R-:W-:Y:S05]  /*7b70*/  BSYNC.RECONVERGENT B0 ;  /* 0x0000000000007941 */ /* 0x000fea0003800200 */
.L_x_1561:
[----:B--2-4-:R2:W4:Y:S01]  /*7b80*/  LDS.128 R4, [R210+0x9000] ;  /* 0x00900000d2047984 */ /* 0x0145220000000c00 */
[----:B------:R-:W-:Y:S01]  /*7b90*/  BSSY.RECONVERGENT B0, `(.L_x_1563) ;  /* 0x000000f000007945 */ /* 0x000fe20003800200 */
[----:B------:R-:W-:Y:S01]  /*7ba0*/  IADD3.X R29, PT, PT, RZ, RZ, RZ, P0, !PT ;  /* 0x000000ffff1d7210 */ /* 0x000fe200007fe4ff */
[----:B------:R-:W-:Y:S01]  /*7bb0*/  IMAD R16, R16, UR6, RZ ;  /* 0x0000000610107c24 */ /* 0x000fe2000f8e02ff */
[----:B------:R-:W-:Y:S02]  /*7bc0*/  MOV R10, R8 ;  /* 0x00000008000a7202 */ /* 0x000fe40000000f00 */
[----:B------:R-:W-:Y:S01]  /*7bd0*/  MOV R11, RZ ;  /* 0x000000ff000b7202 */ /* 0x000fe20000000f00 */
        /* <DEDUP_REMOVED lines=10> */
.L_x_1564:
[----:B------:R-:W-:Y:S05]  /*7c80*/  BSYNC.RECONVERGENT B0 ;  /* 0x0000000000007941 */ /* 0x000fea0003800200 */
.L_x_1563:
[----:B------:R-:W3:Y:S01]  /*7c90*/  LDCU.64 UR4, c[0x0][0x5e0] ;  /* 0x0000bc00ff0477ac */ /* 0x000ee20008000a00 */
[----:B------:R-:W2:Y:S01]  /*7ca0*/  LDS.128 R20, [R210+0xa000] ;  /* 0x00a00000d2147984 */ /* 0x000ea20000000c00 */
[C---:B------:R-:W-:Y:S01]  /*7cb0*/  IMAD.WIDE.U32 R10, R13.reuse, UR6, R10 ;  /* 0x000000060d0a7c25 */ /* 0x040fe2000f8e000a */
[----:B-1--4-:R-:W1:Y:S01]  /*7cc0*/  @!P3 LDC.64 R4, c[0x0][0x568] ;  /* 0x00015a00ff04bb82 */ /* 0x012e620000000a00 */
[----:B------:R-:W-:Y:S02]  /*7cd0*/  BSSY.RECONVERGENT B0, `(.L_x_1565) ;  /* 0x000001a000007945 */ /* 0x000fe40003800200 */
[----:B------:R-:W-:Y:S01]  /*7ce0*/  IMAD R13, R13, UR7, R16 ;  /* 0x000000070d0d7c24 */ /* 0x000fe2000f8e0210 */
[----:B------:R-:W-:Y:S01]  /*7cf0*/  IADD3 R30, P0, PT, R14, R10, RZ ;  /* 0x0000000a0e1e7210 */ /* 0x000fe20007f1e0ff */
[----:B------:R4:W1:Y:S03]  /*7d00*/  LDS.128 R16, [R210+0xb000] ;  /* 0x00b00000d2107984 */ /* 0x0008660000000c00 */
[----:B------:R-:W-:-:S02]  /*7d10*/  IADD3.X R31, PT, PT, R12, R11, R13, P0, !PT ;  /* 0x0000000b0c1f7210 */ /* 0x000fc400007fe40d */
[----:B------:R4:W2:Y:S04]  /*7d20*/  LDS.128 R12, [R210+0xc000] ;  /* 0x00c00000d20c7984 */ /* 0x0008a80000000c00 */
[----:B------:R4:W2:Y:S01]  /*7d30*/  LDS.128 R8, [R210+0xd000] ;  /* 0x00d00000d2087984 */ /* 0x0008a20000000c00 */
[----:B---3--:R-:W-:-:S04]  /*7d40*/  IMAD.WIDE.U32 R30, R193, UR4, R30 ;  /* 0x00000004c11e7c25 */ /* 0x008fc8000f8e001e */
[----:B------:R-:W-:Y:S01]  /*7d50*/  IMAD R33, R193, UR5, R31 ;  /* 0x00000005c1217c24 */ /* 0x000fe2000f8e021f */
[----:B------:R-:W-:-:S05]  /*7d60*/  @!P3 MOV R32, R30 ;  /* 0x0000001e0020b202 */ /* 0x000fca0000000f00 */
[----:B------:R-:W-:-:S04]  /*7d70*/  @!P3 IMAD.WIDE.U32 R34, R203, UR6, R32 ;  /* 0x00000006cb22bc25 */ /* 0x000fc8000f8e0020 */
[----:B------:R-:W-:Y:S01]  /*7d80*/  @!P3 IMAD R6, R203, UR7, R35 ;  /* 0x00000007cb06bc24 */ /* 0x000fe2000f8e0223 */
[----:B-1----:R-:W-:-:S04]  /*7d90*/  @!P3 LEA R4, P0, R34, R4, 0x1 ;  /* 0x000000042204b211 */ /* 0x002fc800078008ff */
[----:B------:R-:W-:-:S05]  /*7da0*/  @!P3 LEA.HI.X R5, R34, R5, R6, 0x1, P0 ;  /* 0x000000052205b211 */ /* 0x000fca00000f0c06 */
[----:B--2---:R4:W-:Y:S01]  /*7db0*/  @!P3 STG.E.128 desc[UR18][R4.64], R20 ;  /* 0x000000140400b986 */ /* 0x0049e2000c101d12 */
        /* <DEDUP_REMOVED lines=11> */
.L_x_1566:
[----:B------:R-:W-:Y:S05]  /*7e70*/  BSYNC.RECONVERGENT B0 ;  /* 0x0000000000007941 */ /* 0x000fea0003800200 */
.L_x_1565:
        /* <DEDUP_REMOVED lines=12> */
.L_x_1568:
[----:B------:R-:W-:Y:S05]  /*7f40*/  BSYNC.RECONVERGENT B0 ;  /* 0x0000000000007941 */ /* 0x000fea0003800200 */
.L_x_1567:
        /* <DEDUP_REMOVED lines=11> */
.L_x_1547:
[----:B------:R-:W-:Y:S05]  /*8000*/  BSYNC.RECONVERGENT B1 ;  /* 0x0000000000017941 */ /* 0x000fea0003800200 */
.L_x_1521:
[----:B------:R-:W2:Y:S01]  /*8010*/  LDCU UR5, c[0x0][0x438] ;  /* 0x00008700ff0577ac */ /* 0x000ea20008000800 */
[----:B-1--4-:R-:W1:Y:S08]  /*8020*/  LDC R5, c[0x0][0x370] ;  /* 0x0000dc00ff057b82 */ /* 0x012e700000000800 */
[----:B--23--:R-:W2:Y:S01]  /*8030*/  LDC R13, c[0x0][0x438] ;  /* 0x00010e00ff0d7b82 */ /* 0x00cea20000000800 */
[----:B------:R-:W-:-:S04]  /*8040*/  UIADD3 UR5, UPT, UPT, UR5, 0x7f, URZ ;  /* 0x0000007f05057890 */ /* 0x000fc8000fffe0ff */
[----:B------:R-:W-:Y:S01]  /*8050*/  USHF.R.S32.HI UR4, URZ, 0x1f, UR5 ;  /* 0x0000001fff047899 */ /* 0x000fe20008011405 */
[----:B-1----:R-:W-:-:S03]  /*8060*/  IADD3 R204, PT, PT, R5, R204, RZ ;  /* 0x000000cc05cc7210 */ /* 0x002fc60007ffe0ff */
[----:B------:R-:W-:-:S04]  /*8070*/  ULEA.HI UR4, UR4, UR5, URZ, 0x7 ;  /* 0x0000000504047291 */ /* 0x000fc8000f8f38ff */
[----:B------:R-:W-:-:S06]  /*8080*/  USHF.R.S32.HI UR4, URZ, 0x7, UR4 ;  /* 0x00000007ff047899 */ /* 0x000fcc0008011404 */
[----:B------:R-:W-:-:S13]  /*8090*/  ISETP.GE.AND P0, PT, R204, UR4, PT ;  /* 0x00000004cc007c0c */ /* 0x000fda000bf06270 */
[----:B--2---:R-:W-:Y:S05]  /*80a0*/  @!P0 BRA `(.L_x_1569) ;  /* 0xffffff84006c8947 */ /* 0x004fea000383ffff */
[----:B------:R-:W-:Y:S05]  /*80b0*/  EXIT ;  /* 0x000000000000794d */ /* 0x000fea0003800000 */
.L_x_1570:
        /* <DEDUP_REMOVED lines=12> */
.L_x_2778:


//--------------------- .text._ZN5flash44flash_bwd_dq_dk_dv_loop_seqk_parallel_kernelI23Flash_bwd_kernel_traitsILi64ELi64ELi128ELi8ELi2ELi4ELi4ELb1ELb0EN7cutlass6half_tE19Flash_kernel_traitsILi64ELi64ELi128ELi8ES3_EELb0ELb0ELb1ELb0ELb0ELb1ELb1EEEvNS_16Flash_bwd_paramsE --------------------------
	.section	.text._ZN5flash44flash_bwd_dq_dk_dv_loop_seqk_parallel_kernelI23Flash_bwd_kernel_traitsILi64ELi64ELi128ELi8ELi2ELi4ELi4ELb1ELb0EN7cutlass6half_tE19Flash_kernel_traitsILi64ELi64ELi128ELi8ES3_EELb0ELb0ELb1ELb0ELb0ELb1ELb1EEEvNS_16Flash_bwd_paramsE,"ax",@progbits
	.align	128
        .global         _ZN5flash44flash_bwd_dq_dk_dv_loop_seqk_parallel_kernelI23Flash_bwd_kernel_traitsILi64ELi64ELi128ELi8ELi2ELi4ELi4ELb1ELb0EN7cutlass6half_tE19Flash_kernel_traitsILi64ELi64ELi128ELi8ES3_EELb0ELb0ELb1ELb0ELb0ELb1ELb1EEEvNS_16Flash_bwd_paramsE
        .type           _ZN5flash44flash_bwd_dq_dk_dv_loop_seqk_parallel_kernelI23Flash_bwd_kernel_traitsILi64ELi64ELi128ELi8ELi2ELi4ELi4ELb1ELb0EN7cutlass6half_tE19Flash_kernel_traitsILi64ELi64ELi128ELi8ES3_EELb0ELb0ELb1ELb0ELb0ELb1ELb1EEEvNS_16Flash_bwd_paramsE,@function
        .size           _ZN5flash44flash_bwd_dq_dk_dv_loop_seqk_parallel_kernelI23Flash_bwd_kernel_traitsILi64ELi64ELi128ELi8ELi2ELi4ELi4ELb1ELb0EN7cutlass6half_tE19Flash_kernel_traitsILi64ELi64ELi128ELi8ES3_EELb0ELb0ELb1ELb0ELb0ELb1ELb1EEEvNS_16Flash_bwd_paramsE,(.L_x_2779 - _ZN5flash44flash_bwd_dq_dk_dv_loop_seqk_parallel_kernelI23Flash_bwd_kernel_traitsILi64ELi64ELi128ELi8ELi2ELi4ELi4ELb1ELb0EN7cutlass6half_tE19Flash_kernel_traitsILi64ELi64ELi128ELi8ES3_EELb0ELb0ELb1ELb0ELb0ELb1ELb1EEEvNS_16Flash_bwd_paramsE)
        .other          _ZN5flash44flash_bwd_dq_dk_dv_loop_seqk_parallel_kernelI23Flash_bwd_kernel_traitsILi64ELi64ELi128ELi8ELi2ELi4ELi4ELb1ELb0EN7cutlass6half_tE19Flash_kernel_traitsILi64ELi64ELi128ELi8ES3_EELb0ELb0ELb1ELb0ELb0ELb1ELb1EEEvNS_16Flash_bwd_paramsE,@"STO_CUDA_ENTRY STV_DEFAULT"
_ZN5flash44flash_bwd_dq_dk_dv_loop_seqk_parallel_kernelI23Flash_bwd_kernel_traitsILi64ELi64ELi128ELi8ELi2ELi4ELi4ELb1ELb0EN7cutlass6half_tE19Flash_kernel_traitsILi64ELi64ELi128ELi8ES3_EELb0ELb0ELb1ELb0ELb0ELb1ELb1EEEvNS_16Flash_bwd_paramsE:
.text._ZN5flash44flash_bwd_dq_dk_dv_loop_seqk_parallel_kernelI23Flash_bwd_kernel_traitsILi64ELi64ELi128ELi8ELi2ELi4ELi4ELb1ELb0EN7cutlass6half_tE19Flash_kernel_traitsILi64ELi64ELi128ELi8ES3_EELb0ELb0ELb1ELb0ELb0ELb1ELb1EEEvNS_16Flash_bwd_paramsE:
        /* <DEDUP_REMOVED lines=16> */
[----:B------:R-:W-:Y:S01]  /*0100*/  UMOV UR13, 0x400 ;  /* 0x00000400000d7882 */ /* 0x000fe20000000000 */
[----:B------:R-:W4:Y:S01]  /*0110*/  S2UR UR22, SR_CgaCtaId ;  /* 0x00000000001679c3 */ /* 0x000f220000008800 */
[----:B------:R-:W-:Y:S01]  /*0120*/  UMOV UR7, 0x400 ;  /* 0x0000040000077882 */ /* 0x000fe20000000000 */
[----:B------:R-:W1:Y:S01]  /*0130*/  LDCU.64 UR24, c[0x0][0x358] ;  /* 0x00006b00ff1877ac */ /* 0x000e620008000a00 */
[----:B------:R-:W1:Y:S05]  /*0140*/  LDCU.64 UR10, c[0x0][0x460] ;  /* 0x00008c00ff0a77ac */ /* 0x000e6a0008000a00 */
[----:B------:R-:W5:Y:S01]  /*0150*/  S2UR UR21, SR_CgaCtaId ;  /* 0x00000000001579c3 */ /* 0x000f620000008800 */
[----:B------:R-:W4:Y:S01]  /*0160*/  LDCU.64 UR8, c[0x0][0x470] ;  /* 0x00008e00ff0877ac */ /* 0x000f220008000a00 */
[----:B---3--:R-:W-:Y:S01]  /*0170*/  IMAD.U32 R6, RZ, RZ, UR4 ;  /* 0x00000004ff067e24 */ /* 0x008fe2000f8e00ff */
[----:B------:R-:W-:Y:S01]  /*0180*/  UMOV UR26, URZ ;  /* 0x000000ff001a7c82 */ /* 0x000fe20008000000 */
[----:B------:R-:W-:-:S04]  /*0190*/  UMOV UR27, URZ ;  /* 0x000000ff001b7c82 */ /* 0x000fc80008000000 */
[----:B------:R-:W3:Y:S01]  /*01a0*/  S2UR UR18, SR_CgaCtaId ;  /* 0x00000000001279c3 */ /* 0x000ee20000008800 */
[----:B--2---:R-:W-:-:S04]  /*01b0*/  ULEA UR6, UR6, UR14, 0x18 ;  /* 0x0000000e06067291 */ /* 0x004fc8000f8ec0ff */
[----:B------:R-:W-:Y:S01]  /*01c0*/  UIADD3 UR4, UPT, UPT, UR6, 0xa000, URZ ;  /* 0x0000a00006047890 */ /* 0x000fe2000fffe0ff */
[--C-:B-1----:R-:W-:Y:S01]  /*01d0*/  SHF.R.U32.HI R177, RZ, 0x1, R176.reuse ;  /* 0x00000001ffb17819 */ /* 0x102fe200000116b0 */
[C---:B------:R-:W-:Y:S01]  /*01e0*/  IMAD.SHL.U32 R4, R176.reuse, 0x10, RZ ;  /* 0x00000010b0047824 */ /* 0x040fe200078e00ff */
[----:B------:R-:W-:Y:S01]  /*01f0*/  SHF.R.U32.HI R0, RZ, 0x2, R176 ;  /* 0x00000002ff007819 */ /* 0x000fe200000116b0 */
[C---:B------:R-:W-:Y:S01]  /*0200*/  IMAD.SHL.U32 R183, R176.reuse, 0x2, RZ ;  /* 0x00000002b0b77824 */ /* 0x040fe200078e00ff */
[C---:B------:R-:W-:Y:S01]  /*0210*/  LOP3.LUT R182, R177.reuse, 0x10, RZ, 0xc0, !PT ;  /* 0x00000010b1b67812 */ /* 0x040fe200078ec0ff */
[C---:B------:R-:W-:Y:S01]  /*0220*/  IMAD.SHL.U32 R175, R176.reuse, 0x8, RZ ;  /* 0x00000008b0af7824 */ /* 0x040fe200078e00ff */
[----:B------:R-:W-:Y:S01]  /*0230*/  LOP3.LUT R3, R177, 0x30, RZ, 0xc0, !PT ;  /* 0x00000030b1037812 */ /* 0x000fe200078ec0ff */
[----:B------:R-:W-:Y:S01]  /*0240*/  IMAD.SHL.U32 R2, R176, 0x40, RZ ;  /* 0x00000040b0027824 */ /* 0x000fe200078e00ff */
[----:B------:R-:W-:Y:S01]  /*0250*/  LOP3.LUT R182, R182, 0x7, R0, 0xf8, !PT ;  /* 0x00000007b6b67812 */ /* 0x000fe200078ef800 */
[----:B------:R-:W-:Y:S01]  /*0260*/  IMAD.SHL.U32 R0, R176, 0x20, RZ ;  /* 0x00000020b0007824 */ /* 0x000fe200078e00ff */
[----:B------:R-:W-:Y:S01]  /*0270*/  LOP3.LUT R4, R4, 0x1c0, RZ, 0xc0, !PT ;  /* 0x000001c004047812 */ /* 0x000fe200078ec0ff */
[----:B------:R-:W1:Y:S01]  /*0280*/  S2UR UR23, SR_CTAID.X ;  /* 0x00000000001779c3 */ /* 0x000e620000002500 */
[--C-:B------:R-:W-:Y:S01]  /*0290*/  LOP3.LUT R3, R3, 0x8, R176.reuse, 0xf8, !PT ;  /* 0x0000000803037812 */ /* 0x100fe200078ef8b0 */
[----:B----4-:R-:W-:Y:S01]  /*02a0*/  ULEA UR22, UR22, UR5, 0x18 ;  /* 0x0000000516167291 */ /* 0x010fe2000f8ec0ff */
[----:B------:R-:W-:Y:S01]  /*02b0*/  SHF.R.U32.HI R178, RZ, 0x4, R176 ;  /* 0x00000004ffb27819 */ /* 0x000fe200000116b0 */
[----:B------:R-:W-:Y:S01]  /*02c0*/  UIADD3 UR5, UPT, UPT, UR6, 0xe000, URZ ;  /* 0x0000e00006057890 */ /* 0x000fe2000fffe0ff */
[----:B------:R-:W-:Y:S01]  /*02d0*/  LOP3.LUT R4, R4, 0x38, R183, 0xf8, !PT ;  /* 0x0000003804047812 */ /* 0x000fe200078ef8b7 */
[----:B-----5:R-:W-:Y:S01]  /*02e0*/  ULEA UR21, UR21, UR13, 0x18 ;  /* 0x0000000d15157291 */ /* 0x020fe2000f8ec0ff */
[----:B------:R-:W-:Y:S01]  /*02f0*/  LOP3.LUT R175, R175, 0x38, RZ, 0xc0, !PT ;  /* 0x00000038afaf7812 */ /* 0x000fe200078ec0ff */
[----:B------:R-:W2:Y:S01]  /*0300*/  S2UR UR20, SR_CTAID.Y ;  /* 0x00000000001479c3 */ /* 0x000ea20000002600 */
[----:B------:R-:W-:Y:S01]  /*0310*/  LOP3.LUT R183, R183, 0x7006, R0, 0xc8, !PT ;  /* 0x00007006b7b77812 */ /* 0x000fe200078ec800 */
[----:B---3--:R-:W-:Y:S01]  /*0320*/  ULEA UR18, UR18, UR7, 0x18 ;  /* 0x0000000712127291 */ /* 0x008fe2000f8ec0ff */
[----:B------:R-:W-:-:S02]  /*0330*/  LOP3.LUT R3, R3, 0x1c0, R2, 0xf8, !PT ;  /* 0x000001c003037812 */ /* 0x000fc400078ef802 */
[----:B------:R-:W-:Y:S02]  /*0340*/  LOP3.LUT R178, R178, 0x8, RZ, 0xc0, !PT ;  /* 0x00000008b2b27812 */ /* 0x000fe400078ec0ff */
[----:B------:R-:W-:Y:S01]  /*0350*/  LOP3.LUT R5, R175, 0x1c0, R2, 0xf8, !PT ;  /* 0x000001c0af057812 */ /* 0x000fe200078ef802 */
[----:B------:R-:W3:Y:S01]  /*0360*/  S2UR UR19, SR_CTAID.Z ;  /* 0x00000000001379c3 */ /* 0x000ee20000002700 */
[----:B------:R-:W-:Y:S02]  /*0370*/  LOP3.LUT R183, R183, 0x400, R0, 0xf8, !PT ;  /* 0x00000400b7b77812 */ /* 0x000fe400078ef800 */
[----:B------:R-:W-:Y:S02]  /*0380*/  LOP3.LUT R4, R4, 0x20, R177, 0x78, !PT ;  /* 0x0000002004047812 */ /* 0x000fe400078e78b1 */
[----:B------:R-:W-:Y:S02]  /*0390*/  LOP3.LUT R175, R3, R175, RZ, 0x3c, !PT ;  /* 0x000000af03af7212 */ /* 0x000fe400078e3cff */
[----:B------:R-:W-:-:S02]  /*03a0*/  R2P PR, R176, 0xc ;  /* 0x0000000cb0007804 */ /* 0x000fc40000000000 */
[----:B------:R-:W-:Y:S02]  /*03b0*/  LOP3.LUT R3, R2, 0x200, RZ, 0xc0, !PT ;  /* 0x0000020002037812 */ /* 0x000fe400078ec0ff */
[----:B------:R-:W-:Y:S02]  /*03c0*/  LOP3.LUT R178, R178, 0x10, R176, 0xf8, !PT ;  /* 0x00000010b2b27812 */ /* 0x000fe400078ef8b0 */
[----:B------:R-:W-:Y:S02]  /*03d0*/  LOP3.LUT R183, R183, R4, RZ, 0xfc, !PT ;  /* 0x00000004b7b77212 */ /* 0x000fe400078efcff */
[----:B------:R-:W-:Y:S02]  /*03e0*/  LOP3.LUT R177, R5, 0x8, R177, 0x78, !PT ;  /* 0x0000000805b17812 */ /* 0x000fe400078e78b1 */
[----:B------:R-:W-:Y:S02]  /*03f0*/  LOP3.LUT R179, R3, 0x400, R0, 0xf8, !PT ;  /* 0x0000040003b37812 */ /* 0x000fe400078ef800 */
[----:B------:R-:W-:-:S02]  /*0400*/  LOP3.LUT R176, R5, 0x8, R176, 0x78, !PT ;  /* 0x0000000805b07812 */ /* 0x000fc400078e78b0 */
[----:B------:R-:W-:Y:S02]  /*0410*/  LOP3.LUT R178, R178, R5, RZ, 0x3c, !PT ;  /* 0x00000005b2b27212 */ /* 0x000fe400078e3cff */
[----:B------:R-:W-:Y:S02]  /*0420*/  LOP3.LUT R3, R3, 0xc00, R0, 0xf8, !PT ;  /* 0x00000c0003037812 */ /* 0x000fe400078ef800 */
[----:B------:R-:W-:Y:S02]  /*0430*/  LEA R183, R183, UR5, 0x1 ;  /* 0x00000005b7b77c11 */ /* 0x000fe4000f8e08ff */
[-C--:B------:R-:W-:Y:S02]  /*0440*/  LOP3.LUT R179, R179, R177.reuse, RZ, 0xfc, !PT ;  /* 0x000000b1b3b37212 */ /* 0x080fe400078efcff */
[----:B------:R-:W-:Y:S01]  /*0450*/  LOP3.LUT R178, R178, 0x200, R2, 0xf8, !PT ;  /* 0x00000200b2b27812 */ /* 0x000fe200078ef802 */
[----:B------:R-:W-:Y:S01]  /*0460*/  VIADD R185, R183, 0x20 ;  /* 0x00000020b7b97836 */ /* 0x000fe20000000000 */
        /* <DEDUP_REMOVED lines=9> */
[----:B-123--:R-:W-:-:S07]  /*0500*/  LEA R175, R175, UR5, 0x1 ;  /* 0x00000005afaf7c11 */ /* 0x00efce000f8e08ff */
.L_x_1620:
        /* <DEDUP_REMOVED lines=46> */
.L_x_1571:
[----:B------:R-:W-:Y:S01]  /*07f0*/  IMAD.SHL.U32 R22, R184, 0x80, RZ ;  /* 0x00000080b8167824 */ /* 0x000fe200078e00ff */
[----:B-----5:R-:W-:Y:S01]  /*0800*/  @!P3 IADD3 R203, PT, PT, R8, R6, -R204 ;  /* 0x0000000608cbb210 */ /* 0x020fe20007ffe8cc */
[----:B------:R-:W-:-:S03]  /*0810*/  @P4 IMAD.IADD R205, R7, 0x1, -R0 ;  /* 0x0000000107cd4824 */ /* 0x000fc600078e0a00 */
[----:B------:R-:W-:-:S13]  /*0820*/  ISETP.GT.AND P1, PT, R203, R22, PT ;  /* 0x00000016cb00720c */ /* 0x000fda0003f24270 */
[----:B------:R-:W-:Y:S05]  /*0830*/  @!P1 BRA `(.L_x_1572) ;  /* 0x0000007400689947 */ /* 0x000fea0003800000 */
[----:B------:R-:W2:Y:S01]  /*0840*/  LDC R6, c[0x0][0x504] ;  /* 0x00014100ff067b82 */ /* 0x000ea20000000800 */
[----:B------:R-:W-:Y:S01]  /*0850*/  ISETP.NE.AND P3, PT, R0, -0x1, PT ;  /* 0xffffffff0000780c */ /* 0x000fe20003f65270 */
[----:B------:R-:W-:Y:S01]  /*0860*/  IMAD.IADD R186, R22, 0x1, R205 ;  /* 0x0000000116ba7824 */ /* 0x000fe200078e02cd */
[----:B------:R-:W-:Y:S01]  /*0870*/  ISETP.NE.AND P5, PT, R206, -0x1, PT ;  /* 0xffffffffce00780c */ /* 0x000fe20003fa5270 */
[----:B------:R-:W-:Y:S02]  /*0880*/  VIADD R7, R205, 0x3f ;  /* 0x0000003fcd077836 */ /* 0x000fe40000000000 */
[----:B------:R-:W-:-:S03]  /*0890*/  VIADD R186, R186, 0x80 ;  /* 0x00000080baba7836 */ /* 0x000fc60000000000 */
[----:B------:R-:W-:-:S04]  /*08a0*/  SHF.R.S32.HI R8, RZ, 0x1f, R7 ;  /* 0x0000001fff087819 */ /* 0x000fc80000011407 */
[----:B------:R-:W-:Y:S01]  /*08b0*/  LEA.HI R8, R8, R7, RZ, 0x6 ;  /* 0x0000000708087211 */ /* 0x000fe200078f30ff */
        /* <DEDUP_REMOVED lines=27> */
[----:B------:R-:W-:Y:S01]  /*0a70*/  IMAD R23, R32, UR5, R25 ;  /* 0x0000000520177c24 */ /* 0x000fe2000f8e0219 */
[----:B------:R-:W-:Y:S06]  /*0a80*/  BRA `(.L_x_1574) ;  /* 0x0000000000147947 */ /* 0x000fec0003800000 */
.L_x_1573:
[----:B------:R-:W2:Y:S01]  /*0a90*/  LDCU.64 UR14, c[0x0][0x3b8] ;  /* 0x00007700ff0e77ac */ /* 0x000ea20008000a00 */
[----:B------:R-:W-:-:S05]  /*0aa0*/  IADD3 R24, PT, PT, R204, R206, RZ ;  /* 0x000000cecc187210 */ /* 0x000fca0007ffe0ff */
[C---:B--2---:R-:W-:Y:S02]  /*0ab0*/  IMAD R23, R24.reuse, UR15, RZ ;  /* 0x0000000f18177c24 */ /* 0x044fe4000f8e02ff */
[----:B------:R-:W-:-:S05]  /*0ac0*/  IMAD.WIDE.U32 R24, R24, UR14, RZ ;  /* 0x0000000e18187c25 */ /* 0x000fca000f8e00ff */
[----:B------:R-:W-:Y:S02]  /*0ad0*/  IADD3 R23, PT, PT, R25, R23, RZ ;  /* 0x0000001719177210 */ /* 0x000fe40007ffe0ff */
.L_x_1574:
[----:B------:R-:W2:Y:S01]  /*0ae0*/  LDC R2, c[0x0][0x3e8] ;  /* 0x0000fa00ff027b82 */ /* 0x000ea20000000800 */
[----:B------:R-:W3:Y:S01]  /*0af0*/  S2R R31, SR_CTAID.Z ;  /* 0x00000000001f7919 */ /* 0x000ee20000002700 */
[----:B------:R-:W-:Y:S02]  /*0b00*/  SHF.R.S32.HI R21, RZ, 0x1f, R22 ;  /* 0x0000001fff157819 */ /* 0x000fe40000011416 */
        /* <DEDUP_REMOVED lines=8> */
[----:B---3--:R-:W-:-:S03]  /*0b90*/  IABS R3, R31 ;  /* 0x0000001f00037213 */ /* 0x008fc60000000000 */
        /* <DEDUP_REMOVED lines=15> */
[----:B-1----:R-:W-:Y:S01]  /*0c90*/  SHF.R.S32.HI R11, RZ, 0x1f, R20 ;  /* 0x0000001fff0b7819 */ /* 0x002fe20000011414 */
        /* <DEDUP_REMOVED lines=13> */
.L_x_1575:
[----:B------:R-:W1:Y:S01]  /*0d70*/  LDCU.64 UR12, c[0x0][0x3c0] ;  /* 0x00007800ff0c77ac */ /* 0x000e620008000a00 */
[----:B------:R-:W-:-:S05]  /*0d80*/  IADD3 R2, PT, PT, R204, R206, RZ ;  /* 0x000000cecc027210 */ /* 0x000fca0007ffe0ff */
[C---:B-1----:R-:W-:Y:S02]  /*0d90*/  IMAD R8, R2.reuse, UR13, RZ ;  /* 0x0000000d02087c24 */ /* 0x042fe4000f8e02ff */
[----:B------:R-:W-:-:S05]  /*0da0*/  IMAD.WIDE.U32 R2, R2, UR12, RZ ;  /* 0x0000000c02027c25 */ /* 0x000fca000f8e00ff */
[----:B------:R-:W-:Y:S02]  /*0db0*/  IADD3 R8, PT, PT, R3, R8, RZ ;  /* 0x0000000803087210 */ /* 0x000fe40007ffe0ff */
[----:B------:R-:W-:-:S07]  /*0dc0*/  MOV R9, R2 ;  /* 0x0000000200097202 */ /* 0x000fce0000000f00 */
.L_x_1576:
        /* <DEDUP_REMOVED lines=28> */
.L_x_1577:
[-C--:B------:R-:W-:Y:S02]  /*0f90*/  IMAD R25, R27, R0.reuse, RZ ;  /* 0x000000001b197224 */ /* 0x080fe400078e02ff */
[----:B------:R-:W-:-:S05]  /*0fa0*/  IMAD.WIDE.U32 R2, R26, R0, RZ ;  /* 0x000000001a027225 */ /* 0x000fca00078e00ff */
[----:B------:R-:W-:Y:S02]  /*0fb0*/  IADD3 R25, PT, PT, R3, R25, RZ ;  /* 0x0000001903197210 */ /* 0x000fe40007ffe0ff */
[----:B------:R-:W-:-:S07]  /*0fc0*/  MOV R33, R2 ;  /* 0x0000000200217202 */ /* 0x000fce0000000f00 */
.L_x_1578:
        /* <DEDUP_REMOVED lines=20> */
.L_x_1579:
[----:B------:R-:W1:Y:S01]  /*1110*/  LDC R15, c[0x0][0x434] ;  /* 0x00010d00ff0f7b82 */ /* 0x000e620000000800 */
[----:B------:R-:W-:-:S04]  /*1120*/  IMAD R2, R32, R196, R31 ;  /* 0x000000c420027224 */ /* 0x000fc800078e021f */
[----:B-1----:R-:W-:-:S03]  /*1130*/  IMAD R15, R2, R15, RZ ;  /* 0x0000000f020f7224 */ /* 0x002fc600078e02ff */
.L_x_1580:
        /* <DEDUP_REMOVED lines=12> */
.L_x_1581:
[----:B------:R-:W1:Y:S01]  /*1200*/  LDC R18, c[0x0][0x444] ;  /* 0x00011100ff127b82 */ /* 0x000e620000000800 */
[----:B------:R-:W-:-:S04]  /*1210*/  IMAD R0, R32, R196, R31 ;  /* 0x000000c420007224 */ /* 0x000fc800078e021f */
[----:B-1----:R-:W-:-:S07]  /*1220*/  IMAD R18, R0, R18, RZ ;  /* 0x0000001200127224 */ /* 0x002fce00078e02ff */
.L_x_1582:
[----:B------:R-:W1:Y:S01]  /*1230*/  S2R R0, SR_TID.X ;  /* 0x0000000000007919 */ /* 0x000e620000002100 */
[----:B------:R-:W2:Y:S01]  /*1240*/  LDC.64 R6, c[0x0][0x5f8] ;  /* 0x00017e00ff067b82 */ /* 0x000ea20000000a00 */
[----:B------:R-:W-:Y:S01]  /*1250*/  IMAD R196, R196, UR6, RZ ;  /* 0x00000006c4c47c24 */ /* 0x000fe2000f8e02ff */
[----:B------:R-:W-:Y:S01]  /*1260*/  ISETP.NE.AND P2, PT, RZ, UR5, PT ;  /* 0x00000005ff007c0c */ /* 0x000fe2000bf45270 */
[----:B------:R-:W3:Y:S01]  /*1270*/  LDCU.64 UR4, c[0x0][0x570] ;  /* 0x0000ae00ff0477ac */ /* 0x000ee20008000a00 */
[--C-:B------:R-:W-:Y:S01]  /*1280*/  IADD3 R33, P1, P0, R4, R33, R28.reuse ;  /* 0x0000002104217210 */ /* 0x100fe2000783e01c */
[----:B------:R-:W-:Y:S01]  /*1290*/  IMAD.SHL.U32 R29, R196, 0x40, RZ ;  /* 0x00000040c41d7824 */ /* 0x000fe200078e00ff */
[----:B------:R-:W-:Y:S01]  /*12a0*/  SHF.R.S32.HI R28, RZ, 0x1f, R28 ;  /* 0x0000001fff1c7819 */ /* 0x000fe2000001141c */
[----:B------:R-:W4:Y:S01]  /*12b0*/  LDCU.64 UR16, c[0x0][0x3c8] ;  /* 0x00007900ff1077ac */ /* 0x000f220008000a00 */
[----:B------:R-:W5:Y:S01]  /*12c0*/  LDC.64 R4, c[0x0][0x3b0] ;  /* 0x0000ec00ff047b82 */ /* 0x000f620000000a00 */
[C---:B------:R-:W-:Y:S01]  /*12d0*/  IMAD R18, R27.reuse, 0x40, R18 ;  /* 0x000000401b127824 */ /* 0x040fe200078e0212 */
[----:B------:R-:W-:Y:S01]  /*12e0*/  IADD3.X R10, PT, PT, R10, R25, R28, P1, P0 ;  /* 0x000000190a0a7210 */ /* 0x000fe20000fe041c */
[----:B------:R-:W4:Y:S01]  /*12f0*/  LDCU.64 UR6, c[0x0][0x380] ;  /* 0x00007000ff0677ac */ /* 0x000f220008000a00 */
[----:B------:R-:W4:Y:S01]  /*1300*/  S2R R25, SR_TID.X ;  /* 0x0000000000197919 */ /* 0x000f220000002100 */
[----:B------:R-:W-:Y:S01]  /*1310*/  IMAD R15, R27, 0x40, R15 ;  /* 0x000000401b0f7824 */ /* 0x000fe200078e020f */
[----:B------:R-:W-:Y:S02]  /*1320*/  BSSY.RECONVERGENT B1, `(.L_x_1572) ;  /* 0x00006ab000017945 */ /* 0x000fe40003800200 */
[----:B------:R-:W3:Y:S01]  /*1330*/  LDC.64 R210, c[0x0][0x420] ;  /* 0x00010800ffd27b82 */ /* 0x000ee20000000a00 */
[----:B--2---:R-:W-:-:S04]  /*1340*/  IMAD.WIDE.U32 R36, R6, UR23, RZ ;  /* 0x0000001706247c25 */ /* 0x004fc8000f8e00ff */
[----:B------:R-:W-:Y:S01]  /*1350*/  IMAD R7, R7, UR23, R37 ;  /* 0x0000001707077c24 */ /* 0x000fe2000f8e0225 */
[----:B------:R-:W-:Y:S02]  /*1360*/  SEL R26, R36, RZ, P2 ;  /* 0x000000ff241a7207 */ /* 0x000fe40001000000 */
[----:B-1----:R-:W-:Y:S02]  /*1370*/  SHF.R.U32.HI R3, RZ, 0x5, R0 ;  /* 0x00000005ff037819 */ /* 0x002fe40000011600 */
[----:B------:R-:W-:Y:S02]  /*1380*/  LOP3.LUT R2, R0, 0x1f, RZ, 0xc0, !PT ;  /* 0x0000001f00027812 */ /* 0x000fe400078ec0ff */
[----:B------:R-:W-:-:S03]  /*1390*/  SEL R7, R7, RZ, P2 ;  /* 0x000000ff07077207 */ /* 0x000fc60001000000 */
[----:B------:R-:W-:Y:S02]  /*13a0*/  IMAD R6, R196, R3, R2 ;  /* 0x00000003c4067224 */ /* 0x000fe400078e0202 */
[----:B------:R-:W1:Y:S01]  /*13b0*/  LDC.64 R2, c[0x0][0x590] ;  /* 0x00016400ff027b82 */ /* 0x000e620000000a00 */
[----:B---3--:R-:W-:Y:S02]  /*13c0*/  IMAD.WIDE R210, R15, 0x4, R210 ;  /* 0x000000040fd27825 */ /* 0x008fe400078e02d2 */
[----:B------:R-:W-:Y:S02]  /*13d0*/  IADD3 R33, P1, P0, R6, R33, R26 ;  /* 0x0000002106217210 */ /* 0x000fe4000783e01a */
[----:B------:R-:W-:-:S03]  /*13e0*/  SHF.R.S32.HI R30, RZ, 0x1f, R6 ;  /* 0x0000001fff1e7819 */ /* 0x000fc60000011406 */
[----:B------:R-:W2:Y:S01]  /*13f0*/  LDC R26, c[0x0][0x508] ;  /* 0x00014200ff1a7b82 */ /* 0x000ea20000000800 */
[----:B------:R-:W-:Y:S01]  /*1400*/  IADD3.X R30, PT, PT, R30, R10, R7, P1, P0 ;  /* 0x0000000a1e1e7210 */ /* 0x000fe20000fe0407 */
[----:B------:R-:W-:Y:S01]  /*1410*/  IMAD.SHL.U32 R10, R0, 0x8, RZ ;  /* 0x00000008000a7824 */ /* 0x000fe200078e00ff */
[----:B------:R-:W-:-:S04]  /*1420*/  IADD3 R33, P0, PT, R29, R33, RZ ;  /* 0x000000211d217210 */ /* 0x000fc80007f1e0ff */
[----:B------:R-:W-:Y:S01]  /*1430*/  LOP3.LUT R28, R10, 0x38, RZ, 0xc0, !PT ;  /* 0x000000380a1c7812 */ /* 0x000fe200078ec0ff */
[----:B------:R-:W3:Y:S01]  /*1440*/  LDC.64 R6, c[0x0][0x598] ;  /* 0x00016600ff067b82 */ /* 0x000ee20000000a00 */
[----:B------:R-:W-:Y:S02]  /*1450*/  LEA.HI.X.SX32 R30, R29, R30, 0x1, P0 ;  /* 0x0000001e1d1e7211 */ /* 0x000fe400000f0eff */
[----:B------:R-:W-:Y:S02]  /*1460*/  IADD3 R34, P1, PT, R28, R34, RZ ;  /* 0x000000221c227210 */ /* 0x000fe40007f3e0ff */
[----:B------:R-:W-:Y:S01]  /*1470*/  LEA R208, P0, R33, UR4, 0x2 ;  /* 0x0000000421d07c11 */ /* 0x000fe2000f8010ff */
[----:B-1----:R-:W-:-:S03]  /*1480*/  IMAD R29, R16, R2, RZ ;  /* 0x00000002101d7224 */ /* 0x002fc600078e02ff */
[----:B------:R-:W-:Y:S01]  /*1490*/  LEA.HI.X R209, R33, UR5, R30, 0x2, P0 ;  /* 0x0000000521d17c11 */ /* 0x000fe200080f141e */
[----:B------:R-:W-:Y:S01]  /*14a0*/  IMAD.X R35, RZ, RZ, R19, P1 ;  /* 0x000000ffff237224 */ /* 0x000fe200008e0613 */
[----:B------:R-:W1:Y:S01]  /*14b0*/  LDCU.64 UR4, c[0x0][0x550] ;  /* 0x0000aa00ff0477ac */ /* 0x000e620008000a00 */
[-C--:B-----5:R-:W-:Y:S01]  /*14c0*/  IMAD R19, R16, R4.reuse, RZ ;  /* 0x0000000410137224 */ /* 0x0a0fe200078e02ff */
[----:B------:R-:W-:Y:S01]  /*14d0*/  SHF.L.U64.HI R188, R2, 0x5, R3 ;  /* 0x0000000502bc7819 */ /* 0x000fe20000010203 */
[C---:B------:R-:W-:Y:S01]  /*14e0*/  IMAD R16, R17.reuse, R3, R29 ;  /* 0x0000000311107224 */ /* 0x040fe200078e021d */
[----:B------:R-:W-:Y:S01]  /*14f0*/  LEA.HI R30, R0, 0x20, RZ, 0x1d ;  /* 0x00000020001e7811 */ /* 0x000fe200078fe8ff */
[----:B------:R-:W-:Y:S02]  /*1500*/  IMAD.MOV.U32 R29, RZ, RZ, RZ ;  /* 0x000000ffff1d7224 */ /* 0x000fe400078e00ff */
[C---:B------:R-:W-:Y:S02]  /*1510*/  IMAD R19, R17.reuse, R5, R19 ;  /* 0x0000000511137224 */ /* 0x040fe400078e0213 */
[----:B------:R-:W-:-:S04]  /*1520*/  IMAD.WIDE.U32 R36, R17, R4, R28 ;  /* 0x0000000411247225 */ /* 0x000fc800078e001c */
[----:B------:R-:W-:Y:S01]  /*1530*/  IMAD.WIDE.U32 R38, R17, R2, R34 ;  /* 0x0000000211267225 */ /* 0x000fe200078e0022 */
[----:B------:R-:W-:Y:S01]  /*1540*/  IADD3 R36, P1, PT, R13, R36, RZ ;  /* 0x000000240d247210 */ /* 0x000fe20007f3e0ff */
[----:B------:R-:W5:Y:S01]  /*1550*/  LDC.64 R34, c[0x0][0x5e8] ;  /* 0x00017a00ff227b82 */ /* 0x000f620000000a00 */
[----:B----4-:R-:W-:Y:S01]  /*1560*/  SHF.R.U32.HI R13, RZ, 0x3, R25 ;  /* 0x00000003ff0d7819 */ /* 0x010fe20000011619 */
[----:B------:R-:W-:Y:S01]  /*1570*/  IMAD.IADD R17, R39, 0x1, R16 ;  /* 0x0000000127117824 */ /* 0x000fe200078e0210 */
[----:B------:R-:W-:Y:S01]  /*1580*/  IADD3.X R37, PT, PT, R12, R37, R19, P1, !PT ;  /* 0x000000250c257210 */ /* 0x000fe20000ffe413 */
[----:B--2---:R-:W-:Y:S02]  /*1590*/  IMAD.IADD R12, R203, 0x1, R26 ;  /* 0x00000001cb0c7824 */ /* 0x004fe400078e021a */
[----:B------:R-:W-:Y:S02]  /*15a0*/  IMAD.MOV.U32 R16, RZ, RZ, R38 ;  /* 0x000000ffff107224 */ /* 0x000fe400078e0026 */
[----:B------:R-:W-:Y:S01]  /*15b0*/  IMAD.WIDE.U32 R36, R31, UR16, R36 ;  /* 0x000000101f247c25 */ /* 0x000fe2000f8e0024 */
[----:B------:R-:W-:-:S03]  /*15c0*/  IADD3 R187, PT, PT, R186, -0x80, -R12 ;  /* 0xffffff80babb7810 */ /* 0x000fc60007ffe80c */
[----:B---3--:R-:W-:Y:S01]  /*15d0*/  IMAD.WIDE.U32 R16, R31, R6, R16 ;  /* 0x000000061f107225 */ /* 0x008fe200078e0010 */
[----:B------:R-:W-:-:S03]  /*15e0*/  SHF.R.S32.HI R6, RZ, 0x1f, R187 ;  /* 0x0000001fff067819 */ /* 0x000fc600000114bb */
[C---:B------:R-:W-:Y:S01]  /*15f0*/  IMAD R39, R31.reuse, UR17, R37 ;  /* 0x000000111f277c24 */ /* 0x040fe2000f8e0225 */
[----:B------:R-:W-:Y:S01]  /*1600*/  LEA.HI R187, R6, R187, RZ, 0x6 ;  /* 0x000000bb06bb7211 */ /* 0x000fe200078f30ff */
[----:B------:R-:W-:Y:S02]  /*1610*/  IMAD.MOV.U32 R38, RZ, RZ, R36 ;  /* 0x000000ffff267224 */ /* 0x000fe400078e0024 */
[----:B------:R-:W-:Y:S01]  /*1620*/  IMAD R37, R31, R7, R17 ;  /* 0x000000071f257224 */ /* 0x000fe200078e0211 */
[----:B------:R-:W-:Y:S01]  /*1630*/  SHF.R.S32.HI R187, RZ, 0x6, R187 ;  /* 0x00000006ffbb7819 */ /* 0x000fe200000114bb */
[----:B------:R-:W-:Y:S02]  /*1640*/  IMAD.MOV.U32 R36, RZ, RZ, R16 ;  /* 0x000000ffff247224 */ /* 0x000fe400078e0010 */
[----:B------:R-:W-:Y:S01]  /*1650*/  IMAD.WIDE.U32 R16, R13, R4, R38 ;  /* 0x000000040d107225 */ /* 0x000fe200078e0026 */
[----:B------:R-:W-:-:S03]  /*1660*/  VIMNMX R187, PT, PT, RZ, R187, !PT ;  /* 0x000000bbffbb7248 */ /* 0x000fc60007fe0100 */
[C---:B------:R-:W-:Y:S01]  /*1670*/  IMAD.WIDE.U32 R6, R13.reuse, R2, R36 ;  /* 0x000000020d067225 */ /* 0x040fe200078e0024 */
[----:B------:R-:W-:Y:S02]  /*1680*/  ISETP.GT.AND P4, PT, R14, R187, PT ;  /* 0x000000bb0e00720c */ /* 0x000fe40003f84270 */
[----:B------:R-:W-:Y:S01]  /*1690*/  LEA R193, P1, R16, UR6, 0x1 ;  /* 0x0000000610c17c11 */ /* 0x000fe2000f8208ff */
[C---:B------:R-:W-:Y:S01]  /*16a0*/  IMAD R192, R13.reuse, R5, R17 ;  /* 0x000000050dc07224 */ /* 0x040fe200078e0211 */
[----:B-1----:R-:W-:Y:S01]  /*16b0*/  LEA R195, P0, R6, UR4, 0x1 ;  /* 0x0000000406c37c11 */ /* 0x002fe2000f8008ff */
[C---:B------:R-:W-:Y:S01]  /*16c0*/  IMAD R194, R13.reuse, R3, R7 ;  /* 0x000000030dc27224 */ /* 0x040fe200078e0207 */
[C---:B------:R-:W-:Y:S01]  /*16d0*/  IADD3 R17, P3, PT, R13.reuse, 0x40, RZ ;  /* 0x000000400d117810 */ /* 0x040fe20007f7e0ff */
[----:B-----5:R-:W-:Y:S01]  /*16e0*/  IMAD.WIDE R34, R18, 0x4, R34 ;  /* 0x0000000412227825 */ /* 0x020fe200078e0222 */
[----:B------:R-:W-:Y:S02]  /*16f0*/  LEA.HI.X R192, R16, UR7, R192, 0x1, P1 ;  /* 0x0000000710c07c11 */ /* 0x000fe400088f0cc0 */
[----:B------:R-:W-:Y:S01]  /*1700*/  LEA.HI.X R194, R6, UR5, R194, 0x1, P0 ;  /* 0x0000000506c27c11 */ /* 0x000fe200080f0cc2 */
[----:B------:R-:W-:Y:S01]  /*1710*/  IMAD.SHL.U32 R19, R4, 0x20, RZ ;  /* 0x0000002004137824 */ /* 0x000fe200078e00ff */
[C---:B------:R-:W-:Y:S01]  /*1720*/  IADD3 R18, P1, PT, R13.reuse, 0x20, RZ ;  /* 0x000000200d127810 */ /* 0x040fe20007f3e0ff */
[----:B------:R-:W-:Y:S01]  /*1730*/  IMAD.SHL.U32 R189, R2, 0x20, RZ ;  /* 0x0000002002bd7824 */ /* 0x000fe200078e00ff */
[----:B------:R-:W-:Y:S01]  /*1740*/  IADD3 R15, P0, PT, R13, 0x60, RZ ;  /* 0x000000600d0f7810 */ /* 0x000fe20007f1e0ff */
[----:B------:R-:W-:Y:S01]  /*1750*/  IMAD.MOV.U32 R191, RZ, RZ, R34 ;  /* 0x000000ffffbf7224 */ /* 0x000fe200078e0022 */
[----:B------:R-:W-:Y:S01]  /*1760*/  SHF.L.U64.HI R16, R4, 0x5, R5 ;  /* 0x0000000504107819 */ /* 0x000fe20000010205 */
[----:B------:R-:W-:Y:S01]  /*1770*/  IMAD.MOV.U32 R190, RZ, RZ, R35 ;  /* 0x000000ffffbe7224 */ /* 0x000fe200078e0023 */
[C---:B------:R-:W-:Y:S01]  /*1780*/  LEA.HI R4, R0.reuse, 0x40, RZ, 0x1d ;  /* 0x0000004000047811 */ /* 0x040fe200078fe8ff */
[----:B------:R-:W-:Y:S01]  /*1790*/  IMAD.X R25, RZ, RZ, RZ, P3 ;  /* 0x000000ffff197224 */ /* 0x000fe200018e06ff */
[----:B------:R-:W-:Y:S01]  /*17a0*/  LEA.HI R2, R0, 0x60, RZ, 0x1d ;  /* 0x0000006000027811 */ /* 0x000fe200078fe8ff */
[----:B------:R-:W-:-:S02]  /*17b0*/  IMAD.X R26, RZ, RZ, RZ, P1 ;  /* 0x000000ffff1a7224 */ /* 0x000fc400008e06ff */
        /* <DEDUP_REMOVED lines=14> */
.L_x_1584:
[----:B------:R-:W1:Y:S01]  /*18a0*/  LDCU.64 UR12, c[0x0][0x5c0] ;  /* 0x0000b800ff0c77ac */ /* 0x000e620008000a00 */
[----:B------:R-:W-:-:S05]  /*18b0*/  IADD3 R0, PT, PT, R204, R206, RZ ;  /* 0x000000cecc007210 */ /* 0x000fca0007ffe0ff */
[C---:B-1----:R-:W-:Y:S02]  /*18c0*/  IMAD R3, R0.reuse, UR13, RZ ;  /* 0x0000000d00037c24 */ /* 0x042fe4000f8e02ff */
[----:B------:R-:W-:-:S05]  /*18d0*/  IMAD.WIDE.U32 R6, R0, UR12, RZ ;  /* 0x0000000c00067c25 */ /* 0x000fca000f8e00ff */
[----:B------:R-:W-:Y:S02]  /*18e0*/  IADD3 R0, PT, PT, R7, R3, RZ ;  /* 0x0000000307007210 */ /* 0x000fe40007ffe0ff */
[----:B------:R-:W-:Y:S02]  /*18f0*/  MOV R3, R6 ;  /* 0x0000000600037202 */ /* 0x000fe40000000f00 */
.L_x_1585:
        /* <DEDUP_REMOVED lines=12> */
.L_x_1586:
[----:B------:R-:W1:Y:S01]  /*19c0*/  LDCU.64 UR6, c[0x0][0x5c8] ;  /* 0x0000b900ff0677ac */ /* 0x000e620008000a00 */
[----:B------:R-:W-:-:S05]  /*19d0*/  IADD3 R204, PT, PT, R204, R206, RZ ;  /* 0x000000cecccc7210 */ /* 0x000fca0007ffe0ff */
[C---:B-1----:R-:W-:Y:S02]  /*19e0*/  IMAD R32, R204.reuse, UR7, RZ ;  /* 0x00000007cc207c24 */ /* 0x042fe4000f8e02ff */
[----:B------:R-:W-:-:S05]  /*19f0*/  IMAD.WIDE.U32 R204, R204, UR6, RZ ;  /* 0x00000006cccc7c25 */ /* 0x000fca000f8e00ff */
[----:B------:R-:W-:Y:S02]  /*1a00*/  IADD3 R32, PT, PT, R205, R32, RZ ;  /* 0x00000020cd207210 */ /* 0x000fe40007ffe0ff */
[----:B------:R-:W-:Y:S02]  /*1a10*/  MOV R5, R204 ;  /* 0x000000cc00057202 */ /* 0x000fe40000000f00 */
.L_x_1587:
[----:B------:R-:W-:Y:S01]  /*1a20*/  IMAD.IADD R203, R203, 0x1, -R22 ;  /* 0x00000001cbcb7824 */ /* 0x000fe200078e0a16 */
[----:B------:R-:W1:Y:S01]  /*1a30*/  LDCU.64 UR4, c[0x0][0x5d8] ;  /* 0x0000bb00ff0477ac */ /* 0x000e620008000a00 */
[----:B------:R-:W-:Y:S01]  /*1a40*/  IMAD R8, R21, UR12, RZ ;  /* 0x0000000c15087c24 */ /* 0x000fe2000f8e02ff */
[----:B------:R-:W-:Y:S01]  /*1a50*/  BSSY.RECONVERGENT B0, `(.L_x_1588) ;  /* 0x000001d000007945 */ /* 0x000fe20003800200 */
[----:B------:R-:W-:Y:S01]  /*1a60*/  IMAD.WIDE.U32 R10, R22, UR12, R28 ;  /* 0x0000000c160a7c25 */ /* 0x000fe2000f8e001c */
[-C--:B------:R-:W-:Y:S02]  /*1a70*/  ISETP.GE.AND P4, PT, R13, R203.reuse, PT ;  /* 0x000000cb0d00720c */ /* 0x080fe40003f86270 */
[-C--:B------:R-:W-:Y:S01]  /*1a80*/  ISETP.GE.AND P3, PT, R30, R203.reuse, PT ;  /* 0x000000cb1e00720c */ /* 0x080fe20003f66270 */
        /* <DEDUP_REMOVED lines=25> */
.L_x_1589:
[----:B------:R-:W-:Y:S05]  /*1c20*/  BSYNC.RECONVERGENT B0 ;  /* 0x0000000000007941 */ /* 0x000fea0003800200 */
.L_x_1588:
        /* <DEDUP_REMOVED lines=12> */
.L_x_1591:
[----:B------:R-:W-:Y:S05]  /*1cf0*/  BSYNC.RECONVERGENT B0 ;  /* 0x0000000000007941 */ /* 0x000fea0003800200 */
.L_x_1590:
        /* <DEDUP_REMOVED lines=12> */
.L_x_1593:
[----:B------:R-:W-:Y:S05]  /*1dc0*/  BSYNC.RECONVERGENT B0 ;  /* 0x0000000000007941 */ /* 0x000fea0003800200 */
.L_x_1592:
[----:B------:R-:W5:Y:S01]  /*1dd0*/  LDCU.64 UR4, c[0x0][0x5e0] ;  /* 0x0000bc00ff0477ac */ /* 0x000f620008000a00 */
[----:B------:R-:W-:Y:S01]  /*1de0*/  IMAD.WIDE.U32 R28, R22, UR6, R28 ;  /* 0x00000006161c7c25 */ /* 0x000fe2000f8e001c */
[----:B------:R-:W1:Y:S01]  /*1df0*/  @!P4 LDC.64 R2, c[0x0][0x568] ;  /* 0x00015a00ff02cb82 */ /* 0x000e620000000a00 */
[----:B------:R-:W-:Y:S02]  /*1e00*/  BSSY.RECONVERGENT B0, `(.L_x_1594) ;  /* 0x0000018000007945 */ /* 0x000fe40003800200 */
[----:B------:R-:W-:Y:S01]  /*1e10*/  IMAD R21, R21, UR6, RZ ;  /* 0x0000000615157c24 */ /* 0x000fe2000f8e02ff */
[----:B------:R-:W-:-:S03]  /*1e20*/  IADD3 R4, P0, PT, R5, R28, RZ ;  /* 0x0000001c05047210 */ /* 0x000fc60007f1e0ff */
[----:B------:R-:W-:-:S05]  /*1e30*/  IMAD R22, R22, UR7, R21 ;  /* 0x0000000716167c24 */ /* 0x000fca000f8e0215 */
[----:B------:R-:W-:-:S03]  /*1e40*/  IADD3.X R5, PT, PT, R32, R29, R22, P0, !PT ;  /* 0x0000001d20057210 */ /* 0x000fc600007fe416 */
[----:B-----5:R-:W-:-:S04]  /*1e50*/  IMAD.WIDE.U32 R4, R31, UR4, R4 ;  /* 0x000000041f047c25 */ /* 0x020fc8000f8e0004 */
[----:B-1234-:R-:W-:Y:S01]  /*1e60*/  IMAD R7, R31, UR5, R5 ;  /* 0x000000051f077c24 */ /* 0x01efe2000f8e0205 */
        /* <DEDUP_REMOVED lines=17> */
.L_x_1595:
[----:B------:R-:W-:Y:S05]  /*1f80*/  BSYNC.RECONVERGENT B0 ;  /* 0x0000000000007941 */ /* 0x000fea0003800200 */
.L_x_1594:
        /* <DEDUP_REMOVED lines=12> */
.L_x_1597:
[----:B------:R-:W-:Y:S05]  /*2050*/  BSYNC.RECONVERGENT B0 ;  /* 0x0000000000007941 */ /* 0x000fea0003800200 */
.L_x_1596:
        /* <DEDUP_REMOVED lines=11> */
.L_x_1583:
        /* <DEDUP_REMOVED lines=8> */
[-C--:B------:R-:W-:Y:S01]  /*2190*/  ISETP.GE.AND P4, PT, R4, R3.reuse, PT ;  /* 0x000000030400720c */ /* 0x080fe20003f86270 */
[----:B------:R-:W-:Y:S01]  /*21a0*/  IMAD R27, R27, -0x40, R205 ;  /* 0xffffffc01b1b7824 */ /* 0x000fe200078e02cd */
[----:B------:R-:W-:Y:S01]  /*21b0*/  IADD3 R36, P0, PT, R9, R6, RZ ;  /* 0x0000000609247210 */ /* 0x000fe20007f1e0ff */
[----:B------:R-:W-:Y:S01]  /*21c0*/  IMAD R21, R21, UR14, RZ ;  /* 0x0000000e15157c24 */ /* 0x000fe2000f8e02ff */
[----:B------:R-:W-:Y:S01]  /*21d0*/  ISETP.GE.AND P3, PT, R2, R3, PT ;  /* 0x000000030200720c */ /* 0x000fe20003f66270 */
[----:B------:R-:W-:Y:S01]  /*21e0*/  IMAD.WIDE.U32 R28, R22, UR14, R28 ;  /* 0x0000000e161c7c25 */ /* 0x000fe2000f8e001c */
[----:B------:R-:W-:Y:S01]  /*21f0*/  IADD3.X R37, PT, PT, R8, R7, R5, P0, !PT ;  /* 0x0000000708257210 */ /* 0x000fe200007fe405 */
[----:B------:R-:W3:Y:S02]  /*2200*/  LDCU UR7, c[0x0][0x45c] ;  /* 0x00008b80ff0777ac */ /* 0x000ee40008000800 */
[----:B------:R-:W4:Y:S01]  /*2210*/  @!P5 LDC.64 R6, c[0x0][0x390] ;  /* 0x0000e400ff06db82 */ /* 0x000f220000000a00 */
[----:B-1----:R-:W-:-:S02]  /*2220*/  IMAD R4, R11, UR4, RZ ;  /* 0x000000040b047c24 */ /* 0x002fc4000f8e02ff */
[----:B------:R-:W-:-:S04]  /*2230*/  IMAD.WIDE.U32 R36, R20, UR4, R36 ;  /* 0x0000000414247c25 */ /* 0x000fc8000f8e0024 */
[----:B------:R-:W-:Y:S01]  /*2240*/  IMAD R2, R20, UR5, R4 ;  /* 0x0000000514027c24 */ /* 0x000fe2000f8e0204 */
[----:B------:R-:W1:Y:S01]  /*2250*/  @!P6 LDC.64 R8, c[0x0][0x390] ;  /* 0x0000e400ff08eb82 */ /* 0x000e620000000a00 */
[----:B------:R-:W-:Y:S01]  /*2260*/  @!P5 IMAD R33, R26, UR12, RZ ;  /* 0x0000000c1a21dc24 */ /* 0x000fe2000f8e02ff */
[----:B------:R-:W2:Y:S01]  /*2270*/  LDCU.64 UR4, c[0x0][0x3d0] ;  /* 0x00007a00ff0477ac */ /* 0x000ea20008000a00 */
[----:B------:R-:W-:Y:S02]  /*2280*/  IMAD.IADD R37, R37, 0x1, R2 ;  /* 0x0000000125257824 */ /* 0x000fe400078e0202 */
[----:B------:R-:W-:Y:S02]  /*2290*/  @!P5 IMAD.MOV.U32 R40, RZ, RZ, R36 ;  /* 0x000000ffff28d224 */ /* 0x000fe400078e0024 */
[----:B------:R-:W-:Y:S01]  /*22a0*/  @!P5 IMAD.MOV.U32 R41, RZ, RZ, R37 ;  /* 0x000000ffff29d224 */ /* 0x000fe200078e0025 */
[----:B------:R-:W3:Y:S01]  /*22b0*/  @!P4 LDC.64 R4, c[0x0][0x390] ;  /* 0x0000e400ff04cb82 */ /* 0x000ee20000000a00 */
[----:B------:R-:W-:-:S02]  /*22c0*/  @!P5 IMAD R33, R18, UR13, R33 ;  /* 0x0000000d1221dc24 */ /* 0x000fc4000f8e0221 */
[----:B------:R-:W-:-:S04]  /*22d0*/  @!P5 IMAD.WIDE.U32 R40, R18, UR12, R40 ;  /* 0x0000000c1228dc25 */ /* 0x000fc8000f8e0028 */
[--C-:B------:R-:W-:Y:S01]  /*22e0*/  @!P6 IMAD.WIDE.U32 R42, R13, UR12, R36.reuse ;  /* 0x0000000c0d2aec25 */ /* 0x100fe2000f8e0024 */
[----:B------:R-:W2:Y:S01]  /*22f0*/  @!P3 LDC.64 R2, c[0x0][0x390] ;  /* 0x0000e400ff02bb82 */ /* 0x000ea20000000a00 */
[----:B----4-:R-:W-:Y:S02]  /*2300*/  @!P5 LEA R6, P1, R40, R6, 0x1 ;  /* 0x000000062806d211 */ /* 0x010fe400078208ff */
[----:B------:R-:W-:Y:S02]  /*2310*/  @!P4 IMAD R32, R25, UR12, RZ ;  /* 0x0000000c1920cc24 */ /* 0x000fe4000f8e02ff */
[----:B------:R-:W-:Y:S02]  /*2320*/  @!P4 IMAD.MOV.U32 R38, RZ, RZ, R36 ;  /* 0x000000ffff26c224 */ /* 0x000fe400078e0024 */
[----:B------:R-:W-:Y:S01]  /*2330*/  @!P4 IMAD.MOV.U32 R39, RZ, RZ, R37 ;  /* 0x000000ffff27c224 */ /* 0x000fe200078e0025 */
[----:B-1----:R-:W-:Y:S01]  /*2340*/  @!P6 LEA R8, P0, R42, R8, 0x1 ;  /* 0x000000082a08e211 */ /* 0x002fe200078008ff */
[----:B------:R-:W-:-:S02]  /*2350*/  @!P5 IMAD.IADD R33, R41, 0x1, R33 ;  /* 0x000000012921d824 */ /* 0x000fc400078e0221 */
[----:B------:R-:W-:Y:S02]  /*2360*/  @!P6 IMAD R34, R13, UR13, R43 ;  /* 0x0000000d0d22ec24 */ /* 0x000fe4000f8e022b */
[C---:B------:R-:W-:Y:S01]  /*2370*/  @!P4 IMAD R32, R17.reuse, UR13, R32 ;  /* 0x0000000d1120cc24 */ /* 0x040fe2000f8e0220 */
[----:B------:R-:W-:Y:S01]  /*2380*/  @!P5 LEA.HI.X R7, R40, R7, R33, 0x1, P1 ;  /* 0x000000072807d211 */ /* 0x000fe200008f0c21 */
[----:B------:R-:W-:Y:S01]  /*2390*/  @!P4 IMAD.WIDE.U32 R38, R17, UR12, R38 ;  /* 0x0000000c1126cc25 */ /* 0x000fe2000f8e0026 */
[----:B------:R-:W-:Y:S02]  /*23a0*/  ISETP.GE.AND P1, PT, R30, R27, PT ;  /* 0x0000001b1e00720c */ /* 0x000fe40003f26270 */
[----:B------:R-:W-:Y:S01]  /*23b0*/  @!P6 LEA.HI.X R9, R42, R9, R34, 0x1, P0 ;  /* 0x000000092a09e211 */ /* 0x000fe200000f0c22 */
[----:B------:R-:W-:Y:S01]  /*23c0*/  @!P3 IMAD R31, R14, UR12, RZ ;  /* 0x0000000c0e1fbc24 */ /* 0x000fe2000f8e02ff */
[----:B---3--:R-:W-:Y:S01]  /*23d0*/  @!P4 LEA R4, P0, R38, R4, 0x1 ;  /* 0x000000042604c211 */ /* 0x008fe200078008ff */
[----:B------:R-:W-:-:S02]  /*23e0*/  @!P4 IMAD.IADD R32, R39, 0x1, R32 ;  /* 0x000000012720c824 */ /* 0x000fc400078e0220 */
[C---:B------:R-:W-:Y:S02]  /*23f0*/  @!P3 IMAD R31, R15.reuse, UR13, R31 ;  /* 0x0000000d0f1fbc24 */ /* 0x040fe4000f8e021f */
[----:B------:R-:W-:Y:S01]  /*2400*/  @!P3 IMAD.WIDE.U32 R36, R15, UR12, R36 ;  /* 0x0000000c0f24bc25 */ /* 0x000fe2000f8e0024 */
[----:B------:R-:W-:-:S03]  /*2410*/  @!P4 LEA.HI.X R5, R38, R5, R32, 0x1, P0 ;  /* 0x000000052605c211 */ /* 0x000fc600000f0c20 */
[----:B------:R-:W-:Y:S01]  /*2420*/  IMAD R21, R22, UR15, R21 ;  /* 0x0000000f16157c24 */ /* 0x000fe2000f8e0215 */
[----:B--2---:R-:W-:Y:S01]  /*2430*/  @!P3 LEA R32, P0, R36, R2, 0x1 ;  /* 0x000000022420b211 */ /* 0x004fe200078008ff */
[----:B------:R-:W-:Y:S01]  /*2440*/  @!P3 IMAD.IADD R31, R37, 0x1, R31 ;  /* 0x00000001251fb824 */ /* 0x000fe200078e021f */
[----:B------:R-:W-:Y:S01]  /*2450*/  LOP3.LUT R2, R10, 0x1f8, RZ, 0xc0, !PT ;  /* 0x000001f80a027812 */ /* 0x000fe200078ec0ff */
[----:B------:R-:W-:Y:S02]  /*2460*/  IMAD R11, R11, UR4, RZ ;  /* 0x000000040b0b7c24 */ /* 0x000fe4000f8e02ff */
[----:B------:R-:W-:Y:S01]  /*2470*/  @!P5 IMAD R26, R26, UR14, RZ ;  /* 0x0000000e1a1adc24 */ /* 0x000fe2000f8e02ff */
[----:B------:R-:W-:Y:S01]  /*2480*/  @!P3 LEA.HI.X R33, R36, R3, R31, 0x1, P0 ;  /* 0x000000032421b211 */ /* 0x000fe200000f0c1f */
[----:B------:R-:W-:Y:S01]  /*2490*/  @!P3 IMAD R14, R14, UR14, RZ ;  /* 0x0000000e0e0ebc24 */ /* 0x000fe2000f8e02ff */
[----:B------:R-:W-:Y:S01]  /*24a0*/  IADD3 R22, P0, PT, R24, R28, RZ ;  /* 0x0000001c18167210 */ /* 0x000fe20007f1e0ff */
[----:B------:R-:W-:Y:S01]  /*24b0*/  @P2 BAR.SYNC.DEFER_BLOCKING 0x0 ;  /* 0x0000000000002b1d */ /* 0x000fe20000010000 */
[----:B------:R-:W-:Y:S01]  /*24c0*/  LOP3.LUT R2, R2, 0x38, R0, 0x78, !PT ;  /* 0x0000003802027812 */ /* 0x000fe200078e7800 */
[----:B------:R-:W-:Y:S01]  /*24d0*/  @!P5 IMAD R26, R18, UR15, R26 ;  /* 0x0000000f121adc24 */ /* 0x000fe2000f8e021a */
[----:B------:R-:W-:Y:S01]  /*24e0*/  @!P1 LEA R28, P2, R189, R195, 0x1 ;  /* 0x000000c3bd1c9211 */ /* 0x000fe200078408ff */
[----:B------:R-:W-:Y:S01]  /*24f0*/  @!P3 IMAD R14, R15, UR15, R14 ;  /* 0x0000000f0f0ebc24 */ /* 0x000fe2000f8e020e */
[----:B------:R-:W-:Y:S01]  /*2500*/  IADD3.X R23, PT, PT, R23, R29, R21, P0, !PT ;  /* 0x0000001d17177210 */ /* 0x000fe200007fe415 */
[----:B------:R-:W-:Y:S01]  /*2510*/  IMAD.MOV.U32 R200, RZ, RZ, 0x7f800000 ;  /* 0x7f800000ffc87424 */ /* 0x000fe200078e00ff */
[----:B------:R-:W-:Y:S01]  /*2520*/  LOP3.LUT R21, R2, 0x1e00, R10, 0xf8, !PT ;  /* 0x00001e0002157812 */ /* 0x000fe200078ef80a */
[C---:B------:R-:W-:Y:S01]  /*2530*/  IMAD R2, R20.reuse, UR5, R11 ;  /* 0x0000000514027c24 */ /* 0x040fe2000f8e020b */
[----:B------:R-:W-:Y:S01]  /*2540*/  @!P1 LEA.HI.X R29, R189, R194, R188, 0x1, P2 ;  /* 0x000000c2bd1d9211 */ /* 0x000fe200010f0cbc */
[----:B------:R-:W1:Y:S01]  /*2550*/  @!P6 LDC.64 R10, c[0x0][0x388] ;  /* 0x0000e200ff0aeb82 */ /* 0x000e620000000a00 */
[----:B------:R-:W-:Y:S01]  /*2560*/  ISETP.GE.AND P2, PT, R13, R27, PT ;  /* 0x0000001b0d00720c */ /* 0x000fe20003f46270 */
[----:B------:R-:W-:Y:S01]  /*2570*/  IMAD.WIDE.U32 R22, R20, UR4, R22 ;  /* 0x0000000414167c25 */ /* 0x000fe2000f8e0016 */
[----:B------:R-:W-:Y:S01]  /*2580*/  LEA R21, R21, UR22, 0x1 ;  /* 0x0000001615157c11 */ /* 0x000fe2000f8e08ff */
[----:B------:R-:W2:Y:S01]  /*2590*/  LDCU UR4, c[0x0][0x590] ;  /* 0x0000b200ff0477ac */ /* 0x000ea20008000800 */
[----:B------:R-:W-:Y:S01]  /*25a0*/  LOP3.LUT R3, R202, 0x80000001, RZ, 0xc0, !PT ;  /* 0x80000001ca037812 */ /* 0x000fe200078ec0ff */
[----:B------:R-:W-:-:S02]  /*25b0*/  IMAD.IADD R23, R23, 0x1, R2 ;  /* 0x0000000117177824 */ /* 0x000fc400078e0202 */
[----:B------:R-:W-:Y:S01]  /*25c0*/  @!P4 IMAD R2, R25, UR14, RZ ;  /* 0x0000000e1902cc24 */ /* 0x000fe2000f8e02ff */
[----:B------:R-:W-:Y:S01]  /*25d0*/  ISETP.NE.AND P0, PT, R3, 0x1, PT ;  /* 0x000000010300780c */ /* 0x000fe20003f05270 */
[----:B------:R-:W-:Y:S02]  /*25e0*/  @!P6 IMAD.MOV.U32 R30, RZ, RZ, R22 ;  /* 0x000000ffff1ee224 */ /* 0x000fe400078e0016 */
[----:B------:R-:W-:Y:S01]  /*25f0*/  IMAD.MOV.U32 R199, RZ, RZ, 0x7f800000 ;  /* 0x7f800000ffc77424 */ /* 0x000fe200078e00ff */
[----:B------:R-:W-:Y:S01]  /*2600*/  SEL R3, RZ, 0x2000, P0 ;  /* 0x00002000ff037807 */ /* 0x000fe20000000000 */
[----:B------:R-:W-:Y:S01]  /*2610*/  @!PT LDS RZ, [RZ] ;  /* 0x00000000fffff984 */ /* 0x000fe20000000800 */
[----:B------:R-:W-:Y:S01]  /*2620*/  @!PT LDS RZ, [RZ] ;  /* 0x00000000fffff984 */ /* 0x000fe20000000800 */
[----:B------:R-:W-:Y:S01]  /*2630*/  @!PT LDS RZ, [RZ] ;  /* 0x00000000fffff984 */ /* 0x000fe20000000800 */
[----:B------:R3:W-:Y:S01]  /*2640*/  @!P6 LDGSTS.E.BYPASS.LTC128B.128 [R21+0xa000], desc[UR24][R8.64] ;  /* 0x0a0000000815efae */ /* 0x0007e2000b981a18 */
[----:B------:R-:W-:Y:S02]  /*2650*/  @!P4 IMAD R2, R17, UR15, R2 ;  /* 0x0000000f1102cc24 */ /* 0x000fe4000f8e0202 */
[----:B------:R-:W-:Y:S01]  /*2660*/  IMAD.MOV.U32 R198, RZ, RZ, 0x7f800000 ;  /* 0x7f800000ffc67424 */ /* 0x000fe200078e00ff */
[----:B------:R4:W-:Y:S01]  /*2670*/  @P6 STS.128 [R21+0xa000], RZ ;  /* 0x00a000ff15006388 */ /* 0x0009e20000000c00 */
[----:B------:R-:W-:-:S02]  /*2680*/  IMAD.IADD R201, R3, 0x1, R21 ;  /* 0x0000000103c97824 */ /* 0x000fc400078e0215 */
[----:B------:R-:W-:Y:S01]  /*2690*/  IMAD.MOV.U32 R197, RZ, RZ, 0x7f800000 ;  /* 0x7f800000ffc57424 */ /* 0x000fe200078e00ff */
[----:B------:R4:W-:Y:S01]  /*26a0*/  @P5 STS.128 [R21+0xb000], RZ ;  /* 0x00b000ff15005388 */ /* 0x0009e20000000c00 */
[----:B------:R-:W-:Y:S02]  /*26b0*/  @!P6 IMAD.MOV.U32 R31, RZ, RZ, R23 ;  /* 0x000000ffff1fe224 */ /* 0x000fe400078e0017 */
[----:B------:R-:W-:Y:S01]  /*26c0*/  IMAD.MOV.U32 R128, RZ, RZ, 0x20 ;  /* 0x00000020ff807424 */ /* 0x000fe200078e00ff */
[----:B------:R-:W-:Y:S01]  /*26d0*/  @!PT LDS RZ, [RZ] ;  /* 0x00000000fffff984 */ /* 0x000fe20000000800 */
[----:B------:R-:W-:Y:S01]  /*26e0*/  @!PT LDS RZ, [RZ] ;  /* 0x00000000fffff984 */ /* 0x000fe20000000800 */
[----:B------:R-:W-:Y:S01]  /*26f0*/  @!PT LDS RZ, [RZ] ;  /* 0x00000000fffff984 */ /* 0x000fe20000000800 */
[----:B------:R2:W-:Y:S01]  /*2700*/  @!P5 LDGSTS.E.BYPASS.LTC128B.128 [R21+0xb000], desc[UR24][R6.64] ;  /* 0x0b0000000615dfae */ /* 0x0005e2000b981a18 */
[----:B------:R-:W-:-:S04]  /*2710*/  @!P6 IMAD.WIDE.U32 R30, R13, UR14, R30 ;  /* 0x0000000e0d1eec25 */ /* 0x000fc8000f8e001e */
[----:B------:R-:W-:Y:S01]  /*2720*/  IMAD.SHL.U32 R160, R180, 0x2, RZ ;  /* 0x00000002b4a07824 */ /* 0x000fe200078e00ff */
[----:B------:R4:W-:Y:S01]  /*2730*/  @P4 STS.128 [R21+0xc000], RZ ;  /* 0x00c000ff15004388 */ /* 0x0009e20000000c00 */
[----:B------:R-:W-:Y:S01]  /*2740*/  @!P6 IMAD R13, R13, UR15, R31 ;  /* 0x0000000f0d0dec24 */ /* 0x000fe2000f8e021f */
[----:B------:R-:W-:Y:S01]  /*2750*/  CS2R R94, SRZ ;  /* 0x00000000005e7805 */ /* 0x000fe2000001ff00 */
[----:B------:R-:W-:Y:S01]  /*2760*/  IMAD.IADD R186, R186, 0x1, -R12 ;  /* 0x00000001baba7824 */ /* 0x000fe200078e0a0c */
[----:B------:R-:W-:Y:S01]  /*2770*/  @!PT LDS RZ, [RZ] ;  /* 0x00000000fffff984 */ /* 0x000fe20000000800 */
[----:B------:R-:W-:Y:S01]  /*2780*/  @!PT LDS RZ, [RZ] ;  /* 0x00000000fffff984 */ /* 0x000fe20000000800 */
[----:B------:R-:W-:Y:S01]  /*2790*/  @!PT LDS RZ, [RZ] ;  /* 0x00000000fffff984 */ /* 0x000fe20000000800 */
[----:B------:R1:W-:Y:S01]  /*27a0*/  @!P4 LDGSTS.E.BYPASS.LTC128B.128 [R21+0xc000], desc[UR24][R4.64] ;  /* 0x0c0000000415cfae */ /* 0x0003e2000b981a18 */
[----:B------:R-:W-:Y:S01]  /*27b0*/  IMAD.SHL.U32 R196, R196, 0x8, RZ ;  /* 0x00000008c4c47824 */ /* 0x000fe200078e00ff */
[----:B------:R-:W-:Y:S02]  /*27c0*/  CS2R R92, SRZ ;  /* 0x00000000005c7805 */ /* 0x000fe4000001ff00 */
[----:B------:R-:W-:Y:S01]  /*27d0*/  CS2R R98, SRZ ;  /* 0x0000000000627805 */ /* 0x000fe2000001ff00 */
[----:B------:R4:W-:Y:S01]  /*27e0*/  @P3 STS.128 [R21+0xd000], RZ ;  /* 0x00d000ff15003388 */ /* 0x0009e20000000c00 */
[----:B---3--:R-:W3:Y:S01]  /*27f0*/  @!P5 LDC.64 R8, c[0x0][0x388] ;  /* 0x0000e200ff08db82 */ /* 0x008ee20000000a00 */
[----:B------:R-:W-:-:S02]  /*2800*/  CS2R R96, SRZ ;  /* 0x0000000000607805 */ /* 0x000fc4000001ff00 */
[----:B------:R-:W-:Y:S01]  /*2810*/  CS2R R90, SRZ ;  /* 0x00000000005a7805 */ /* 0x000fe2000001ff00 */
[----:B------:R-:W-:Y:S01]  /*2820*/  @!PT LDS RZ, [RZ] ;  /* 0x00000000fffff984 */ /* 0x000fe20000000800 */
[----:B------:R-:W-:Y:S01]  /*2830*/  @!PT LDS RZ, [RZ] ;  /* 0x00000000fffff984 */ /* 0x000fe20000000800 */
[----:B------:R-:W-:Y:S01]  /*2840*/  @!PT LDS RZ, [RZ] ;  /* 0x00000000fffff984 */ /* 0x000fe20000000800 */
[----:B------:R-:W-:Y:S01]  /*2850*/  @!P3 LDGSTS.E.BYPASS.LTC128B.128 [R21+0xd000], desc[UR24][R32.64] ;  /* 0x0d0000002015bfae */ /* 0x000fe2000b981a18 */
[----:B------:R-:W-:Y:S02]  /*2860*/  CS2R R88, SRZ ;  /* 0x0000000000587805 */ /* 0x000fe4000001ff00 */
[----:B------:R-:W-:Y:S02]  /*2870*/  CS2R R86, SRZ ;  /* 0x0000000000567805 */ /* 0x000fe4000001ff00 */
[----:B------:R-:W-:Y:S01]  /*2880*/  CS2R R84, SRZ ;  /* 0x0000000000547805 */ /* 0x000fe2000001ff00 */
[----:B------:R-:W0:Y:S01]  /*2890*/  LDGDEPBAR ;  /* 0x00000000000079af */ /* 0x000e220000000000 */
[----:B------:R-:W-:Y:S02]  /*28a0*/  CS2R R78, SRZ ;  /* 0x00000000004e7805 */ /* 0x000fe4000001ff00 */
[----:B------:R-:W-:-:S02]  /*28b0*/  CS2R R76, SRZ ;  /* 0x00000000004c7805 */ /* 0x000fc4000001ff00 */
[----:B------:R-:W-:Y:S02]  /*28c0*/  CS2R R82, SRZ ;  /* 0x0000000000527805 */ /* 0x000fe4000001ff00 */
[----:B------:R-:W-:Y:S01]  /*28d0*/  CS2R R80, SRZ ;  /* 0x0000000000507805 */ /* 0x000fe2000001ff00 */
[----:B--2---:R-:W2:Y:S01]  /*28e0*/  @!P4 LDC.64 R6, c[0x0][0x388] ;  /* 0x0000e200ff06cb82 */ /* 0x004ea20000000a00 */
        /* <DEDUP_REMOVED lines=9> */
[----:B-1----:R-:W-:Y:S01]  /*2980*/  @!P2 IMAD.MOV.U32 R4, RZ, RZ, R195 ;  /* 0x000000ffff04a224 */ /* 0x002fe200078e00c3 */
[----:B------:R-:W-:Y:S01]  /*2990*/  CS2R R56, SRZ ;  /* 0x0000000000387805 */ /* 0x000fe2000001ff00 */
[----:B------:R-:W-:Y:S01]  /*29a0*/  @!P2 IMAD.MOV.U32 R5, RZ, RZ, R194 ;  /* 0x000000ffff05a224 */ /* 0x000fe200078e00c2 */
[----:B------:R-:W-:-:S02]  /*29b0*/  CS2R R54, SRZ ;  /* 0x0000000000367805 */ /* 0x000fc4000001ff00 */
[----:B------:R-:W-:Y:S02]  /*29c0*/  CS2R R52, SRZ ;  /* 0x0000000000347805 */ /* 0x000fe4000001ff00 */
[----:B------:R-:W-:Y:S02]  /*29d0*/  CS2R R46, SRZ ;  /* 0x00000000002e7805 */ /* 0x000fe4000001ff00 */
[----:B------:R-:W-:Y:S01]  /*29e0*/  CS2R R44, SRZ ;  /* 0x00000000002c7805 */ /* 0x000fe2000001ff00 */
[----:B------:R1:W-:Y:S01]  /*29f0*/  @!P2 LDGSTS.E.BYPASS.LTC128B.128 [R21+0x4000], desc[UR24][R4.64] ;  /* 0x040000000415afae */ /* 0x0003e2000b981a18 */
[----:B------:R-:W-:Y:S02]  /*2a00*/  CS2R R50, SRZ ;  /* 0x0000000000327805 */ /* 0x000fe4000001ff00 */
[----:B------:R-:W-:Y:S02]  /*2a10*/  CS2R R48, SRZ ;  /* 0x0000000000307805 */ /* 0x000fe4000001ff00 */
[----:B------:R-:W-:Y:S01]  /*2a20*/  CS2R R42, SRZ ;  /* 0x00000000002a7805 */ /* 0x000fe2000001ff00 */
[----:B------:R4:W-:Y:S01]  /*2a30*/  @P2 STS.128 [R21+0x4000], RZ ;  /* 0x004000ff15002388 */ /* 0x0009e20000000c00 */
[----:B------:R-:W-:-:S02]  /*2a40*/  CS2R R40, SRZ ;  /* 0x0000000000287805 */ /* 0x000fc4000001ff00 */
[----:B------:R-:W-:Y:S02]  /*2a50*/  CS2R R38, SRZ ;  /* 0x0000000000267805 */ /* 0x000fe4000001ff00 */
[----:B------:R-:W-:Y:S01]  /*2a60*/  CS2R R36, SRZ ;  /* 0x0000000000247805 */ /* 0x000fe2000001ff00 */
[----:B------:R4:W-:Y:S01]  /*2a70*/  @P1 STS.128 [R21+0x5000], RZ ;  /* 0x005000ff15001388 */ /* 0x0009e20000000c00 */
[----:B------:R-:W2:Y:S03]  /*2a80*/  LDCU UR5, c[0x0][0x3e0] ;  /* 0x00007c00ff0577ac */ /* 0x000ea60008000800 */
[----:B------:R-:W-:Y:S01]  /*2a90*/  @!PT LDS RZ, [RZ] ;  /* 0x00000000fffff984 */ /* 0x000fe20000000800 */
[----:B------:R-:W-:Y:S01]  /*2aa0*/  @!PT LDS RZ, [RZ] ;  /* 0x00000000fffff984 */ /* 0x000fe20000000800 */
[----:B------:R-:W-:Y:S01]  /*2ab0*/  @!PT LDS RZ, [RZ] ;  /* 0x00000000fffff984 */ /* 0x000fe20000000800 */
[----:B------:R3:W-:Y:S01]  /*2ac0*/  @!P1 LDGSTS.E.BYPASS.LTC128B.128 [R21+0x5000], desc[UR24][R28.64] ;  /* 0x050000001c159fae */ /* 0x0007e2000b981a18 */
[----:B------:R-:W2:Y:S01]  /*2ad0*/  LDCU UR12, c[0x0][0x50c] ;  /* 0x0000a180ff0c77ac */ /* 0x000ea20008000800 */
[----:B-1----:R-:W-:Y:S02]  /*2ae0*/  @!P2 IMAD.MOV.U32 R4, RZ, RZ, R193 ;  /* 0x000000ffff04a224 */ /* 0x002fe400078e00c1 */
[----:B------:R-:W-:-:S05]  /*2af0*/  @!P2 IMAD.MOV.U32 R5, RZ, RZ, R192 ;  /* 0x000000ffff05a224 */ /* 0x000fca00078e00c0 */
[----:B------:R1:W-:Y:S04]  /*2b00*/  @!P2 LDGSTS.E.BYPASS.LTC128B.128 [R201], desc[UR24][R4.64] ;  /* 0x0000000004c9afae */ /* 0x0003e8000b981a18 */
[----:B------:R4:W-:Y:S01]  /*2b10*/  @P2 STS.128 [R201], RZ ;  /* 0x000000ffc9002388 */ /* 0x0009e20000000c00 */
[----:B---3--:R-:W-:-:S03]  /*2b20*/  @!P1 LEA R28, P0, R19, R193, 0x1 ;  /* 0x000000c1131c9211 */ /* 0x008fc600078008ff */
[----:B------:R4:W-:Y:S01]  /*2b30*/  @P1 STS.128 [R201+0x1000], RZ ;  /* 0x001000ffc9001388 */ /* 0x0009e20000000c00 */
[----:B------:R-:W-:Y:S01]  /*2b40*/  @!P1 LEA.HI.X R29, R19, R192, R16, 0x1, P0 ;  /* 0x000000c0131d9211 */ /* 0x000fe200000f0c10 */
[----:B------:R-:W-:Y:S01]  /*2b50*/  @!P5 IMAD.WIDE.U32 R18, R18, UR14, R22 ;  /* 0x0000000e1212dc25 */ /* 0x000fe2000f8e0016 */
[----:B------:R-:W-:Y:S02]  /*2b60*/  @!P6 LEA R24, P0, R30, R10, 0x1 ;  /* 0x0000000a1e18e211 */ /* 0x000fe400078008ff */
[----:B------:R-:W-:Y:S01]  /*2b70*/  LOP3.LUT R10, R182, 0x20, RZ, 0xfc, !PT ;  /* 0x00000020b60a7812 */ /* 0x000fe200078efcff */
[----:B------:R-:W-:Y:S01]  /*2b80*/  @!P5 IMAD.IADD R26, R19, 0x1, R26 ;  /* 0x00000001131ad824 */ /* 0x000fe200078e021a */
[----:B------:R-:W-:Y:S01]  /*2b90*/  @!P6 LEA.HI.X R25, R30, R11, R13, 0x1, P0 ;  /* 0x0000000b1e19e211 */ /* 0x000fe200000f0c0d */
[----:B------:R-:W-:Y:S01]  /*2ba0*/  @!PT LDS RZ, [RZ] ;  /* 0x00000000fffff984 */ /* 0x000fe20000000800 */
[----:B------:R-:W-:Y:S01]  /*2bb0*/  @!PT LDS RZ, [RZ] ;  /* 0x00000000fffff984 */ /* 0x000fe20000000800 */
[----:B------:R-:W-:Y:S01]  /*2bc0*/  @!PT LDS RZ, [RZ] ;  /* 0x00000000fffff984 */ /* 0x000fe20000000800 */
[----:B------:R-:W-:Y:S01]  /*2bd0*/  @!P1 LDGSTS.E.BYPASS.LTC128B.128 [R201+0x1000], desc[UR24][R28.64] ;  /* 0x010000001cc99fae */ /* 0x000fe2000b981a18 */
[----:B------:R-:W-:Y:S02]  /*2be0*/  @!P5 LEA R8, P0, R18, R8, 0x1 ;  /* 0x000000081208d211 */ /* 0x000fe400078008ff */
[----:B------:R-:W-:Y:S01]  /*2bf0*/  ISETP.GE.AND P1, PT, R10, R27, PT ;  /* 0x0000001b0a00720c */ /* 0x000fe20003f26270 */
[----:B------:R-:W-:Y:S01]  /*2c00*/  @!P6 LDGSTS.E.BYPASS.LTC128B.128 [R21+0x6000], desc[UR24][R24.64] ;  /* 0x060000001815efae */ /* 0x000fe2000b981a18 */
[----:B------:R-:W-:-:S03]  /*2c10*/  @!P5 LEA.HI.X R9, R18, R9, R26, 0x1, P0 ;  /* 0x000000091209d211 */ /* 0x000fc600000f0c1a */
[----:B------:R4:W-:Y:S01]  /*2c20*/  @P6 STS.128 [R21+0x6000], RZ ;  /* 0x006000ff15006388 */ /* 0x0009e20000000c00 */
[----:B-1----:R-:W-:-:S03]  /*2c30*/  VIADD R4, R182, 0x8 ;  /* 0x00000008b6047836 */ /* 0x002fc60000000000 */
[----:B------:R4:W-:Y:S01]  /*2c40*/  @P5 STS.128 [R21+0x7000], RZ ;  /* 0x007000ff15005388 */ /* 0x0009e20000000c00 */
[--C-:B------:R-:W-:Y:S01]  /*2c50*/  @!P4 IMAD.MOV.U32 R5, RZ, RZ, R23.reuse ;  /* 0x000000ffff05c224 */ /* 0x100fe200078e0017 */
[----:B------:R-:W-:Y:S01]  /*2c60*/  ISETP.GE.AND P2, PT, R4, R27, PT ;  /* 0x0000001b0400720c */ /* 0x000fe20003f46270 */
[--C-:B------:R-:W-:Y:S01]  /*2c70*/  @!P4 IMAD.MOV.U32 R4, RZ, RZ, R22.reuse ;  /* 0x000000ffff04c224 */ /* 0x100fe200078e0016 */
[----:B------:R-:W-:Y:S01]  /*2c80*/  @!PT LDS RZ, [RZ] ;  /* 0x00000000fffff984 */ /* 0x000fe20000000800 */
[----:B------:R-:W-:Y:S01]  /*2c90*/  @!PT LDS RZ, [RZ] ;  /* 0x00000000fffff984 */ /* 0x000fe20000000800 */
[----:B------:R-:W-:Y:S01]  /*2ca0*/  @!PT LDS RZ, [RZ] ;  /* 0x00000000fffff984 */ /* 0x000fe20000000800 */
[----:B------:R-:W-:Y:S01]  /*2cb0*/  @!P5 LDGSTS.E.BYPASS.LTC128B.128 [R21+0x7000], desc[UR24][R8.64] ;  /* 0x070000000815dfae */ /* 0x000fe2000b981a18 */
[----:B------:R-:W-:-:S03]  /*2cc0*/  @!P3 IMAD.WIDE.U32 R22, R15, UR14, R22 ;  /* 0x0000000e0f16bc25 */ /* 0x000fc6000f8e0016 */
[----:B------:R4:W-:Y:S01]  /*2cd0*/  @P4 STS.128 [R21+0x8000], RZ ;  /* 0x008000ff15004388 */ /* 0x0009e20000000c00 */
[----:B------:R-:W-:Y:S02]  /*2ce0*/  @!P4 IMAD.WIDE.U32 R16, R17, UR14, R4 ;  /* 0x0000000e1110cc25 */ /* 0x000fe4000f8e0004 */
[----:B------:R-:W1:Y:S02]  /*2cf0*/  @!P3 LDC.64 R4, c[0x0][0x388] ;  /* 0x0000e200ff04bb82 */ /* 0x000e640000000a00 */
[----:B------:R-:W-:Y:S01]  /*2d00*/  @!P4 IMAD.IADD R2, R17, 0x1, R2 ;  /* 0x000000011102c824 */ /* 0x000fe200078e0202 */
[----:B--2---:R-:W-:Y:S01]  /*2d10*/  @!P4 LEA R6, P0, R16, R6, 0x1 ;  /* 0x000000061006c211 */ /* 0x004fe200078008ff */
[----:B------:R-:W-:-:S03]  /*2d20*/  @!P3 IMAD.IADD R14, R23, 0x1, R14 ;  /* 0x00000001170eb824 */ /* 0x000fc600078e020e */
[----:B------:R-:W-:Y:S01]  /*2d30*/  @!P4 LEA.HI.X R7, R16, R7, R2, 0x1, P0 ;  /* 0x000000071007c211 */ /* 0x000fe200000f0c02 */
[----:B------:R-:W-:-:S04]  /*2d40*/  VIADD R2, R182, 0x28 ;  /* 0x00000028b6027836 */ /* 0x000fc80000000000 */
[----:B------:R-:W-:Y:S01]  /*2d50*/  @!PT LDS RZ, [RZ] ;  /* 0x00000000fffff984 */ /* 0x000fe20000000800 */
[----:B------:R-:W-:Y:S01]  /*2d60*/  @!PT LDS RZ, [RZ] ;  /* 0x00000000fffff984 */ /* 0x000fe20000000800 */
[----:B------:R-:W-:Y:S01]  /*2d70*/  @!PT LDS RZ, [RZ] ;  /* 0x00000000fffff984 */ /* 0x000fe20000000800 */
[----:B------:R-:W-:Y:S01]  /*2d80*/  @!P4 LDGSTS.E.BYPASS.LTC128B.128 [R21+0x8000], desc[UR24][R6.64] ;  /* 0x080000000615cfae */ /* 0x000fe2000b981a18 */
[----:B------:R-:W-:-:S03]  /*2d90*/  ISETP.GE.AND P5, PT, R2, R27, PT ;  /* 0x0000001b0200720c */ /* 0x000fc60003fa6270 */
[----:B------:R4:W-:Y:S01]  /*2da0*/  @P3 STS.128 [R21+0x9000], RZ ;  /* 0x009000ff15003388 */ /* 0x0009e20000000c00 */
[----:B-1----:R-:W-:-:S04]  /*2db0*/  @!P3 LEA R4, P0, R22, R4, 0x1 ;  /* 0x000000041604b211 */ /* 0x002fc800078008ff */
[----:B------:R-:W-:Y:S02]  /*2dc0*/  @!P3 LEA.HI.X R5, R22, R5, R14, 0x1, P0 ;  /* 0x000000051605b211 */ /* 0x000fe400000f0c0e */
[----:B------:R-:W-:-:S03]  /*2dd0*/  ISETP.GE.AND P0, PT, R182, R27, PT ;  /* 0x0000001bb600720c */ /* 0x000fc60003f06270 */
[----:B------:R-:W-:Y:S01]  /*2de0*/  @!PT LDS RZ, [RZ] ;  /* 0x00000000fffff984 */ /* 0x000fe20000000800 */
[----:B------:R-:W-:Y:S01]  /*2df0*/  @!PT LDS RZ, [RZ] ;  /* 0x00000000fffff984 */ /* 0x000fe20000000800 */
[----:B------:R-:W-:Y:S01]  /*2e00*/  @!PT LDS RZ, [RZ] ;  /* 0x00000000fffff984 */ /* 0x000fe20000000800 */
[----:B------:R1:W-:Y:S04]  /*2e10*/  @!P3 LDGSTS.E.BYPASS.LTC128B.128 [R21+0x9000], desc[UR24][R4.64] ;  /* 0x090000000415bfae */ /* 0x0003e8000b981a18 */
[----:B------:R-:W0:Y:S01]  /*2e20*/  LDGDEPBAR ;  /* 0x00000000000079af */ /* 0x000e220000000000 */
[----:B------:R-:W-:Y:S02]  /*2e30*/  IMAD.IADD R160, R176, 0x1, R160 ;  /* 0x00000001b0a07824 */ /* 0x000fe400078e02a0 */
[----:B-1----:R-:W-:Y:S01]  /*2e40*/  IMAD.WIDE.U32 R4, R182, 0x4, R210 ;  /* 0x00000004b6047825 */ /* 0x002fe200078e00d2 */
[----:B------:R-:W-:-:S04]  /*2e50*/  DEPBAR.LE SB0, 0x1 ;  /* 0x000080400000791a */ /* 0x000fc80000000000 */
[----:B------:R4:W5:Y:S04]  /*2e60*/  @!P0 LDG.E R200, desc[UR24][R4.64] ;  /* 0x0000001804c88981 */ /* 0x000968000c1e1900 */
[----:B------:R4:W5:Y:S04]  /*2e70*/  @!P2 LDG.E R199, desc[UR24][R4.64+0x20] ;  /* 0x0000201804c7a981 */ /* 0x000968000c1e1900 */
[----:B------:R4:W5:Y:S04]  /*2e80*/  @!P1 LDG.E R198, desc[UR24][R4.64+0x80] ;  /* 0x0000801804c69981 */ /* 0x000968000c1e1900 */
[----:B------:R4:W5:Y:S01]  /*2e90*/  @!P5 LDG.E R197, desc[UR24][R4.64+0xa0] ;  /* 0x0000a01804c5d981 */ /* 0x000962000c1e1900 */
[----:B------:R-:W-:Y:S01]  /*2ea0*/  BAR.SYNC.DEFER_BLOCKING 0x0 ;  /* 0x0000000000007b1d */ /* 0x000fe20000010000 */
[----:B------:R-:W-:Y:S01]  /*2eb0*/  LOP3.LUT P0, RZ, R0, 0x2, RZ, 0xc0, !PT ;  /* 0x0000000200ff7812 */ /* 0x000fe2000780c0ff */
[----:B------:R-:W-:Y:S01]  /*2ec0*/  IMAD.SHL.U32 R2, R180, 0x2, RZ ;  /* 0x00000002b4027824 */ /* 0x000fe200078e00ff */
[----:B------:R-:W-:Y:S01]  /*2ed0*/  USHF.L.U32 UR4, UR4, 0x6, URZ ;  /* 0x0000000604047899 */ /* 0x000fe200080006ff */
[----:B------:R-:W-:Y:S01]  /*2ee0*/  IMAD.IADD R172, R179, 0x1, R3 ;  /* 0x00000001b3ac7824 */ /* 0x000fe200078e0203 */
[----:B------:R-:W-:Y:S01]  /*2ef0*/  SEL R128, R128, 0xffffffe0, !P0 ;  /* 0xffffffe080807807 */ /* 0x000fe20004000000 */
[----:B------:R-:W-:-:S02]  /*2f00*/  IMAD.IADD R0, R176, 0x1, R2 ;  /* 0x00000001b0007824 */ /* 0x000fc400078e0202 */
[----:B------:R-:W-:Y:S02]  /*2f10*/  IMAD.IADD R3, R178, 0x1, R3 ;  /* 0x00000001b2037824 */ /* 0x000fe400078e0203 */
[----:B------:R-:W-:Y:S02]  /*2f20*/  IMAD.IADD R174, R128, 0x1, R160 ;  /* 0x0000000180ae7824 */ /* 0x000fe400078e02a0 */
[----:B------:R-:W-:Y:S01]  /*2f30*/  IMAD.IADD R173, R176, 0x1, R128 ;  /* 0x00000001b0ad7824 */ /* 0x000fe200078e0280 */
[----:B------:R4:W1:Y:S04]  /*2f40*/  LDSM.16.M88.4 R156, [R160] ;  /* 0x00000000a09c783b */ /* 0x0008680000000200 */
[----:B------:R-:W2:Y:S04]  /*2f50*/  LDSM.16.M88.4 R160, [R160+0x800] ;  /* 0x00080000a0a0783b */ /* 0x000ea80000000200 */
[----:B------:R4:W3:Y:S04]  /*2f60*/  LDSM.16.M88.4 R140, [R176] ;  /* 0x00000000b08c783b */ /* 0x0008e80000000200 */
[----:B------:R4:W1:Y:S04]  /*2f70*/  LDSM.16.M88.4 R144, [R176+0x800] ;  /* 0x00080000b090783b */ /* 0x0008680000000200 */
[----:B------:R4:W1:Y:S04]  /*2f80*/  LDSM.16.M88.4 R148, [R173] ;  /* 0x00000000ad94783b */ /* 0x0008680000000200 */
[----:B------:R4:W1:Y:S04]  /*2f90*/  LDSM.16.M88.4 R152, [R173+0x800] ;  /* 0x00080000ad98783b */ /* 0x0008680000000200 */
[----:B------:R4:W1:Y:S04]  /*2fa0*/  LDSM.16.M88.4 R164, [R174] ;  /* 0x00000000aea4783b */ /* 0x0008680000000200 */
[----:B------:R4:W1:Y:S02]  /*2fb0*/  LDSM.16.M88.4 R168, [R174+0x800] ;  /* 0x00080000aea8783b */ /* 0x0008640000000200 */
.L_x_1603:
[----:B------:R-:W0:Y:S01]  /*2fc0*/  LDGDEPBAR ;  /* 0x00000000000079af */ /* 0x000e220000000000 */
[----:B----4-:R-:W-:Y:S02]  /*2fd0*/  MOV R4, R191 ;  /* 0x000000bf00047202 */ /* 0x010fe40000000f00 */
[----:B------:R-:W-:Y:S02]  /*2fe0*/  MOV R5, R190 ;  /* 0x000000be00057202 */ /* 0x000fe40000000f00 */
[----:B------:R-:W-:Y:S02]  /*2ff0*/  LEA R12, P0, R182, R4, 0x2 ;  /* 0x00000004b60c7211 */ /* 0x000fe400078010ff */
[-C--:B------:R-:W-:Y:S02]  /*3000*/  IADD3 R112, PT, PT, R128, R172.reuse, RZ ;  /* 0x000000ac80707210 */ /* 0x080fe40007ffe0ff */
[----:B------:R-:W-:Y:S02]  /*3010*/  LEA.HI.X R13, R182, R5, RZ, 0x2, P0 ;  /* 0x00000005b60d7211 */ /* 0x000fe400000f14ff */
[----:B------:R-:W-:Y:S04]  /*3020*/  IADD3 R129, PT, PT, R2, R172, RZ ;  /* 0x000000ac02817210 */ /* 0x000fe80007ffe0ff */
[----:B------:R-:W-:Y:S01]  /*3030*/  IADD3 R181, PT, PT, R128, R129, RZ ;  /* 0x0000008180b57210 */ /* 0x000fe20007ffe0ff */
[----:B------:R-:W-:Y:S04]  /*3040*/  DEPBAR.LE SB0, 0x0 ;  /* 0x000080000000791a */ /* 0x000fe80000000000 */
[----:B------:R-:W-:Y:S06]  /*3050*/  BAR.SYNC.DEFER_BLOCKING 0x0 ;  /* 0x0000000000007b1d */ /* 0x000fec0000010000 */
[----:B------:R-:W-:Y:S08]  /*3060*/  LDSM.16.M88.4 R32, [R172] ;  /* 0x00000000ac20783b */ /* 0x000ff00000000200 */
[----:B------:R-:W4:Y:S08]  /*3070*/  LDSM.16.M88.4 R16, [R176+-0x4000] ;  /* 0xffc00000b010783b */ /* 0x000f300000000200 */
[----:B------:R-:W2:Y:S08]  /*3080*/  LDSM.16.M88.4 R28, [R172+0x1000] ;  /* 0x00100000ac1c783b */ /* 0x000eb00000000200 */
[----:B-----5:R-:W5:Y:S04]  /*3090*/  LDG.E R214, desc[UR24][R12.64] ;  /* 0x000000180cd67981 */ /* 0x020f68000c1e1900 */
[----:B------:R-:W5:Y:S04]  /*30a0*/  LDG.E R213, desc[UR24][R12.64+0x20] ;  /* 0x000020180cd57981 */ /* 0x000f68000c1e1900 */
[----:B------:R-:W5:Y:S04]  /*30b0*/  LDG.E R212, desc[UR24][R12.64+0x80] ;  /* 0x000080180cd47981 */ /* 0x000f68000c1e1900 */
[----:B------:R3:W5:Y:S04]  /*30c0*/  LDG.E R207, desc[UR24][R12.64+0xa0] ;  /* 0x0000a0180ccf7981 */ /* 0x000768000c1e1900 */
[----:B------:R-:W1:Y:S01]  /*30d0*/  LDSM.16.M88.4 R100, [R176+-0x3800] ;  /* 0xffc80000b064783b */ /* 0x000e620000000200 */
[-C--:B----4-:R-:W-:Y:S07]  /*30e0*/  HMMA.16816.F32 R4, R32, R16.reuse, RZ ;  /* 0x000000102004723c */ /* 0x090fee00000018ff */
[----:B------:R-:W-:Y:S01]  /*30f0*/  LDSM.16.M88.4 R104, [R112] ;  /* 0x000000007068783b */ /* 0x000fe20000000200 */
[C---:B--2---:R-:W-:Y:S07]  /*3100*/  HMMA.16816.F32 R8, R28.reuse, R16, RZ ;  /* 0x000000101c08723c */ /* 0x044fee00000018ff */
[----:B------:R-:W2:Y:S01]  /*3110*/  LDSM.16.M88.4 R108, [R173+-0x4000] ;  /* 0xffc00000ad6c783b */ /* 0x000ea20000000200 */
[-C--:B---3--:R-:W-:Y:S07]  /*3120*/  HMMA.16816.F32 R12, R28, R18.reuse, RZ ;  /* 0x000000121c0c723c */ /* 0x088fee00000018ff */
[----:B------:R-:W3:Y:S01]  /*3130*/  LDSM.16.M88.4 R112, [R112+0x1000] ;  /* 0x001000007070783b */ /* 0x000ee20000000200 */
[C---:B------:R-:W-:Y:S07]  /*3140*/  HMMA.16816.F32 R16, R32.reuse, R18, RZ ;  /* 0x000000122010723c */ /* 0x040fee00000018ff */
[----:B------:R-:W4:Y:S01]  /*3150*/  LDSM.16.M88.4 R116, [R173+-0x3800] ;  /* 0xffc80000ad74783b */ /* 0x000f220000000200 */
[-C--:B-1----:R-:W-:Y:S07]  /*3160*/  HMMA.16816.F32 R20, R32, R100.reuse, RZ ;  /* 0x000000642014723c */ /* 0x082fee00000018ff */
[----:B------:R-:W-:Y:S01]  /*3170*/  LDSM.16.M88.4 R120, [R129] ;  /* 0x000000008178783b */ /* 0x000fe20000000200 */
[C---:B------:R-:W-:Y:S07]  /*3180*/  HMMA.16816.F32 R24, R28.reuse, R100, RZ ;  /* 0x000000641c18723c */ /* 0x040fee00000018ff */
[----:B------:R-:W1:Y:S01]  /*3190*/  LDSM.16.M88.4 R124, [R0+-0x4000] ;  /* 0xffc00000007c783b */ /* 0x000e620000000200 */
[-C--:B------:R-:W-:Y:S07]  /*31a0*/  HMMA.16816.F32 R28, R28, R102.reuse, RZ ;  /* 0x000000661c1c723c */ /* 0x080fee00000018ff */
[----:B------:R-:W-:Y:S01]  /*31b0*/  LDSM.16.M88.4 R132, [R181] ;  /* 0x00000000b584783b */ /* 0x000fe20000000200 */
[----:B------:R-:W-:Y:S07]  /*31c0*/  HMMA.16816.F32 R32, R32, R102, RZ ;  /* 0x000000662020723c */ /* 0x000fee00000018ff */
[----:B------:R-:W1:Y:S01]  /*31d0*/  LDSM.16.M88.4 R100, [R129+0x1000] ;  /* 0x001000008164783b */ /* 0x000e620000000200 */
[-C--:B--2---:R-:W-:Y:S07]  /*31e0*/  HMMA.16816.F32 R4, R104, R108.reuse, R4 ;  /* 0x0000006c6804723c */ /* 0x084fee0000001804 */
[----:B------:R-:W2:Y:S01]  /*31f0*/  LDSM.16.M88.4 R128, [R0+-0x3800] ;  /* 0xffc800000080783b */ /* 0x000ea20000000200 */
        /* <DEDUP_REMOVED lines=95> */
[----:B-12---:R-:W-:Y:S01]  /*37f0*/  MOV R10, R133 ;  /* 0x00000085000a7202 */ /* 0x006fe20000000f00 */
[----:B------:R-:W-:Y:S01]  /*3800*/  IMAD.MOV.U32 R7, RZ, RZ, R134 ;  /* 0x000000ffff077224 */ /* 0x000fe200078e0086 */
[----:B------:R-:W-:Y:S01]  /*3810*/  MOV R15, R217 ;  /* 0x000000d9000f7202 */ /* 0x000fe20000000f00 */
        /* <DEDUP_REMOVED lines=37> */
.L_x_1599:
        /* <DEDUP_REMOVED lines=18> */
[C-C-:B------:R-:W-:Y:S01]  /*3b90*/  VIADDMNMX R121, R14.reuse, 0x9, R203.reuse, PT ;  /* 0x000000090e797846 */ /* 0x140fe200038001cb */
[C---:B------:R-:W-:Y:S01]  /*3ba0*/  VIADD R107, R17.reuse, 0x1 ;  /* 0x00000001116b7836 */ /* 0x040fe20000000000 */
[C---:B------:R-:W-:Y:S01]  /*3bb0*/  ISETP.GE.AND P4, PT, R17.reuse, R7, PT ;  /* 0x000000071100720c */ /* 0x040fe20003f86270 */
[C---:B------:R-:W-:Y:S01]  /*3bc0*/  VIADD R106, R17.reuse, 0x8 ;  /* 0x00000008116a7836 */ /* 0x040fe20000000000 */
[C-C-:B------:R-:W-:Y:S01]  /*3bd0*/  VIADDMNMX R108, R14.reuse, 0x21, R203.reuse, PT ;  /* 0x000000210e6c7846 */ /* 0x140fe200038001cb */
[C---:B------:R-:W-:Y:S01]  /*3be0*/  VIADD R105, R17.reuse, 0x9 ;  /* 0x0000000911697836 */ /* 0x040fe20000000000 */
[----:B------:R-:W-:Y:S01]  /*3bf0*/  VIADDMNMX R14, R14, 0x29, R203, PT ;  /* 0x000000290e0e7846 */ /* 0x000fe200038001cb */
[----:B------:R-:W-:Y:S01]  /*3c00*/  VIADD R104, R17, 0x10 ;  /* 0x0000001011687836 */ /* 0x000fe20000000000 */
        /* <DEDUP_REMOVED lines=130> */
.L_x_1600:
[C---:B------:R-:W-:Y:S01]  /*4430*/  FMUL.FTZ R14, R199.reuse, 1.4426950216293334961 ;  /* 0x3fb8aa3bc70e7820 */ /* 0x040fe20000410000 */
[----:B------:R-:W-:Y:S01]  /*4440*/  FSETP.NEU.FTZ.AND P0, PT, R199, -INF , PT ;  /* 0xff800000c700780b */ /* 0x000fe20003f1d000 */
[C---:B------:R-:W-:Y:S01]  /*4450*/  FMUL.FTZ R17, R200.reuse, 1.4426950216293334961 ;  /* 0x3fb8aa3bc8117820 */ /* 0x040fe20000410000 */
[----:B------:R-:W-:Y:S01]  /*4460*/  FSETP.NEU.FTZ.AND P1, PT, R200, -INF , PT ;  /* 0xff800000c800780b */ /* 0x000fe20003f3d000 */
[----:B------:R-:W1:Y:S01]  /*4470*/  S2R R121, SR_TID.X ;  /* 0x0000000000797919 */ /* 0x000e620000002100 */
[----:B------:R-:W-:Y:S01]  /*4480*/  FSEL R14, R14, RZ, P0 ;  /* 0x000000ff0e0e7208 */ /* 0x000fe20000000000 */
[----:B------:R-:W-:Y:S01]  /*4490*/  FFMA.FTZ R111, -R111, R111, 1 ;  /* 0x3f8000006f6f7423 */ /* 0x000fe2000001016f */
[----:B------:R-:W-:Y:S01]  /*44a0*/  FSEL R17, R17, RZ, P1 ;  /* 0x000000ff11117208 */ /* 0x000fe20000800000 */
[----:B------:R-:W-:Y:S01]  /*44b0*/  FFMA.FTZ R112, -R112, R112, 1 ;  /* 0x3f80000070707423 */ /* 0x000fe20000010170 */
[----:B------:R-:W-:Y:S01]  /*44c0*/  FSETP.NEU.FTZ.AND P0, PT, R197, -INF , PT ;  /* 0xff800000c500780b */ /* 0x000fe20003f1d000 */
[--C-:B------:R-:W-:Y:S01]  /*44d0*/  FFMA.FTZ R248, R35, UR7, -R14.reuse ;  /* 0x0000000723f87c23 */ /* 0x100fe2000801080e */
[--C-:B------:R-:W-:Y:S01]  /*44e0*/  FFMA.FTZ R247, R34, UR7, -R14.reuse ;  /* 0x0000000722f77c23 */ /* 0x100fe2000801080e */
[--C-:B------:R-:W-:Y:S01]  /*44f0*/  FFMA.FTZ R250, R100, UR7, -R17.reuse ;  /* 0x0000000764fa7c23 */ /* 0x100fe20008010811 */
[--C-:B------:R-:W-:Y:S01]  /*4500*/  FFMA.FTZ R249, R101, UR7, -R17.reuse ;  /* 0x0000000765f97c23 */ /* 0x100fe20008010811 */
[--C-:B------:R-:W-:Y:S01]  /*4510*/  FFMA.FTZ R237, R32, UR7, -R17.reuse ;  /* 0x0000000720ed7c23 */ /* 0x100fe20008010811 */
[----:B------:R-:W-:Y:S01]  /*4520*/  FMUL.FTZ R32, R197, 1.4426950216293334961 ;  /* 0x3fb8aa3bc5207820 */ /* 0x000fe20000410000 */
[----:B------:R-:W-:Y:S01]  /*4530*/  MUFU.EX2 R248, R248 ;  /* 0x000000f800f87308 */ /* 0x000fe20000000800 */
[--C-:B------:R-:W-:Y:S01]  /*4540*/  FFMA.FTZ R235, R4, UR7, -R14.reuse ;  /* 0x0000000704eb7c23 */ /* 0x100fe2000801080e */
[--C-:B------:R-:W-:Y:S01]  /*4550*/  FFMA.FTZ R242, R33, UR7, -R17.reuse ;  /* 0x0000000721f27c23 */ /* 0x100fe20008010811 */
[----:B------:R-:W-:Y:S07]  /*4560*/  FMUL.FTZ R33, R198, 1.4426950216293334961 ;  /* 0x3fb8aa3bc6217820 */ /* 0x000fee0000410000 */
[----:B------:R-:W2:Y:S01]  /*4570*/  MUFU.EX2 R247, R247 ;  /* 0x000000f700f77308 */ /* 0x000ea20000000800 */
[----:B------:R-:W-:Y:S01]  /*4580*/  FSEL R4, R32, RZ, P0 ;  /* 0x000000ff20047208 */ /* 0x000fe20000000000 */
[----:B------:R-:W-:Y:S01]  /*4590*/  FFMA.FTZ R236, R8, UR7, -R14 ;  /* 0x0000000708ec7c23 */ /* 0x000fe2000801080e */
[----:B------:R-:W-:Y:S07]  /*45a0*/  FSETP.NEU.FTZ.AND P1, PT, R198, -INF , PT ;  /* 0xff800000c600780b */ /* 0x000fee0003f3d000 */
[----:B------:R-:W-:Y:S01]  /*45b0*/  MUFU.EX2 R250, R250 ;  /* 0x000000fa00fa7308 */ /* 0x000fe20000000800 */
[----:B------:R-:W-:Y:S01]  /*45c0*/  MOV R181, 0x10 ;  /* 0x0000001000b57802 */ /* 0x000fe20000000f00 */
[--C-:B------:R-:W-:Y:S01]  /*45d0*/  FFMA.FTZ R221, R6, UR7, -R4.reuse ;  /* 0x0000000706dd7c23 */ /* 0x100fe20008010804 */
[--C-:B------:R-:W-:Y:S07]  /*45e0*/  FFMA.FTZ R220, R7, UR7, -R4.reuse ;  /* 0x0000000707dc7c23 */ /* 0x100fee0008010804 */
[----:B------:R-:W3:Y:S01]  /*45f0*/  MUFU.EX2 R249, R249 ;  /* 0x000000f900f97308 */ /* 0x000ee20000000800 */
[----:B------:R-:W-:Y:S01]  /*4600*/  FSEL R8, R33, RZ, P1 ;  /* 0x000000ff21087208 */ /* 0x000fe20000800000 */
[--C-:B------:R-:W-:Y:S01]  /*4610*/  FFMA.FTZ R244, R29, UR7, -R4.reuse ;  /* 0x000000071df47c23 */ /* 0x100fe20008010804 */
[--C-:B------:R-:W-:Y:S07]  /*4620*/  FFMA.FTZ R243, R28, UR7, -R4.reuse ;  /* 0x000000071cf37c23 */ /* 0x100fee0008010804 */
[----:B------:R-:W-:Y:S01]  /*4630*/  MUFU.EX2 R242, R242 ;  /* 0x000000f200f27308 */ /* 0x000fe20000000800 */
[----:B------:R-:W-:Y:S01]  /*4640*/  FFMA.FTZ R239, R25, UR7, -R4 ;  /* 0x0000000719ef7c23 */ /* 0x000fe20008010804 */
[--C-:B------:R-:W-:Y:S01]  /*4650*/  FFMA.FTZ R246, R31, UR7, -R8.reuse ;  /* 0x000000071ff67c23 */ /* 0x100fe20008010808 */
[--C-:B------:R-:W-:Y:S01]  /*4660*/  FFMA.FTZ R245, R30, UR7, -R8.reuse ;  /* 0x000000071ef57c23 */ /* 0x100fe20008010808 */
[--C-:B------:R-:W-:Y:S01]  /*4670*/  FFMA.FTZ R241, R27, UR7, -R8.reuse ;  /* 0x000000071bf17c23 */ /* 0x100fe20008010808 */
[--C-:B------:R-:W-:Y:S01]  /*4680*/  FFMA.FTZ R240, R26, UR7, -R8.reuse ;  /* 0x000000071af07c23 */ /* 0x100fe20008010808 */
[--C-:B------:R-:W-:Y:S01]  /*4690*/  FFMA.FTZ R226, R13, UR7, -R8.reuse ;  /* 0x000000070de27c23 */ /* 0x100fe20008010808 */
[--C-:B------:R-:W-:Y:S01]  /*46a0*/  FFMA.FTZ R225, R11, UR7, -R8.reuse ;  /* 0x000000070be17c23 */ /* 0x100fe20008010808 */
[--C-:B------:R-:W-:Y:S02]  /*46b0*/  FFMA.FTZ R224, R12, UR7, -R8.reuse ;  /* 0x000000070ce07c23 */ /* 0x100fe40008010808 */
[----:B------:R-:W-:Y:S01]  /*46c0*/  MUFU.EX2 R237, R237 ;  /* 0x000000ed00ed7308 */ /* 0x000fe20000000800 */
[----:B------:R-:W-:Y:S01]  /*46d0*/  FFMA.FTZ R8, R10, UR7, -R8 ;  /* 0x000000070a087c23 */ /* 0x000fe20008010808 */
[--C-:B------:R-:W-:Y:S01]  /*46e0*/  FFMA.FTZ R238, R24, UR7, -R4.reuse ;  /* 0x0000000718ee7c23 */ /* 0x100fe20008010804 */
[--C-:B------:R-:W-:Y:S07]  /*46f0*/  FFMA.FTZ R222, R9, UR7, -R4.reuse ;  /* 0x0000000709de7c23 */ /* 0x100fee0008010804 */
[----:B------:R-:W-:Y:S01]  /*4700*/  MUFU.EX2 R236, R236 ;  /* 0x000000ec00ec7308 */ /* 0x000fe20000000800 */
[----:B------:R-:W-:Y:S01]  /*4710*/  FFMA.FTZ R4, R5, UR7, -R4 ;  /* 0x0000000705047c23 */ /* 0x000fe20008010804 */
[--C-:B------:R-:W-:Y:S01]  /*4720*/  FFMA.FTZ R234, R23, UR7, -R17.reuse ;  /* 0x0000000717ea7c23 */ /* 0x100fe20008010811 */
[--C-:B------:R-:W-:Y:S07]  /*4730*/  FFMA.FTZ R233, R22, UR7, -R17.reuse ;  /* 0x0000000716e97c23 */ /* 0x100fee0008010811 */
[----:B------:R-:W4:Y:S01]  /*4740*/  MUFU.EX2 R235, R235 ;  /* 0x000000eb00eb7308 */ /* 0x000f220000000800 */
        /* <DEDUP_REMOVED lines=8> */
[----:B------:R-:W-:Y:S01]  /*47d0*/  MOV R128, 0x20 ;  /* 0x0000002000807802 */ /* 0x000fe20000000f00 */
[----:B------:R-:W-:Y:S01]  /*47e0*/  FMUL.FTZ R111, R111, UR12 ;  /* 0x0000000c6f6f7c20 */ /* 0x000fe20008410000 */
[----:B------:R-:W-:Y:S07]  /*47f0*/  IADD3 R108, PT, PT, R179, R2, RZ ;  /* 0x00000002b36c7210 */ /* 0x000fee0007ffe0ff */
[----:B------:R-:W-:Y:S01]  /*4800*/  MUFU.EX2 R244, R244 ;  /* 0x000000f400f47308 */ /* 0x000fe20000000800 */
[----:B------:R-:W-:Y:S01]  /*4810*/  ISETP.GT.AND P1, PT, R202, R187, PT ;  /* 0x000000bbca00720c */ /* 0x000fe20003f24270 */
[----:B------:R-:W-:Y:S01]  /*4820*/  FMUL.FTZ R112, R112, UR12 ;  /* 0x0000000c70707c20 */ /* 0x000fe20008410000 */
[----:B------:R-:W-:Y:S07]  /*4830*/  FFMA.FTZ R109, -R109, R109, 1 ;  /* 0x3f8000006d6d7423 */ /* 0x000fee000001016d */
[----:B------:R-:W-:Y:S01]  /*4840*/  MUFU.EX2 R243, R243 ;  /* 0x000000f300f37308 */ /* 0x000fe20000000800 */
[----:B------:R-:W-:Y:S01]  /*4850*/  FFMA.FTZ R110, -R110, R110, 1 ;  /* 0x3f8000006e6e7423 */ /* 0x000fe2000001016e */
[----:B------:R-:W-:Y:S01]  /*4860*/  FFMA.FTZ R117, -R117, R117, 1 ;  /* 0x3f80000075757423 */ /* 0x000fe20000010175 */
[----:B------:R-:W-:Y:S07]  /*4870*/  FMUL.FTZ R109, R109, UR12 ;  /* 0x0000000c6d6d7c20 */ /* 0x000fee0008410000 */
[----:B------:R4:W-:Y:S01]  /*4880*/  MUFU.EX2 R223, R8 ;  /* 0x0000000800df7308 */ /* 0x0009e20000000800 */
[----:B------:R-:W-:Y:S01]  /*4890*/  FMUL.FTZ R110, R110, UR12 ;  /* 0x0000000c6e6e7c20 */ /* 0x000fe20008410000 */
        /* <DEDUP_REMOVED lines=27> */
[----:B------:R-:W-:Y:S01]  /*4a50*/  FMUL.FTZ R117, R117, UR12 ;  /* 0x0000000c75757c20 */ /* 0x000fe20008410000 */
[----:B------:R-:W-:Y:S01]  /*4a60*/  FMUL.FTZ R118, R118, UR12 ;  /* 0x0000000c76767c20 */ /* 0x000fe20008410000 */
[----:B------:R-:W-:Y:S07]  /*4a70*/  FMUL.FTZ R120, R120, UR12 ;  /* 0x0000000c78787c20 */ /* 0x000fee0008410000 */
        /* <DEDUP_REMOVED lines=12> */
[----:B------:R4:W-:Y:S01]  /*4b40*/  MUFU.EX2 R219, R4 ;  /* 0x0000000400db7308 */ /* 0x0009e20000000800 */
        /* <DEDUP_REMOVED lines=11> */
[----:B------:R-:W-:Y:S10]  /*4c00*/  MUFU.EX2 R226, R226 ;  /* 0x000000e200e27308 */ /* 0x000ff40000000800 */
[----:B------:R-:W4:Y:S10]  /*4c10*/  MUFU.EX2 R225, R225 ;  /* 0x000000e100e17308 */ /* 0x000f340000000800 */
[----:B------:R-:W-:Y:S10]  /*4c20*/  MUFU.EX2 R222, R222 ;  /* 0x000000de00de7308 */ /* 0x000ff40000000800 */
[----:B------:R-:W4:Y:S10]  /*4c30*/  MUFU.EX2 R221, R221 ;  /* 0x000000dd00dd7308 */ /* 0x000f340000000800 */
[----:B------:R-:W4:Y:S10]  /*4c40*/  MUFU.EX2 R224, R224 ;  /* 0x000000e000e07308 */ /* 0x000f340000000800 */
[----:B------:R-:W4:Y:S01]  /*4c50*/  MUFU.EX2 R220, R220 ;  /* 0x000000dc00dc7308 */ /* 0x000f220000000800 */
[----:B--2---:R-:W-:Y:S02]  /*4c60*/  F2FP.F16.F32.PACK_AB R6, R247, R248 ;  /* 0x000000f8f706723e */ /* 0x004fe400000000ff */
[----:B---3--:R-:W-:Y:S02]  /*4c70*/  F2FP.F16.F32.PACK_AB R7, R249, R250 ;  /* 0x000000faf907723e */ /* 0x008fe400000000ff */
[----:B-1----:R-:W-:Y:S01]  /*4c80*/  LOP3.LUT P0, RZ, R121, 0x4, RZ, 0xc0, !PT ;  /* 0x0000000479ff7812 */ /* 0x002fe2000780c0ff */
[----:B------:R1:W-:Y:S01]  /*4c90*/  STS [R183+0x400], R6 ;  /* 0x00040006b7007388 */ /* 0x0003e20000000800 */
[----:B----4-:R-:W-:Y:S02]  /*4ca0*/  F2FP.F16.F32.PACK_AB R5, R235, R236 ;  /* 0x000000eceb05723e */ /* 0x010fe400000000ff */
[----:B------:R-:W-:Y:S01]  /*4cb0*/  SEL R181, R181, 0xfffffff0, !P0 ;  /* 0xfffffff0b5b57807 */ /* 0x000fe20004000000 */
[----:B------:R2:W-:Y:S01]  /*4cc0*/  STS [R183], R7 ;  /* 0x00000007b7007388 */ /* 0x0005e20000000800 */
[----:B------:R-:W-:Y:S02]  /*4cd0*/  F2FP.F16.F32.PACK_AB R8, R245, R246 ;  /* 0x000000f6f508723e */ /* 0x000fe400000000ff */
[-C--:B------:R-:W-:Y:S02]  /*4ce0*/  IADD3 R218, PT, PT, R183, R181.reuse, RZ ;  /* 0x000000b5b7da7210 */ /* 0x080fe40007ffe0ff */
[----:B------:R-:W-:Y:S02]  /*4cf0*/  F2FP.F16.F32.PACK_AB R4, R229, R230 ;  /* 0x000000e6e504723e */ /* 0x000fe400000000ff */
[----:B------:R-:W-:Y:S01]  /*4d00*/  IADD3 R181, PT, PT, R185, R181, RZ ;  /* 0x000000b5b9b57210 */ /* 0x000fe20007ffe0ff */
[----:B------:R3:W-:Y:S01]  /*4d10*/  STS [R218+0x400], R5 ;  /* 0x00040005da007388 */ /* 0x0007e20000000800 */
[----:B------:R-:W-:Y:S04]  /*4d20*/  LOP3.LUT P0, RZ, R121, 0x2, RZ, 0xc0, !PT ;  /* 0x0000000279ff7812 */ /* 0x000fe8000780c0ff */
[----:B------:R-:W-:Y:S04]  /*4d30*/  SEL R128, R128, 0xffffffe0, !P0 ;  /* 0xffffffe080807807 */ /* 0x000fe80004000000 */
[----:B------:R-:W-:Y:S02]  /*4d40*/  IADD3 R104, PT, PT, R179, R128, RZ ;  /* 0x00000080b3687210 */ /* 0x000fe40007ffe0ff */
[----:B-1----:R-:W-:Y:S02]  /*4d50*/  F2FP.F16.F32.PACK_AB R6, R237, R242 ;  /* 0x000000f2ed06723e */ /* 0x002fe400000000ff */
[----:B--2---:R-:W-:Y:S03]  /*4d60*/  F2FP.F16.F32.PACK_AB R7, R243, R244 ;  /* 0x000000f4f307723e */ /* 0x004fe600000000ff */
[----:B------:R1:W-:Y:S04]  /*4d70*/  STS [R218], R6 ;  /* 0x00000006da007388 */ /* 0x0003e80000000800 */
[----:B------:R2:W-:Y:S01]  /*4d80*/  STS [R183+0x1000], R8 ;  /* 0x00100008b7007388 */ /* 0x0005e20000000800 */
[----:B---3--:R-:W-:Y:S03]  /*4d90*/  F2FP.F16.F32.PACK_AB R5, R231, R232 ;  /* 0x000000e8e705723e */ /* 0x008fe600000000ff */
        /* <DEDUP_REMOVED lines=48> */
[----:B------:R-:W-:Y:S01]  /*50a0*/  IADD3 R104, PT, PT, R128, R108, RZ ;  /* 0x0000006c80687210 */ /* 0x000fe20007ffe0ff */
[----:B------:R-:W-:Y:S04]  /*50b0*/  FFMA.FTZ R108, -R115, R115, 1 ;  /* 0x3f800000736c7423 */ /* 0x000fe80000010173 */
[----:B------:R-:W-:Y:S01]  /*50c0*/  HMMA.16816.F32 R32, R100, R162, R32 ;  /* 0x000000a26420723c */ /* 0x000fe20000001820 */
[----:B------:R-:W1:Y:S03]  /*50d0*/  LDSM.16.M88.4 R100, [R104+0x4000] ;  /* 0x004000006864783b */ /* 0x000e660000000200 */
[----:B------:R-:W-:Y:S05]  /*50e0*/  FMUL.FTZ R108, R108, UR12 ;  /* 0x0000000c6c6c7c20 */ /* 0x000fea0008410000 */
        /* <DEDUP_REMOVED lines=9> */
[C---:B------:R-:W-:Y:S04]  /*5180*/  HMMA.16816.F32 R16, R100.reuse, R166, R16 ;  /* 0x000000a66410723c */ /* 0x040fe80000001810 */
[----:B------:R-:W-:Y:S01]  /*5190*/  FMUL.FTZ R6, R248, R6 ;  /* 0x00000006f8067220 */ /* 0x000fe20000410000 */
[----:B------:R-:W-:Y:S01]  /*51a0*/  FMUL.FTZ R7, R247, R7 ;  /* 0x00000007f7077220 */ /* 0x000fe20000410000 */
[----:B------:R-:W-:Y:S01]  /*51b0*/  FADD.FTZ R11, -R207, R11 ;  /* 0x0000000bcf0b7221 */ /* 0x000fe20000010100 */
[----:B------:R-:W-:Y:S01]  /*51c0*/  FFMA.FTZ R4, -R116, R116, 1 ;  /* 0x3f80000074047423 */ /* 0x000fe20000010174 */
[-C--:B------:R-:W-:Y:S03]  /*51d0*/  HMMA.16816.F32 R20, R100, R168.reuse, R20 ;  /* 0x000000a86414723c */ /* 0x080fe60000001814 */
[----:B------:R-:W-:Y:S01]  /*51e0*/  FMUL.FTZ R6, R6, R111 ;  /* 0x0000006f06067220 */ /* 0x000fe20000410000 */
[----:B------:R-:W-:Y:S01]  /*51f0*/  FMUL.FTZ R7, R7, R112 ;  /* 0x0000007007077220 */ /* 0x000fe20000410000 */
[----:B------:R-:W-:Y:S01]  /*5200*/  FMUL.FTZ R5, R249, R5 ;  /* 0x00000005f9057220 */ /* 0x000fe20000410000 */
[----:B------:R-:W-:Y:S01]  /*5210*/  FMUL.FTZ R11, R243, R11 ;  /* 0x0000000bf30b7220 */ /* 0x000fe20000410000 */
[----:B------:R-:W-:Y:S01]  /*5220*/  FMUL.FTZ R4, R4, UR12 ;  /* 0x0000000c04047c20 */ /* 0x000fe20008410000 */
[C---:B------:R-:W-:Y:S04]  /*5230*/  HMMA.16816.F32 R24, R104.reuse, R168, R24 ;  /* 0x000000a86818723c */ /* 0x040fe80000001818 */
[----:B------:R-:W-:Y:S01]  /*5240*/  F2FP.F16.F32.PACK_AB R6, R7, R6 ;  /* 0x000000060706723e */ /* 0x000fe200000000ff */
[----:B------:R-:W-:Y:S01]  /*5250*/  FADD.FTZ R16, -R214, R16 ;  /* 0x00000010d6107221 */ /* 0x000fe20000010100 */
[----:B------:R-:W-:Y:S01]  /*5260*/  FMUL.FTZ R250, R250, R109 ;  /* 0x0000006dfafa7220 */ /* 0x000fe20000410000 */
[----:B------:R-:W-:Y:S01]  /*5270*/  FMUL.FTZ R5, R5, R110 ;  /* 0x0000006e05057220 */ /* 0x000fe20000410000 */
[-C--:B------:R-:W-:Y:S03]  /*5280*/  HMMA.16816.F32 R28, R104, R170.reuse, R28 ;  /* 0x000000aa681c723c */ /* 0x080fe6000000181c */
[----:B------:R-:W-:Y:S01]  /*5290*/  FMUL.FTZ R11, R11, R4 ;  /* 0x000000040b0b7220 */ /* 0x000fe20000410000 */
[----:B------:R-:W-:Y:S01]  /*52a0*/  FMUL.FTZ R242, R242, R16 ;  /* 0x00000010f2f27220 */ /* 0x000fe20000410000 */
[C---:B------:R-:W-:Y:S01]  /*52b0*/  FADD.FTZ R8, -R212.reuse, R8 ;  /* 0x00000008d4087221 */ /* 0x040fe20000010100 */
[C---:B------:R-:W-:Y:S01]  /*52c0*/  FADD.FTZ R9, -R212.reuse, R9 ;  /* 0x00000009d4097221 */ /* 0x040fe20000010100 */
[C---:B------:R-:W-:Y:S01]  /*52d0*/  FADD.FTZ R10, -R207.reuse, R10 ;  /* 0x0000000acf0a7221 */ /* 0x040fe20000010100 */
[----:B------:R-:W-:Y:S04]  /*52e0*/  HMMA.16816.F32 R32, R100, R170, R32 ;  /* 0x000000aa6420723c */ /* 0x000fe80000001820 */
[C---:B------:R-:W-:Y:S01]  /*52f0*/  FADD.FTZ R12, -R212.reuse, R12 ;  /* 0x0000000cd40c7221 */ /* 0x040fe20000010100 */
[----:B------:R-:W-:Y:S01]  /*5300*/  FADD.FTZ R13, -R212, R13 ;  /* 0x0000000dd40d7221 */ /* 0x000fe20000010100 */
[C---:B------:R-:W-:Y:S01]  /*5310*/  FADD.FTZ R14, -R207.reuse, R14 ;  /* 0x0000000ecf0e7221 */ /* 0x040fe20000010100 */
[----:B------:R-:W-:Y:S01]  /*5320*/  FADD.FTZ R15, -R207, R15 ;  /* 0x0000000fcf0f7221 */ /* 0x000fe20000010100 */
        /* <DEDUP_REMOVED lines=122> */
.L_x_1601:
[----:B------:R-:W-:Y:S01]  /*5ad0*/  STS [R183+-0x4000], R5 ;  /* 0xffc00005b7007388 */ /* 0x000fe20000000800 */
[----:B------:R-:W-:Y:S01]  /*5ae0*/  IMAD.SHL.U32 R116, R180, 0x2, RZ ;  /* 0x00000002b4747824 */ /* 0x000fe200078e00ff */
[----:B------:R-:W2:Y:S01]  /*5af0*/  LDC R124, c[0x0][0x44c] ;  /* 0x00011300ff7c7b82 */ /* 0x000ea20000000800 */
[----:B------:R-:W-:Y:S01]  /*5b00*/  IMAD.SHL.U32 R122, R121, 0x8, RZ ;  /* 0x00000008797a7824 */ /* 0x000fe200078e00ff */
[----:B------:R-:W-:Y:S01]  /*5b10*/  STS [R183+-0x3c00], R6 ;  /* 0xffc40006b7007388 */ /* 0x000fe20000000800 */
[----:B------:R-:W-:Y:S03]  /*5b20*/  IMAD.IADD R117, R178, 0x1, R116 ;  /* 0x00000001b2757824 */ /* 0x000fe600078e0274 */
[----:B------:R-:W-:Y:S01]  /*5b30*/  STS [R218+-0x4000], R120 ;  /* 0xffc00078da007388 */ /* 0x000fe20000000800 */
[----:B------:R-:W-:Y:S03]  /*5b40*/  LOP3.LUT R123, R122, 0x1f8, RZ, 0xc0, !PT ;  /* 0x000001f87a7b7812 */ /* 0x000fe600078ec0ff */
[----:B------:R-:W-:Y:S01]  /*5b50*/  STS [R218+-0x3c00], R18 ;  /* 0xffc40012da007388 */ /* 0x000fe20000000800 */
[----:B------:R-:W-:Y:S03]  /*5b60*/  LOP3.LUT R123, R123, 0x38, R121, 0x78, !PT ;  /* 0x000000387b7b7812 */ /* 0x000fe600078e7879 */
[----:B------:R-:W-:Y:S01]  /*5b70*/  STS [R183+-0x3000], R8 ;  /* 0xffd00008b7007388 */ /* 0x000fe20000000800 */
[----:B------:R-:W-:Y:S03]  /*5b80*/  LOP3.LUT R123, R123, 0x1e00, R122, 0xf8, !PT ;  /* 0x00001e007b7b7812 */ /* 0x000fe600078ef87a */
[----:B------:R-:W-:Y:S01]  /*5b90*/  STS [R183+-0x2c00], R10 ;  /* 0xffd4000ab7007388 */ /* 0x000fe20000000800 */
[----:B------:R-:W-:Y:S03]  /*5ba0*/  LEA R123, R123, UR21, 0x1 ;  /* 0x000000157b7b7c11 */ /* 0x000fe6000f8e08ff */
        /* <DEDUP_REMOVED lines=80> */
.L_x_1602:
        /* <DEDUP_REMOVED lines=70> */
[----:B------:R-:W-:Y:S01]  /*6510*/  LEA.HI.X.SX32 R119, R124, R131, 0x5, P0 ;  /* 0x000000837c777211 */ /* 0x000fe200000f2eff */
        /* <DEDUP_REMOVED lines=101> */
[----:B------:R-:W-:Y:S02]  /*6b70*/  R2P PR, R121, 0x18 ;  /* 0x0000001879007804 */ /* 0x000fe40000000000 */
        /* <DEDUP_REMOVED lines=47> */
[C---:B------:R-:W-:Y:S01]  /*6e70*/  VIADD R3, R2.reuse, 0x6000 ;  /* 0x0000600002037836 */ /* 0x040fe20000000000 */
        /* <DEDUP_REMOVED lines=81> */
.L_x_1604:
[----:B------:R-:W2:Y:S01]  /*7390*/  LDCU.64 UR12, c[0x0][0x5c0] ;  /* 0x0000b800ff0c77ac */ /* 0x000ea20008000a00 */
[----:B-1----:R-:W-:-:S05]  /*73a0*/  IADD3 R2, PT, PT, R204, R206, RZ ;  /* 0x000000cecc027210 */ /* 0x002fca0007ffe0ff */
[C---:B--2---:R-:W-:Y:S02]  /*73b0*/  IMAD R32, R2.reuse, UR13, RZ ;  /* 0x0000000d02207c24 */ /* 0x044fe4000f8e02ff */
[----:B------:R-:W-:-:S05]  /*73c0*/  IMAD.WIDE.U32 R2, R2, UR12, RZ ;  /* 0x0000000c02027c25 */ /* 0x000fca000f8e00ff */
[----:B------:R-:W-:Y:S02]  /*73d0*/  IADD3 R32, PT, PT, R3, R32, RZ ;  /* 0x0000002003207210 */ /* 0x000fe40007ffe0ff */
[----:B------:R-:W-:Y:S02]  /*73e0*/  MOV R33, R2 ;  /* 0x0000000200217202 */ /* 0x000fe40000000f00 */
.L_x_1605:
        /* <DEDUP_REMOVED lines=13> */
.L_x_1606:
[----:B------:R-:W1:Y:S01]  /*74c0*/  LDCU.64 UR6, c[0x0][0x5c8] ;  /* 0x0000b900ff0677ac */ /* 0x000e620008000a00 */
[----:B------:R-:W-:-:S05]  /*74d0*/  IADD3 R2, PT, PT, R204, R206, RZ ;  /* 0x000000cecc027210 */ /* 0x000fca0007ffe0ff */
[C---:B-1----:R-:W-:Y:S02]  /*74e0*/  IMAD R6, R2.reuse, UR7, RZ ;  /* 0x0000000702067c24 */ /* 0x042fe4000f8e02ff */
[----:B------:R-:W-:-:S05]  /*74f0*/  IMAD.WIDE.U32 R2, R2, UR6, RZ ;  /* 0x0000000602027c25 */ /* 0x000fca000f8e00ff */
[----:B------:R-:W-:-:S07]  /*7500*/  IADD3 R6, PT, PT, R3, R6, RZ ;  /* 0x0000000603067210 */ /* 0x000fce0007ffe0ff */
.L_x_1607:
[----:B------:R-:W-:Y:S01]  /*7510*/  BAR.SYNC.DEFER_BLOCKING 0x0 ;  /* 0x0000000000007b1d */ /* 0x000fe20000010000 */
[C---:B------:R-:W-:Y:S01]  /*7520*/  IMAD.SHL.U32 R3, R184.reuse, 0x80, RZ ;  /* 0x00000080b8037824 */ /* 0x040fe200078e00ff */
[----:B------:R-:W-:Y:S01]  /*7530*/  SHF.R.U32.HI R0, RZ, 0x3, R0 ;  /* 0x00000003ff007819 */ /* 0x000fe20000011600 */
[----:B------:R-:W-:Y:S01]  /*7540*/  IMAD.SHL.U32 R34, R184, 0x80, RZ ;  /* 0x00000080b8227824 */ /* 0x000fe200078e00ff */
[----:B------:R-:W-:Y:S01]  /*7550*/  LOP3.LUT R38, R122, 0x38, RZ, 0xc0, !PT ;  /* 0x000000387a267812 */ /* 0x000fe200078ec0ff */
[----:B------:R-:W-:-:S03]  /*7560*/  IMAD.IADD R203, R203, 0x1, -R3 ;  /* 0x00000001cbcb7824 */ /* 0x000fc600078e0a03 */
[----:B------:R-:W1:Y:S01]  /*7570*/  LDC.64 R4, c[0x0][0x5e0] ;  /* 0x00017800ff047b82 */ /* 0x000e620000000a00 */
[----:B------:R-:W-:Y:S01]  /*7580*/  IMAD.MOV.U32 R39, RZ, RZ, RZ ;  /* 0x000000ffff277224 */ /* 0x000fe200078e00ff */
[----:B------:R-:W-:Y:S01]  /*7590*/  SHF.R.S32.HI R36, RZ, 0x1f, R34 ;  /* 0x0000001fff247819 */ /* 0x000fe20000011422 */
[----:B------:R-:W-:Y:S01]  /*75a0*/  IMAD.WIDE.U32 R44, R34, UR12, RZ ;  /* 0x0000000c222c7c25 */ /* 0x000fe2000f8e00ff */
[-C--:B------:R-:W-:Y:S01]  /*75b0*/  ISETP.GE.AND P2, PT, R0, R203.reuse, PT ;  /* 0x000000cb0000720c */ /* 0x080fe20003f46270 */
[----:B------:R-:W-:Y:S01]  /*75c0*/  BSSY.RECONVERGENT B0, `(.L_x_1608) ;  /* 0x000002d000007945 */ /* 0x000fe20003800200 */
[----:B------:R-:W-:Y:S01]  /*75d0*/  LEA.HI R35, R121, 0x20, RZ, 0x1d ;  /* 0x0000002079237811 */ /* 0x000fe200078fe8ff */
[----:B------:R-:W-:Y:S01]  /*75e0*/  IMAD.WIDE.U32 R38, R34, UR6, R38 ;  /* 0x0000000622267c25 */ /* 0x000fe2000f8e0026 */
[----:B------:R-:W-:Y:S02]  /*75f0*/  LOP3.LUT R122, R44, 0x38, R122, 0xf8, !PT ;  /* 0x000000382c7a7812 */ /* 0x000fe400078ef87a */
[----:B------:R-:W-:Y:S01]  /*7600*/  ISETP.GE.AND P6, PT, R35, R203, PT ;  /* 0x000000cb2300720c */ /* 0x000fe20003fc6270 */
[----:B------:R-:W-:Y:S01]  /*7610*/  IMAD R7, R36, UR6, RZ ;  /* 0x0000000624077c24 */ /* 0x000fe2000f8e02ff */
[----:B------:R-:W-:Y:S01]  /*7620*/  IADD3 R38, P0, PT, R2, R38, RZ ;  /* 0x0000002602267210 */ /* 0x000fe20007f1e0ff */
[----:B------:R-:W-:-:S02]  /*7630*/  IMAD R36, R36, UR12, RZ ;  /* 0x0000000c24247c24 */ /* 0x000fc4000f8e02ff */
[C---:B------:R-:W-:Y:S02]  /*7640*/  IMAD R7, R34.reuse, UR7, R7 ;  /* 0x0000000722077c24 */ /* 0x040fe4000f8e0207 */
[----:B------:R-:W2:Y:S01]  /*7650*/  @!P2 LDC.64 R2, c[0x0][0x568] ;  /* 0x00015a00ff02ab82 */ /* 0x000ea20000000a00 */
[----:B------:R3:W4:Y:S01]  /*7660*/  LDS.128 R28, [R123+0x7000] ;  /* 0x007000007b1c7984 */ /* 0x0007220000000c00 */
[----:B------:R-:W-:Y:S01]  /*7670*/  IMAD R36, R34, UR13, R36 ;  /* 0x0000000d22247c24 */ /* 0x000fe2000f8e0224 */
[----:B------:R-:W-:Y:S02]  /*7680*/  IADD3.X R39, PT, PT, R6, R39, R7, P0, !PT ;  /* 0x0000002706277210 */ /* 0x000fe400007fe407 */
[----:B------:R3:W2:Y:S01]  /*7690*/  LDS.128 R24, [R123+0x9000] ;  /* 0x009000007b187984 */ /* 0x0006a20000000c00 */
[----:B------:R-:W-:Y:S02]  /*76a0*/  IADD3 R44, P0, PT, R33, R122, RZ ;  /* 0x0000007a212c7210 */ /* 0x000fe40007f1e0ff */
[----:B------:R-:W3:Y:S01]  /*76b0*/  LDC.64 R6, c[0x0][0x5d8] ;  /* 0x00017600ff067b82 */ /* 0x000ee20000000a00 */
[----:B------:R2:W3:Y:S01]  /*76c0*/  LDS.128 R20, [R123+0xa000] ;  /* 0x00a000007b147984 */ /* 0x0004e20000000c00 */
[----:B-1----:R-:W-:Y:S01]  /*76d0*/  IMAD.WIDE.U32 R38, R4, UR19, R38 ;  /* 0x0000001304267c25 */ /* 0x002fe2000f8e0026 */
[----:B------:R-:W-:-:S02]  /*76e0*/  IADD3.X R45, PT, PT, R32, R45, R36, P0, !PT ;  /* 0x0000002d202d7210 */ /* 0x000fc400007fe424 */
[----:B------:R1:W1:Y:S01]  /*76f0*/  LDS.128 R16, [R123+0xb000] ;  /* 0x00b000007b107984 */ /* 0x0002620000000c00 */
[----:B------:R-:W-:Y:S01]  /*7700*/  IMAD R41, R5, UR19, R39 ;  /* 0x0000001305297c24 */ /* 0x000fe2000f8e0227 */
[C---:B------:R-:W-:Y:S01]  /*7710*/  LEA.HI R4, R121.reuse, 0x40, RZ, 0x1d ;  /* 0x0000004079047811 */ /* 0x040fe200078fe8ff */
[----:B------:R-:W-:Y:S01]  /*7720*/  @!P2 IMAD.MOV.U32 R40, RZ, RZ, R38 ;  /* 0x000000ffff28a224 */ /* 0x000fe200078e0026 */
[----:B------:R1:W1:Y:S01]  /*7730*/  LDS.128 R12, [R123+0xc000] ;  /* 0x00c000007b0c7984 */ /* 0x0002620000000c00 */
[----:B------:R-:W-:Y:S02]  /*7740*/  LEA.HI R121, R121, 0x60, RZ, 0x1d ;  /* 0x0000006079797811 */ /* 0x000fe400078fe8ff */
[----:B------:R-:W-:Y:S01]  /*7750*/  @!P2 IMAD.WIDE.U32 R42, R0, UR6, R40 ;  /* 0x00000006002aac25 */ /* 0x000fe2000f8e0028 */
[----:B------:R1:W1:Y:S01]  /*7760*/  LDS.128 R8, [R123+0xd000] ;  /* 0x00d000007b087984 */ /* 0x0002620000000c00 */
[-C--:B------:R-:W-:Y:S02]  /*7770*/  ISETP.GE.AND P5, PT, R4, R203.reuse, PT ;  /* 0x000000cb0400720c */ /* 0x080fe40003fa6270 */
[----:B------:R-:W-:-:S02]  /*7780*/  ISETP.GE.AND P4, PT, R121, R203, PT ;  /* 0x000000cb7900720c */ /* 0x000fc40003f86270 */
[----:B--2---:R-:W-:Y:S02]  /*7790*/  @!P2 LEA R36, P3, R42, R2, 0x1 ;  /* 0x000000022a24a211 */ /* 0x004fe400078608ff */
[C---:B------:R-:W-:Y:S02]  /*77a0*/  IADD3 R2, P1, PT, R0.reuse, 0x20, RZ ;  /* 0x0000002000027810 */ /* 0x040fe40007f3e0ff */
[----:B------:R-:W-:Y:S01]  /*77b0*/  IADD3 R32, P0, PT, R0, 0x60, RZ ;  /* 0x0000006000207810 */ /* 0x000fe20007f1e0ff */
[----:B---3--:R-:W-:-:S04]  /*77c0*/  IMAD.WIDE.U32 R44, R6, UR19, R44 ;  /* 0x00000013062c7c25 */ /* 0x008fc8000f8e002c */
[----:B------:R-:W-:Y:S02]  /*77d0*/  IMAD.X R33, RZ, RZ, RZ, P1 ;  /* 0x000000ffff217224 */ /* 0x000fe400008e06ff */
[----:B------:R-:W-:Y:S01]  /*77e0*/  IMAD R34, R7, UR19, R45 ;  /* 0x0000001307227c24 */ /* 0x000fe2000f8e022d */
[----:B----4-:R-:W-:Y:S06]  /*77f0*/  @P2 BRA `(.L_x_1609) ;  /* 0x0000000000242947 */ /* 0x010fec0003800000 */
[----:B------:R-:W2:Y:S01]  /*7800*/  LDS.128 R4, [R123+0x6000] ;  /* 0x006000007b047984 */ /* 0x000ea20000000c00 */
[----:B------:R-:W3:Y:S01]  /*7810*/  LDCU.64 UR4, c[0x0][0x560] ;  /* 0x0000ac00ff0477ac */ /* 0x000ee20008000a00 */
[----:B------:R-:W-:Y:S02]  /*7820*/  MOV R46, R44 ;  /* 0x0000002c002e7202 */ /* 0x000fe40000000f00 */
[----:B------:R-:W-:-:S03]  /*7830*/  MOV R47, R34 ;  /* 0x00000022002f7202 */ /* 0x000fc60000000f00 */
[----:B------:R-:W-:-:S04]  /*7840*/  IMAD.WIDE.U32 R48, R0, UR12, R46 ;  /* 0x0000000c00307c25 */ /* 0x000fc8000f8e002e */
[----:B------:R-:W-:Y:S01]  /*7850*/  IMAD R35, R0, UR13, R49 ;  /* 0x0000000d00237c24 */ /* 0x000fe2000f8e0231 */
[----:B---3--:R-:W-:-:S04]  /*7860*/  LEA R46, P1, R48, UR4, 0x1 ;  /* 0x00000004302e7c11 */ /* 0x008fc8000f8208ff */
[----:B------:R-:W-:-:S05]  /*7870*/  LEA.HI.X R47, R48, UR5, R35, 0x1, P1 ;  /* 0x00000005302f7c11 */ /* 0x000fca00088f0c23 */
[----:B--2---:R2:W-:Y:S04]  /*7880*/  STG.E.128 desc[UR24][R46.64], R4 ;  /* 0x000000042e007986 */ /* 0x0045e8000c101d18 */
.L_x_1609:
[----:B------:R-:W-:Y:S05]  /*7890*/  BSYNC.RECONVERGENT B0 ;  /* 0x0000000000007941 */ /* 0x000fea0003800200 */
.L_x_1608:
[----:B------:R-:W-:Y:S04]  /*78a0*/  BSSY.RECONVERGENT B0, `(.L_x_1610) ;  /* 0x000000c000007945 */ /* 0x000fe80003800200 */
[----:B------:R-:W-:Y:S05]  /*78b0*/  @P6 BRA `(.L_x_1611) ;  /* 0x0000000000286947 */ /* 0x000fea0003800000 */
[----:B------:R-:W3:Y:S01]  /*78c0*/  LDCU.64 UR4, c[0x0][0x560] ;  /* 0x0000ac00ff0477ac */ /* 0x000ee20008000a00 */
[----:B--2---:R-:W-:Y:S01]  /*78d0*/  MOV R6, R44 ;  /* 0x0000002c00067202 */ /* 0x004fe20000000f00 */
        /* <DEDUP_REMOVED lines=8> */
.L_x_1611:
[----:B------:R-:W-:Y:S05]  /*7960*/  BSYNC.RECONVERGENT B0 ;  /* 0x0000000000007941 */ /* 0x000fea0003800200 */
.L_x_1610:
[----:B--2---:R2:W4:Y:S01]  /*7970*/  LDS.128 R4, [R123+0x8000] ;  /* 0x008000007b047984 */ /* 0x0045220000000c00 */
[C---:B---3--:R-:W-:Y:S01]  /*7980*/  IADD3 R28, P1, PT, R0.reuse, 0x40, RZ ;  /* 0x00000040001c7810 */ /* 0x048fe20007f3e0ff */
        /* <DEDUP_REMOVED lines=14> */
.L_x_1613:
[----:B------:R-:W-:Y:S05]  /*7a70*/  BSYNC.RECONVERGENT B0 ;  /* 0x0000000000007941 */ /* 0x000fea0003800200 */
.L_x_1612:
[----:B------:R-:W-:Y:S01]  /*7a80*/  BSSY.RECONVERGENT B0, `(.L_x_1614) ;  /* 0x000000e000007945 */ /* 0x000fe20003800200 */
[----:B------:R-:W-:Y:S02]  /*7a90*/  @!P2 LEA.HI.X R37, R42, R3, R30, 0x1, P3 ;  /* 0x000000032a25a211 */ /* 0x000fe400018f0c1e */
[----:B------:R-:W-:Y:S01]  /*7aa0*/  IADD3.X R3, PT, PT, RZ, RZ, RZ, P0, !PT ;  /* 0x000000ffff037210 */ /* 0x000fe200007fe4ff */
[----:B------:R-:W-:Y:S06]  /*7ab0*/  @P4 BRA `(.L_x_1615) ;  /* 0x0000000000284947 */ /* 0x000fec0003800000 */
[----:B------:R-:W1:Y:S01]  /*7ac0*/  LDCU.64 UR4, c[0x0][0x560] ;  /* 0x0000ac00ff0477ac */ /* 0x000e620008000a00 */
[----:B---34-:R-:W-:Y:S01]  /*7ad0*/  MOV R4, R44 ;  /* 0x0000002c00047202 */ /* 0x018fe20000000f00 */
        /* <DEDUP_REMOVED lines=8> */
.L_x_1615:
[----:B------:R-:W-:Y:S05]  /*7b60*/  BSYNC.RECONVERGENT B0 ;  /* 0x0000000000007941 */ /* 0x000fea0003800200 */
.L_x_1614:
[----:B------:R1:W-:Y:S01]  /*7b70*/  @!P2 STG.E.128 desc[UR24][R36.64], R20 ;  /* 0x000000142400a986 */ /* 0x0003e2000c101d18 */
[----:B------:R-:W-:Y:S04]  /*7b80*/  BSSY.RECONVERGENT B0, `(.L_x_1616) ;  /* 0x000000c000007945 */ /* 0x000fe80003800200 */
[----:B------:R-:W-:Y:S05]  /*7b90*/  @P6 BRA `(.L_x_1617) ;  /* 0x0000000000286947 */ /* 0x000fea0003800000 */
        /* <DEDUP_REMOVED lines=10> */
.L_x_1617:
[----:B------:R-:W-:Y:S05]  /*7c40*/  BSYNC.RECONVERGENT B0 ;  /* 0x0000000000007941 */ /* 0x000fea0003800200 */
.L_x_1616:
        /* <DEDUP_REMOVED lines=12> */
.L_x_1619:
[----:B------:R-:W-:Y:S05]  /*7d10*/  BSYNC.RECONVERGENT B0 ;  /* 0x0000000000007941 */ /* 0x000fea0003800200 */
.L_x_1618:
[----:B------:R-:W-:Y:S05]  /*7d20*/  @P4 BRA `(.L_x_1598) ;  /* 0x0000000000284947 */ /* 0x000fea0003800000 */
[----:B------:R-:W2:Y:S01]  /*7d30*/  LDCU.64 UR4, c[0x0][0x568] ;  /* 0x0000ad00ff0477ac */ /* 0x000ea20008000a00 */
[----:B---34-:R-:W-:Y:S01]  /*7d40*/  MOV R4, R38 ;  /* 0x0000002600047202 */ /* 0x018fe20000000f00 */
[----:B------:R-:W-:Y:S01]  /*7d50*/  IMAD R3, R3, UR6, RZ ;  /* 0x0000000603037c24 */ /* 0x000fe2000f8e02ff */
[----:B------:R-:W-:-:S03]  /*7d60*/  MOV R5, R41 ;  /* 0x0000002900057202 */ /* 0x000fc60000000f00 */
[C---:B------:R-:W-:Y:S02]  /*7d70*/  IMAD R3, R32.reuse, UR7, R3 ;  /* 0x0000000720037c24 */ /* 0x040fe4000f8e0203 */
[----:B------:R-:W-:-:S05]  /*7d80*/  IMAD.WIDE.U32 R4, R32, UR6, R4 ;  /* 0x0000000620047c25 */ /* 0x000fca000f8e0004 */
[----:B------:R-:W-:Y:S02]  /*7d90*/  IADD3 R3, PT, PT, R3, R5, RZ ;  /* 0x0000000503037210 */ /* 0x000fe40007ffe0ff */
[----:B--2---:R-:W-:-:S04]  /*7da0*/  LEA R2, P0, R4, UR4, 0x1 ;  /* 0x0000000404027c11 */ /* 0x004fc8000f8008ff */
[----:B------:R-:W-:-:S05]  /*7db0*/  LEA.HI.X R3, R4, UR5, R3, 0x1, P0 ;  /* 0x0000000504037c11 */ /* 0x000fca00080f0c03 */
[----:B-1----:R1:W-:Y:S04]  /*7dc0*/  STG.E.128 desc[UR24][R2.64], R8 ;  /* 0x0000000802007986 */ /* 0x0023e8000c101d18 */
.L_x_1598:
[----:B------:R-:W-:Y:S05]  /*7dd0*/  BSYNC.RECONVERGENT B1 ;  /* 0x0000000000017941 */ /* 0x000fea0003800200 */
.L_x_1572:
[----:B------:R-:W2:Y:S01]  /*7de0*/  LDCU UR5, c[0x0][0x438] ;  /* 0x00008700ff0577ac */ /* 0x000ea20008000800 */
[----:B------:R-:W2:Y:S08]  /*7df0*/  LDC R0, c[0x0][0x370] ;  /* 0x0000dc00ff007b82 */ /* 0x000eb00000000800 */
[----:B-1-34-:R-:W1:Y:S01]  /*7e00*/  LDC R6, c[0x0][0x438] ;  /* 0x00010e00ff067b82 */ /* 0x01ae620000000800 */
[----:B--2---:R-:W-:-:S04]  /*7e10*/  UIADD3 UR5, UPT, UPT, UR5, 0x7f, URZ ;  /* 0x0000007f05057890 */ /* 0x004fc8000fffe0ff */
[----:B------:R-:W-:Y:S01]  /*7e20*/  USHF.R.S32.HI UR4, URZ, 0x1f, UR5 ;  /* 0x0000001fff047899 */ /* 0x000fe20008011405 */
[----:B------:R-:W-:-:S03]  /*7e30*/  IADD3 R184, PT, PT, R0, R184, RZ ;  /* 0x000000b800b87210 */ /* 0x000fc60007ffe0ff */
[----:B------:R-:W-:-:S04]  /*7e40*/  ULEA.HI UR4, UR4, UR5, URZ, 0x7 ;  /* 0x0000000504047291 */ /* 0x000fc8000f8f38ff */
[----:B------:R-:W-:-:S06]  /*7e50*/  USHF.R.S32.HI UR4, URZ, 0x7, UR4 ;  /* 0x00000007ff047899 */ /* 0x000fcc0008011404 */
[----:B------:R-:W-:-:S13]  /*7e60*/  ISETP.GE.AND P0, PT, R184, UR4, PT ;  /* 0x00000004b8007c0c */ /* 0x000fda000bf06270 */
[----:B-1----:R-:W-:Y:S05]  /*7e70*/  @!P0 BRA `(.L_x_1620) ;  /* 0xffffff8400a48947 */ /* 0x002fea000383ffff */
[----:B------:R-:W-:Y:S05]  /*7e80*/  EXIT ;  /* 0x000000000000794d */ /* 0x000fea0003800000 */
.L_x_1621:
        /* <DEDUP_REMOVED lines=15> */
.L_x_2779:


//--------------------- .text._ZN5flash44flash_bwd_dq_dk_dv_loop_seqk_parallel_kernelI23Flash_bwd_kernel_traitsILi64ELi64ELi128ELi8ELi2ELi4ELi4ELb1ELb0EN7cutlass6half_tE19Flash_kernel_traitsILi64ELi64ELi128ELi8ES3_EELb1ELb0ELb1ELb1ELb0ELb0ELb0EEEvNS_16Flash_bwd_paramsE --------------------------
	.section	.text._ZN5flash44flash_bwd_dq_dk_dv_loop_seqk_parallel_kernelI23Flash_bwd_kernel_traitsILi64ELi64ELi128ELi8ELi2ELi4ELi4ELb1ELb0EN7cutlass6half_tE19Flash_kernel_traitsILi64ELi64ELi128ELi8ES3_EELb1ELb0ELb1ELb1ELb0ELb0ELb0EEEvNS_16Flash_bwd_paramsE,"ax",@progbits
	.align	128
        .global         _ZN5flash44flash_bwd_dq_dk_dv_loop_seqk_parallel_kernelI23Flash_bwd_kernel_traitsILi64ELi64ELi128ELi8ELi2ELi4ELi4ELb1ELb0EN7cutlass6half_tE19Flash_kernel_traitsILi64ELi64ELi128ELi8ES3_EELb1ELb0ELb1ELb1ELb0ELb0ELb0EEEvNS_16Flash_bwd_paramsE
        .type           _ZN5flash44flash_bwd_dq_dk_dv_loop_seqk_parallel_kernelI23Flash_bwd_kernel_traitsILi64ELi64ELi128ELi8ELi2ELi4ELi4ELb1ELb0EN7cutlass6half_tE19Flash_kernel_traitsILi64ELi64ELi128ELi8ES3_EELb1ELb0ELb1ELb1ELb0ELb0ELb0EEEvNS_16Flash_bwd_paramsE,@function
        .size           _ZN5flash44flash_bwd_dq_dk_dv_loop_seqk_parallel_kernelI23Flash_bwd_kernel_traitsILi64ELi64ELi128ELi8ELi2ELi4ELi4ELb1ELb0EN7cutlass6half_tE19Flash_kernel_traitsILi64ELi64ELi128ELi8ES3_EELb1ELb0ELb1ELb1ELb0ELb0ELb0EEEvNS_16Flash_bwd_paramsE,(.L_x_2780 - _ZN5flash44flash_bwd_dq_dk_dv_loop_seqk_parallel_kernelI23Flash_bwd_kernel_traitsILi64ELi64ELi128ELi8ELi2ELi4ELi4ELb1ELb0EN7cutlass6half_tE19Flash_kernel_traitsILi64ELi64ELi128ELi8ES3_EELb1ELb0ELb1ELb1ELb0ELb0ELb0EEEvNS_16Flash_bwd_paramsE)
        .other          _ZN5flash44flash_bwd_dq_dk_dv_loop_seqk_parallel_kernelI23Flash_bwd_kernel_traitsILi64ELi64ELi128ELi8ELi2ELi4ELi4ELb1ELb0EN7cutlass6half_tE19Flash_kernel_traitsILi64ELi64ELi128ELi8ES3_EELb1ELb0ELb1ELb1ELb0ELb0ELb0EEEvNS_16Flash_bwd_paramsE,@"STO_CUDA_ENTRY STV_DEFAULT"
_ZN5flash44flash_bwd_dq_dk_dv_loop_seqk_parallel_kernelI23Flash_bwd_kernel_traitsILi64ELi64ELi128ELi8ELi2ELi4ELi4ELb1ELb0EN7cutlass6half_tE19Flash_kernel_traitsILi64ELi64ELi128ELi8ES3_EELb1ELb0ELb1ELb1ELb0ELb0ELb0EEEvNS_16Flash_bwd_paramsE:
.text._ZN5flash44flash_bwd_dq_dk_dv_loop_seqk_parallel_kernelI23Flash_bwd_kernel_traitsILi64ELi64ELi128ELi8ELi2ELi4ELi4ELb1ELb0EN7cutlass6half_tE19Flash_kernel_traitsILi64ELi64ELi128ELi8ES3_EELb1ELb0ELb1ELb1ELb0ELb0ELb0EEEvNS_16Flash_bwd_paramsE:
        /* <DEDUP_REMOVED lines=47> */
[----:B------:R-:W-:Y:S02]  /*02f0*/  LOP3.LUT R189, R0, 0x10, RZ, 0xc0, !PT ;  /* 0x0000001000bd7812 */ /* 0x000fe400078ec0ff */
[----:B------:R-:W-:Y:S02]  /*0300*/  LOP3.LUT R196, R5, 0x20, R0, 0x78, !PT ;  /* 0x0000002005c47812 */ /* 0x000fe400078e7800 */
[----:B------:R-:W-:-:S02]  /*0310*/  LOP3.LUT R183, R181, 0x400, R2, 0xf8, !PT ;  /* 0x00000400b5b77812 */ /* 0x000fc400078ef802 */
[----:B------:R-:W-:Y:S02]  /*0320*/  LOP3.LUT R0, R180, 0x8, R0, 0x78, !PT ;  /* 0x00000008b4007812 */ /* 0x000fe400078e7800 */
[--C-:B------:R-:W-:Y:S02]  /*0330*/  LOP3.LUT R181, R181, 0xc00, R2.reuse, 0xf8, !PT ;  /* 0x00000c00b5b57812 */ /* 0x100fe400078ef802 */
        /* <DEDUP_REMOVED lines=36> */
[----:B------:R-:W-:Y:S01]  /*0580*/  LEA R180, R180, UR4, 0x1 ;  /* 0x00000004b4b47c11 */ /* 0x000fe2000f8e08ff */
[----:B------:R-:W-:Y:S01]  /*0590*/  IMAD.IADD R3, R183, 0x1, R179 ;  /* 0x00000001b7037824 */ /* 0x000fe200078e02b3 */
[----:B------:R-:W-:Y:S01]  /*05a0*/  SHF.R.U32.HI R7, RZ, 0x2, R190 ;  /* 0x00000002ff077819 */ /* 0x000fe200000116be */
[--C-:B------:R-:W-:Y:S01]  /*05b0*/  IMAD.IADD R175, R182, 0x1, R178.reuse ;  /* 0x00000001b6af7824 */ /* 0x100fe200078e02b2 */
[----:B------:R-:W-:Y:S01]  /*05c0*/  LOP3.LUT R197, R197, 0x1e00, R191, 0xf8, !PT ;  /* 0x00001e00c5c57812 */ /* 0x000fe200078ef8bf */
[----:B------:R-:W-:Y:S01]  /*05d0*/  IMAD.IADD R177, R180, 0x1, R178 ;  /* 0x00000001b4b17824 */ /* 0x000fe200078e02b2 */
[----:B------:R-:W-:Y:S01]  /*05e0*/  SHF.R.U32.HI R192, RZ, 0x3, R190 ;  /* 0x00000003ffc07819 */ /* 0x000fe200000116be */
[----:B------:R-:W-:Y:S01]  /*05f0*/  IMAD.IADD R174, R181, 0x1, R179 ;  /* 0x00000001b5ae7824 */ /* 0x000fe200078e02b3 */
[----:B------:R-:W-:Y:S01]  /*0600*/  LOP3.LUT R189, R189, 0x7, R7, 0xf8, !PT ;  /* 0x00000007bdbd7812 */ /* 0x000fe200078ef807 */
[C---:B------:R-:W-:Y:S01]  /*0610*/  IMAD.IADD R0, R179.reuse, 0x1, R2 ;  /* 0x00000001b3007824 */ /* 0x040fe200078e0202 */
[----:B------:R-:W-:Y:S01]  /*0620*/  SHF.R.U32.HI R190, RZ, 0x5, R190 ;  /* 0x00000005ffbe7819 */ /* 0x000fe200000116be */
[----:B------:R-:W-:Y:S01]  /*0630*/  IMAD.IADD R172, R179, 0x1, R173 ;  /* 0x00000001b3ac7824 */ /* 0x000fe200078e02ad */
[----:B------:R-:W-:-:S02]  /*0640*/  LOP3.LUT R198, R191, 0x38, RZ, 0xc0, !PT ;  /* 0x00000038bfc67812 */ /* 0x000fc400078ec0ff */
[----:B------:R-:W-:Y:S02]  /*0650*/  LEA R197, R197, UR6, 0x1 ;  /* 0x00000006c5c57c11 */ /* 0x000fe4000f8e08ff */
[----:B--2-4-:R-:W-:-:S07]  /*0660*/  LEA R176, R176, UR5, 0x1 ;  /* 0x00000005b0b07c11 */ /* 0x014fce000f8e08ff */
.L_x_1703:
        /* <DEDUP_REMOVED lines=19> */
[----:B------:R-:W-:Y:S01]  /*07a0*/  IMAD.MOV.U32 R13, RZ, RZ, -0x1 ;  /* 0xffffffffff0d7424 */ /* 0x000fe200078e00ff */
[----:B------:R2:W4:Y:S04]  /*07b0*/  @P5 LDG.E R223, desc[UR18][R8.64] ;  /* 0x0000001208df5981 */ /* 0x000528000c1e1900 */
[----:B------:R-:W4:Y:S04]  /*07c0*/  @P4 LDG.E R222, desc[UR18][R4.64] ;  /* 0x0000001204de4981 */ /* 0x000f28000c1e1900 */
[----:B-----5:R2:W5:Y:S04]  /*07d0*/  @P0 LDG.E R13, desc[UR18][R194.64] ;  /* 0x00000012c20d0981 */ /* 0x020568000c1e1900 */
[----:B------:R4:W5:Y:S01]  /*07e0*/  @P3 LDG.E R8, desc[UR18][R194.64+0x4] ;  /* 0x00000412c2083981 */ /* 0x000962000c1e1900 */
[----:B---3--:R-:W-:Y:S01]  /*07f0*/  ISETP.NE.AND P5, PT, R11, RZ, PT ;  /* 0x000000ff0b00720c */ /* 0x008fe20003fa5270 */
[----:B------:R-:W-:Y:S01]  /*0800*/  IMAD.MOV.U32 R225, RZ, RZ, -0x1 ;  /* 0xffffffffffe17424 */ /* 0x000fe200078e00ff */
[----:B-1----:R-:W-:Y:S01]  /*0810*/  ISETP.EQ.U32.AND P2, PT, R6, RZ, PT ;  /* 0x000000ff0600720c */ /* 0x002fe20003f42070 */
[----:B------:R-:W1:Y:S01]  /*0820*/  @!P4 LDC.64 R4, c[0x0][0x488] ;  /* 0x00012200ff04cb82 */ /* 0x000e620000000a00 */
[----:B------:R-:W-:-:S02]  /*0830*/  IADD3 R16, P1, PT, R12, R6, RZ ;  /* 0x000000060c107210 */ /* 0x000fc40007f3e0ff */
[----:B------:R-:W-:-:S03]  /*0840*/  ISETP.EQ.OR.EX P2, PT, R7, RZ, !P5, P2 ;  /* 0x000000ff0700720c */ /* 0x000fc60006f42720 */
[----:B------:R-:W-:Y:S02]  /*0850*/  IMAD.X R17, R14, 0x1, R7, P1 ;  /* 0x000000010e117824 */ /* 0x000fe400008e0607 */
[----:B--2---:R-:W2:Y:S08]  /*0860*/  @!P4 LDC R9, c[0x0][0x43c] ;  /* 0x00010f00ff09cb82 */ /* 0x004eb00000000800 */
[----:B------:R3:W5:Y:S01]  /*0870*/  @!P2 LDG.E R225, desc[UR18][R16.64] ;  /* 0x0000001210e1a981 */ /* 0x000762000c1e1900 */
[----:B------:R-:W3:Y:S01]  /*0880*/  @!P3 LDC R224, c[0x0][0x434] ;  /* 0x00010d00ffe0bb82 */ /* 0x000ee20000000800 */
[----:B------:R-:W-:-:S04]  /*0890*/  ISETP.NE.U32.AND P2, PT, R6, RZ, PT ;  /* 0x000000ff0600720c */ /* 0x000fc80003f45070 */
[----:B------:R-:W-:Y:S02]  /*08a0*/  ISETP.NE.AND.EX P2, PT, R7, RZ, PT, P2 ;  /* 0x000000ff0700720c */ /* 0x000fe40003f45320 */
[----:B-1----:R-:W-:-:S04]  /*08b0*/  @!P4 ISETP.NE.U32.AND P1, PT, R4, RZ, PT ;  /* 0x000000ff0400c20c */ /* 0x002fc80003f25070 */
[----:B------:R-:W-:-:S04]  /*08c0*/  @!P4 ISETP.NE.AND.EX P1, PT, R5, RZ, PT, P1 ;  /* 0x000000ff0500c20c */ /* 0x000fc80003f25310 */
[----:B--2---:R-:W-:Y:S01]  /*08d0*/  @!P4 SEL R9, R9, RZ, P1 ;  /* 0x000000ff0909c207 */ /* 0x004fe20000800000 */
[----:B----4-:R-:W-:Y:S02]  /*08e0*/  @P4 IMAD.IADD R222, R222, 0x1, -R223 ;  /* 0x00000001dede4824 */ /* 0x010fe400078e0adf */
[----:B---3--:R-:W-:Y:S06]  /*08f0*/  @!P2 BRA `(.L_x_1622) ;  /* 0x00000000000ca947 */ /* 0x008fec0003800000 */
[----:B------:R-:W2:Y:S02]  /*0900*/  @P5 LDG.E R10, desc[UR18][R16.64+0x4] ;  /* 0x00000412100a5981 */ /* 0x000ea4000c1e1900 */
[----:B--2--5:R-:W-:-:S06]  /*0910*/  @P5 IADD3 R10, PT, PT, R10, -R225, RZ ;  /* 0x800000e10a0a5210 */ /* 0x024fcc0007ffe0ff */
[----:B------:R1:W5:Y:S02]  /*0920*/  @!P5 LDG.E R10, desc[UR18][R16.64] ;  /* 0x00000012100ad981 */ /* 0x000364000c1e1900 */
.L_x_1622:
        /* <DEDUP_REMOVED lines=22> */
[----:B-1----:R-:W-:Y:S01]  /*0a90*/  @!P3 IMAD.MOV.U32 R17, RZ, RZ, R8 ;  /* 0x000000ffff11b224 */ /* 0x002fe200078e0008 */
        /* <DEDUP_REMOVED lines=19> */
.L_x_1624:
[----:B------:R-:W1:Y:S01]  /*0bd0*/  LDCU.64 UR12, c[0x0][0x3b8] ;  /* 0x00007700ff0c77ac */ /* 0x000e620008000a00 */
[----:B------:R-:W-:-:S05]  /*0be0*/  IADD3 R4, PT, PT, R223, R225, RZ ;  /* 0x000000e1df047210 */ /* 0x000fca0007ffe0ff */
[C---:B-1----:R-:W-:Y:S02]  /*0bf0*/  IMAD R11, R4.reuse, UR13, RZ ;  /* 0x0000000d040b7c24 */ /* 0x042fe4000f8e02ff */
[----:B------:R-:W-:-:S05]  /*0c00*/  IMAD.WIDE.U32 R4, R4, UR12, RZ ;  /* 0x0000000c04047c25 */ /* 0x000fca000f8e00ff */
[----:B------:R-:W-:Y:S02]  /*0c10*/  IADD3 R11, PT, PT, R5, R11, RZ ;  /* 0x0000000b050b7210 */ /* 0x000fe40007ffe0ff */
[----:B------:R-:W-:-:S07]  /*0c20*/  MOV R12, R4 ;  /* 0x00000004000c7202 */ /* 0x000fce0000000f00 */
.L_x_1625:
        /* <DEDUP_REMOVED lines=40> */
.L_x_1626:
[----:B------:R-:W1:Y:S01]  /*0eb0*/  LDCU.64 UR10, c[0x0][0x3c0] ;  /* 0x00007800ff0a77ac */ /* 0x000e620008000a00 */
[----:B------:R-:W-:-:S05]  /*0ec0*/  IADD3 R4, PT, PT, R223, R225, RZ ;  /* 0x000000e1df047210 */ /* 0x000fca0007ffe0ff */
[C---:B-1----:R-:W-:Y:S02]  /*0ed0*/  IMAD R20, R4.reuse, UR11, RZ ;  /* 0x0000000b04147c24 */ /* 0x042fe4000f8e02ff */
[----:B------:R-:W-:-:S05]  /*0ee0*/  IMAD.WIDE.U32 R4, R4, UR10, RZ ;  /* 0x0000000a04047c25 */ /* 0x000fca000f8e00ff */
[----:B------:R-:W-:Y:S02]  /*0ef0*/  IADD3 R20, PT, PT, R5, R20, RZ ;  /* 0x0000001405147210 */ /* 0x000fe40007ffe0ff */
[----:B------:R-:W-:-:S07]  /*0f00*/  MOV R21, R4 ;  /* 0x0000000400157202 */ /* 0x000fce0000000f00 */
.L_x_1627:
        /* <DEDUP_REMOVED lines=29> */
.L_x_1628:
[C---:B------:R-:W-:Y:S02]  /*10e0*/  IMAD R28, R13.reuse, UR7, RZ ;  /* 0x000000070d1c7c24 */ /* 0x040fe4000f8e02ff */
[----:B------:R-:W-:-:S05]  /*10f0*/  IMAD.WIDE.U32 R4, R13, UR6, RZ ;  /* 0x000000060d047c25 */ /* 0x000fca000f8e00ff */
[----:B------:R-:W-:Y:S02]  /*1100*/  IADD3 R28, PT, PT, R5, R28, RZ ;  /* 0x0000001c051c7210 */ /* 0x000fe40007ffe0ff */
[----:B------:R-:W-:Y:S02]  /*1110*/  MOV R23, R4 ;  /* 0x0000000400177202 */ /* 0x000fe40000000f00 */
.L_x_1629:
        /* <DEDUP_REMOVED lines=20> */
.L_x_1630:
[----:B------:R-:W1:Y:S01]  /*1260*/  LDC R15, c[0x0][0x434] ;  /* 0x00010d00ff0f7b82 */ /* 0x000e620000000800 */
[----:B------:R-:W-:-:S04]  /*1270*/  IMAD R4, R186, UR17, R185 ;  /* 0x00000011ba047c24 */ /* 0x000fc8000f8e02b9 */
[----:B-1----:R-:W-:-:S03]  /*1280*/  IMAD R15, R4, R15, RZ ;  /* 0x0000000f040f7224 */ /* 0x002fc600078e02ff */
.L_x_1631:
        /* <DEDUP_REMOVED lines=12> */
.L_x_1632:
[----:B------:R-:W1:Y:S01]  /*1350*/  LDC R16, c[0x0][0x444] ;  /* 0x00011100ff107b82 */ /* 0x000e620000000800 */
[----:B------:R-:W-:-:S04]  /*1360*/  IMAD R4, R186, UR17, R185 ;  /* 0x00000011ba047c24 */ /* 0x000fc8000f8e02b9 */
[----:B-1----:R-:W-:-:S07]  /*1370*/  IMAD R16, R4, R16, RZ ;  /* 0x0000001004107224 */ /* 0x002fce00078e02ff */
.L_x_1633:
[----:B------:R-:W1:Y:S01]  /*1380*/  LDC.64 R4, c[0x0][0x3b0] ;  /* 0x0000ec00ff047b82 */ /* 0x000e620000000a00 */
[----:B------:R-:W2:Y:S01]  /*1390*/  LDCU.128 UR4, c[0x0][0x590] ;  /* 0x0000b200ff0477ac */ /* 0x000ea20008000c00 */
[----:B------:R-:W3:Y:S01]  /*13a0*/  S2R R13, SR_TID.X ;  /* 0x00000000000d7919 */ /* 0x000ee20000002100 */
[----:B------:R-:W-:Y:S01]  /*13b0*/  IADD3 R34, P0, PT, R198, R6, RZ ;  /* 0x00000006c6227210 */ /* 0x000fe20007f1e0ff */
[----:B------:R-:W-:Y:S01]  /*13c0*/  IMAD R16, R22, 0x40, R16 ;  /* 0x0000004016107824 */ /* 0x000fe200078e0210 */
[----:B------:R-:W-:Y:S01]  /*13d0*/  MOV R19, RZ ;  /* 0x000000ff00137202 */ /* 0x000fe20000000f00 */
[----:B------:R-:W4:Y:S01]  /*13e0*/  LDCU.64 UR14, c[0x0][0x3c8] ;  /* 0x00007900ff0e77ac */ /* 0x000f220008000a00 */
[----:B------:R-:W-:Y:S01]  /*13f0*/  ISETP.NE.AND P4, PT, RZ, UR22, PT ;  /* 0x00000016ff007c0c */ /* 0x000fe2000bf85270 */
[----:B------:R-:W-:Y:S01]  /*1400*/  IMAD.X R35, RZ, RZ, R7, P0 ;  /* 0x000000ffff237224 */ /* 0x000fe200000e0607 */
[----:B------:R-:W5:Y:S01]  /*1410*/  LDC R220, c[0x0][0x508] ;  /* 0x00014200ffdc7b82 */ /* 0x000f620000000800 */
[----:B------:R-:W-:Y:S01]  /*1420*/  IADD3 R23, P1, P0, R30, R23, R29 ;  /* 0x000000171e177210 */ /* 0x000fe2000783e01d */
[----:B------:R-:W-:Y:S01]  /*1430*/  UIMAD UR23, UR17, UR23, URZ ;  /* 0x00000017111772a4 */ /* 0x000fe2000f8e02ff */
[----:B------:R-:W-:Y:S01]  /*1440*/  IMAD R15, R22, 0x40, R15 ;  /* 0x00000040160f7824 */ /* 0x000fe200078e020f */
[----:B------:R-:W-:Y:S02]  /*1450*/  BSSY.RECONVERGENT B1, `(.L_x_1623) ;  /* 0x00007c5000017945 */ /* 0x000fe40003800200 */
[----:B------:R-:W-:-:S02]  /*1460*/  USHF.L.U32 UR25, UR23, 0x6, URZ ;  /* 0x0000000617197899 */ /* 0x000fc400080006ff */
[----:B------:R-:W4:Y:S01]  /*1470*/  LDC.64 R6, c[0x0][0x5f8] ;  /* 0x00017e00ff067b82 */ /* 0x000f220000000a00 */
[----:B--2---:R-:W-:Y:S01]  /*1480*/  IMAD R32, R18, UR4, RZ ;  /* 0x0000000412207c24 */ /* 0x004fe2000f8e02ff */
[----:B------:R-:W-:Y:S01]  /*1490*/  USHF.L.U64.HI UR22, UR4, 0x5, UR5 ;  /* 0x0000000504167899 */ /* 0x000fe20008010205 */
[----:B------:R-:W-:Y:S01]  /*14a0*/  IMAD.WIDE.U32 R34, R25, UR4, R34 ;  /* 0x0000000419227c25 */ /* 0x000fe2000f8e0022 */
[----:B------:R-:W-:-:S03]  /*14b0*/  USHF.L.U32 UR24, UR4, 0x5, URZ ;  /* 0x0000000504187899 */ /* 0x000fc600080006ff */
[-C--:B-1----:R-:W-:Y:S01]  /*14c0*/  IMAD R26, R18, R4.reuse, RZ ;  /* 0x00000004121a7224 */ /* 0x082fe200078e02ff */
[----:B------:R-:W1:Y:S01]  /*14d0*/  LDC.64 R230, c[0x0][0x420] ;  /* 0x00010800ffe67b82 */ /* 0x000e620000000a00 */
[----:B------:R-:W-:Y:S02]  /*14e0*/  IMAD.MOV.U32 R18, RZ, RZ, R198 ;  /* 0x000000ffff127224 */ /* 0x000fe400078e00c6 */
[C---:B------:R-:W-:Y:S02]  /*14f0*/  IMAD R32, R25.reuse, UR5, R32 ;  /* 0x0000000519207c24 */ /* 0x040fe4000f8e0220 */
[----:B------:R-:W-:Y:S01]  /*1500*/  IMAD.WIDE.U32 R30, R25, R4, R18 ;  /* 0x00000004191e7225 */ /* 0x000fe200078e0012 */
[----:B-----5:R-:W-:-:S03]  /*1510*/  IADD3 R220, PT, PT, R202, -R220, -R222 ;  /* 0x800000dccadc7210 */ /* 0x020fc60007ffe8de */
[----:B------:R-:W-:Y:S01]  /*1520*/  IMAD R26, R25, R5, R26 ;  /* 0x00000005191a7224 */ /* 0x000fe200078e021a */
[----:B------:R-:W-:Y:S01]  /*1530*/  SHF.R.S32.HI R25, RZ, 0x1f, R29 ;  /* 0x0000001fff197819 */ /* 0x000fe2000001141d */
[----:B------:R-:W-:Y:S01]  /*1540*/  IMAD.IADD R33, R35, 0x1, R32 ;  /* 0x0000000123217824 */ /* 0x000fe200078e0220 */
[----:B------:R-:W-:Y:S01]  /*1550*/  IADD3 R30, P2, PT, R17, R30, RZ ;  /* 0x0000001e111e7210 */ /* 0x000fe20007f5e0ff */
[----:B------:R-:W-:Y:S01]  /*1560*/  IMAD.MOV.U32 R32, RZ, RZ, R34 ;  /* 0x000000ffff207224 */ /* 0x000fe200078e0022 */
[----:B------:R-:W-:Y:S02]  /*1570*/  IADD3.X R17, PT, PT, R27, R28, R25, P1, P0 ;  /* 0x0000001c1b117210 */ /* 0x000fe40000fe0419 */
[----:B------:R-:W-:Y:S01]  /*1580*/  IADD3.X R31, PT, PT, R24, R31, R26, P2, !PT ;  /* 0x0000001f181f7210 */ /* 0x000fe200017fe41a */
[----:B----4-:R-:W-:Y:S01]  /*1590*/  IMAD.WIDE.U32 R24, R6, UR16, RZ ;  /* 0x0000001006187c25 */ /* 0x010fe2000f8e00ff */
[----:B---3--:R-:W-:Y:S01]  /*15a0*/  LOP3.LUT R213, R13, 0x1f, RZ, 0xc0, !PT ;  /* 0x0000001f0dd57812 */ /* 0x008fe200078ec0ff */
[----:B------:R-:W2:Y:S02]  /*15b0*/  LDC.64 R26, c[0x0][0x5e8] ;  /* 0x00017a00ff1a7b82 */ /* 0x000ea40000000a00 */
[----:B------:R-:W-:-:S04]  /*15c0*/  IMAD.WIDE.U32 R32, R185, UR6, R32 ;  /* 0x00000006b9207c25 */ /* 0x000fc8000f8e0020 */
[----:B------:R-:W-:Y:S01]  /*15d0*/  IMAD R6, R7, UR16, R25 ;  /* 0x0000001007067c24 */ /* 0x000fe2000f8e0219 */
[----:B------:R-:W-:Y:S01]  /*15e0*/  SEL R7, R24, RZ, P4 ;  /* 0x000000ff18077207 */ /* 0x000fe20002000000 */
[C---:B------:R-:W-:Y:S01]  /*15f0*/  IMAD R29, R185.reuse, UR7, R33 ;  /* 0x00000007b91d7c24 */ /* 0x040fe2000f8e0221 */
[----:B------:R-:W3:Y:S01]  /*1600*/  LDCU.64 UR6, c[0x0][0x550] ;  /* 0x0000aa00ff0677ac */ /* 0x000ee20008000a00 */
[----:B------:R-:W-:Y:S01]  /*1610*/  IMAD R24, R190, UR23, R213 ;  /* 0x00000017be187c24 */ /* 0x000fe2000f8e02d5 */
[----:B------:R-:W-:Y:S01]  /*1620*/  SEL R6, R6, RZ, P4 ;  /* 0x000000ff06067207 */ /* 0x000fe20002000000 */
[----:B------:R-:W-:Y:S02]  /*1630*/  IMAD.MOV.U32 R28, RZ, RZ, R32 ;  /* 0x000000ffff1c7224 */ /* 0x000fe400078e0020 */
[----:B------:R-:W-:Y:S01]  /*1640*/  IMAD.WIDE.U32 R30, R185, UR14, R30 ;  /* 0x0000000eb91e7c25 */ /* 0x000fe2000f8e001e */
[----:B------:R-:W-:Y:S02]  /*1650*/  IADD3 R7, P1, P0, R24, R23, R7 ;  /* 0x0000001718077210 */ /* 0x000fe4000783e007 */
[----:B------:R-:W-:Y:S01]  /*1660*/  SHF.R.S32.HI R24, RZ, 0x1f, R24 ;  /* 0x0000001fff187819 */ /* 0x000fe20000011418 */
[----:B------:R-:W-:-:S02]  /*1670*/  VIADD R23, R220, 0xffffff80 ;  /* 0xffffff80dc177836 */ /* 0x000fc40000000000 */
[----:B------:R-:W-:Y:S01]  /*1680*/  IMAD.WIDE.U32 R28, R192, UR4, R28 ;  /* 0x00000004c01c7c25 */ /* 0x000fe2000f8e001c */
[----:B------:R-:W-:Y:S02]  /*1690*/  IADD3.X R17, PT, PT, R24, R17, R6, P1, P0 ;  /* 0x0000001118117210 */ /* 0x000fe40000fe0406 */
[----:B------:R-:W-:Y:S01]  /*16a0*/  SHF.R.S32.HI R201, RZ, 0x1f, R23 ;  /* 0x0000001fffc97819 */ /* 0x000fe20000011417 */
[----:B------:R-:W-:Y:S01]  /*16b0*/  IMAD R210, R192, UR5, R29 ;  /* 0x00000005c0d27c24 */ /* 0x000fe2000f8e021d */
[----:B------:R-:W4:Y:S01]  /*16c0*/  LDCU.64 UR4, c[0x0][0x380] ;  /* 0x00007000ff0477ac */ /* 0x000f220008000a00 */
[----:B------:R-:W-:Y:S01]  /*16d0*/  IMAD R29, R185, UR15, R31 ;  /* 0x0000000fb91d7c24 */ /* 0x000fe2000f8e021f */
[----:B------:R-:W-:Y:S01]  /*16e0*/  LEA.HI R201, R201, R23, RZ, 0x6 ;  /* 0x00000017c9c97211 */ /* 0x000fe200078f30ff */
[----:B-1----:R-:W-:Y:S01]  /*16f0*/  IMAD.WIDE R230, R15, 0x4, R230 ;  /* 0x000000040fe67825 */ /* 0x002fe200078e02e6 */
[----:B------:R-:W1:Y:S01]  /*1700*/  LDCU.64 UR14, c[0x0][0x570] ;  /* 0x0000ae00ff0e77ac */ /* 0x000e620008000a00 */
[----:B---3--:R-:W-:-:S02]  /*1710*/  LEA R211, P2, R28, UR6, 0x1 ;  /* 0x000000061cd37c11 */ /* 0x008fc4000f8408ff */
[----:B------:R-:W-:Y:S01]  /*1720*/  SHF.R.S32.HI R201, RZ, 0x6, R201 ;  /* 0x00000006ffc97819 */ /* 0x000fe200000114c9 */
[----:B------:R-:W-:Y:S01]  /*1730*/  VIADD R23, R192, 0x60 ;  /* 0x00000060c0177836 */ /* 0x000fe20000000000 */
[----:B------:R-:W-:Y:S01]  /*1740*/  LEA.HI.X R210, R28, UR7, R210, 0x1, P2 ;  /* 0x000000071cd27c11 */ /* 0x000fe200090f0cd2 */
[----:B------:R-:W-:Y:S01]  /*1750*/  IMAD.MOV.U32 R28, RZ, RZ, R30 ;  /* 0x000000ffff1c7224 */ /* 0x000fe200078e001e */
[----:B------:R-:W-:Y:S02]  /*1760*/  VIMNMX R201, PT, PT, RZ, R201, !PT ;  /* 0x000000c9ffc97248 */ /* 0x000fe40007fe0100 */
[----:B------:R-:W-:Y:S01]  /*1770*/  MOV R6, UR25 ;  /* 0x0000001900067c02 */ /* 0x000fe20008000f00 */
[----:B------:R-:W-:Y:S01]  /*1780*/  IMAD.WIDE.U32 R24, R192, R4, R28 ;  /* 0x00000004c0187225 */ /* 0x000fe200078e001c */
[----:B------:R-:W-:Y:S02]  /*1790*/  IADD3 R7, P0, PT, R7, UR25, RZ ;  /* 0x0000001907077c10 */ /* 0x000fe4000ff1e0ff */
[----:B------:R-:W-:Y:S01]  /*17a0*/  ISETP.GT.AND P3, PT, R14, R201, PT ;  /* 0x000000c90e00720c */ /* 0x000fe20003f64270 */
[----:B------:R-:W-:Y:S01]  /*17b0*/  IMAD R208, R192, R5, R25 ;  /* 0x00000005c0d07224 */ /* 0x000fe200078e0219 */
[----:B------:R-:W-:Y:S01]  /*17c0*/  LEA.HI.X.SX32 R6, R6, R17, 0x1, P0 ;  /* 0x0000001106067211 */ /* 0x000fe200000f0eff */
[----:B--2---:R-:W-:Y:S01]  /*17d0*/  IMAD.WIDE R16, R16, 0x4, R26 ;  /* 0x0000000410107825 */ /* 0x004fe200078e021a */
[----:B----4-:R-:W-:-:S02]  /*17e0*/  LEA R209, P1, R24, UR4, 0x1 ;  /* 0x0000000418d17c11 */ /* 0x010fc4000f8208ff */
[C---:B-1----:R-:W-:Y:S01]  /*17f0*/  LEA R228, P0, R7.reuse, UR14, 0x2 ;  /* 0x0000000e07e47c11 */ /* 0x042fe2000f8010ff */
[----:B------:R-:W-:Y:S01]  /*1800*/  IMAD.MOV.U32 R206, RZ, RZ, R16 ;  /* 0x000000ffffce7224 */ /* 0x000fe200078e0010 */
[----:B------:R-:W-:Y:S01]  /*1810*/  MOV R205, R17 ;  /* 0x0000001100cd7202 */ /* 0x000fe20000000f00 */
[----:B------:R-:W-:Y:S01]  /*1820*/  VIADD R25, R192, 0x20 ;  /* 0x00000020c0197836 */ /* 0x000fe20000000000 */
[----:B------:R-:W-:Y:S02]  /*1830*/  LEA.HI.X R229, R7, UR15, R6, 0x2, P0 ;  /* 0x0000000f07e57c11 */ /* 0x000fe400080f1406 */
[----:B------:R-:W-:Y:S02]  /*1840*/  LEA.HI.X R208, R24, UR5, R208, 0x1, P1 ;  /* 0x0000000518d07c11 */ /* 0x000fe400088f0cd0 */
[C---:B------:R-:W-:Y:S02]  /*1850*/  IADD3 R7, P2, PT, R192.reuse, 0x40, RZ ;  /* 0x00000040c0077810 */ /* 0x040fe40007f5e0ff */
[----:B------:R-:W-:-:S02]  /*1860*/  IADD3 R17, P0, PT, R192, 0x60, RZ ;  /* 0x00000060c0117810 */ /* 0x000fc40007f1e0ff */
[----:B------:R-:W-:Y:S01]  /*1870*/  IADD3 R15, P1, PT, R192, 0x20, RZ ;  /* 0x00000020c00f7810 */ /* 0x000fe20007f3e0ff */
        /* <DEDUP_REMOVED lines=19> */
.L_x_1635:
[----:B------:R-:W1:Y:S01]  /*19b0*/  LDCU.64 UR10, c[0x0][0x5c0] ;  /* 0x0000b800ff0a77ac */ /* 0x000e620008000a00 */
[----:B------:R-:W-:-:S05]  /*19c0*/  IADD3 R4, PT, PT, R223, R225, RZ ;  /* 0x000000e1df047210 */ /* 0x000fca0007ffe0ff */
[C---:B-1----:R-:W-:Y:S02]  /*19d0*/  IMAD R9, R4.reuse, UR11, RZ ;  /* 0x0000000b04097c24 */ /* 0x042fe4000f8e02ff */
[----:B------:R-:W-:-:S05]  /*19e0*/  IMAD.WIDE.U32 R4, R4, UR10, RZ ;  /* 0x0000000a04047c25 */ /* 0x000fca000f8e00ff */
[----:B------:R-:W-:Y:S02]  /*19f0*/  IADD3 R9, PT, PT, R5, R9, RZ ;  /* 0x0000000905097210 */ /* 0x000fe40007ffe0ff */
.L_x_1636:
        /* <DEDUP_REMOVED lines=12> */
.L_x_1637:
[----:B------:R-:W1:Y:S01]  /*1ac0*/  LDCU.64 UR6, c[0x0][0x5c8] ;  /* 0x0000b900ff0677ac */ /* 0x000e620008000a00 */
[----:B------:R-:W-:-:S05]  /*1ad0*/  IADD3 R223, PT, PT, R223, R225, RZ ;  /* 0x000000e1dfdf7210 */ /* 0x000fca0007ffe0ff */
[C---:B-1----:R-:W-:Y:S02]  /*1ae0*/  IMAD R10, R223.reuse, UR7, RZ ;  /* 0x00000007df0a7c24 */ /* 0x042fe4000f8e02ff */
[----:B------:R-:W-:-:S05]  /*1af0*/  IMAD.WIDE.U32 R12, R223, UR6, RZ ;  /* 0x00000006df0c7c25 */ /* 0x000fca000f8e00ff */
[----:B------:R-:W-:Y:S02]  /*1b00*/  IADD3 R10, PT, PT, R13, R10, RZ ;  /* 0x0000000a0d0a7210 */ /* 0x000fe40007ffe0ff */
[----:B------:R-:W-:-:S07]  /*1b10*/  MOV R11, R12 ;  /* 0x0000000c000b7202 */ /* 0x000fce0000000f00 */
.L_x_1638:
        /* <DEDUP_REMOVED lines=34> */
.L_x_1640:
[----:B------:R-:W-:Y:S05]  /*1d40*/  BSYNC.RECONVERGENT B0 ;  /* 0x0000000000007941 */ /* 0x000fea0003800200 */
.L_x_1639:
        /* <DEDUP_REMOVED lines=12> */
.L_x_1642:
[----:B------:R-:W-:Y:S05]  /*1e10*/  BSYNC.RECONVERGENT B0 ;  /* 0x0000000000007941 */ /* 0x000fea0003800200 */
.L_x_1641:
        /* <DEDUP_REMOVED lines=11> */
.L_x_1644:
[----:B------:R-:W-:Y:S05]  /*1ed0*/  BSYNC.RECONVERGENT B0 ;  /* 0x0000000000007941 */ /* 0x000fea0003800200 */
.L_x_1643:
        /* <DEDUP_REMOVED lines=27> */
.L_x_1646:
[----:B------:R-:W-:Y:S05]  /*2090*/  BSYNC.RECONVERGENT B0 ;  /* 0x0000000000007941 */ /* 0x000fea0003800200 */
.L_x_1645:
        /* <DEDUP_REMOVED lines=12> */
.L_x_1648:
[----:B------:R-:W-:Y:S05]  /*2160*/  BSYNC.RECONVERGENT B0 ;  /* 0x0000000000007941 */ /* 0x000fea0003800200 */
.L_x_1647:
        /* <DEDUP_REMOVED lines=12> */
.L_x_1634:
[----:B------:R-:W-:Y:S01]  /*2230*/  IMAD R26, R8, UR10, RZ ;  /* 0x0000000a081a7c24 */ /* 0x000fe2000f8e02ff */
[----:B------:R-:W1:Y:S01]  /*2240*/  LDCU.64 UR4, c[0x0][0x3d8] ;  /* 0x00007b00ff0477ac */ /* 0x000e620008000a00 */
[C---:B------:R-:W-:Y:S01]  /*2250*/  IMAD.WIDE.U32 R28, R203.reuse, UR10, R18 ;  /* 0x0000000acb1c7c25 */ /* 0x040fe2000f8e0012 */
[----:B------:R-:W-:Y:S03]  /*2260*/  BSSY.RECONVERGENT B0, `(.L_x_1650) ;  /* 0x0000021000007945 */ /* 0x000fe60003800200 */
[----:B------:R-:W-:Y:S01]  /*2270*/  IMAD R26, R203, UR11, R26 ;  /* 0x0000000bcb1a7c24 */ /* 0x000fe2000f8e021a */
[----:B------:R-:W-:Y:S01]  /*2280*/  @P4 BAR.SYNC.DEFER_BLOCKING 0x0 ;  /* 0x0000000000004b1d */ /* 0x000fe20000010000 */
[----:B------:R-:W-:-:S04]  /*2290*/  IADD3 R28, P0, PT, R21, R28, RZ ;  /* 0x0000001c151c7210 */ /* 0x000fc80007f1e0ff */
[----:B------:R-:W-:Y:S02]  /*22a0*/  IADD3.X R29, PT, PT, R20, R29, R26, P0, !PT ;  /* 0x0000001d141d7210 */ /* 0x000fe400007fe41a */
[----:B------:R-:W-:Y:S02]  /*22b0*/  IADD3 R20, PT, PT, -R203, R222, RZ ;  /* 0x000000decb147210 */ /* 0x000fe40007ffe1ff */
[----:B------:R-:W-:Y:S02]  /*22c0*/  LOP3.LUT R26, R221, 0x80000001, RZ, 0xc0, !PT ;  /* 0x80000001dd1a7812 */ /* 0x000fe400078ec0ff */
[----:B------:R-:W-:Y:S01]  /*22d0*/  ISETP.GE.AND P6, PT, R192, R20, PT ;  /* 0x00000014c000720c */ /* 0x000fe20003fc6270 */
[----:B-1----:R-:W-:Y:S01]  /*22e0*/  IMAD R21, R9, UR4, RZ ;  /* 0x0000000409157c24 */ /* 0x002fe2000f8e02ff */
        /* <DEDUP_REMOVED lines=21> */
.L_x_1652:
[----:B------:R3:W-:Y:S01]  /*2440*/  STS.128 [R197+0xa000], RZ ;  /* 0x00a000ffc5007388 */ /* 0x0007e20000000c00 */
[----:B------:R-:W-:Y:S05]  /*2450*/  BRA `(.L_x_1653) ;  /* 0x0000000000047947 */ /* 0x000fea0003800000 */
.L_x_1651:
[----:B------:R1:W-:Y:S02]  /*2460*/  STS.128 [R197+0xa000], RZ ;  /* 0x00a000ffc5007388 */ /* 0x0003e40000000c00 */
.L_x_1653:
[----:B------:R-:W-:Y:S05]  /*2470*/  BSYNC.RECONVERGENT B0 ;  /* 0x0000000000007941 */ /* 0x000fea0003800200 */
.L_x_1650:
        /* <DEDUP_REMOVED lines=23> */
.L_x_1655:
[----:B------:R-:W-:Y:S05]  /*25f0*/  BSYNC.RECONVERGENT B0 ;  /* 0x0000000000007941 */ /* 0x000fea0003800200 */
.L_x_1654:
        /* <DEDUP_REMOVED lines=20> */
.L_x_1657:
[----:B------:R-:W-:Y:S05]  /*2740*/  BSYNC.RECONVERGENT B0 ;  /* 0x0000000000007941 */ /* 0x000fea0003800200 */
.L_x_1656:
        /* <DEDUP_REMOVED lines=20> */
.L_x_1659:
[----:B------:R-:W-:Y:S05]  /*2890*/  BSYNC.RECONVERGENT B0 ;  /* 0x0000000000007941 */ /* 0x000fea0003800200 */
.L_x_1658:
        /* <DEDUP_REMOVED lines=15> */
.L_x_1662:
[----:B------:R1:W-:Y:S01]  /*2990*/  STS.128 [R197+0x4000], RZ ;  /* 0x004000ffc5007388 */ /* 0x0003e20000000c00 */
[----:B------:R-:W-:Y:S05]  /*29a0*/  BRA `(.L_x_1663) ;  /* 0x0000000000047947 */ /* 0x000fea0003800000 */
.L_x_1661:
[----:B------:R1:W-:Y:S02]  /*29b0*/  STS.128 [R197+0x4000], RZ ;  /* 0x004000ffc5007388 */ /* 0x0003e40000000c00 */
.L_x_1663:
[----:B------:R-:W-:Y:S05]  /*29c0*/  BSYNC.RECONVERGENT B0 ;  /* 0x0000000000007941 */ /* 0x000fea0003800200 */
.L_x_1660:
        /* <DEDUP_REMOVED lines=8> */
[----:B-1----:R-:W-:Y:S01]  /*2a50*/  IMAD.U32 R23, RZ, RZ, UR24 ;  /* 0x00000018ff177e24 */ /* 0x002fe2000f8e00ff */
        /* <DEDUP_REMOVED lines=8> */
.L_x_1665:
[----:B------:R-:W-:Y:S05]  /*2ae0*/  BSYNC.RECONVERGENT B0 ;  /* 0x0000000000007941 */ /* 0x000fea0003800200 */
.L_x_1664:
        /* <DEDUP_REMOVED lines=13> */
.L_x_1668:
[----:B------:R1:W-:Y:S01]  /*2bc0*/  STS.128 [R219], RZ ;  /* 0x000000ffdb007388 */ /* 0x0003e20000000c00 */
[----:B------:R-:W-:Y:S05]  /*2bd0*/  BRA `(.L_x_1669) ;  /* 0x0000000000047947 */ /* 0x000fea0003800000 */
.L_x_1667:
[----:B------:R1:W-:Y:S02]  /*2be0*/  STS.128 [R219], RZ ;  /* 0x000000ffdb007388 */ /* 0x0003e40000000c00 */
.L_x_1669:
[----:B------:R-:W-:Y:S05]  /*2bf0*/  BSYNC.RECONVERGENT B0 ;  /* 0x0000000000007941 */ /* 0x000fea0003800200 */
.L_x_1666:
[C---:B------:R-:W-:Y:S01]  /*2c00*/  VIADD R21, R189.reuse, 0x8 ;  /* 0x00000008bd157836 */ /* 0x040fe20000000000 */
[CC--:B------:R-:W-:Y:S01]  /*2c10*/  ISETP.GE.AND P2, PT, R189.reuse, R20.reuse, PT ;  /* 0x00000014bd00720c */ /* 0x0c0fe20003f46270 */
[----:B------:R-:W-:Y:S01]  /*2c20*/  IMAD.MOV.U32 R218, RZ, RZ, 0x7f800000 ;  /* 0x7f800000ffda7424 */ /* 0x000fe200078e00ff */
[----:B-1----:R-:W-:Y:S01]  /*2c30*/  LOP3.LUT R22, R189, 0x20, RZ, 0xfc, !PT ;  /* 0x00000020bd167812 */ /* 0x002fe200078efcff */
        /* <DEDUP_REMOVED lines=25> */
.L_x_1671:
[----:B------:R-:W-:Y:S05]  /*2dd0*/  BSYNC.RECONVERGENT B0 ;  /* 0x0000000000007941 */ /* 0x000fea0003800200 */
.L_x_1670:
        /* <DEDUP_REMOVED lines=27> */
.L_x_1674:
[----:B------:R3:W-:Y:S01]  /*2f90*/  STS.128 [R197+0x6000], RZ ;  /* 0x006000ffc5007388 */ /* 0x0007e20000000c00 */
[----:B------:R-:W-:Y:S05]  /*2fa0*/  BRA `(.L_x_1675) ;  /* 0x0000000000047947 */ /* 0x000fea0003800000 */
.L_x_1673:
[----:B------:R3:W-:Y:S02]  /*2fb0*/  STS.128 [R197+0x6000], RZ ;  /* 0x006000ffc5007388 */ /* 0x0007e40000000c00 */
.L_x_1675:
[----:B------:R-:W-:Y:S05]  /*2fc0*/  BSYNC.RECONVERGENT B0 ;  /* 0x0000000000007941 */ /* 0x000fea0003800200 */
.L_x_1672:
        /* <DEDUP_REMOVED lines=20> */
.L_x_1677:
[----:B------:R-:W-:Y:S05]  /*3110*/  BSYNC.RECONVERGENT B0 ;  /* 0x0000000000007941 */ /* 0x000fea0003800200 */
.L_x_1676:
        /* <DEDUP_REMOVED lines=20> */
.L_x_1679:
[----:B------:R-:W-:Y:S05]  /*3260*/  BSYNC.RECONVERGENT B0 ;  /* 0x0000000000007941 */ /* 0x000fea0003800200 */
.L_x_1678:
        /* <DEDUP_REMOVED lines=20> */
.L_x_1681:
[----:B------:R-:W-:Y:S05]  /*33b0*/  BSYNC.RECONVERGENT B0 ;  /* 0x0000000000007941 */ /* 0x000fea0003800200 */
.L_x_1680:
[----:B------:R-:W4:Y:S01]  /*33c0*/  LDCU.64 UR4, c[0x0][0x538] ;  /* 0x0000a700ff0477ac */ /* 0x000f220008000a00 */
[----:B------:R-:W0:Y:S01]  /*33d0*/  LDGDEPBAR ;  /* 0x00000000000079af */ /* 0x000e220000000000 */
[----:B-1-3--:R-:W1:Y:S01]  /*33e0*/  LDC.64 R8, c[0x0][0x528] ;  /* 0x00014a00ff087b82 */ /* 0x00ae620000000a00 */
[----:B------:R-:W3:Y:S01]  /*33f0*/  LDCU UR10, c[0x0][0x590] ;  /* 0x0000b200ff0a77ac */ /* 0x000ee20008000800 */
[----:B------:R-:W-:Y:S01]  /*3400*/  SHF.R.U32.HI R199, RZ, 0x1, R13 ;  /* 0x00000001ffc77819 */ /* 0x000fe2000001160d */
[----:B------:R-:W1:Y:S01]  /*3410*/  LDCU UR7, c[0x0][0x45c] ;  /* 0x00008b80ff0777ac */ /* 0x000e620008000800 */
        /* <DEDUP_REMOVED lines=10> */
[----:B-1----:R-:W2:Y:S01]  /*34c0*/  LDG.E.64 R10, desc[UR18][R8.64+0x8] ;  /* 0x00000812080a7981 */ /* 0x002ea2000c1e1b00 */
[----:B------:R-:W-:Y:S02]  /*34d0*/  IMAD.IADD R171, R179, 0x1, R177 ;  /* 0x00000001b3ab7824 */ /* 0x000fe400078e02b1 */
[----:B------:R-:W-:Y:S01]  /*34e0*/  IMAD.IADD R170, R180, 0x1, R179 ;  /* 0x00000001b4aa7824 */ /* 0x000fe200078e02b3 */
[----:B------:R1:W1:Y:S04]  /*34f0*/  LDSM.16.M88.4 R136, [R180] ;  /* 0x00000000b488783b */ /* 0x0002680000000200 */
[----:B------:R1:W1:Y:S04]  /*3500*/  LDSM.16.M88.4 R140, [R180+0x800] ;  /* 0x00080000b48c783b */ /* 0x0002680000000200 */
[----:B------:R1:W1:Y:S04]  /*3510*/  LDSM.16.M88.4 R144, [R170] ;  /* 0x00000000aa90783b */ /* 0x0002680000000200 */
[----:B------:R1:W1:Y:S01]  /*3520*/  LDSM.16.M88.4 R148, [R170+0x800] ;  /* 0x00080000aa94783b */ /* 0x0002620000000200 */
[----:B----4-:R-:W-:-:S03]  /*3530*/  @P0 IMAD.WIDE.U32 R6, R186, R4, R6 ;  /* 0x00000004ba060225 */ /* 0x010fc600078e0006 */
[----:B------:R4:W1:Y:S01]  /*3540*/  LDSM.16.M88.4 R152, [R177] ;  /* 0x00000000b198783b */ /* 0x0008620000000200 */
[----:B------:R-:W-:Y:S01]  /*3550*/  @P0 IMAD R5, R186, R5, R7 ;  /* 0x00000005ba050224 */ /* 0x000fe200078e0207 */
[C---:B------:R-:W-:Y:S02]  /*3560*/  @P0 LEA R4, P1, R6.reuse, UR4, 0x2 ;  /* 0x0000000406040c11 */ /* 0x040fe4000f8210ff */
[----:B------:R-:W4:Y:S01]  /*3570*/  LDG.E.64 R8, desc[UR18][R8.64] ;  /* 0x0000001208087981 */ /* 0x000f22000c1e1b00 */
[--C-:B------:R-:W-:Y:S01]  /*3580*/  IMAD.IADD R169, R183, 0x1, R168.reuse ;  /* 0x00000001b7a97824 */ /* 0x100fe200078e02a8 */
[----:B------:R-:W-:Y:S02]  /*3590*/  CS2R R94, SRZ ;  /* 0x00000000005e7805 */ /* 0x000fe4000001ff00 */
[----:B------:R-:W-:Y:S01]  /*35a0*/  @P0 LEA.HI.X R5, R6, UR5, R5, 0x2, P1 ;  /* 0x0000000506050c11 */ /* 0x000fe200088f1405 */
[----:B------:R1:W1:Y:S04]  /*35b0*/  LDSM.16.M88.4 R156, [R177+0x800] ;  /* 0x00080000b19c783b */ /* 0x0002680000000200 */
[----:B------:R1:W1:Y:S04]  /*35c0*/  LDSM.16.M88.4 R160, [R171] ;  /* 0x00000000aba0783b */ /* 0x0002680000000200 */
[----:B------:R1:W1:Y:S01]  /*35d0*/  LDSM.16.M88.4 R164, [R171+0x800] ;  /* 0x00080000aba4783b */ /* 0x0002620000000200 */
[----:B------:R-:W-:Y:S01]  /*35e0*/  IMAD.IADD R168, R182, 0x1, R168 ;  /* 0x00000001b6a87824 */ /* 0x000fe200078e02a8 */
[----:B------:R-:W-:Y:S01]  /*35f0*/  CS2R R92, SRZ ;  /* 0x00000000005c7805 */ /* 0x000fe2000001ff00 */
[----:B------:R-:W-:Y:S01]  /*3600*/  IMAD.MOV.U32 R214, RZ, RZ, R219 ;  /* 0x000000ffffd67224 */ /* 0x000fe200078e00db */
[----:B------:R3:W4:Y:S01]  /*3610*/  @P0 LDG.E R6, desc[UR18][R4.64] ;  /* 0x0000001204060981 */ /* 0x000722000c1e1900 */
        /* <DEDUP_REMOVED lines=24> */
[----:B---3--:R-:W3:Y:S01]  /*37a0*/  @P0 LDC R4, c[0x0][0x458] ;  /* 0x00011600ff040b82 */ /* 0x008ee20000000800 */
[----:B------:R-:W-:Y:S01]  /*37b0*/  IMAD R5, R186, UR17, R185 ;  /* 0x00000011ba057c24 */ /* 0x000fe2000f8e02b9 */
[----:B------:R-:W-:-:S02]  /*37c0*/  CS2R R50, SRZ ;  /* 0x0000000000327805 */ /* 0x000fc4000001ff00 */
        /* <DEDUP_REMOVED lines=8> */
[----:B---3--:R-:W3:Y:S01]  /*3850*/  @P0 MUFU.RCP R4, R4 ;  /* 0x0000000400040308 */ /* 0x008ee20000001000 */
[----:B------:R-:W-:-:S05]  /*3860*/  IMAD.SHL.U32 R5, R5, 0x20, RZ ;  /* 0x0000002005057824 */ /* 0x000fca00078e00ff */
[----:B------:R-:W-:Y:S01]  /*3870*/  SHF.R.S32.HI R212, RZ, 0x1f, R5 ;  /* 0x0000001fffd47819 */ /* 0x000fe20000011405 */
[----:B------:R-:W-:Y:S02]  /*3880*/  USHF.L.U32 UR10, UR10, 0x6, URZ ;  /* 0x000000060a0a7899 */ /* 0x000fe400080006ff */
[----:B------:R-:W-:Y:S01]  /*3890*/  USHF.L.U32 UR23, UR23, 0x3, URZ ;  /* 0x0000000317177899 */ /* 0x000fe200080006ff */
[----:B--2---:R-:W-:-:S04]  /*38a0*/  IADD3 R213, P2, P1, R5, R10, R213 ;  /* 0x0000000a05d57210 */ /* 0x004fc8000795e0d5 */
[----:B------:R-:W-:Y:S02]  /*38b0*/  IADD3.X R212, PT, PT, R212, R11, RZ, P2, P1 ;  /* 0x0000000bd4d47210 */ /* 0x000fe400017e24ff */
[----:B----4-:R-:W-:Y:S02]  /*38c0*/  R2UR UR34, R8 ;  /* 0x00000000082272ca */ /* 0x010fe400000e0000 */
[----:B------:R-:W-:Y:S01]  /*38d0*/  R2UR UR35, R9 ;  /* 0x00000000092372ca */ /* 0x000fe200000e0000 */
[----:B---3--:R-:W-:Y:S01]  /*38e0*/  @P0 FMUL.FTZ R4, R6, R4 ;  /* 0x0000000406040220 */ /* 0x008fe20000410000 */
[----:B------:R-:W-:-:S04]  /*38f0*/  IMAD.SHL.U32 R6, R13, 0x2, RZ ;  /* 0x000000020d067824 */ /* 0x000fc800078e00ff */
[----:B------:R-:W-:Y:S02]  /*3900*/  @P0 R2UR UR11, R4 ;  /* 0x00000000040b02ca */ /* 0x000fe400000e0000 */
[----:B------:R-:W-:-:S04]  /*3910*/  LOP3.LUT R6, R6, 0x6, RZ, 0xc0, !PT ;  /* 0x0000000606067812 */ /* 0x000fc800078ec0ff */
[----:B------:R-:W-:Y:S01]  /*3920*/  LOP3.LUT R199, R6, 0x1e0, R199, 0xf8, !PT ;  /* 0x000001e006c77812 */ /* 0x000fe200078ef8c7 */
[----:B------:R-:W-:-:S04]  /*3930*/  UIADD3 UR31, UPT, UPT, UR34, -0x61c88647, URZ ;  /* 0x9e3779b9221f7890 */ /* 0x000fc8000fffe0ff */
[--C-:B------:R-:W-:Y:S01]  /*3940*/  IMAD.IADD R200, R203, 0x1, R199.reuse ;  /* 0x00000001cbc87824 */ /* 0x100fe200078e02c7 */
[----:B------:R-:W-:Y:S01]  /*3950*/  IADD3 R199, PT, PT, R222, -R202, -R199 ;  /* 0x800000cadec77210 */ /* 0x000fe20007ffe8c7 */
        /* <DEDUP_REMOVED lines=12> */
.L_x_1686:
        /* <DEDUP_REMOVED lines=85> */
[----:B------:R-:W-:Y:S01]  /*3f70*/  FFMA.FTZ R4, R110, -UR32, R4 ;  /* 0x800000206e047c23 */ /* 0x000fe20008010004 */
[----:B------:R-:W-:Y:S01]  /*3f80*/  FFMA.FTZ R5, R109, -UR32, R5 ;  /* 0x800000206d057c23 */ /* 0x000fe20008010005 */
[----:B------:R-:W-:Y:S01]  /*3f90*/  FFMA.FTZ R6, R108, -UR32, R6 ;  /* 0x800000206c067c23 */ /* 0x000fe20008010006 */
[----:B------:R-:W-:Y:S02]  /*3fa0*/  FFMA.FTZ R7, R107, -UR32, R7 ;  /* 0x800000206b077c23 */ /* 0x000fe40008010007 */
[C---:B------:R-:W-:Y:S04]  /*3fb0*/  HMMA.16816.F32 R16, R128.reuse, R134, R16 ;  /* 0x000000868010723c */ /* 0x040fe80000001810 */
[----:B------:R-:W-:Y:S01]  /*3fc0*/  FFMA.FTZ R11, R111, -UR32, R11 ;  /* 0x800000206f0b7c23 */ /* 0x000fe2000801000b */
[----:B------:R-:W-:Y:S01]  /*3fd0*/  MOV R111, R118 ;  /* 0x00000076006f7202 */ /* 0x000fe20000000f00 */
[----:B------:R-:W-:Y:S02]  /*3fe0*/  VIADD R118, R106, 0x98 ;  /* 0x000000986a767836 */ /* 0x000fe40000000000 */
[----:B------:R-:W-:Y:S01]  /*3ff0*/  FFMA.FTZ R10, R116, -UR32, R10 ;  /* 0x80000020740a7c23 */ /* 0x000fe2000801000a */
[C---:B------:R-:W-:Y:S01]  /*4000*/  IADD3 R116, PT, PT, R106.reuse, 0x97, RZ ;  /* 0x000000976a747810 */ /* 0x040fe20007ffe0ff */
[-C--:B--2---:R-:W-:Y:S03]  /*4010*/  HMMA.16816.F32 R20, R128, R100.reuse, R20 ;  /* 0x000000648014723c */ /* 0x084fe60000001814 */
[----:B------:R-:W-:Y:S01]  /*4020*/  IABS R118, R118 ;  /* 0x0000007600767213 */ /* 0x000fe20000000000 */
[C---:B------:R-:W-:Y:S01]  /*4030*/  FFMA.FTZ R9, R117.reuse, -UR32, R9 ;  /* 0x8000002075097c23 */ /* 0x040fe20008010009 */
[----:B------:R-:W-:Y:S01]  /*4040*/  I2FP.F32.S32 R111, R111 ;  /* 0x0000006f006f7245 */ /* 0x000fe20000201400 */
[----:B------:R-:W-:Y:S01]  /*4050*/  FFMA.FTZ R15, R117, -UR32, R15 ;  /* 0x80000020750f7c23 */ /* 0x000fe2000801000f */
[----:B------:R-:W-:Y:S01]  /*4060*/  IABS R116, R116 ;  /* 0x0000007400747213 */ /* 0x000fe20000000000 */
[C---:B------:R-:W-:Y:S04]  /*4070*/  HMMA.16816.F32 R24, R112.reuse, R100, R24 ;  /* 0x000000647018723c */ /* 0x040fe80000001818 */
[C---:B------:R-:W-:Y:S01]  /*4080*/  IADD3 R100, PT, PT, R106.reuse, 0x6f, RZ ;  /* 0x0000006f6a647810 */ /* 0x040fe20007ffe0ff */
[----:B------:R-:W-:Y:S01]  /*4090*/  IMAD.MOV.U32 R120, RZ, RZ, R118 ;  /* 0x000000ffff787224 */ /* 0x000fe200078e0076 */
[----:B------:R-:W-:Y:S01]  /*40a0*/  IADD3 R118, PT, PT, R106, 0x77, RZ ;  /* 0x000000776a767810 */ /* 0x000fe20007ffe0ff */
[----:B------:R-:W-:Y:S01]  /*40b0*/  FFMA.FTZ R18, R110, -UR32, R18 ;  /* 0x800000206e127c23 */ /* 0x000fe20008010012 */
[----:B------:R-:W-:Y:S01]  /*40c0*/  I2FP.F32.S32 R110, R119 ;  /* 0x00000077006e7245 */ /* 0x000fe20000201400 */
[-C--:B------:R-:W-:Y:S03]  /*40d0*/  HMMA.16816.F32 R28, R112, R102.reuse, R28 ;  /* 0x00000066701c723c */ /* 0x080fe6000000181c */
[----:B------:R-:W-:Y:S01]  /*40e0*/  IABS R118, R118 ;  /* 0x0000007600767213 */ /* 0x000fe20000000000 */
[----:B------:R-:W-:Y:S01]  /*40f0*/  FFMA.FTZ R19, R109, -UR32, R19 ;  /* 0x800000206d137c23 */ /* 0x000fe20008010013 */
[----:B------:R-:W-:Y:S01]  /*4100*/  IADD3 R112, PT, PT, R106, 0x8f, RZ ;  /* 0x0000008f6a707810 */ /* 0x000fe20007ffe0ff */
[C---:B------:R-:W-:Y:S01]  /*4110*/  FFMA.FTZ R16, R110.reuse, -UR32, R16 ;  /* 0x800000206e107c23 */ /* 0x040fe20008010010 */
[----:B------:R-:W-:Y:S01]  /*4120*/  I2FP.F32.S32 R109, R118 ;  /* 0x00000076006d7245 */ /* 0x000fe20000201400 */
[----:B------:R-:W-:Y:S04]  /*4130*/  HMMA.16816.F32 R32, R128, R102, R32 ;  /* 0x000000668020723c */ /* 0x000fe80000001820 */
[----:B------:R-:W-:Y:S01]  /*4140*/  IABS R100, R100 ;  /* 0x0000006400647213 */ /* 0x000fe20000000000 */
[----:B------:R-:W-:Y:S01]  /*4150*/  FFMA.FTZ R22, R110, -UR32, R22 ;  /* 0x800000206e167c23 */ /* 0x000fe20008010016 */
[C---:B------:R-:W-:Y:S02]  /*4160*/  VIADD R101, R106.reuse, 0x70 ;  /* 0x000000706a657836 */ /* 0x040fe40000000000 */
[C---:B------:R-:W-:Y:S01]  /*4170*/  FFMA.FTZ R8, R111.reuse, -UR32, R8 ;  /* 0x800000206f087c23 */ /* 0x040fe20008010008 */
[----:B------:R-:W-:Y:S01]  /*4180*/  I2FP.F32.S32 R100, R100 ;  /* 0x0000006400647245 */ /* 0x000fe20000201400 */
[C---:B------:R-:W-:Y:S02]  /*4190*/  VIADD R110, R106.reuse, 0x90 ;  /* 0x000000906a6e7836 */ /* 0x040fe40000000000 */
[----:B------:R-:W-:Y:S01]  /*41a0*/  FFMA.FTZ R14, R111, -UR32, R14 ;  /* 0x800000206f0e7c23 */ /* 0x000fe2000801000e */
[----:B------:R-:W-:Y:S01]  /*41b0*/  MOV R111, R116 ;  /* 0x00000074006f7202 */ /* 0x000fe20000000f00 */
[C---:B------:R-:W-:Y:S01]  /*41c0*/  VIADD R102, R106.reuse, 0x68 ;  /* 0x000000686a667836 */ /* 0x040fe20000000000 */
[----:B------:R-:W-:Y:S01]  /*41d0*/  IADD3 R106, PT, PT, R106, 0x67, RZ ;  /* 0x000000676a6a7810 */ /* 0x000fe20007ffe0ff */
[C---:B------:R-:W-:Y:S01]  /*41e0*/  FFMA.FTZ R17, R109.reuse, -UR32, R17 ;  /* 0x800000206d117c23 */ /* 0x040fe20008010011 */
[----:B------:R-:W-:Y:S01]  /*41f0*/  IABS R101, R101 ;  /* 0x0000006500657213 */ /* 0x000fe20000000000 */
[----:B------:R-:W-:Y:S01]  /*4200*/  FFMA.FTZ R23, R109, -UR32, R23 ;  /* 0x800000206d177c23 */ /* 0x000fe20008010017 */
        /* <DEDUP_REMOVED lines=8> */
[----:B------:R-:W-:Y:S02]  /*4290*/  I2FP.F32.S32 R116, R120 ;  /* 0x0000007800747245 */ /* 0x000fe40000201400 */
[----:B------:R-:W-:Y:S02]  /*42a0*/  I2FP.F32.S32 R111, R111 ;  /* 0x0000006f006f7245 */ /* 0x000fe40000201400 */
        /* <DEDUP_REMOVED lines=8> */
[----:B------:R-:W-:Y:S01]  /*4330*/  I2FP.F32.S32 R106, R106 ;  /* 0x0000006a006a7245 */ /* 0x000fe20000201400 */
[----:B------:R-:W-:Y:S01]  /*4340*/  FFMA.FTZ R27, R111, -UR32, R27 ;  /* 0x800000206f1b7c23 */ /* 0x000fe2000801001b */
[C---:B------:R-:W-:Y:S01]  /*4350*/  FFMA.FTZ R24, R110.reuse, -UR32, R24 ;  /* 0x800000206e187c23 */ /* 0x040fe20008010018 */
[C---:B------:R-:W-:Y:S01]  /*4360*/  FFMA.FTZ R25, R109.reuse, -UR32, R25 ;  /* 0x800000206d197c23 */ /* 0x040fe20008010019 */
[----:B------:R-:W-:Y:S01]  /*4370*/  FFMA.FTZ R30, R110, -UR32, R30 ;  /* 0x800000206e1e7c23 */ /* 0x000fe2000801001e */
[----:B------:R-:W-:Y:S01]  /*4380*/  FFMA.FTZ R31, R109, -UR32, R31 ;  /* 0x800000206d1f7c23 */ /* 0x000fe2000801001f */
[----:B------:R-:W-:Y:S01]  /*4390*/  FFMA.FTZ R34, R101, -UR32, R34 ;  /* 0x8000002065227c23 */ /* 0x000fe20008010022 */
[----:B------:R-:W-:Y:S01]  /*43a0*/  FFMA.FTZ R32, R102, -UR32, R32 ;  /* 0x8000002066207c23 */ /* 0x000fe20008010020 */
[----:B------:R-:W-:Y:S01]  /*43b0*/  FFMA.FTZ R33, R106, -UR32, R33 ;  /* 0x800000206a217c23 */ /* 0x000fe20008010021 */
        /* <DEDUP_REMOVED lines=10> */
.L_x_1682:
        /* <DEDUP_REMOVED lines=149> */
.L_x_1683:
[----:B------:R-:W-:Y:S01]  /*4db0*/  LOP3.LUT R112, R190, 0x1, RZ, 0xc0, !PT ;  /* 0x00000001be707812 */ /* 0x000fe200078ec0ff */
[----:B------:R-:W1:Y:S01]  /*4dc0*/  S2R R100, SR_TID.X ;  /* 0x0000000000647919 */ /* 0x000e620000002100 */
[C---:B------:R-:W-:Y:S01]  /*4dd0*/  FSETP.NEU.FTZ.AND P0, PT, R217.reuse, -INF , PT ;  /* 0xff800000d900780b */ /* 0x040fe20003f1d000 */
[----:B------:R-:W-:Y:S01]  /*4de0*/  FMUL.FTZ R101, R217, 1.4426950216293334961 ;  /* 0x3fb8aa3bd9657820 */ /* 0x000fe20000410000 */
[----:B------:R-:W-:Y:S01]  /*4df0*/  FSETP.NEU.FTZ.AND P1, PT, R218, -INF , PT ;  /* 0xff800000da00780b */ /* 0x000fe20003f3d000 */
[----:B------:R-:W-:Y:S02]  /*4e00*/  IMAD R112, R221, 0x4, R112 ;  /* 0x00000004dd707824 */ /* 0x000fe400078e0270 */
[----:B------:R-:W-:Y:S01]  /*4e10*/  IMAD.WIDE.U32 R110, R213, -0x2daee0ad, RZ ;  /* 0xd2511f53d56e7825 */ /* 0x000fe200078e00ff */
[----:B------:R-:W-:Y:S02]  /*4e20*/  FSEL R101, R101, RZ, P0 ;  /* 0x000000ff65657208 */ /* 0x000fe40000000000 */
[----:B------:R-:W-:Y:S01]  /*4e30*/  FSETP.NEU.FTZ.AND P0, PT, R216, -INF , PT ;  /* 0xff800000d800780b */ /* 0x000fe20003f1d000 */
[C---:B------:R-:W-:Y:S02]  /*4e40*/  VIADD R102, R112.reuse, 0x2 ;  /* 0x0000000270667836 */ /* 0x040fe40000000000 */
[----:B------:R-:W-:Y:S04]  /*4e50*/  IMAD.WIDE.U32 R112, R112, -0x326172a9, RZ ;  /* 0xcd9e8d5770707825 */ /* 0x000fe800078e00ff */
[--C-:B------:R-:W-:Y:S01]  /*4e60*/  FFMA.FTZ R35, R35, UR7, -R101.reuse ;  /* 0x0000000723237c23 */ /* 0x100fe20008010865 */
[--C-:B------:R-:W-:Y:S01]  /*4e70*/  FFMA.FTZ R34, R34, UR7, -R101.reuse ;  /* 0x0000000722227c23 */ /* 0x100fe20008010865 */
[----:B------:R-:W-:Y:S01]  /*4e80*/  FFMA.FTZ R7, R7, UR7, -R101 ;  /* 0x0000000707077c23 */ /* 0x000fe20008010865 */
[----:B------:R-:W-:Y:S01]  /*4e90*/  LOP3.LUT R106, R212, UR34, R113, 0x96, !PT ;  /* 0x00000022d46a7c12 */ /* 0x000fe2000f8e9671 */
[----:B------:R-:W-:Y:S01]  /*4ea0*/  MUFU.EX2 R128, R35 ;  /* 0x0000002300807308 */ /* 0x000fe20000000800 */
[--C-:B------:R-:W-:Y:S01]  /*4eb0*/  FFMA.FTZ R18, R18, UR7, -R101.reuse ;  /* 0x0000000712127c23 */ /* 0x100fe20008010865 */
[--C-:B------:R-:W-:Y:S01]  /*4ec0*/  FFMA.FTZ R19, R19, UR7, -R101.reuse ;  /* 0x0000000713137c23 */ /* 0x100fe20008010865 */
[--C-:B------:R-:W-:Y:S07]  /*4ed0*/  FFMA.FTZ R23, R23, UR7, -R101.reuse ;  /* 0x0000000717177c23 */ /* 0x100fee0008010865 */
[----:B------:R-:W-:Y:S01]  /*4ee0*/  MUFU.EX2 R129, R34 ;  /* 0x0000002200817308 */ /* 0x000fe20000000800 */
[--C-:B------:R-:W-:Y:S01]  /*4ef0*/  FFMA.FTZ R22, R22, UR7, -R101.reuse ;  /* 0x0000000716167c23 */ /* 0x100fe20008010865 */
[----:B------:R-:W-:Y:S04]  /*4f00*/  IMAD.WIDE.U32 R102, R102, -0x326172a9, RZ ;  /* 0xcd9e8d5766667825 */ /* 0x000fe800078e00ff */
[----:B------:R-:W-:Y:S04]  /*4f10*/  FFMA.FTZ R6, R6, UR7, -R101 ;  /* 0x0000000706067c23 */ /* 0x000fe80008010865 */
[----:B------:R-:W-:Y:S01]  /*4f20*/  MUFU.EX2 R246, R7 ;  /* 0x0000000700f67308 */ /* 0x000fe20000000800 */
[----:B------:R-:W-:Y:S01]  /*4f30*/  FMUL.FTZ R101, R218, 1.4426950216293334961 ;  /* 0x3fb8aa3bda657820 */ /* 0x000fe20000410000 */
[----:B------:R-:W-:Y:S01]  /*4f40*/  IMAD.WIDE.U32 R106, R106, -0x2daee0ad, RZ ;  /* 0xd2511f536a6a7825 */ /* 0x000fe200078e00ff */
[----:B------:R-:W-:Y:S07]  /*4f50*/  LOP3.LUT R108, R212, UR34, R103, 0x96, !PT ;  /* 0x00000022d46c7c12 */ /* 0x000fee000f8e9667 */
[----:B------:R-:W-:Y:S01]  /*4f60*/  MUFU.EX2 R235, R18 ;  /* 0x0000001200eb7308 */ /* 0x000fe20000000800 */
[----:B-1----:R-:W-:Y:S01]  /*4f70*/  SHF.R.U32.HI R104, RZ, 0x6, R100 ;  /* 0x00000006ff687819 */ /* 0x002fe20000011664 */
[----:B------:R-:W-:Y:S01]  /*4f80*/  FMUL.FTZ R100, R216, 1.4426950216293334961 ;  /* 0x3fb8aa3bd8647820 */ /* 0x000fe20000410000 */
[----:B------:R-:W-:Y:S01]  /*4f90*/  LOP3.LUT R114, R110, UR30, R107, 0x96, !PT ;  /* 0x0000001e6e727c12 */ /* 0x000fe2000f8e966b */
[----:B------:R-:W-:Y:S01]  /*4fa0*/  IMAD.WIDE.U32 R108, R108, -0x2daee0ad, RZ ;  /* 0xd2511f536c6c7825 */ /* 0x000fe200078e00ff */
[----:B------:R-:W-:Y:S05]  /*4fb0*/  FSEL R101, R101, RZ, P1 ;  /* 0x000000ff65657208 */ /* 0x000fea0000800000 */
[----:B------:R-:W-:Y:S01]  /*4fc0*/  MUFU.EX2 R184, R19 ;  /* 0x0000001300b87308 */ /* 0x000fe20000000800 */
[----:B------:R-:W-:Y:S01]  /*4fd0*/  FSEL R100, R100, RZ, P0 ;  /* 0x000000ff64647208 */ /* 0x000fe20000000000 */
[----:B------:R-:W-:Y:S01]  /*4fe0*/  IMAD R104, R193, 0x4, R104 ;  /* 0x00000004c1687824 */ /* 0x000fe200078e0268 */
[----:B------:R-:W-:Y:S01]  /*4ff0*/  FSETP.NEU.FTZ.AND P0, PT, R215, -INF , PT ;  /* 0xff800000d700780b */ /* 0x000fe20003f1d000 */
[----:B------:R-:W-:Y:S04]  /*5000*/  IMAD.WIDE.U32 R114, R114, -0x326172a9, RZ ;  /* 0xcd9e8d5772727825 */ /* 0x000fe800078e00ff */
[----:B------:R-:W-:Y:S02]  /*5010*/  FFMA.FTZ R32, R32, UR7, -R101 ;  /* 0x0000000720207c23 */ /* 0x000fe40008010865 */
[----:B------:R-:W-:Y:S01]  /*5020*/  MUFU.EX2 R247, R6 ;  /* 0x0000000600f77308 */ /* 0x000fe20000000800 */
[----:B------:R-:W-:Y:S01]  /*5030*/  LOP3.LUT R104, R104, UR35, R111, 0x96, !PT ;  /* 0x0000002368687c12 */ /* 0x000fe2000f8e966f */
[--C-:B------:R-:W-:Y:S01]  /*5040*/  FFMA.FTZ R33, R33, UR7, -R101.reuse ;  /* 0x0000000721217c23 */ /* 0x100fe20008010865 */
[--C-:B------:R-:W-:Y:S01]  /*5050*/  FFMA.FTZ R4, R4, UR7, -R101.reuse ;  /* 0x0000000704047c23 */ /* 0x100fe20008010865 */
[--C-:B------:R-:W-:Y:S01]  /*5060*/  FFMA.FTZ R16, R16, UR7, -R101.reuse ;  /* 0x0000000710107c23 */ /* 0x100fe20008010865 */
[----:B------:R-:W-:Y:S01]  /*5070*/  FFMA.FTZ R17, R17, UR7, -R101 ;  /* 0x0000000711117c23 */ /* 0x000fe20008010865 */
[----:B------:R-:W-:Y:S04]  /*5080*/  IMAD.WIDE.U32 R104, R104, -0x326172a9, RZ ;  /* 0xcd9e8d5768687825 */ /* 0x000fe800078e00ff */
[--C-:B------:R-:W-:Y:S01]  /*5090*/  FFMA.FTZ R29, R29, UR7, -R100.reuse ;  /* 0x000000071d1d7c23 */ /* 0x100fe20008010864 */
[----:B------:R-:W-:Y:S01]  /*50a0*/  MUFU.EX2 R132, R33 ;  /* 0x0000002100847308 */ /* 0x000fe20000000800 */
[--C-:B------:R-:W-:Y:S01]  /*50b0*/  FFMA.FTZ R28, R28, UR7, -R100.reuse ;  /* 0x000000071c1c7c23 */ /* 0x100fe20008010864 */
[--C-:B------:R-:W-:Y:S01]  /*50c0*/  FFMA.FTZ R8, R8, UR7, -R100.reuse ;  /* 0x0000000708087c23 */ /* 0x100fe20008010864 */
[--C-:B------:R-:W-:Y:S07]  /*50d0*/  LOP3.LUT R103, R112, UR31, R105.reuse, 0x96, !PT ;  /* 0x0000001f70677c12 */ /* 0x100fee000f8e9669 */
[----:B------:R-:W-:Y:S01]  /*50e0*/  MUFU.EX2 R124, R29 ;  /* 0x0000001d007c7308 */ /* 0x000fe20000000800 */
[----:B------:R-:W-:Y:S01]  /*50f0*/  LOP3.LUT R102, R102, UR31, R105, 0x96, !PT ;  /* 0x0000001f66667c12 */ /* 0x000fe2000f8e9669 */
[--C-:B------:R-:W-:Y:S01]  /*5100*/  FFMA.FTZ R20, R20, UR7, -R101.reuse ;  /* 0x0000000714147c23 */ /* 0x100fe20008010865 */
[--C-:B------:R-:W-:Y:S01]  /*5110*/  FFMA.FTZ R21, R21, UR7, -R101.reuse ;  /* 0x0000000715157c23 */ /* 0x100fe20008010865 */
[----:B------:R-:W-:Y:S01]  /*5120*/  FFMA.FTZ R5, R5, UR7, -R101 ;  /* 0x0000000705057c23 */ /* 0x000fe20008010865 */
[----:B------:R-:W-:Y:S01]  /*5130*/  LOP3.LUT R101, R110, UR30, R109, 0x96, !PT ;  /* 0x0000001e6e657c12 */ /* 0x000fe2000f8e966d */
[----:B------:R-:W-:Y:S01]  /*5140*/  IMAD.WIDE.U32 R116, R102, -0x2daee0ad, RZ ;  /* 0xd2511f5366747825 */ /* 0x000fe200078e00ff */
[----:B------:R-:W-:Y:S03]  /*5150*/  LOP3.LUT R110, R104, UR29, R115, 0x96, !PT ;  /* 0x0000001d686e7c12 */ /* 0x000fe6000f8e9673 */
[----:B------:R-:W-:Y:S01]  /*5160*/  MUFU.EX2 R125, R28 ;  /* 0x0000001c007d7308 */ /* 0x000fe20000000800 */
[--C-:B------:R-:W-:Y:S01]  /*5170*/  FFMA.FTZ R12, R12, UR7, -R100.reuse ;  /* 0x000000070c0c7c23 */ /* 0x100fe20008010864 */
[----:B------:R-:W-:Y:S01]  /*5180*/  IMAD.WIDE.U32 R118, R103, -0x2daee0ad, RZ ;  /* 0xd2511f5367767825 */ /* 0x000fe200078e00ff */
[----:B------:R-:W-:Y:S07]  /*5190*/  LOP3.LUT R108, R108, UR28, R117, 0x96, !PT ;  /* 0x0000001c6c6c7c12 */ /* 0x000fee000f8e9675 */
[----:B------:R-:W-:Y:S01]  /*51a0*/  MUFU.EX2 R249, R4 ;  /* 0x0000000400f97308 */ /* 0x000fe20000000800 */
[--C-:B------:R-:W-:Y:S01]  /*51b0*/  FFMA.FTZ R13, R13, UR7, -R100.reuse ;  /* 0x000000070d0d7c23 */ /* 0x100fe20008010864 */
[----:B------:R-:W-:Y:S01]  /*51c0*/  IMAD.WIDE.U32 R102, R101, -0x326172a9, RZ ;  /* 0xcd9e8d5765667825 */ /* 0x000fe200078e00ff */
[----:B------:R-:W-:Y:S07]  /*51d0*/  LOP3.LUT R107, R106, UR28, R119, 0x96, !PT ;  /* 0x0000001c6a6b7c12 */ /* 0x000fee000f8e9677 */
[----:B------:R-:W-:Y:S01]  /*51e0*/  MUFU.EX2 R245, R8 ;  /* 0x0000000800f57308 */ /* 0x000fe20000000800 */
[----:B------:R-:W-:Y:S01]  /*51f0*/  FMUL.FTZ R106, R215, 1.4426950216293334961 ;  /* 0x3fb8aa3bd76a7820 */ /* 0x000fe20000410000 */
[----:B------:R-:W-:Y:S01]  /*5200*/  IMAD.WIDE.U32 R110, R110, -0x2daee0ad, RZ ;  /* 0xd2511f536e6e7825 */ /* 0x000fe200078e00ff */
[----:B------:R-:W-:Y:S07]  /*5210*/  LOP3.LUT R112, R104, UR29, R103, 0x96, !PT ;  /* 0x0000001d68707c12 */ /* 0x000fee000f8e9667 */
[----:B------:R-:W-:Y:S01]  /*5220*/  MUFU.EX2 R133, R32 ;  /* 0x0000002000857308 */ /* 0x000fe20000000800 */
[--C-:B------:R-:W-:Y:S01]  /*5230*/  FFMA.FTZ R9, R9, UR7, -R100.reuse ;  /* 0x0000000709097c23 */ /* 0x100fe20008010864 */
[----:B------:R-:W-:Y:S01]  /*5240*/  FSEL R106, R106, RZ, P0 ;  /* 0x000000ff6a6a7208 */ /* 0x000fe20000000000 */
[----:B------:R-:W-:Y:S01]  /*5250*/  IMAD.WIDE.U32 R108, R108, -0x326172a9, RZ ;  /* 0xcd9e8d576c6c7825 */ /* 0x000fe200078e00ff */
[----:B------:R-:W-:Y:S06]  /*5260*/  LOP3.LUT R104, R118, UR26, R111, 0x96, !PT ;  /* 0x0000001a76687c12 */ /* 0x000fec000f8e966f */
[----:B------:R-:W-:Y:S01]  /*5270*/  MUFU.EX2 R237, R16 ;  /* 0x0000001000ed7308 */ /* 0x000fe20000000800 */
[----:B------:R-:W-:Y:S01]  /*5280*/  FFMA.FTZ R24, R24, UR7, -R100 ;  /* 0x0000000718187c23 */ /* 0x000fe20008010864 */
[----:B------:R-:W-:Y:S01]  /*5290*/  IMAD.WIDE.U32 R118, R107, -0x326172a9, RZ ;  /* 0xcd9e8d576b767825 */ /* 0x000fe200078e00ff */
[----:B------:R-:W-:Y:S07]  /*52a0*/  LOP3.LUT R102, R102, UR27, R109, 0x96, !PT ;  /* 0x0000001b66667c12 */ /* 0x000fee000f8e966d */
[----:B------:R1:W2:Y:S01]  /*52b0*/  MUFU.EX2 R236, R17 ;  /* 0x0000001100ec7308 */ /* 0x0002a20000000800 */
[--C-:B------:R-:W-:Y:S01]  /*52c0*/  FFMA.FTZ R30, R30, UR7, -R106.reuse ;  /* 0x000000071e1e7c23 */ /* 0x100fe2000801086a */
[----:B------:R-:W-:Y:S01]  /*52d0*/  IMAD.WIDE.U32 R104, R104, -0x326172a9, RZ ;  /* 0xcd9e8d5768687825 */ /* 0x000fe200078e00ff */
[----:B------:R-:W-:Y:S07]  /*52e0*/  LOP3.LUT R103, R114, UR27, R119, 0x96, !PT ;  /* 0x0000001b72677c12 */ /* 0x000fee000f8e9677 */
[----:B------:R3:W4:Y:S01]  /*52f0*/  MUFU.EX2 R241, R12 ;  /* 0x0000000c00f17308 */ /* 0x0007220000000800 */
[----:B------:R-:W-:Y:S01]  /*5300*/  FFMA.FTZ R31, R31, UR7, -R106 ;  /* 0x000000071f1f7c23 */ /* 0x000fe2000801086a */
[----:B------:R-:W-:Y:S01]  /*5310*/  IMAD.WIDE.U32 R112, R112, -0x2daee0ad, RZ ;  /* 0xd2511f5370707825 */ /* 0x000fe200078e00ff */
[----:B------:R-:W-:Y:S07]  /*5320*/  LOP3.LUT R101, R118, UR25, R105, 0x96, !PT ;  /* 0x0000001976657c12 */ /* 0x000fee000f8e9669 */
[----:B------:R-:W4:Y:S01]  /*5330*/  MUFU.EX2 R240, R13 ;  /* 0x0000000d00f07308 */ /* 0x000f220000000800 */
[----:B------:R-:W-:Y:S01]  /*5340*/  FFMA.FTZ R25, R25, UR7, -R100 ;  /* 0x0000000719197c23 */ /* 0x000fe20008010864 */
[----:B------:R-:W-:Y:S01]  /*5350*/  IMAD.WIDE.U32 R118, R103, -0x2daee0ad, RZ ;  /* 0xd2511f5367767825 */ /* 0x000fe200078e00ff */
[----:B------:R-:W-:Y:S07]  /*5360*/  LOP3.LUT R100, R116, UR26, R113, 0x96, !PT ;  /* 0x0000001a74647c12 */ /* 0x000fee000f8e9671 */
        /* <DEDUP_REMOVED lines=12> */
[----:B------:R-:W4:Y:S01]  /*5430*/  MUFU.EX2 R238, R15 ;  /* 0x0000000f00ee7308 */ /* 0x000f220000000800 */
[--C-:B------:R-:W-:Y:S01]  /*5440*/  FFMA.FTZ R10, R10, UR7, -R106.reuse ;  /* 0x000000070a0a7c23 */ /* 0x100fe2000801086a */
[--C-:B------:R-:W-:Y:S01]  /*5450*/  FFMA.FTZ R27, R27, UR7, -R106.reuse ;  /* 0x000000071b1b7c23 */ /* 0x100fe2000801086a */
[----:B------:R-:W-:Y:S01]  /*5460*/  LOP3.LUT R104, R104, UR15, R113, 0x96, !PT ;  /* 0x0000000f68687c12 */ /* 0x000fe2000f8e9671 */
[----:B------:R-:W-:Y:S01]  /*5470*/  FFMA.FTZ R26, R26, UR7, -R106 ;  /* 0x000000071a1a7c23 */ /* 0x000fe2000801086a */
[----:B------:R-:W-:Y:S05]  /*5480*/  IMAD.WIDE.U32 R106, R100, -0x326172a9, RZ ;  /* 0xcd9e8d57646a7825 */ /* 0x000fea00078e00ff */
[----:B------:R-:W4:Y:S01]  /*5490*/  MUFU.EX2 R135, R20 ;  /* 0x0000001400877308 */ /* 0x000f220000000800 */
[----:B------:R-:W-:Y:S01]  /*54a0*/  IMAD.WIDE.U32 R102, R102, -0x326172a9, RZ ;  /* 0xcd9e8d5766667825 */ /* 0x000fe200078e00ff */
[----:B------:R-:W-:Y:S08]  /*54b0*/  LOP3.LUT R111, R108, UR25, R107, 0x96, !PT ;  /* 0x000000196c6f7c12 */ /* 0x000ff0000f8e966b */
[----:B------:R-:W-:Y:S01]  /*54c0*/  MUFU.EX2 R248, R5 ;  /* 0x0000000500f87308 */ /* 0x000fe20000000800 */
[----:B-1----:R-:W-:Y:S01]  /*54d0*/  IMAD.WIDE.U32 R16, R14, -0x326172a9, RZ ;  /* 0xcd9e8d570e107825 */ /* 0x002fe200078e00ff */
[----:B------:R-:W-:Y:S08]  /*54e0*/  LOP3.LUT R108, R106, UR15, R103, 0x96, !PT ;  /* 0x0000000f6a6c7c12 */ /* 0x000ff0000f8e9667 */
[----:B------:R-:W1:Y:S01]  /*54f0*/  MUFU.EX2 R130, R23 ;  /* 0x0000001700827308 */ /* 0x000e620000000800 */
[----:B------:R-:W-:Y:S01]  /*5500*/  IMAD.WIDE.U32 R110, R111, -0x2daee0ad, RZ ;  /* 0xd2511f536f6e7825 */ /* 0x000fe200078e00ff */
[----:B------:R-:W-:Y:S08]  /*5510*/  LOP3.LUT R17, R112, UR13, R17, 0x96, !PT ;  /* 0x0000000d70117c12 */ /* 0x000ff0000f8e9611 */
[----:B------:R-:W1:Y:S01]  /*5520*/  MUFU.EX2 R242, R11 ;  /* 0x0000000b00f27308 */ /* 0x000e620000000800 */
[----:B------:R-:W-:Y:S01]  /*5530*/  PRMT R18, R16, 0x7771, RZ ;  /* 0x0000777110127816 */ /* 0x000fe200000000ff */
[----:B------:R-:W-:Y:S01]  /*5540*/  IMAD.WIDE.U32 R112, R104, -0x2daee0ad, RZ ;  /* 0xd2511f5368707825 */ /* 0x000fe200078e00ff */
[----:B------:R-:W-:Y:S07]  /*5550*/  PRMT R106, R16, 0x7773, RZ ;  /* 0x00007773106a7816 */ /* 0x000fee00000000ff */
[----:B------:R-:W1:Y:S01]  /*5560*/  MUFU.EX2 R131, R22 ;  /* 0x0000001600837308 */ /* 0x000e620000000800 */
[----:B------:R-:W-:Y:S01]  /*5570*/  ISETP.GT.U32.AND P0, PT, R18, UR6, PT ;  /* 0x0000000612007c0c */ /* 0x000fe2000bf04070 */
[----:B------:R-:W-:Y:S01]  /*5580*/  IMAD.WIDE.U32 R108, R108, -0x2daee0ad, RZ ;  /* 0xd2511f536c6c7825 */ /* 0x000fe200078e00ff */
[----:B------:R-:W-:Y:S07]  /*5590*/  ISETP.GT.U32.AND P2, PT, R106, UR6, PT ;  /* 0x000000066a007c0c */ /* 0x000fee000bf44070 */
[----:B------:R-:W1:Y:S01]  /*55a0*/  MUFU.EX2 R243, R10 ;  /* 0x0000000a00f37308 */ /* 0x000e620000000800 */
[C---:B------:R-:W-:Y:S02]  /*55b0*/  PRMT R104, R112.reuse, 0x7771, RZ ;  /* 0x0000777170687816 */ /* 0x040fe400000000ff */
[----:B------:R-:W-:Y:S07]  /*55c0*/  PRMT R103, R112, 0x7772, RZ ;  /* 0x0000777270677816 */ /* 0x000fee00000000ff */
[----:B------:R-:W1:Y:S01]  /*55d0*/  MUFU.EX2 R134, R21 ;  /* 0x0000001500867308 */ /* 0x000e620000000800 */
[----:B------:R-:W-:Y:S02]  /*55e0*/  ISETP.GT.U32.AND P3, PT, R104, UR6, PT ;  /* 0x0000000668007c0c */ /* 0x000fe4000bf64070 */
[----:B------:R-:W-:Y:S07]  /*55f0*/  LOP3.LUT R100, R116, UR14, R111, 0x96, !PT ;  /* 0x0000000e74647c12 */ /* 0x000fee000f8e966f */
[----:B------:R-:W-:Y:S01]  /*5600*/  MUFU.EX2 R244, R9 ;  /* 0x0000000900f47308 */ /* 0x000fe20000000800 */
[----:B------:R-:W-:Y:S01]  /*5610*/  PRMT R105, R112, 0x7770, RZ ;  /* 0x0000777070697816 */ /* 0x000fe200000000ff */
[----:B--2---:R-:W-:Y:S01]  /*5620*/  @P0 FADD.FTZ R236, -R236, -RZ ;  /* 0x800000ffecec0221 */ /* 0x004fe20000010100 */
[----:B------:R-:W-:Y:S01]  /*5630*/  PRMT R33, R108, 0x7770, RZ ;  /* 0x000077706c217816 */ /* 0x000fe200000000ff */
[----:B------:R-:W-:Y:S01]  /*5640*/  @P2 FADD.FTZ R184, -R184, -RZ ;  /* 0x800000ffb8b82221 */ /* 0x000fe20000010100 */
[----:B------:R-:W-:Y:S05]  /*5650*/  ISETP.GT.U32.AND P1, PT, R103, UR6, PT ;  /* 0x0000000667007c0c */ /* 0x000fea000bf24070 */
[----:B------:R-:W2:Y:S01]  /*5660*/  MUFU.EX2 R127, R24 ;  /* 0x00000018007f7308 */ /* 0x000ea20000000800 */
[----:B---3--:R-:W-:Y:S02]  /*5670*/  SHF.R.U32.HI R12, RZ, 0x18, R17 ;  /* 0x00000018ff0c7819 */ /* 0x008fe40000011611 */
[----:B------:R-:W-:Y:S01]  /*5680*/  ISETP.LE.U32.AND P5, PT, R105, UR6, PT ;  /* 0x0000000669007c0c */ /* 0x000fe2000bfa3070 */
[----:B------:R-:W-:Y:S01]  /*5690*/  IMAD.WIDE.U32 R104, R100, -0x326172a9, RZ ;  /* 0xcd9e8d5764687825 */ /* 0x000fe200078e00ff */
[----:B------:R-:W-:Y:S05]  /*56a0*/  ISETP.LE.U32.AND P0, PT, R33, UR6, PT ;  /* 0x0000000621007c0c */ /* 0x000fea000bf03070 */
[----:B------:R-:W3:Y:S01]  /*56b0*/  MUFU.EX2 R122, R27 ;  /* 0x0000001b007a7308 */ /* 0x000ee20000000800 */
[----:B------:R-:W-:Y:S01]  /*56c0*/  ISETP.LE.U32.AND P2, PT, R12, UR6, PT ;  /* 0x000000060c007c0c */ /* 0x000fe2000bf43070 */
[----:B------:R-:W-:Y:S01]  /*56d0*/  @P3 FADD.FTZ R132, -R132, -RZ ;  /* 0x800000ff84843221 */ /* 0x000fe20000010100 */
[----:B------:R-:W-:Y:S07]  /*56e0*/  LOP3.LUT R12, R17, 0xff, RZ, 0xc0, !PT ;  /* 0x000000ff110c7812 */ /* 0x000fee00078ec0ff */
[----:B------:R-:W-:Y:S01]  /*56f0*/  MUFU.EX2 R126, R25 ;  /* 0x00000019007e7308 */ /* 0x000fe20000000800 */
[----:B------:R-:W-:Y:S01]  /*5700*/  PRMT R34, R104, 0x7770, RZ ;  /* 0x0000777068227816 */ /* 0x000fe200000000ff */
[----:B------:R-:W-:Y:S01]  /*5710*/  @P1 FADD.FTZ R129, -R129, -RZ ;  /* 0x800000ff81811221 */ /* 0x000fe20000010100 */
[----:B------:R-:W-:Y:S07]  /*5720*/  ISETP.LE.U32.AND P3, PT, R12, UR6, PT ;  /* 0x000000060c007c0c */ /* 0x000fee000bf63070 */
[----:B------:R-:W3:Y:S01]  /*5730*/  MUFU.EX2 R123, R26 ;  /* 0x0000001a007b7308 */ /* 0x000ee20000000800 */
[----:B------:R-:W-:Y:S01]  /*5740*/  PRMT R33, R104, 0x7771, RZ ;  /* 0x0000777168217816 */ /* 0x000fe200000000ff */
[----:B------:R-:W-:Y:S01]  /*5750*/  @!P5 FADD.FTZ R133, -R133, -RZ ;  /* 0x800000ff8585d221 */ /* 0x000fe20000010100 */
[----:B------:R-:W-:Y:S01]  /*5760*/  ISETP.LE.U32.AND P1, PT, R34, UR6, PT ;  /* 0x0000000622007c0c */ /* 0x000fe2000bf23070 */
[----:B------:R-:W-:Y:S01]  /*5770*/  @!P0 FADD.FTZ R125, -R125, -RZ ;  /* 0x800000ff7d7d8221 */ /* 0x000fe20000010100 */
[----:B------:R-:W-:Y:S01]  /*5780*/  ISETP.GT.U32.AND P0, PT, R33, UR6, PT ;  /* 0x0000000621007c0c */ /* 0x000fe2000bf04070 */
[----:B------:R-:W-:Y:S01]  /*5790*/  @!P2 FADD.FTZ R246, -R246, -RZ ;  /* 0x800000fff6f6a221 */ /* 0x000fe20000010100 */
[C---:B------:R-:W-:Y:S02]  /*57a0*/  PRMT R19, R16.reuse, 0x7770, RZ ;  /* 0x0000777010137816 */ /* 0x040fe400000000ff */
[----:B------:R-:W-:Y:S02]  /*57b0*/  PRMT R107, R16, 0x7772, RZ ;  /* 0x00007772106b7816 */ /* 0x000fe400000000ff */
[----:B------:R-:W-:Y:S01]  /*57c0*/  PRMT R4, R104, 0x7773, RZ ;  /* 0x0000777368047816 */ /* 0x000fe200000000ff */
[----:B------:R-:W-:Y:S01]  /*57d0*/  @!P3 FADD.FTZ R249, -R249, -RZ ;  /* 0x800000fff9f9b221 */ /* 0x000fe20000010100 */
[----:B------:R-:W-:Y:S02]  /*57e0*/  LOP3.LUT R16, R114, UR12, R113, 0x96, !PT ;  /* 0x0000000c72107c12 */ /* 0x000fe4000f8e9671 */
[----:B------:R-:W-:Y:S01]  /*57f0*/  PRMT R28, R104, 0x7772, RZ ;  /* 0x00007772681c7816 */ /* 0x000fe200000000ff */
[----:B----4-:R-:W-:Y:S01]  /*5800*/  @!P1 FADD.FTZ R241, -R241, -RZ ;  /* 0x800000fff1f19221 */ /* 0x010fe20000010100 */
[----:B------:R-:W-:Y:S01]  /*5810*/  ISETP.GT.U32.AND P3, PT, R4, UR6, PT ;  /* 0x0000000604007c0c */ /* 0x000fe2000bf64070 */
[----:B------:R-:W-:Y:S01]  /*5820*/  @P0 FADD.FTZ R240, -R240, -RZ ;  /* 0x800000fff0f00221 */ /* 0x000fe20000010100 */
[----:B------:R-:W-:Y:S02]  /*5830*/  LOP3.LUT R12, R16, 0xff, RZ, 0xc0, !PT ;  /* 0x000000ff100c7812 */ /* 0x000fe400078ec0ff */
[----:B------:R-:W-:Y:S02]  /*5840*/  ISETP.GT.U32.AND P2, PT, R28, UR6, PT ;  /* 0x000000061c007c0c */ /* 0x000fe4000bf44070 */
[----:B------:R-:W-:Y:S02]  /*5850*/  ISETP.LE.U32.AND P1, PT, R12, UR6, PT ;  /* 0x000000060c007c0c */ /* 0x000fe4000bf23070 */
[----:B------:R-:W-:Y:S02]  /*5860*/  SHF.R.U32.HI R4, RZ, 0x18, R16 ;  /* 0x00000018ff047819 */ /* 0x000fe40000011610 */
[----:B------:R-:W-:Y:S02]  /*5870*/  LOP3.LUT R7, R102, UR13, R105, 0x96, !PT ;  /* 0x0000000d66077c12 */ /* 0x000fe4000f8e9669 */
[----:B------:R-:W-:Y:S01]  /*5880*/  PRMT R12, R17, 0x7632, R12 ;  /* 0x00007632110c7816 */ /* 0x000fe2000000000c */
[----:B------:R-:W-:Y:S01]  /*5890*/  @P3 FADD.FTZ R238, -R238, -RZ ;  /* 0x800000ffeeee3221 */ /* 0x000fe20000010100 */
[----:B------:R-:W-:Y:S02]  /*58a0*/  ISETP.LE.U32.AND P0, PT, R4, UR6, PT ;  /* 0x0000000604007c0c */ /* 0x000fe4000bf03070 */
[----:B------:R-:W-:Y:S01]  /*58b0*/  LOP3.LUT R4, R7, 0xff, RZ, 0xc0, !PT ;  /* 0x000000ff07047812 */ /* 0x000fe200078ec0ff */
[----:B------:R-:W-:Y:S01]  /*58c0*/  @P2 FADD.FTZ R239, -R239, -RZ ;  /* 0x800000ffefef2221 */ /* 0x000fe20000010100 */
[----:B------:R-:W-:Y:S01]  /*58d0*/  LOP3.LUT R12, R12, 0xff, RZ, 0xc0, !PT ;  /* 0x000000ff0c0c7812 */ /* 0x000fe200078ec0ff */
[----:B------:R-:W-:Y:S01]  /*58e0*/  @!P1 FADD.FTZ R135, -R135, -RZ ;  /* 0x800000ff87879221 */ /* 0x000fe20000010100 */
[----:B------:R-:W-:Y:S02]  /*58f0*/  ISETP.LE.U32.AND P3, PT, R4, UR6, PT ;  /* 0x0000000604007c0c */ /* 0x000fe4000bf63070 */
[----:B------:R-:W-:Y:S02]  /*5900*/  SHF.R.U32.HI R4, RZ, 0x18, R7 ;  /* 0x00000018ff047819 */ /* 0x000fe40000011607 */
[----:B------:R-:W-:Y:S02]  /*5910*/  ISETP.LE.U32.AND P2, PT, R12, UR6, PT ;  /* 0x000000060c007c0c */ /* 0x000fe4000bf43070 */
[----:B------:R-:W-:Y:S01]  /*5920*/  LOP3.LUT R17, R17, 0xffff, RZ, 0xc0, !PT ;  /* 0x0000ffff11117812 */ /* 0x000fe200078ec0ff */
[----:B-1----:R-:W-:Y:S01]  /*5930*/  @!P0 FADD.FTZ R130, -R130, -RZ ;  /* 0x800000ff82828221 */ /* 0x002fe20000010100 */
[----:B------:R-:W-:Y:S02]  /*5940*/  ISETP.LE.U32.AND P1, PT, R4, UR6, PT ;  /* 0x0000000604007c0c */ /* 0x000fe4000bf23070 */
[C---:B------:R-:W-:Y:S02]  /*5950*/  PRMT R6, R16.reuse, 0x7632, R6 ;  /* 0x0000763210067816 */ /* 0x040fe40000000006 */
[----:B------:R-:W-:Y:S01]  /*5960*/  LOP3.LUT R16, R16, 0xffff, RZ, 0xc0, !PT ;  /* 0x0000ffff10107812 */ /* 0x000fe200078ec0ff */
[----:B------:R-:W-:Y:S01]  /*5970*/  @!P3 FADD.FTZ R245, -R245, -RZ ;  /* 0x800000fff5f5b221 */ /* 0x000fe20000010100 */
[----:B------:R-:W-:Y:S02]  /*5980*/  SHF.R.U32.HI R4, RZ, 0x8, R17 ;  /* 0x00000008ff047819 */ /* 0x000fe40000011611 */
[----:B------:R-:W-:Y:S01]  /*5990*/  LOP3.LUT R6, R6, 0xff, RZ, 0xc0, !PT ;  /* 0x000000ff06067812 */ /* 0x000fe200078ec0ff */
[----:B------:R-:W-:Y:S01]  /*59a0*/  @!P2 FADD.FTZ R247, -R247, -RZ ;  /* 0x800000fff7f7a221 */ /* 0x000fe20000010100 */
[----:B------:R-:W-:Y:S02]  /*59b0*/  SHF.R.U32.HI R16, RZ, 0x8, R16 ;  /* 0x00000008ff107819 */ /* 0x000fe40000011610 */
[----:B------:R-:W-:Y:S01]  /*59c0*/  PRMT R5, R7, 0x7632, R5 ;  /* 0x0000763207057816 */ /* 0x000fe20000000005 */
[----:B------:R-:W-:Y:S01]  /*59d0*/  @!P1 FADD.FTZ R242, -R242, -RZ ;  /* 0x800000fff2f29221 */ /* 0x000fe20000010100 */
[----:B------:R-:W-:Y:S02]  /*59e0*/  LOP3.LUT R4, R4, 0xffff, RZ, 0xc0, !PT ;  /* 0x0000ffff04047812 */ /* 0x000fe400078ec0ff */
[----:B------:R-:W-:Y:S02]  /*59f0*/  ISETP.LE.U32.AND P0, PT, R6, UR6, PT ;  /* 0x0000000606007c0c */ /* 0x000fe4000bf03070 */
[----:B------:R-:W-:Y:S02]  /*5a00*/  LOP3.LUT R16, R16, 0xffff, RZ, 0xc0, !PT ;  /* 0x0000ffff10107812 */ /* 0x000fe400078ec0ff */
[----:B------:R-:W-:Y:S02]  /*5a10*/  LOP3.LUT R5, R5, 0xff, RZ, 0xc0, !PT ;  /* 0x000000ff05057812 */ /* 0x000fe400078ec0ff */
[----:B------:R-:W-:Y:S02]  /*5a20*/  ISETP.LE.U32.AND P2, PT, R4, UR6, PT ;  /* 0x0000000604007c0c */ /* 0x000fe4000bf43070 */
[----:B------:R-:W-:Y:S02]  /*5a30*/  ISETP.LE.U32.AND P3, PT, R5, UR6, PT ;  /* 0x0000000605007c0c */ /* 0x000fe4000bf63070 */
[----:B------:R-:W-:Y:S02]  /*5a40*/  ISETP.LE.U32.AND P1, PT, R16, UR6, PT ;  /* 0x0000000610007c0c */ /* 0x000fe4000bf23070 */
[----:B------:R-:W-:Y:S01]  /*5a50*/  LOP3.LUT R14, R110, UR12, R109, 0x96, !PT ;  /* 0x0000000c6e0e7c12 */ /* 0x000fe2000f8e966d */
[----:B------:R-:W-:Y:S01]  /*5a60*/  @!P0 FADD.FTZ R131, -R131, -RZ ;  /* 0x800000ff83838221 */ /* 0x000fe20000010100 */
[----:B------:R-:W-:Y:S02]  /*5a70*/  LOP3.LUT R7, R7, 0xffff, RZ, 0xc0, !PT ;  /* 0x0000ffff07077812 */ /* 0x000fe400078ec0ff */
[C---:B------:R-:W-:Y:S02]  /*5a80*/  LOP3.LUT R4, R14.reuse, 0xff, RZ, 0xc0, !PT ;  /* 0x000000ff0e047812 */ /* 0x040fe400078ec0ff */
[----:B------:R-:W-:Y:S01]  /*5a90*/  PRMT R5, R14, 0x7632, R5 ;  /* 0x000076320e057816 */ /* 0x000fe20000000005 */
[----:B------:R-:W-:Y:S01]  /*5aa0*/  @!P2 FADD.FTZ R248, -R248, -RZ ;  /* 0x800000fff8f8a221 */ /* 0x000fe20000010100 */
[----:B------:R-:W-:Y:S01]  /*5ab0*/  ISETP.LE.U32.AND P0, PT, R4, UR6, PT ;  /* 0x0000000604007c0c */ /* 0x000fe2000bf03070 */
[----:B------:R-:W-:Y:S01]  /*5ac0*/  @!P3 FADD.FTZ R243, -R243, -RZ ;  /* 0x800000fff3f3b221 */ /* 0x000fe20000010100 */
[----:B------:R-:W-:Y:S01]  /*5ad0*/  SHF.R.U32.HI R4, RZ, 0x18, R14 ;  /* 0x00000018ff047819 */ /* 0x000fe2000001160e */
[----:B------:R-:W-:Y:S01]  /*5ae0*/  @!P1 FADD.FTZ R134, -R134, -RZ ;  /* 0x800000ff86869221 */ /* 0x000fe20000010100 */
[----:B------:R-:W-:Y:S02]  /*5af0*/  LOP3.LUT R5, R5, 0xff, RZ, 0xc0, !PT ;  /* 0x000000ff05057812 */ /* 0x000fe400078ec0ff */
[----:B------:R-:W-:Y:S02]  /*5b00*/  ISETP.LE.U32.AND P3, PT, R4, UR6, PT ;  /* 0x0000000604007c0c */ /* 0x000fe4000bf63070 */
[----:B------:R-:W-:Y:S02]  /*5b10*/  ISETP.LE.U32.AND P1, PT, R5, UR6, PT ;  /* 0x0000000605007c0c */ /* 0x000fe4000bf23070 */
[----:B------:R-:W-:Y:S02]  /*5b20*/  F2FP.RELU.F16.F32.PACK_AB R4, R246, R247 ;  /* 0x000000f7f604723e */ /* 0x000fe400000008ff */
[----:B------:R-:W-:Y:S01]  /*5b30*/  F2FP.RELU.F16.F32.PACK_AB R5, R248, R249 ;  /* 0x000000f9f805723e */ /* 0x000fe200000008ff */
[----:B--2---:R-:W-:Y:S01]  /*5b40*/  @!P0 FADD.FTZ R127, -R127, -RZ ;  /* 0x800000ff7f7f8221 */ /* 0x004fe20000010100 */
[----:B------:R-:W-:Y:S01]  /*5b50*/  SHF.R.U32.HI R7, RZ, 0x8, R7 ;  /* 0x00000008ff077819 */ /* 0x000fe20000011607 */
[----:B------:R1:W-:Y:S01]  /*5b60*/  STS [R196+0x400], R4 ;  /* 0x00040004c4007388 */ /* 0x0003e20000000800 */
[----:B------:R-:W-:Y:S02]  /*5b70*/  ISETP.GT.U32.AND P6, PT, R107, UR6, PT ;  /* 0x000000066b007c0c */ /* 0x000fe4000bfc4070 */
[----:B------:R-:W-:Y:S01]  /*5b80*/  ISETP.LE.U32.AND P4, PT, R19, UR6, PT ;  /* 0x0000000613007c0c */ /* 0x000fe2000bf83070 */
[----:B------:R2:W-:Y:S01]  /*5b90*/  STS [R196], R5 ;  /* 0x00000005c4007388 */ /* 0x0005e20000000800 */
[----:B------:R-:W-:Y:S01]  /*5ba0*/  LOP3.LUT R7, R7, 0xffff, RZ, 0xc0, !PT ;  /* 0x0000ffff07077812 */ /* 0x000fe200078ec0ff */
[----:B---3--:R-:W-:Y:S01]  /*5bb0*/  @!P3 FADD.FTZ R122, -R122, -RZ ;  /* 0x800000ff7a7ab221 */ /* 0x008fe20000010100 */
[----:B------:R-:W-:Y:S01]  /*5bc0*/  LOP3.LUT R14, R14, 0xffff, RZ, 0xc0, !PT ;  /* 0x0000ffff0e0e7812 */ /* 0x000fe200078ec0ff */
[----:B------:R-:W-:Y:S01]  /*5bd0*/  @!P1 FADD.FTZ R123, -R123, -RZ ;  /* 0x800000ff7b7b9221 */ /* 0x000fe20000010100 */
[----:B------:R-:W-:Y:S02]  /*5be0*/  ISETP.LE.U32.AND P2, PT, R7, UR6, PT ;  /* 0x0000000607007c0c */ /* 0x000fe4000bf43070 */
[----:B------:R-:W-:Y:S02]  /*5bf0*/  SHF.R.U32.HI R6, RZ, 0x8, R14 ;  /* 0x00000008ff067819 */ /* 0x000fe4000001160e */
[----:B------:R-:W-:Y:S01]  /*5c00*/  F2FP.RELU.F16.F32.PACK_AB R8, R240, R241 ;  /* 0x000000f1f008723e */ /* 0x000fe200000008ff */
[----:B------:R-:W-:Y:S01]  /*5c10*/  @P6 FADD.FTZ R235, -R235, -RZ ;  /* 0x800000ffebeb6221 */ /* 0x000fe20000010100 */
[----:B------:R-:W-:Y:S01]  /*5c20*/  LOP3.LUT R6, R6, 0xffff, RZ, 0xc0, !PT ;  /* 0x0000ffff06067812 */ /* 0x000fe200078ec0ff */
[----:B------:R-:W-:Y:S01]  /*5c30*/  @!P4 FADD.FTZ R237, -R237, -RZ ;  /* 0x800000ffededc221 */ /* 0x000fe20000010100 */
[----:B------:R-:W-:Y:S02]  /*5c40*/  PRMT R101, R112, 0x7773, RZ ;  /* 0x0000777370657816 */ /* 0x000fe400000000ff */
[----:B------:R-:W-:Y:S02]  /*5c50*/  PRMT R32, R108, 0x7771, RZ ;  /* 0x000077716c207816 */ /* 0x000fe400000000ff */
[----:B------:R-:W-:Y:S01]  /*5c60*/  ISETP.GT.U32.AND P4, PT, R101, UR6, PT ;  /* 0x0000000665007c0c */ /* 0x000fe2000bf84070 */
[----:B------:R-:W-:Y:S01]  /*5c70*/  @!P2 FADD.FTZ R244, -R244, -RZ ;  /* 0x800000fff4f4a221 */ /* 0x000fe20000010100 */
[----:B------:R-:W-:Y:S02]  /*5c80*/  ISETP.LE.U32.AND P2, PT, R6, UR6, PT ;  /* 0x0000000606007c0c */ /* 0x000fe4000bf43070 */
[----:B-1----:R-:W-:Y:S02]  /*5c90*/  F2FP.RELU.F16.F32.PACK_AB R4, R184, R235 ;  /* 0x000000ebb804723e */ /* 0x002fe400000008ff */
[----:B------:R-:W-:Y:S02]  /*5ca0*/  F2FP.RELU.F16.F32.PACK_AB R7, R244, R245 ;  /* 0x000000f5f407723e */ /* 0x000fe400000008ff */
[----:B--2---:R-:W-:Y:S01]  /*5cb0*/  F2FP.RELU.F16.F32.PACK_AB R5, R236, R237 ;  /* 0x000000edec05723e */ /* 0x004fe200000008ff */
[----:B------:R1:W-:Y:S01]  /*5cc0*/  STS [R227+0x400], R4 ;  /* 0x00040004e3007388 */ /* 0x0003e20000000800 */
[----:B------:R-:W-:Y:S02]  /*5cd0*/  F2FP.RELU.F16.F32.PACK_AB R6, R242, R243 ;  /* 0x000000f3f206723e */ /* 0x000fe400000008ff */
[C---:B------:R-:W-:Y:S01]  /*5ce0*/  PRMT R19, R108.reuse, 0x7772, RZ ;  /* 0x000077726c137816 */ /* 0x040fe200000000ff */
[----:B------:R2:W-:Y:S01]  /*5cf0*/  STS [R227], R5 ;  /* 0x00000005e3007388 */ /* 0x0005e20000000800 */
[----:B------:R-:W-:Y:S01]  /*5d00*/  PRMT R18, R108, 0x7773, RZ ;  /* 0x000077736c127816 */ /* 0x000fe200000000ff */
[----:B------:R-:W-:Y:S01]  /*5d10*/  @P4 FADD.FTZ R128, -R128, -RZ ;  /* 0x800000ff80804221 */ /* 0x000fe20000010100 */
[----:B------:R-:W-:Y:S01]  /*5d20*/  ISETP.GT.U32.AND P6, PT, R32, UR6, PT ;  /* 0x0000000620007c0c */ /* 0x000fe2000bfc4070 */
[----:B------:R3:W-:Y:S01]  /*5d30*/  STS [R196+0x1000], R7 ;  /* 0x00100007c4007388 */ /* 0x0007e20000000800 */
[----:B------:R-:W-:Y:S01]  /*5d40*/  ISETP.GT.U32.AND P5, PT, R19, UR6, PT ;  /* 0x0000000613007c0c */ /* 0x000fe2000bfa4070 */
[----:B------:R-:W-:Y:S01]  /*5d50*/  @!P2 FADD.FTZ R126, -R126, -RZ ;  /* 0x800000ff7e7ea221 */ /* 0x000fe20000010100 */
[----:B------:R-:W-:Y:S01]  /*5d60*/  ISETP.GT.U32.AND P4, PT, R18, UR6, PT ;  /* 0x0000000612007c0c */ /* 0x000fe2000bf84070 */
[----:B------:R4:W-:Y:S01]  /*5d70*/  STS [R196+0x1400], R6 ;  /* 0x00140006c4007388 */ /* 0x0009e20000000800 */
[----:B------:R-:W-:Y:S02]  /*5d80*/  FSETP.GE.FTZ.AND P0, PT, R246, RZ, PT ;  /* 0x000000fff600720b */ /* 0x000fe40003f16000 */
[----:B------:R-:W-:Y:S01]  /*5d90*/  FSETP.GE.FTZ.AND P1, PT, R247, RZ, PT ;  /* 0x000000fff700720b */ /* 0x000fe20003f36000 */
[----:B------:R4:W-:Y:S01]  /*5da0*/  STS [R227+0x1000], R8 ;  /* 0x00100008e3007388 */ /* 0x0009e20000000800 */
[----:B------:R-:W-:Y:S02]  /*5db0*/  FSETP.GE.FTZ.AND P2, PT, R248, RZ, PT ;  /* 0x000000fff800720b */ /* 0x000fe40003f56000 */
[----:B------:R-:W-:Y:S01]  /*5dc0*/  FSETP.GE.FTZ.AND P3, PT, R249, RZ, PT ;  /* 0x000000fff900720b */ /* 0x000fe20003f76000 */
[----:B------:R-:W-:Y:S02]  /*5dd0*/  @P6 FADD.FTZ R124, -R124, -RZ ;  /* 0x800000ff7c7c6221 */ /* 0x000fe40000010100 */
[----:B------:R-:W-:Y:S02]  /*5de0*/  @P5 FADD.FTZ R121, -R121, -RZ ;  /* 0x800000ff79795221 */ /* 0x000fe40000010100 */
[----:B------:R-:W-:Y:S01]  /*5df0*/  @P4 FADD.FTZ R120, -R120, -RZ ;  /* 0x800000ff78784221 */ /* 0x000fe20000010100 */
[C---:B-1----:R-:W-:Y:S02]  /*5e00*/  F2FP.RELU.F16.F32.PACK_AB R4, R132.reuse, R133 ;  /* 0x000000858404723e */ /* 0x042fe400000008ff */
[----:B------:R-:W-:Y:S02]  /*5e10*/  FSETP.GE.FTZ.AND P4, PT, R132, RZ, PT ;  /* 0x000000ff8400720b */ /* 0x000fe40003f96000 */
[----:B--2---:R-:W-:Y:S02]  /*5e20*/  F2FP.RELU.F16.F32.PACK_AB R5, R130, R131 ;  /* 0x000000838205723e */ /* 0x004fe400000008ff */
[----:B---3--:R-:W-:Y:S02]  /*5e30*/  F2FP.RELU.F16.F32.PACK_AB R7, R238, R239 ;  /* 0x000000efee07723e */ /* 0x008fe400000008ff */
[----:B----4-:R-:W-:Y:S03]  /*5e40*/  F2FP.RELU.F16.F32.PACK_AB R6, R134, R135 ;  /* 0x000000878606723e */ /* 0x010fe600000008ff */
[----:B------:R1:W-:Y:S01]  /*5e50*/  STS [R227+0x1400], R7 ;  /* 0x00140007e3007388 */ /* 0x0003e20000000800 */
[----:B------:R-:W-:Y:S03]  /*5e60*/  F2FP.RELU.F16.F32.PACK_AB R8, R126, R127 ;  /* 0x0000007f7e08723e */ /* 0x000fe600000008ff */
[----:B------:R2:W-:Y:S04]  /*5e70*/  STS [R226], R6 ;  /* 0x00000006e2007388 */ /* 0x0005e80000000800 */
        /* <DEDUP_REMOVED lines=18> */
[C---:B--2---:R-:W-:Y:S07]  /*5fa0*/  HMMA.16816.F32 R8, R28.reuse, R136, RZ ;  /* 0x000000881c08723c */ /* 0x044fee00000018ff */
[----:B------:R-:W2:Y:S01]  /*5fb0*/  LDSM.16.M88.4 R116, [R0+0x4000] ;  /* 0x004000000074783b */ /* 0x000ea20000000200 */
        /* <DEDUP_REMOVED lines=32> */
[----:B------:R-:W-:Y:S01]  /*61c0*/  FSETP.GE.FTZ.AND P0, PT, R242, RZ, PT ;  /* 0x000000fff200720b */ /* 0x000fe20003f16000 */
[C---:B------:R-:W-:Y:S01]  /*61d0*/  FADD.FTZ R11, -R207.reuse, R11 ;  /* 0x0000000bcf0b7221 */ /* 0x040fe20000010100 */
[----:B------:R-:W-:Y:S01]  /*61e0*/  FSEL R6, R6, R233, P1 ;  /* 0x000000e906067208 */ /* 0x000fe20000800000 */
[----:B------:R-:W-:Y:S01]  /*61f0*/  FADD.FTZ R10, -R207, R10 ;  /* 0x0000000acf0a7221 */ /* 0x000fe20000010100 */
[----:B------:R-:W-:Y:S01]  /*6200*/  FSETP.GE.FTZ.AND P1, PT, R243, RZ, PT ;  /* 0x000000fff300720b */ /* 0x000fe20003f36000 */
[-C--:B------:R-:W-:Y:S03]  /*6210*/  HMMA.16816.F32 R20, R116, R164.reuse, R20 ;  /* 0x000000a47414723c */ /* 0x080fe60000001814 */
[-C--:B------:R-:W-:Y:S01]  /*6220*/  FSEL R11, R11, R207.reuse, P0 ;  /* 0x000000cf0b0b7208 */ /* 0x080fe20000000000 */
[C---:B------:R-:W-:Y:S01]  /*6230*/  FADD.FTZ R15, -R207.reuse, R15 ;  /* 0x0000000fcf0f7221 */ /* 0x040fe20000010100 */
[----:B------:R-:W-:Y:S01]  /*6240*/  FSETP.GE.FTZ.AND P0, PT, R238, RZ, PT ;  /* 0x000000ffee00720b */ /* 0x000fe20003f16000 */
[----:B------:R-:W-:Y:S01]  /*6250*/  FADD.FTZ R14, -R207, R14 ;  /* 0x0000000ecf0e7221 */ /* 0x000fe20000010100 */
[-C--:B------:R-:W-:Y:S01]  /*6260*/  FSEL R10, R10, R207.reuse, P1 ;  /* 0x000000cf0a0a7208 */ /* 0x080fe20000800000 */
[C---:B------:R-:W-:Y:S04]  /*6270*/  HMMA.16816.F32 R24, R100.reuse, R164, R24 ;  /* 0x000000a46418723c */ /* 0x040fe80000001818 */
[----:B------:R-:W-:Y:S01]  /*6280*/  FSEL R15, R15, R207, P0 ;  /* 0x000000cf0f0f7208 */ /* 0x000fe20000000000 */
[C---:B------:R-:W-:Y:S01]  /*6290*/  FADD.FTZ R19, -R233.reuse, R19 ;  /* 0x00000013e9137221 */ /* 0x040fe20000010100 */
[----:B------:R-:W-:Y:S01]  /*62a0*/  FSETP.GE.FTZ.AND P0, PT, R184, RZ, PT ;  /* 0x000000ffb800720b */ /* 0x000fe20003f16000 */
[----:B------:R-:W-:Y:S01]  /*62b0*/  FADD.FTZ R18, -R233, R18 ;  /* 0x00000012e9127221 */ /* 0x000fe20000010100 */
[----:B------:R-:W-:Y:S01]  /*62c0*/  FSETP.GE.FTZ.AND P1, PT, R239, RZ, PT ;  /* 0x000000ffef00720b */ /* 0x000fe20003f36000 */
[-C--:B------:R-:W-:Y:S03]  /*62d0*/  HMMA.16816.F32 R28, R100, R166.reuse, R28 ;  /* 0x000000a6641c723c */ /* 0x080fe6000000181c */
[----:B------:R-:W-:Y:S01]  /*62e0*/  FSEL R19, R19, R233, P0 ;  /* 0x000000e913137208 */ /* 0x000fe20000000000 */
[C---:B------:R-:W-:Y:S01]  /*62f0*/  FADD.FTZ R23, -R233.reuse, R23 ;  /* 0x00000017e9177221 */ /* 0x040fe20000010100 */
[----:B------:R-:W-:Y:S01]  /*6300*/  FSEL R14, R14, R207, P1 ;  /* 0x000000cf0e0e7208 */ /* 0x000fe20000800000 */
[----:B------:R-:W-:Y:S01]  /*6310*/  FADD.FTZ R9, -R232, R9 ;  /* 0x00000009e8097221 */ /* 0x000fe20000010100 */
[----:B------:R-:W-:Y:S01]  /*6320*/  FSETP.GE.FTZ.AND P0, PT, R130, RZ, PT ;  /* 0x000000ff8200720b */ /* 0x000fe20003f16000 */
[----:B------:R-:W-:Y:S01]  /*6330*/  FADD.FTZ R22, -R233, R22 ;  /* 0x00000016e9167221 */ /* 0x000fe20000010100 */
[----:B------:R-:W-:Y:S01]  /*6340*/  FSEL R4, R4, R234, P2 ;  /* 0x000000ea04047208 */ /* 0x000fe20001000000 */
[C---:B------:R-:W-:Y:S01]  /*6350*/  FADD.FTZ R24, -R232.reuse, R24 ;  /* 0x00000018e8187221 */ /* 0x040fe20000010100 */
[----:B------:R-:W-:Y:S01]  /*6360*/  FSETP.GE.FTZ.AND P1, PT, R235, RZ, PT ;  /* 0x000000ffeb00720b */ /* 0x000fe20003f36000 */
[----:B------:R-:W-:Y:S01]  /*6370*/  FADD.FTZ R13, -R232, R13 ;  /* 0x0000000de80d7221 */ /* 0x000fe20000010100 */
[----:B------:R-:W-:Y:S01]  /*6380*/  FSETP.GE.FTZ.AND P2, PT, R244, RZ, PT ;  /* 0x000000fff400720b */ /* 0x000fe20003f56000 */
[----:B------:R-:W-:Y:S01]  /*6390*/  FADD.FTZ R27, -R207, R27 ;  /* 0x0000001bcf1b7221 */ /* 0x000fe20000010100 */
[-C--:B------:R-:W-:Y:S01]  /*63a0*/  FSEL R23, R23, R233.reuse, P0 ;  /* 0x000000e917177208 */ /* 0x080fe20000000000 */
[----:B------:R-:W-:Y:S04]  /*63b0*/  HMMA.16816.F32 R32, R116, R166, R32 ;  /* 0x000000a67420723c */ /* 0x000fe80000001820 */
[-C--:B------:R-:W-:Y:S01]  /*63c0*/  FSEL R18, R18, R233.reuse, P1 ;  /* 0x000000e912127208 */ /* 0x080fe20000800000 */
[----:B------:R-:W-:Y:S01]  /*63d0*/  FADD.FTZ R26, -R207, R26 ;  /* 0x0000001acf1a7221 */ /* 0x000fe20000010100 */
[----:B------:R-:W-:Y:S01]  /*63e0*/  FSETP.GE.FTZ.AND P0, PT, R127, RZ, PT ;  /* 0x000000ff7f00720b */ /* 0x000fe20003f16000 */
[----:B------:R-:W-:Y:S01]  /*63f0*/  FADD.FTZ R17, -R234, R17 ;  /* 0x00000011ea117221 */ /* 0x000fe20000010100 */
[-C--:B------:R-:W-:Y:S01]  /*6400*/  FSEL R9, R9, R232.reuse, P2 ;  /* 0x000000e809097208 */ /* 0x080fe20001000000 */
[----:B------:R-:W-:Y:S01]  /*6410*/  FADD.FTZ R8, -R232, R8 ;  /* 0x00000008e8087221 */ /* 0x000fe20000010100 */
[----:B------:R-:W-:Y:S01]  /*6420*/  FSETP.GE.FTZ.AND P1, PT, R131, RZ, PT ;  /* 0x000000ff8300720b */ /* 0x000fe20003f36000 */
[----:B------:R-:W-:Y:S01]  /*6430*/  FADD.FTZ R30, -R207, R30 ;  /* 0x0000001ecf1e7221 */ /* 0x000fe20000010100 */
[----:B------:R-:W-:Y:S01]  /*6440*/  FSETP.GE.FTZ.AND P2, PT, R240, RZ, PT ;  /* 0x000000fff000720b */ /* 0x000fe20003f56000 */
[----:B------:R-:W-:Y:S01]  /*6450*/  FADD.FTZ R21, -R234, R21 ;  /* 0x00000015ea157221 */ /* 0x000fe20000010100 */
[-C--:B------:R-:W-:Y:S01]  /*6460*/  FSEL R24, R24, R232.reuse, P0 ;  /* 0x000000e818187208 */ /* 0x080fe20000000000 */
[----:B------:R-:W-:Y:S01]  /*6470*/  FADD.FTZ R12, -R232, R12 ;  /* 0x0000000ce80c7221 */ /* 0x000fe20000010100 */
[----:B------:R-:W-:Y:S01]  /*6480*/  FSEL R22, R22, R233, P1 ;  /* 0x000000e916167208 */ /* 0x000fe20000800000 */
[----:B------:R-:W-:Y:S01]  /*6490*/  FADD.FTZ R25, -R232, R25 ;  /* 0x00000019e8197221 */ /* 0x000fe20000010100 */
[----:B------:R-:W-:Y:S01]  /*64a0*/  FSETP.GE.FTZ.AND P0, PT, R122, RZ, PT ;  /* 0x000000ff7a00720b */ /* 0x000fe20003f16000 */
[C---:B------:R-:W-:Y:S01]  /*64b0*/  FADD.FTZ R16, -R234.reuse, R16 ;  /* 0x00000010ea107221 */ /* 0x040fe20000010100 */
[----:B------:R-:W-:Y:S01]  /*64c0*/  FSEL R13, R13, R232, P2 ;  /* 0x000000e80d0d7208 */ /* 0x000fe20001000000 */
[----:B------:R-:W-:Y:S01]  /*64d0*/  FADD.FTZ R34, -R233, R34 ;  /* 0x00000022e9227221 */ /* 0x000fe20000010100 */
[----:B------:R-:W-:Y:S01]  /*64e0*/  FSETP.GE.FTZ.AND P1, PT, R123, RZ, PT ;  /* 0x000000ff7b00720b */ /* 0x000fe20003f36000 */
[----:B------:R-:W-:Y:S01]  /*64f0*/  FADD.FTZ R20, -R234, R20 ;  /* 0x00000014ea147221 */ /* 0x000fe20000010100 */
[----:B------:R-:W-:Y:S01]  /*6500*/  FSETP.GE.FTZ.AND P2, PT, R236, RZ, PT ;  /* 0x000000ffec00720b */ /* 0x000fe20003f56000 */
[----:B------:R-:W-:Y:S01]  /*6510*/  FADD.FTZ R28, -R232, R28 ;  /* 0x0000001ce81c7221 */ /* 0x000fe20000010100 */
[----:B------:R-:W-:Y:S01]  /*6520*/  FSEL R5, R104, R234, P3 ;  /* 0x000000ea68057208 */ /* 0x000fe20001800000 */
[----:B------:R-:W-:Y:S01]  /*6530*/  FADD.FTZ R32, -R234, R32 ;  /* 0x00000020ea207221 */ /* 0x000fe20000010100 */
[----:B------:R-:W-:Y:S01]  /*6540*/  FSEL R27, R27, R207, P0 ;  /* 0x000000cf1b1b7208 */ /* 0x000fe20000000000 */
[----:B------:R-:W-:Y:S01]  /*6550*/  FMUL.FTZ R4, R248, R4 ;  /* 0x00000004f8047220 */ /* 0x000fe20000410000 */
[----:B------:R-:W-:Y:S01]  /*6560*/  FSETP.GE.FTZ.AND P3, PT, R245, RZ, PT ;  /* 0x000000fff500720b */ /* 0x000fe20003f76000 */
[----:B------:R-:W-:Y:S01]  /*6570*/  FMUL.FTZ R5, R249, R5 ;  /* 0x00000005f9057220 */ /* 0x000fe20000410000 */
        /* <DEDUP_REMOVED lines=15> */
[----:B------:R-:W-:Y:S01]  /*6670*/  @P0 FADD.FTZ R207, -R207, R31 ;  /* 0x0000001fcfcf0221 */ /* 0x000fe20000010100 */
        /* <DEDUP_REMOVED lines=26> */
[----:B------:R-:W-:Y:S01]  /*6820*/  ISETP.GT.AND P1, PT, R221, R201, PT ;  /* 0x000000c9dd00720c */ /* 0x000fe20003f24270 */
[----:B------:R-:W-:Y:S01]  /*6830*/  FMUL.FTZ R20, R135, R20 ;  /* 0x0000001487147220 */ /* 0x000fe20000410000 */
[----:B------:R-:W-:Y:S01]  /*6840*/  FSEL R28, R28, R232, P3 ;  /* 0x000000e81c1c7208 */ /* 0x000fe20001800000 */
[----:B------:R-:W-:Y:S01]  /*6850*/  @P2 FADD.FTZ R232, -R232, R29 ;  /* 0x0000001de8e82221 */ /* 0x000fe20000010100 */
[----:B------:R-:W-:Y:S01]  /*6860*/  FSETP.GE.FTZ.AND P2, PT, R133, RZ, PT ;  /* 0x000000ff8500720b */ /* 0x000fe20003f56000 */
[----:B------:R-:W-:Y:S01]  /*6870*/  FMUL.FTZ R26, R123, R26 ;  /* 0x0000001a7b1a7220 */ /* 0x000fe20000410000 */
[----:B------:R-:W-:Y:S01]  /*6880*/  F2FP.F16.F32.PACK_AB R4, R4, R5 ;  /* 0x000000050404723e */ /* 0x000fe200000000ff */
[----:B------:R-:W-:Y:S01]  /*6890*/  FMUL.FTZ R27, R122, R27 ;  /* 0x0000001b7a1b7220 */ /* 0x000fe20000410000 */
[----:B------:R-:W-:Y:S01]  /*68a0*/  FSEL R32, R32, R234, P2 ;  /* 0x000000ea20207208 */ /* 0x000fe20001000000 */
        /* <DEDUP_REMOVED lines=18> */
[----:B------:R-:W-:Y:S02]  /*69d0*/  F2FP.F16.F32.PACK_AB R24, R25, R24 ;  /* 0x000000181918723e */ /* 0x000fe400000000ff */
[----:B------:R-:W-:Y:S02]  /*69e0*/  F2FP.F16.F32.PACK_AB R26, R27, R26 ;  /* 0x0000001a1b1a723e */ /* 0x000fe400000000ff */
        /* <DEDUP_REMOVED lines=37> */
.L_x_1684:
        /* <DEDUP_REMOVED lines=26> */
[----:B------:R-:W5:Y:S04]  /*6de0*/  LDSM.16.MT88.4 R24, [R182+0x4800] ;  /* 0x00480000b618783b */ /* 0x000f680000004200 */
[----:B------:R-:W5:Y:S04]  /*6df0*/  LDSM.16.MT88.4 R28, [R176+0x2800] ;  /* 0x00280000b01c783b */ /* 0x000f680000004200 */
[----:B------:R-:W5:Y:S04]  /*6e00*/  LDSM.16.MT88.4 R32, [R175+0x4800] ;  /* 0x00480000af20783b */ /* 0x000f680000004200 */
[----:B-1----:R-:W-:Y:S04]  /*6e10*/  LDSM.16.MT88.4 R100, [R182+0x5000] ;  /* 0x00500000b664783b */ /* 0x002fe80000004200 */
[----:B------:R-:W-:Y:S04]  /*6e20*/  LDSM.16.MT88.4 R104, [R176+0x3000] ;  /* 0x00300000b068783b */ /* 0x000fe80000004200 */
        /* <DEDUP_REMOVED lines=9> */
[----:B------:R-:W-:Y:S07]  /*6ec0*/  LDSM.16.MT88.4 R12, [R182+0x5800] ;  /* 0x00580000b60c783b */ /* 0x000fee0000004200 */
[----:B------:R-:W-:Y:S01]  /*6ed0*/  HMMA.16816.F32 R64, R4, R18, R64 ;  /* 0x000000120440723c */ /* 0x000fe20000001840 */
[----:B------:R-:W2:Y:S04]  /*6ee0*/  LDSM.16.MT88.4 R4, [R176+0x1800] ;  /* 0x00180000b004783b */ /* 0x000ea80000004200 */
[----:B------:R-:W3:Y:S03]  /*6ef0*/  LDSM.16.MT88.4 R16, [R176+0x3800] ;  /* 0x00380000b010783b */ /* 0x000ee60000004200 */
[-C--:B-----5:R-:W-:Y:S08]  /*6f00*/  HMMA.16816.F32 R36, R20, R24.reuse, R36 ;  /* 0x000000181424723c */ /* 0x0a0ff00000001824 */
[C---:B------:R-:W-:Y:S08]  /*6f10*/  HMMA.16816.F32 R40, R28.reuse, R24, R40 ;  /* 0x000000181c28723c */ /* 0x040ff00000001828 */
        /* <DEDUP_REMOVED lines=53> */
.L_x_1685:
        /* <DEDUP_REMOVED lines=171> */
[----:B------:R-:W3:Y:S01]  /*7d20*/  LDCU UR5, c[0x0][0x4fc] ;  /* 0x00009f80ff0577ac */ /* 0x000ee20008000800 */
        /* <DEDUP_REMOVED lines=15> */
[----:B------:R-:W-:Y:S01]  /*7e20*/  MOV R4, 0x20 ;  /* 0x0000002000047802 */ /* 0x000fe20000000f00 */
        /* <DEDUP_REMOVED lines=22> */
[----:B------:R-:W-:Y:S01]  /*7f90*/  IADD3 R5, PT, PT, R188, R4, RZ ;  /* 0x00000004bc057210 */ /* 0x000fe20007ffe0ff */
[----:B------:R-:W-:Y:S01]  /*7fa0*/  FMUL.FTZ R94, R94, UR4 ;  /* 0x000000045e5e7c20 */ /* 0x000fe20008410000 */
[----:B------:R-:W-:Y:S01]  /*7fb0*/  FMUL.FTZ R95, R95, UR4 ;  /* 0x000000045f5f7c20 */ /* 0x000fe20008410000 */
[----:B------:R-:W-:Y:S01]  /*7fc0*/  F2FP.F16.F32.PACK_AB R72, R73, R72 ;  /* 0x000000484948723e */ /* 0x000fe200000000ff */
[----:B---3--:R-:W-:Y:S01]  /*7fd0*/  FMUL.FTZ R36, R36, UR5 ;  /* 0x0000000524247c20 */ /* 0x008fe20008410000 */
        /* <DEDUP_REMOVED lines=20> */
[----:B------:R-:W-:Y:S01]  /*8120*/  IADD3 R4, PT, PT, R187, R4, RZ ;  /* 0x00000004bb047210 */ /* 0x000fe20007ffe0ff */
[----:B------:R1:W-:Y:S01]  /*8130*/  STS [R188+0x6400], R70 ;  /* 0x00640046bc007388 */ /* 0x0003e20000000800 */
        /* <DEDUP_REMOVED lines=83> */
.L_x_1687:
[----:B------:R-:W2:Y:S01]  /*8670*/  LDCU.64 UR10, c[0x0][0x5c0] ;  /* 0x0000b800ff0a77ac */ /* 0x000ea20008000a00 */
[----:B-1----:R-:W-:-:S05]  /*8680*/  IADD3 R4, PT, PT, R223, R225, RZ ;  /* 0x000000e1df047210 */ /* 0x002fca0007ffe0ff */
[C---:B--2---:R-:W-:Y:S02]  /*8690*/  IMAD R8, R4.reuse, UR11, RZ ;  /* 0x0000000b04087c24 */ /* 0x044fe4000f8e02ff */
[----:B------:R-:W-:-:S05]  /*86a0*/  IMAD.WIDE.U32 R4, R4, UR10, RZ ;  /* 0x0000000a04047c25 */ /* 0x000fca000f8e00ff */
[----:B------:R-:W-:Y:S02]  /*86b0*/  IADD3 R8, PT, PT, R5, R8, RZ ;  /* 0x0000000805087210 */ /* 0x000fe40007ffe0ff */
[----:B------:R-:W-:Y:S02]  /*86c0*/  MOV R9, R4 ;  /* 0x0000000400097202 */ /* 0x000fe40000000f00 */
.L_x_1688:
        /* <DEDUP_REMOVED lines=12> */
.L_x_1689:
[----:B------:R-:W1:Y:S01]  /*8790*/  LDCU.64 UR6, c[0x0][0x5c8] ;  /* 0x0000b900ff0677ac */ /* 0x000e620008000a00 */
[----:B------:R-:W-:-:S05]  /*87a0*/  IADD3 R14, PT, PT, R223, R225, RZ ;  /* 0x000000e1df0e7210 */ /* 0x000fca0007ffe0ff */
[C---:B-1----:R-:W-:Y:S02]  /*87b0*/  IMAD R12, R14.reuse, UR7, RZ ;  /* 0x000000070e0c7c24 */ /* 0x042fe4000f8e02ff */
[----:B------:R-:W-:-:S05]  /*87c0*/  IMAD.WIDE.U32 R14, R14, UR6, RZ ;  /* 0x000000060e0e7c25 */ /* 0x000fca000f8e00ff */
[----:B------:R-:W-:-:S07]  /*87d0*/  IADD3 R12, PT, PT, R15, R12, RZ ;  /* 0x0000000c0f0c7210 */ /* 0x000fce0007ffe0ff */
.L_x_1690:
[----:B------:R-:W-:Y:S01]  /*87e0*/  BAR.SYNC.DEFER_BLOCKING 0x0 ;  /* 0x0000000000007b1d */ /* 0x000fe20000010000 */
[C---:B------:R-:W-:Y:S01]  /*87f0*/  IMAD.SHL.U32 R13, R193.reuse, 0x80, RZ ;  /* 0x00000080c10d7824 */ /* 0x040fe200078e00ff */
[C---:B------:R-:W-:Y:S01]  /*8800*/  IADD3 R27, P2, PT, R192.reuse, 0x20, RZ ;  /* 0x00000020c01b7810 */ /* 0x040fe20007f5e0ff */
[----:B------:R-:W-:Y:S01]  /*8810*/  IMAD.SHL.U32 R10, R193, 0x80, RZ ;  /* 0x00000080c10a7824 */ /* 0x000fe200078e00ff */
[----:B------:R-:W-:Y:S01]  /*8820*/  IADD3 R25, P1, PT, R192, 0x40, RZ ;  /* 0x00000040c0197810 */ /* 0x000fe20007f3e0ff */
[----:B------:R-:W-:Y:S01]  /*8830*/  IMAD.WIDE.U32 R18, R13, UR10, RZ ;  /* 0x0000000a0d127c25 */ /* 0x000fe2000f8e00ff */
[----:B------:R-:W1:Y:S01]  /*8840*/  LDCU UR12, c[0x0][0x440] ;  /* 0x00008800ff0c77ac */ /* 0x000e620008000800 */
[----:B------:R-:W-:Y:S01]  /*8850*/  SHF.R.S32.HI R16, RZ, 0x1f, R13 ;  /* 0x0000001fff107819 */ /* 0x000fe2000001140d */
[----:B------:R-:W-:Y:S01]  /*8860*/  BSSY.RECONVERGENT B0, `(.L_x_1691) ;  /* 0x000001f000007945 */ /* 0x000fe20003800200 */
[----:B------:R-:W-:Y:S01]  /*8870*/  IMAD.IADD R222, R222, 0x1, -R10 ;  /* 0x00000001dede7824 */ /* 0x000fe200078e0a0a */
[----:B------:R-:W2:Y:S01]  /*8880*/  LDCU.64 UR4, c[0x0][0x5d8] ;  /* 0x0000bb00ff0477ac */ /* 0x000ea20008000a00 */
[----:B------:R-:W-:Y:S01]  /*8890*/  VIADD R15, R192, 0x20 ;  /* 0x00000020c00f7836 */ /* 0x000fe20000000000 */
[----:B------:R-:W-:Y:S01]  /*88a0*/  LOP3.LUT R18, R18, 0x38, R191, 0xf8, !PT ;  /* 0x0000003812127812 */ /* 0x000fe200078ef8bf */
[----:B------:R-:W-:-:S02]  /*88b0*/  VIADD R11, R192, 0x40 ;  /* 0x00000040c00b7836 */ /* 0x000fc40000000000 */
[----:B------:R-:W-:Y:S01]  /*88c0*/  IMAD R17, R16, UR10, RZ ;  /* 0x0000000a10117c24 */ /* 0x000fe2000f8e02ff */
[----:B------:R-:W-:Y:S01]  /*88d0*/  IADD3 R18, P0, PT, R9, R18, RZ ;  /* 0x0000001209127210 */ /* 0x000fe20007f1e0ff */
[----:B------:R-:W-:Y:S02]  /*88e0*/  VIADD R10, R192, 0x60 ;  /* 0x00000060c00a7836 */ /* 0x000fe40000000000 */
[----:B------:R-:W-:Y:S02]  /*88f0*/  IMAD R17, R13, UR11, R17 ;  /* 0x0000000b0d117c24 */ /* 0x000fe4000f8e0211 */
[----:B------:R-:W-:Y:S01]  /*8900*/  IMAD.X R26, RZ, RZ, RZ, P2 ;  /* 0x000000ffff1a7224 */ /* 0x000fe200010e06ff */
[----:B------:R3:W4:Y:S01]  /*8910*/  LDS.128 R4, [R197+0x7000] ;  /* 0x00700000c5047984 */ /* 0x0007220000000c00 */
[----:B-1----:R-:W-:Y:S02]  /*8920*/  ISETP.GE.AND P6, PT, R198, UR12, PT ;  /* 0x0000000cc6007c0c */ /* 0x002fe4000bfc6270 */
[----:B------:R-:W-:-:S02]  /*8930*/  IADD3.X R19, PT, PT, R8, R19, R17, P0, !PT ;  /* 0x0000001308137210 */ /* 0x000fc400007fe411 */
[-C--:B------:R-:W-:Y:S02]  /*8940*/  ISETP.GE.OR P5, PT, R15, R222.reuse, P6 ;  /* 0x000000de0f00720c */ /* 0x080fe400037a6670 */
[-C--:B------:R-:W-:Y:S01]  /*8950*/  ISETP.GE.OR P4, PT, R11, R222.reuse, P6 ;  /* 0x000000de0b00720c */ /* 0x080fe20003786670 */
[C---:B--2---:R-:W-:Y:S01]  /*8960*/  IMAD.WIDE.U32 R18, R185.reuse, UR4, R18 ;  /* 0x00000004b9127c25 */ /* 0x044fe2000f8e0012 */
[-C--:B------:R-:W-:Y:S02]  /*8970*/  ISETP.GE.OR P3, PT, R10, R222.reuse, P6 ;  /* 0x000000de0a00720c */ /* 0x080fe40003766670 */
[C---:B------:R-:W-:Y:S01]  /*8980*/  ISETP.GE.OR P6, PT, R192.reuse, R222, P6 ;  /* 0x000000dec000720c */ /* 0x040fe200037c6670 */
[----:B------:R-:W-:Y:S01]  /*8990*/  IMAD R15, R185, UR5, R19 ;  /* 0x00000005b90f7c24 */ /* 0x000fe2000f8e0213 */
[----:B------:R-:W-:-:S11]  /*89a0*/  IADD3 R24, P0, PT, R192, 0x60, RZ ;  /* 0x00000060c0187810 */ /* 0x000fd60007f1e0ff */
[----:B---3--:R-:W-:Y:S05]  /*89b0*/  @P6 BRA `(.L_x_1692) ;  /* 0x0000000000246947 */ /* 0x008fea0003800000 */
        /* <DEDUP_REMOVED lines=9> */
.L_x_1692:
[----:B------:R-:W-:Y:S05]  /*8a50*/  BSYNC.RECONVERGENT B0 ;  /* 0x0000000000007941 */ /* 0x000fea0003800200 */
.L_x_1691:
        /* <DEDUP_REMOVED lines=12> */
.L_x_1694:
[----:B------:R-:W-:Y:S05]  /*8b20*/  BSYNC.RECONVERGENT B0 ;  /* 0x0000000000007941 */ /* 0x000fea0003800200 */
.L_x_1693:
[----:B--2-4-:R2:W3:Y:S01]  /*8b30*/  LDS.128 R4, [R197+0x8000] ;  /* 0x00800000c5047984 */ /* 0x0144e20000000c00 */
        /* <DEDUP_REMOVED lines=13> */
.L_x_1696:
[----:B------:R-:W-:Y:S05]  /*8c10*/  BSYNC.RECONVERGENT B0 ;  /* 0x0000000000007941 */ /* 0x000fea0003800200 */
.L_x_1695:
[----:B---34-:R-:W-:Y:S01]  /*8c20*/  MOV R4, R198 ;  /* 0x000000c600047202 */ /* 0x018fe20000000f00 */
[----:B------:R-:W-:Y:S01]  /*8c30*/  BSSY.RECONVERGENT B0, `(.L_x_1697) ;  /* 0x000000f000007945 */ /* 0x000fe20003800200 */
[----:B------:R-:W-:Y:S02]  /*8c40*/  MOV R5, RZ ;  /* 0x000000ff00057202 */ /* 0x000fe40000000f00 */
[----:B------:R-:W-:Y:S01]  /*8c50*/  IADD3.X R29, PT, PT, RZ, RZ, RZ, P0, !PT ;  /* 0x000000ffff1d7210 */ /* 0x000fe200007fe4ff */
[----:B-1----:R-:W-:-:S03]  /*8c60*/  IMAD.WIDE.U32 R10, R13, UR6, R4 ;  /* 0x000000060d0a7c25 */ /* 0x002fc6000f8e0004 */
[----:B------:R1:W3:Y:S01]  /*8c70*/  LDS.128 R4, [R197+0x9000] ;  /* 0x00900000c5047984 */ /* 0x0002e20000000c00 */
        /* <DEDUP_REMOVED lines=9> */
[----:B---3--:R4:W-:Y:S04]  /*8d10*/  STG.E.128 desc[UR18][R20.64], R4 ;  /* 0x0000000414007986 */ /* 0x0089e8000c101d12 */
.L_x_1698:
[----:B------:R-:W-:Y:S05]  /*8d20*/  BSYNC.RECONVERGENT B0 ;  /* 0x0000000000007941 */ /* 0x000fea0003800200 */
.L_x_1697:
[----:B------:R-:W2:Y:S01]  /*8d30*/  LDCU.64 UR4, c[0x0][0x5e0] ;  /* 0x0000bc00ff0477ac */ /* 0x000ea20008000a00 */
[----:B----4-:R-:W4:Y:S01]  /*8d40*/  LDS.128 R20, [R197+0xa000] ;  /* 0x00a00000c5147984 */ /* 0x010f220000000c00 */
[----:B------:R-:W-:Y:S01]  /*8d50*/  IMAD R16, R16, UR6, RZ ;  /* 0x0000000610107c24 */ /* 0x000fe2000f8e02ff */
[----:B------:R-:W-:Y:S01]  /*8d60*/  IADD3 R30, P0, PT, R14, R10, RZ ;  /* 0x0000000a0e1e7210 */ /* 0x000fe20007f1e0ff */
[----:B---3--:R-:W3:Y:S01]  /*8d70*/  @!P6 LDC.64 R4, c[0x0][0x568] ;  /* 0x00015a00ff04eb82 */ /* 0x008ee20000000a00 */
[----:B------:R-:W-:Y:S01]  /*8d80*/  BSSY.RECONVERGENT B0, `(.L_x_1699) ;  /* 0x0000019000007945 */ /* 0x000fe20003800200 */
[----:B------:R-:W-:Y:S02]  /*8d90*/  IMAD R13, R13, UR7, R16 ;  /* 0x000000070d0d7c24 */ /* 0x000fe4000f8e0210 */
[----:B------:R1:W1:Y:S03]  /*8da0*/  LDS.128 R16, [R197+0xb000] ;  /* 0x00b00000c5107984 */ /* 0x0002660000000c00 */
[----:B------:R-:W-:-:S02]  /*8db0*/  IADD3.X R31, PT, PT, R12, R11, R13, P0, !PT ;  /* 0x0000000b0c1f7210 */ /* 0x000fc400007fe40d */
[----:B------:R1:W1:Y:S04]  /*8dc0*/  LDS.128 R12, [R197+0xc000] ;  /* 0x00c00000c50c7984 */ /* 0x0002680000000c00 */
[----:B------:R1:W1:Y:S01]  /*8dd0*/  LDS.128 R8, [R197+0xd000] ;  /* 0x00d00000c5087984 */ /* 0x0002620000000c00 */
[----:B--2---:R-:W-:-:S04]  /*8de0*/  IMAD.WIDE.U32 R30, R185, UR4, R30 ;  /* 0x00000004b91e7c25 */ /* 0x004fc8000f8e001e */
        /* <DEDUP_REMOVED lines=18> */
.L_x_1700:
[----:B------:R-:W-:Y:S05]  /*8f10*/  BSYNC.RECONVERGENT B0 ;  /* 0x0000000000007941 */ /* 0x000fea0003800200 */
.L_x_1699:
        /* <DEDUP_REMOVED lines=12> */
.L_x_1702:
[----:B------:R-:W-:Y:S05]  /*8fe0*/  BSYNC.RECONVERGENT B0 ;  /* 0x0000000000007941 */ /* 0x000fea0003800200 */
.L_x_1701:
        /* <DEDUP_REMOVED lines=11> */
.L_x_1649:
[----:B------:R-:W-:Y:S05]  /*90a0*/  BSYNC.RECONVERGENT B1 ;  /* 0x0000000000017941 */ /* 0x000fea0003800200 */
.L_x_1623:
[----:B------:R-:W3:Y:S01]  /*90b0*/  LDCU UR5, c[0x0][0x438] ;  /* 0x00008700ff0577ac */ /* 0x000ee20008000800 */
[----:B-12---:R-:W1:Y:S08]  /*90c0*/  LDC R4, c[0x0][0x370] ;  /* 0x0000dc00ff047b82 */ /* 0x006e700000000800 */
[----:B----4-:R-:W2:Y:S01]  /*90d0*/  LDC R10, c[0x0][0x438] ;  /* 0x00010e00ff0a7b82 */ /* 0x010ea20000000800 */
[----:B---3--:R-:W-:-:S04]  /*90e0*/  UIADD3 UR5, UPT, UPT, UR5, 0x7f, URZ ;  /* 0x0000007f05057890 */ /* 0x008fc8000fffe0ff */
[----:B------:R-:W-:Y:S01]  /*90f0*/  USHF.R.S32.HI UR4, URZ, 0x1f, UR5 ;  /* 0x0000001fff047899 */ /* 0x000fe20008011405 */
[----:B-1----:R-:W-:-:S03]  /*9100*/  IADD3 R193, PT, PT, R4, R193, RZ ;  /* 0x000000c104c17210 */ /* 0x002fc60007ffe0ff */
[----:B------:R-:W-:-:S04]  /*9110*/  ULEA.HI UR4, UR4, UR5, URZ, 0x7 ;  /* 0x0000000504047291 */ /* 0x000fc8000f8f38ff */
[----:B------:R-:W-:-:S06]  /*9120*/  USHF.R.S32.HI UR4, URZ, 0x7, UR4 ;  /* 0x00000007ff047899 */ /* 0x000fcc0008011404 */
[----:B------:R-:W-:-:S13]  /*9130*/  ISETP.GE.AND P0, PT, R193, UR4, PT ;  /* 0x00000004c1007c0c */ /* 0x000fda000bf06270 */
[----:B--2---:R-:W-:Y:S05]  /*9140*/  @!P0 BRA `(.L_x_1703) ;  /* 0xffffff7400488947 */ /* 0x004fea000383ffff */
[----:B------:R-:W-:Y:S05]  /*9150*/  EXIT ;  /* 0x000000000000794d */ /* 0x000fea0003800000 */
.L_x_1704:
        /* <DEDUP_REMOVED lines=10> */
.L_x_2780:


//--------------------- .text._ZN5flash44flash_bwd_dq_dk_dv_loop_seqk_parallel_kernelI23Flash_bwd_kernel_traitsILi64ELi64ELi128ELi8ELi2ELi4ELi4ELb1ELb0EN7cutlass6half_tE19Flash_kernel_traitsILi64ELi64ELi128ELi8ES3_EELb0ELb0ELb1ELb1ELb0ELb0ELb1EEEvNS_16Flash_bwd_paramsE --------------------------
	.section	.text._ZN5flash44flash_bwd_dq_dk_dv_loop_seqk_parallel_kernelI23Flash_bwd_kernel_traitsILi64ELi64ELi128ELi8ELi2ELi4ELi4ELb1ELb0EN7cutlass6half_tE19Flash_kernel_traitsILi64ELi64ELi128ELi8ES3_EELb0ELb0ELb1ELb1ELb0ELb0ELb1EEEvNS_16Flash_bwd_paramsE,"ax",@progbits
	.align	128
        .global         _ZN5flash44flash_bwd_dq_dk_dv_loop_seqk_parallel_kernelI23Flash_bwd_kernel_traitsILi64ELi64ELi128ELi8ELi2ELi4ELi4ELb1ELb0EN7cutlass6half_tE19Flash_kernel_traitsILi64ELi64ELi128ELi8ES3_EELb0ELb0ELb1ELb1ELb0ELb0ELb1EEEvNS_16Flash_bwd_paramsE
        .type           _ZN5flash44flash_bwd_dq_dk_dv_loop_seqk_parallel_kernelI23Flash_bwd_kernel_traitsILi64ELi64ELi128ELi8ELi2ELi4ELi4ELb1ELb0EN7cutlass6half_tE19Flash_kernel_traitsILi64ELi64ELi128ELi8ES3_EELb0ELb0ELb1ELb1ELb0ELb0ELb1EEEvNS_16Flash_bwd_paramsE,@function
        .size           _ZN5flash44flash_bwd_dq_dk_dv_loop_seqk_parallel_kernelI23Flash_bwd_kernel_traitsILi64ELi64ELi128ELi8ELi2ELi4ELi4ELb1ELb0EN7cutlass6half_tE19Flash_kernel_traitsILi64ELi64ELi128ELi8ES3_EELb0ELb0ELb1ELb1ELb0ELb0ELb1EEEvNS_16Flash_bwd_paramsE,(.L_x_2781 - _ZN5flash44flash_bwd_dq_dk_dv_loop_seqk_parallel_kernelI23Flash_bwd_kernel_traitsILi64ELi64ELi128ELi8ELi2ELi4ELi4ELb1ELb0EN7cutlass6half_tE19Flash_kernel_traitsILi64ELi64ELi128ELi8ES3_EELb0ELb0ELb1ELb1ELb0ELb0ELb1EEEvNS_16Flash_bwd_paramsE)
        .other          _ZN5flash44flash_bwd_dq_dk_dv_loop_seqk_parallel_kernelI23Flash_bwd_kernel_traitsILi64ELi64ELi128ELi8ELi2ELi4ELi4ELb1ELb0EN7cutlass6half_tE19Flash_kernel_traitsILi64ELi64ELi128ELi8ES3_EELb0ELb0ELb1ELb1ELb0ELb0ELb1EEEvNS_16Flash_bwd_paramsE,@"STO_CUDA_ENTRY STV_DEFAULT"
_ZN5flash44flash_bwd_dq_dk_dv_loop_seqk_parallel_kernelI23Flash_bwd_kernel_traitsILi64ELi64ELi128ELi8ELi2ELi4ELi4ELb1ELb0EN7cutlass6half_tE19Flash_kernel_traitsILi64ELi64ELi128ELi8ES3_EELb0ELb0ELb1ELb1ELb0ELb0ELb1EEEvNS_16Flash_bwd_paramsE:
.text._ZN5flash44flash_bwd_dq_dk_dv_loop_seqk_parallel_kernelI23Flash_bwd_kernel_traitsILi64ELi64ELi128ELi8ELi2ELi4ELi4ELb1ELb0EN7cutlass6half_tE19Flash_kernel_traitsILi64ELi64ELi128ELi8ES3_EELb0ELb0ELb1ELb1ELb0ELb0ELb1EEEvNS_16Flash_bwd_paramsE:
        /* <DEDUP_REMOVED lines=13> */
[----:B------:R-:W3:Y:S01]  /*00d0*/  LDCU UR14, c[0x0][0x438] ;  /* 0x00008700ff0e77ac */ /* 0x000ee20008000800 */
[----:B------:R-:W4:Y:S04]  /*00e0*/  LDCU.64 UR26, c[0x0][0x358] ;  /* 0x00006b00ff1a77ac */ /* 0x000f280008000a00 */
[----:B------:R-:W5:Y:S01]  /*00f0*/  S2UR UR6, SR_CgaCtaId ;  /* 0x00000000000679c3 */ /* 0x000f620000008800 */
[----:B------:R-:W-:Y:S01]  /*0100*/  UMOV UR22, 0xffffe000 ;  /* 0xffffe00000167882 */ /* 0x000fe20000000000 */
[----:B------:R-:W1:Y:S06]  /*0110*/  LDCU UR18, c[0x0][0x438] ;  /* 0x00008700ff1277ac */ /* 0x000e6c0008000800 */
[----:B------:R-:W3:Y:S01]  /*0120*/  S2UR UR4, SR_CgaCtaId ;  /* 0x00000000000479c3 */ /* 0x000ee20000008800 */
[----:B------:R-:W-:-:S07]  /*0130*/  UMOV UR25, URZ ;  /* 0x000000ff00197c82 */ /* 0x000fce0008000000 */
[----:B------:R-:W4:Y:S01]  /*0140*/  S2UR UR24, SR_CTAID.Z ;  /* 0x00000000001879c3 */ /* 0x000f220000002700 */
[----:B--2---:R-:W-:-:S04]  /*0150*/  ULEA UR8, UR8, UR5, 0x18 ;  /* 0x0000000508087291 */ /* 0x004fc8000f8ec0ff */
        /* <DEDUP_REMOVED lines=9> */
[----:B------:R-:W1:Y:S01]  /*01f0*/  S2UR UR21, SR_CTAID.X ;  /* 0x00000000001579c3 */ /* 0x000e620000002500 */
[----:B------:R-:W-:Y:S01]  /*0200*/  LOP3.LUT R4, R182, 0x1c0, R7, 0xf8, !PT ;  /* 0x000001c0b6047812 */ /* 0x000fe200078ef807 */
[----:B-----5:R-:W-:Y:S01]  /*0210*/  ULEA UR6, UR6, UR9, 0x18 ;  /* 0x0000000906067291 */ /* 0x020fe2000f8ec0ff */
[----:B------:R-:W-:Y:S01]  /*0220*/  LOP3.LUT R2, R5, 0x38, R0, 0xf8, !PT ;  /* 0x0000003805027812 */ /* 0x000fe200078ef800 */
[----:B---3--:R-:W-:Y:S01]  /*0230*/  ULEA UR4, UR4, UR5, 0x18 ;  /* 0x0000000504047291 */ /* 0x008fe2000f8ec0ff */
[----:B------:R-:W-:-:S02]  /*0240*/  LOP3.LUT R5, R4, 0x8, R3, 0x78, !PT ;  /* 0x0000000804057812 */ /* 0x000fc400078e7803 */
[----:B------:R-:W-:Y:S01]  /*0250*/  LOP3.LUT R4, R3, 0x30, RZ, 0xc0, !PT ;  /* 0x0000003003047812 */ /* 0x000fe200078ec0ff */
[----:B------:R-:W2:Y:S01]  /*0260*/  S2UR UR20, SR_CTAID.Y ;  /* 0x00000000001479c3 */ /* 0x000ea20000002600 */
[C---:B------:R-:W-:Y:S02]  /*0270*/  LOP3.LUT P0, RZ, R179.reuse, 0x8, RZ, 0xc0, !PT ;  /* 0x00000008b3ff7812 */ /* 0x040fe4000780c0ff */
[----:B------:R-:W-:Y:S01]  /*0280*/  LOP3.LUT R4, R4, 0x8, R179, 0xf8, !PT ;  /* 0x0000000804047812 */ /* 0x000fe200078ef8b3 */
[----:B------:R-:W-:Y:S01]  /*0290*/  IMAD.SHL.U32 R179, R179, 0x20, RZ ;  /* 0x00000020b3b37824 */ /* 0x000fe200078e00ff */
[----:B------:R-:W-:Y:S02]  /*02a0*/  LOP3.LUT R180, R7, 0x200, RZ, 0xc0, !PT ;  /* 0x0000020007b47812 */ /* 0x000fe400078ec0ff */
[----:B------:R-:W-:Y:S01]  /*02b0*/  LOP3.LUT R2, R2, 0x20, R3, 0x78, !PT ;  /* 0x0000002002027812 */ /* 0x000fe200078e7803 */
[----:B------:R-:W3:Y:S01]  /*02c0*/  S2UR UR19, SR_CTAID.Z ;  /* 0x00000000001379c3 */ /* 0x000ee20000002700 */
[----:B------:R-:W-:-:S02]  /*02d0*/  LOP3.LUT R0, R0, 0x7006, R179, 0xc8, !PT ;  /* 0x0000700600007812 */ /* 0x000fc400078ec8b3 */
[----:B------:R-:W-:Y:S02]  /*02e0*/  LOP3.LUT R186, R3, 0x10, RZ, 0xc0, !PT ;  /* 0x0000001003ba7812 */ /* 0x000fe400078ec0ff */
[--C-:B------:R-:W-:Y:S02]  /*02f0*/  LOP3.LUT R187, R0, 0x400, R179.reuse, 0xf8, !PT ;  /* 0x0000040000bb7812 */ /* 0x100fe400078ef8b3 */
[----:B------:R-:W-:Y:S02]  /*0300*/  LOP3.LUT R0, R180, 0x400, R179, 0xf8, !PT ;  /* 0x00000400b4007812 */ /* 0x000fe400078ef8b3 */
[----:B------:R-:W-:Y:S02]  /*0310*/  LOP3.LUT R3, R4, 0x1c0, R7, 0xf8, !PT ;  /* 0x000001c004037812 */ /* 0x000fe400078ef807 */
[----:B------:R-:W-:Y:S02]  /*0320*/  LOP3.LUT R187, R187, R2, RZ, 0xfc, !PT ;  /* 0x00000002bbbb7212 */ /* 0x000fe400078efcff */
[----:B------:R-:W-:-:S02]  /*0330*/  LOP3.LUT R180, R180, 0xc00, R179, 0xf8, !PT ;  /* 0x00000c00b4b47812 */ /* 0x000fc400078ef8b3 */
[-C--:B------:R-:W-:Y:S02]  /*0340*/  LOP3.LUT R181, R0, R5.reuse, RZ, 0xfc, !PT ;  /* 0x0000000500b57212 */ /* 0x080fe400078efcff */
[----:B------:R-:W-:Y:S02]  /*0350*/  LOP3.LUT R0, R3, R182, RZ, 0x3c, !PT ;  /* 0x000000b603007212 */ /* 0x000fe400078e3cff */
[----:B------:R-:W-:Y:S02]  /*0360*/  LEA R187, R187, UR7, 0x1 ;  /* 0x00000007bbbb7c11 */ /* 0x000fe4000f8e08ff */
[----:B------:R-:W-:Y:S02]  /*0370*/  LOP3.LUT R180, R180, R5, RZ, 0xfc, !PT ;  /* 0x00000005b4b47212 */ /* 0x000fe400078efcff */
[----:B------:R-:W-:Y:S01]  /*0380*/  LOP3.LUT R179, R0, 0x200, R179, 0xf8, !PT ;  /* 0x0000020000b37812 */ /* 0x000fe200078ef8b3 */
[C---:B------:R-:W-:Y:S01]  /*0390*/  VIADD R185, R187.reuse, 0x20 ;  /* 0x00000020bbb97836 */ /* 0x040fe20000000000 */
[----:B------:R-:W-:Y:S01]  /*03a0*/  LOP3.LUT R186, R186, 0x7, R9, 0xf8, !PT ;  /* 0x00000007baba7812 */ /* 0x000fe200078ef809 */
[----:B------:R-:W-:Y:S01]  /*03b0*/  @P0 VIADD R185, R187, 0xffffffe0 ;  /* 0xffffffe0bbb90836 */ /* 0x000fe20000000000 */
[----:B------:R-:W-:-:S02]  /*03c0*/  LEA R181, R181, UR8, 0x1 ;  /* 0x00000008b5b57c11 */ /* 0x000fc4000f8e08ff */
[----:B------:R-:W-:Y:S02]  /*03d0*/  LEA R180, R180, UR8, 0x1 ;  /* 0x00000008b4b47c11 */ /* 0x000fe4000f8e08ff */
[----:B------:R-:W-:Y:S01]  /*03e0*/  LEA R179, R179, UR7, 0x1 ;  /* 0x00000007b3b37c11 */ /* 0x000fe2000f8e08ff */
[----:B-1234-:R-:W-:-:S06]  /*03f0*/  UMOV UR7, URZ ;  /* 0x000000ff00077c82 */ /* 0x01efcc0008000000 */
.L_x_1786:
[----:B------:R-:W1:Y:S01]  /*0400*/  LDCU.64 UR8, c[0x0][0x470] ;  /* 0x00008e00ff0877ac */ /* 0x000e620008000a00 */
[----:B------:R-:W2:Y:S01]  /*0410*/  S2UR UR28, SR_CTAID.Y ;  /* 0x00000000001c79c3 */ /* 0x000ea20000002600 */
[----:B---3--:R-:W3:Y:S01]  /*0420*/  LDCU.64 UR10, c[0x0][0x478] ;  /* 0x00008f00ff0a77ac */ /* 0x008ee20008000a00 */
[----:B----4-:R-:W4:Y:S01]  /*0430*/  LDCU.64 UR12, c[0x0][0x460] ;  /* 0x00008c00ff0c77ac */ /* 0x010f220008000a00 */
[----:B-----5:R-:W5:Y:S01]  /*0440*/  LDCU.U8 UR5, c[0x0][0x532] ;  /* 0x0000a640ff0577ac */ /* 0x020f620008000000 */
[----:B------:R-:W5:Y:S01]  /*0450*/  LDCU.64 UR30, c[0x0][0x460] ;  /* 0x00008c00ff1e77ac */ /* 0x000f620008000a00 */
[----:B-1----:R-:W-:Y:S02]  /*0460*/  UISETP.NE.U32.AND UP0, UPT, UR8, URZ, UPT ;  /* 0x000000ff0800728c */ /* 0x002fe4000bf05070 */
[----:B---3--:R-:W-:Y:S02]  /*0470*/  UISETP.NE.U32.AND UP2, UPT, UR10, URZ, UPT ;  /* 0x000000ff0a00728c */ /* 0x008fe4000bf45070 */
[----:B------:R-:W-:-:S02]  /*0480*/  UISETP.NE.AND.EX UP0, UPT, UR9, URZ, UPT, UP0 ;  /* 0x000000ff0900728c */ /* 0x000fc4000bf05300 */
[----:B--2---:R-:W-:Y:S02]  /*0490*/  USHF.L.U32 UR16, UR28, 0x2, URZ ;  /* 0x000000021c107899 */ /* 0x004fe400080006ff */
[----:B------:R-:W-:Y:S02]  /*04a0*/  USHF.R.U32.HI UR15, URZ, 0x1e, UR28 ;  /* 0x0000001eff0f7899 */ /* 0x000fe4000801161c */
[----:B------:R-:W-:Y:S01]  /*04b0*/  UISETP.NE.AND.EX UP2, UPT, UR11, URZ, UPT, UP2 ;  /* 0x000000ff0b00728c */ /* 0x000fe2000bf45320 */
[----:B------:R-:W-:Y:S01]  /*04c0*/  PLOP3.LUT P1, PT, PT, PT, UP0, 0x80, 0x8 ;  /* 0x000000000008781c */ /* 0x000fe20003f2f008 */
[----:B----4-:R-:W-:Y:S02]  /*04d0*/  UISETP.NE.U32.AND UP5, UPT, UR12, URZ, UPT ;  /* 0x000000ff0c00728c */ /* 0x010fe4000bfa5070 */
[----:B------:R-:W-:Y:S02]  /*04e0*/  UISETP.NE.U32.AND UP3, UPT, UR12, URZ, UPT ;  /* 0x000000ff0c00728c */ /* 0x000fe4000bf65070 */
[----:B------:R-:W-:Y:S01]  /*04f0*/  @UP0 UIADD3 UR32, UP1, UPT, UR16, UR8, URZ ;  /* 0x0000000810200290 */ /* 0x000fe2000ff3e0ff */
[----:B------:R-:W-:Y:S01]  /*0500*/  PLOP3.LUT P0, PT, PT, PT, UP2, 0x80, 0x8 ;  /* 0x000000000008781c */ /* 0x000fe20003f0f028 */
[----:B-----5:R-:W-:-:S02]  /*0510*/  UISETP.NE.AND UP4, UPT, UR5, URZ, UPT ;  /* 0x000000ff0500728c */ /* 0x020fc4000bf85270 */
[----:B------:R-:W-:Y:S01]  /*0520*/  @UP0 UIADD3.X UR33, UPT, UPT, UR15, UR9, URZ, UP1, !UPT ;  /* 0x000000090f210290 */ /* 0x000fe20008ffe4ff */
[----:B------:R-:W1:Y:S01]  /*0530*/  LDCU.64 UR8, c[0x0][0x468] ;  /* 0x00008d00ff0877ac */ /* 0x000e620008000a00 */
[----:B------:R-:W-:Y:S01]  /*0540*/  IMAD.U32 R12, RZ, RZ, UR32 ;  /* 0x00000020ff0c7e24 */ /* 0x000fe2000f8e00ff */
[----:B------:R-:W-:-:S03]  /*0550*/  @UP2 UIADD3 UR10, UP1, UPT, UR16, UR10, URZ ;  /* 0x0000000a100a2290 */ /* 0x000fc6000ff3e0ff */
[----:B------:R-:W-:Y:S01]  /*0560*/  IMAD.U32 R13, RZ, RZ, UR33 ;  /* 0x00000021ff0d7e24 */ /* 0x000fe2000f8e00ff */
[----:B------:R-:W-:Y:S02]  /*0570*/  UISETP.NE.AND.EX UP5, UPT, UR13, URZ, UPT, UP5 ;  /* 0x000000ff0d00728c */ /* 0x000fe4000bfa5350 */
[----:B------:R-:W-:Y:S02]  /*0580*/  @UP2 UIADD3.X UR11, UPT, UPT, UR15, UR11, URZ, UP1, !UPT ;  /* 0x0000000b0f0b2290 */ /* 0x000fe40008ffe4ff */
[----:B------:R-:W-:Y:S01]  /*0590*/  UISETP.NE.AND.EX UP3, UPT, UR13, URZ, UPT, UP3 ;  /* 0x000000ff0d00728c */ /* 0x000fe2000bf65330 */
[----:B------:R-:W-:Y:S01]  /*05a0*/  IMAD.U32 R10, RZ, RZ, UR10 ;  /* 0x0000000aff0a7e24 */ /* 0x000fe2000f8e00ff */
[----:B------:R-:W-:Y:S01]  /*05b0*/  PLOP3.LUT P4, PT, PT, PT, UP5, 0x80, 0x8 ;  /* 0x000000000008781c */ /* 0x000fe20003f8f058 */
[----:B------:R-:W-:Y:S01]  /*05c0*/  UIMAD.WIDE.U32 UR30, UR28, 0x4, UR30 ;  /* 0x000000041c1e78a5 */ /* 0x000fe2000f8e001e */
[----:B------:R-:W-:Y:S01]  /*05d0*/  IMAD.U32 R11, RZ, RZ, UR11 ;  /* 0x0000000bff0b7e24 */ /* 0x000fe2000f8e00ff */
[----:B------:R-:W2:Y:S01]  /*05e0*/  @P1 LDG.E R3, desc[UR26][R12.64] ;  /* 0x0000001a0c031981 */ /* 0x000ea2000c1e1900 */
[----:B------:R-:W-:Y:S01]  /*05f0*/  PLOP3.LUT P2, PT, PT, PT, UP3, 0x80, 0x8 ;  /* 0x000000000008781c */ /* 0x000fe20003f4f038 */
[----:B------:R-:W3:Y:S01]  /*0600*/  @!UP2 LDCU UR5, c[0x0][0x43c] ;  /* 0x00008780ff05a7ac */ /* 0x000ee20008000800 */
[----:B-1----:R-:W-:-:S02]  /*0610*/  UISETP.EQ.U32.AND UP1, UPT, UR8, URZ, UPT ;  /* 0x000000ff0800728c */ /* 0x002fc4000bf22070 */
[----:B------:R-:W-:Y:S01]  /*0620*/  UIADD3 UR16, UP0, UPT, UR16, UR8, URZ ;  /* 0x0000000810107290 */ /* 0x000fe2000ff1e0ff */
[----:B------:R-:W-:Y:S01]  /*0630*/  IMAD.U32 R8, RZ, RZ, UR30 ;  /* 0x0000001eff087e24 */ /* 0x000fe2000f8e00ff */
[----:B------:R-:W-:Y:S01]  /*0640*/  UISETP.EQ.OR.EX UP1, UPT, UR9, URZ, !UP4, UP1 ;  /* 0x000000ff0900728c */ /* 0x000fe2000e722710 */
[----:B------:R-:W-:Y:S01]  /*0650*/  IMAD.U32 R9, RZ, RZ, UR31 ;  /* 0x0000001fff097e24 */ /* 0x000fe2000f8e00ff */
[----:B------:R-:W-:Y:S01]  /*0660*/  UIADD3.X UR15, UPT, UPT, UR15, UR9, URZ, UP0, !UPT ;  /* 0x000000090f0f7290 */ /* 0x000fe200087fe4ff */
[----:B------:R-:W4:Y:S01]  /*0670*/  @P0 LDG.E R0, desc[UR26][R10.64] ;  /* 0x0000001a0a000981 */ /* 0x000f22000c1e1900 */
[----:B------:R-:W1:Y:S02]  /*0680*/  @!UP2 LDCU.64 UR10, c[0x0][0x488] ;  /* 0x00009100ff0aa7ac */ /* 0x000e640008000a00 */
[----:B------:R-:W-:Y:S01]  /*0690*/  PLOP3.LUT P3, PT, PT, PT, UP1, 0x80, 0x8 ;  /* 0x000000000008781c */ /* 0x000fe20003f6f018 */
[----:B------:R-:W-:Y:S01]  /*06a0*/  IMAD.U32 R6, RZ, RZ, UR16 ;  /* 0x00000010ff067e24 */ /* 0x000fe2000f8e00ff */
[----:B------:R-:W5:Y:S01]  /*06b0*/  @P4 LDG.E R5, desc[UR26][R8.64] ;  /* 0x0000001a08054981 */ /* 0x000f62000c1e1900 */
[----:B------:R-:W-:-:S03]  /*06c0*/  IMAD.U32 R7, RZ, RZ, UR15 ;  /* 0x0000000fff077e24 */ /* 0x000fc6000f8e00ff */
[----:B------:R-:W5:Y:S07]  /*06d0*/  @P2 LDG.E R2, desc[UR26][R8.64+0x4] ;  /* 0x0000041a08022981 */ /* 0x000f6e000c1e1900 */
[----:B------:R-:W5:Y:S01]  /*06e0*/  @!P3 LDG.E R4, desc[UR26][R6.64] ;  /* 0x0000001a0604b981 */ /* 0x000f62000c1e1900 */
[----:B------:R-:W-:Y:S01]  /*06f0*/  UISETP.NE.U32.AND UP0, UPT, UR8, URZ, UPT ;  /* 0x000000ff0800728c */ /* 0x000fe2000bf05070 */
[----:B------:R-:W-:Y:S01]  /*0700*/  UMOV UR32, URZ ;  /* 0x000000ff00207c82 */ /* 0x000fe20008000000 */
[----:B-1----:R-:W-:-:S02]  /*0710*/  @!UP2 UISETP.NE.U32.AND UP1, UPT, UR10, URZ, UPT ;  /* 0x000000ff0a00a28c */ /* 0x002fc4000bf25070 */
[----:B------:R-:W-:Y:S01]  /*0720*/  UISETP.NE.AND.EX UP0, UPT, UR9, URZ, UPT, UP0 ;  /* 0x000000ff0900728c */ /* 0x000fe2000bf05300 */
[----:B------:R-:W-:Y:S01]  /*0730*/  UMOV UR17, 0xffffffff ;  /* 0xffffffff00117882 */ /* 0x000fe20000000000 */
[----:B------:R-:W-:Y:S01]  /*0740*/  UMOV UR34, 0xffffffff ;  /* 0xffffffff00227882 */ /* 0x000fe20000000000 */
[----:B------:R-:W-:Y:S01]  /*0750*/  @!UP2 UISETP.NE.AND.EX UP1, UPT, UR11, URZ, UPT, UP1 ;  /* 0x000000ff0b00a28c */ /* 0x000fe2000bf25310 */
[----:B------:R-:W1:Y:S01]  /*0760*/  @!UP3 LDCU UR33, c[0x0][0x434] ;  /* 0x00008680ff21b7ac */ /* 0x000e620008000800 */
[----:B------:R-:W-:Y:S02]  /*0770*/  USHF.L.U32 UR39, UR23, 0x7, URZ ;  /* 0x0000000717277899 */ /* 0x000fe400080006ff */
[----:B---3--:R-:W-:Y:S01]  /*0780*/  @!UP2 USEL UR5, UR5, URZ, UP1 ;  /* 0x000000ff0505a287 */ /* 0x008fe20008800000 */
[----:B--2---:R-:W-:Y:S02]  /*0790*/  @P1 R2UR UR32, R3 ;  /* 0x00000000032012ca */ /* 0x004fe400000e0000 */
[----:B----4-:R-:W-:-:S02]  /*07a0*/  @P0 R2UR UR31, R0 ;  /* 0x00000000001f02ca */ /* 0x010fc400000e0000 */
[----:B-----5:R-:W-:Y:S02]  /*07b0*/  @P4 R2UR UR17, R5 ;  /* 0x00000000051142ca */ /* 0x020fe400000e0000 */
[----:B------:R-:W-:Y:S02]  /*07c0*/  @P2 R2UR UR10, R2 ;  /* 0x00000000020a22ca */ /* 0x000fe400000e0000 */
[----:B------:R-:W-:-:S07]  /*07d0*/  @!P3 R2UR UR34, R4 ;  /* 0x000000000422b2ca */ /* 0x000fce00000e0000 */
[----:B------:R-:W-:Y:S01]  /*07e0*/  @UP2 UIADD3 UR31, UPT, UPT, UR31, -UR32, URZ ;  /* 0x800000201f1f2290 */ /* 0x000fe2000fffe0ff */
[----:B-1----:R-:W-:Y:S11]  /*07f0*/  BRA.U !UP0, `(.L_x_1705) ;  /* 0x0000000108187547 */ /* 0x002ff6000b800000 */
[----:B------:R-:W-:-:S13]  /*0800*/  PLOP3.LUT P0, PT, PT, PT, UP4, 0x80, 0x8 ;  /* 0x000000000008781c */ /* 0x000fda0003f0f048 */
[----:B------:R-:W2:Y:S04]  /*0810*/  @P0 LDG.E R0, desc[UR26][R6.64+0x4] ;  /* 0x0000041a06000981 */ /* 0x000ea8000c1e1900 */
[----:B------:R-:W3:Y:S01]  /*0820*/  @!P0 LDG.E R2, desc[UR26][R6.64] ;  /* 0x0000001a06028981 */ /* 0x000ee2000c1e1900 */
[----:B--2---:R-:W-:-:S13]  /*0830*/  @P0 R2UR UR14, R0 ;  /* 0x00000000000e02ca */ /* 0x004fda00000e0000 */
[----:B------:R-:W-:-:S07]  /*0840*/  @UP4 UIADD3 UR14, UPT, UPT, UR14, -UR34, URZ ;  /* 0x800000220e0e4290 */ /* 0x000fce000fffe0ff */
[----:B---3--:R-:W-:-:S15]  /*0850*/  @!P0 R2UR UR14, R2 ;  /* 0x00000000020e82ca */ /* 0x008fde00000e0000 */
.L_x_1705:
[----:B------:R-:W-:Y:S02]  /*0860*/  @!UP2 UIADD3 UR31, UPT, UPT, UR5, UR14, -UR32 ;  /* 0x0000000e051fa290 */ /* 0x000fe4000fffe820 */
[----:B------:R-:W-:Y:S02]  /*0870*/  @UP3 UIADD3 UR33, UPT, UPT, UR10, -UR17, URZ ;  /* 0x800000110a213290 */ /* 0x000fe4000fffe0ff */
[----:B------:R-:W-:-:S09]  /*0880*/  UISETP.GT.AND UP0, UPT, UR31, UR39, UPT ;  /* 0x000000271f00728c */ /* 0x000fd2000bf04270 */
[----:B------:R-:W-:Y:S05]  /*0890*/  BRA.U !UP0, `(.L_x_1706) ;  /* 0x0000008508687547 */ /* 0x000fea000b800000 */
[----:B------:R-:W1:Y:S01]  /*08a0*/  LDCU UR13, c[0x0][0x504] ;  /* 0x0000a080ff0d77ac */ /* 0x000e620008000800 */
[----:B------:R-:W-:Y:S02]  /*08b0*/  UIADD3 UR5, UPT, UPT, UR39, UR33, URZ ;  /* 0x0000002127057290 */ /* 0x000fe4000fffe0ff */
[----:B------:R-:W-:Y:S02]  /*08c0*/  UISETP.NE.AND UP1, UPT, UR17, -0x1, UPT ;  /* 0xffffffff1100788c */ /* 0x000fe4000bf25270 */
[----:B------:R-:W-:Y:S02]  /*08d0*/  UIADD3 UR5, UPT, UPT, UR5, 0x80, URZ ;  /* 0x0000008005057890 */ /* 0x000fe4000fffe0ff */
[----:B------:R-:W-:-:S04]  /*08e0*/  UIADD3 UR15, UPT, UPT, UR33, 0x3f, URZ ;  /* 0x0000003f210f7890 */ /* 0x000fc8000fffe0ff */
[----:B------:R-:W-:-:S03]  /*08f0*/  USHF.R.S32.HI UR14, URZ, 0x1f, UR15 ;  /* 0x0000001fff0e7899 */ /* 0x000fc6000801140f */
[----:B------:R-:W2:Y:S01]  /*0900*/  @!UP1 LDCU.64 UR10, c[0x0][0x398] ;  /* 0x00007300ff0a97ac */ /* 0x000ea20008000a00 */
[----:B-1----:R-:W-:Y:S02]  /*0910*/  UIADD3 UR13, UPT, UPT, UR5, UR13, -UR31 ;  /* 0x0000000d050d7290 */ /* 0x002fe4000fffe81f */
[----:B------:R-:W-:Y:S02]  /*0920*/  ULEA.HI UR14, UR14, UR15, URZ, 0x6 ;  /* 0x0000000f0e0e7291 */ /* 0x000fe4000f8f30ff */
[----:B------:R-:W-:Y:S01]  /*0930*/  UIADD3 UR13, UPT, UPT, UR13, 0x3f, URZ ;  /* 0x0000003f0d0d7890 */ /* 0x000fe2000fffe0ff */
[----:B------:R-:W1:Y:S03]  /*0940*/  @UP1 LDCU.64 UR8, c[0x0][0x3b0] ;  /* 0x00007600ff0817ac */ /* 0x000e660008000a00 */
[----:B------:R-:W-:-:S04]  /*0950*/  USHF.R.S32.HI UR12, URZ, 0x1f, UR13 ;  /* 0x0000001fff0c7899 */ /* 0x000fc8000801140d */
[----:B------:R-:W-:Y:S02]  /*0960*/  ULEA.HI UR41, UR12, UR13, URZ, 0x6 ;  /* 0x0000000d0c297291 */ /* 0x000fe4000f8f30ff */
[----:B------:R-:W-:Y:S02]  /*0970*/  USHF.R.S32.HI UR12, URZ, 0x6, UR14 ;  /* 0x00000006ff0c7899 */ /* 0x000fe4000801140e */
[----:B------:R-:W-:Y:S02]  /*0980*/  USHF.R.S32.HI UR41, URZ, 0x6, UR41 ;  /* 0x00000006ff297899 */ /* 0x000fe40008011429 */
[----:B--2---:R-:W-:Y:S02]  /*0990*/  @!UP1 UIMAD.WIDE.U32 UR48, UR28, UR10, URZ ;  /* 0x0000000a1c3092a5 */ /* 0x004fe4000f8e00ff */
[----:B------:R-:W-:Y:S02]  /*09a0*/  UISETP.LT.AND UP0, UPT, UR12, UR41, UPT ;  /* 0x000000290c00728c */ /* 0x000fe4000bf01270 */
[----:B------:R-:W-:-:S02]  /*09b0*/  @!UP1 UIMAD UR36, UR28, UR11, UR49 ;  /* 0x0000000b1c2492a4 */ /* 0x000fc4000f8e0231 */
[----:B------:R-:W-:Y:S02]  /*09c0*/  USEL UR41, UR12, UR41, UP0 ;  /* 0x000000290c297287 */ /* 0x000fe40008000000 */
[----:B------:R-:W-:Y:S02]  /*09d0*/  UISETP.NE.AND UP0, UPT, UR34, -0x1, UPT ;  /* 0xffffffff2200788c */ /* 0x000fe4000bf05270 */
[----:B-1----:R-:W-:Y:S02]  /*09e0*/  @UP1 UIMAD.WIDE.U32 UR12, UR17, UR8, URZ ;  /* 0x00000008110c12a5 */ /* 0x002fe4000f8e00ff */
[----:B------:R-:W-:Y:S02]  /*09f0*/  ULEA UR37, UR41, 0xffffffc0, 0x6 ;  /* 0xffffffc029257891 */ /* 0x000fe4000f8e30ff */
        /* <DEDUP_REMOVED lines=16> */
[----:B------:R-:W-:Y:S05]  /*0b00*/  BRA `(.L_x_1708) ;  /* 0x00000000001c7947 */ /* 0x000fea0003800000 */
.L_x_1707:
[----:B------:R-:W1:Y:S01]  /*0b10*/  LDCU.64 UR14, c[0x0][0x3b8] ;  /* 0x00007700ff0e77ac */ /* 0x000e620008000a00 */
[----:B------:R-:W-:-:S04]  /*0b20*/  UIADD3 UR8, UPT, UPT, UR32, UR34, URZ ;  /* 0x0000002220087290 */ /* 0x000fc8000fffe0ff */
[----:B-1----:R-:W-:Y:S02]  /*0b30*/  UIMAD.WIDE.U32 UR10, UR8, UR14, URZ ;  /* 0x0000000e080a72a5 */ /* 0x002fe4000f8e00ff */
[----:B------:R-:W-:-:S04]  /*0b40*/  UIMAD UR8, UR8, UR15, URZ ;  /* 0x0000000f080872a4 */ /* 0x000fc8000f8e02ff */
[----:B------:R-:W-:Y:S01]  /*0b50*/  UIADD3 UR8, UPT, UPT, UR11, UR8, URZ ;  /* 0x000000080b087290 */ /* 0x000fe2000fffe0ff */
[----:B------:R-:W-:-:S05]  /*0b60*/  UMOV UR40, UR10 ;  /* 0x0000000a00287c82 */ /* 0x000fca0008000000 */
[----:B------:R-:W-:Y:S02]  /*0b70*/  MOV R7, UR8 ;  /* 0x0000000800077c02 */ /* 0x000fe40008000f00 */
.L_x_1708:
        /* <DEDUP_REMOVED lines=9> */
[----:B-1----:R-:W-:Y:S01]  /*0c10*/  IMAD.MOV R3, RZ, RZ, -R9 ;  /* 0x000000ffff037224 */ /* 0x002fe200078e0a09 */
[----:B------:R-:W-:-:S03]  /*0c20*/  MOV R8, RZ ;  /* 0x000000ff00087202 */ /* 0x000fc60000000f00 */
[----:B------:R-:W-:-:S04]  /*0c30*/  IMAD R3, R3, R4, RZ ;  /* 0x0000000403037224 */ /* 0x000fc800078e02ff */
[----:B------:R-:W-:-:S06]  /*0c40*/  IMAD.HI.U32 R3, R9, R3, R8 ;  /* 0x0000000309037227 */ /* 0x000fcc00078e0008 */
[----:B------:R-:W-:-:S04]  /*0c50*/  IMAD.HI.U32 R6, R3, R2, RZ ;  /* 0x0000000203067227 */ /* 0x000fc800078e00ff */
[----:B------:R-:W-:-:S04]  /*0c60*/  IMAD.MOV R3, RZ, RZ, -R6 ;  /* 0x000000ffff037224 */ /* 0x000fc800078e0a06 */
[----:B------:R-:W-:Y:S01]  /*0c70*/  IMAD R3, R4, R3, R2 ;  /* 0x0000000304037224 */ /* 0x000fe200078e0202 */
[----:B------:R-:W-:-:S04]  /*0c80*/  LOP3.LUT R2, R0, UR24, RZ, 0x3c, !PT ;  /* 0x0000001800027c12 */ /* 0x000fc8000f8e3cff */
        /* <DEDUP_REMOVED lines=23> */
.L_x_1709:
[----:B------:R-:W1:Y:S01]  /*0e00*/  LDCU.64 UR12, c[0x0][0x3c0] ;  /* 0x00007800ff0c77ac */ /* 0x000e620008000a00 */
[----:B------:R-:W-:-:S04]  /*0e10*/  UIADD3 UR8, UPT, UPT, UR32, UR34, URZ ;  /* 0x0000002220087290 */ /* 0x000fc8000fffe0ff */
[----:B-1----:R-:W-:Y:S02]  /*0e20*/  UIMAD.WIDE.U32 UR46, UR8, UR12, URZ ;  /* 0x0000000c082e72a5 */ /* 0x002fe4000f8e00ff */
[----:B------:R-:W-:-:S04]  /*0e30*/  UIMAD UR8, UR8, UR13, URZ ;  /* 0x0000000d080872a4 */ /* 0x000fc8000f8e02ff */
[----:B------:R-:W-:-:S06]  /*0e40*/  UIADD3 UR8, UPT, UPT, UR47, UR8, URZ ;  /* 0x000000082f087290 */ /* 0x000fcc000fffe0ff */
[----:B------:R-:W-:-:S07]  /*0e50*/  MOV R14, UR8 ;  /* 0x00000008000e7c02 */ /* 0x000fce0008000f00 */
.L_x_1710:
[----:B------:R-:W1:Y:S01]  /*0e60*/  @!UP1 LDCU.64 UR10, c[0x0][0x588] ;  /* 0x0000b100ff0a97ac */ /* 0x000e620008000a00 */
[----:B------:R-:W2:Y:S01]  /*0e70*/  @UP1 LDCU.64 UR8, c[0x0][0x590] ;  /* 0x0000b200ff0817ac */ /* 0x000ea20008000a00 */
[----:B------:R-:W3:Y:S01]  /*0e80*/  LDCU UR16, c[0x0][0x3e0] ;  /* 0x00007c00ff1077ac */ /* 0x000ee20008000800 */
[----:B------:R-:W3:Y:S01]  /*0e90*/  LDCU UR29, c[0x0][0x44c] ;  /* 0x00008980ff1d77ac */ /* 0x000ee20008000800 */
[----:B-1----:R-:W-:-:S04]  /*0ea0*/  @!UP1 UIMAD.WIDE.U32 UR50, UR28, UR10, URZ ;  /* 0x0000000a1c3292a5 */ /* 0x002fc8000f8e00ff */
[----:B------:R-:W-:Y:S02]  /*0eb0*/  @!UP1 UIMAD UR49, UR28, UR11, UR51 ;  /* 0x0000000b1c3192a4 */ /* 0x000fe4000f8e0233 */
[----:B--2---:R-:W-:-:S04]  /*0ec0*/  @UP1 UIMAD.WIDE.U32 UR10, UR17, UR8, URZ ;  /* 0x00000008110a12a5 */ /* 0x004fc8000f8e00ff */
[----:B------:R-:W-:Y:S02]  /*0ed0*/  @UP1 UIMAD UR49, UR17, UR9, UR11 ;  /* 0x00000009113112a4 */ /* 0x000fe4000f8e020b */
[----:B---3--:R-:W-:Y:S01]  /*0ee0*/  UIMAD.WIDE UR56, UR16, UR29, URZ ;  /* 0x0000001d103872a5 */ /* 0x008fe2000f8e02ff */
[----:B------:R-:W-:Y:S01]  /*0ef0*/  @UP1 UMOV UR50, UR10 ;  /* 0x0000000a00321c82 */ /* 0x000fe20008000000 */
[----:B------:R-:W-:Y:S10]  /*0f00*/  BRA.U UP1, `(.L_x_1711) ;  /* 0x0000000101407547 */ /* 0x000ff4000b800000 */
[----:B------:R-:W1:Y:S01]  /*0f10*/  LDCU UR42, c[0x0][0x444] ;  /* 0x00008880ff2a77ac */ /* 0x000e620008000800 */
[----:B------:R-:W-:Y:S02]  /*0f20*/  USHF.R.S32.HI UR9, URZ, 0x1f, UR16 ;  /* 0x0000001fff097899 */ /* 0x000fe40008011410 */
[----:B-1----:R-:W-:Y:S02]  /*0f30*/  USHF.R.S32.HI UR8, URZ, 0x1f, UR42 ;  /* 0x0000001fff087899 */ /* 0x002fe4000801142a */
        /* <DEDUP_REMOVED lines=13> */
.L_x_1711:
[----:B------:R-:W-:Y:S02]  /*1010*/  UIMAD.WIDE.U32 UR52, UR56, UR17, URZ ;  /* 0x00000011383472a5 */ /* 0x000fe4000f8e00ff */
[----:B------:R-:W-:-:S04]  /*1020*/  UIMAD UR44, UR57, UR17, URZ ;  /* 0x00000011392c72a4 */ /* 0x000fc8000f8e02ff */
[----:B------:R-:W-:-:S12]  /*1030*/  UIADD3 UR44, UPT, UPT, UR53, UR44, URZ ;  /* 0x0000002c352c7290 */ /* 0x000fd8000fffe0ff */
.L_x_1712:
[----:B------:R-:W1:Y:S01]  /*1040*/  LDCU.U8 UR8, c[0x0][0x548] ;  /* 0x0000a900ff0877ac */ /* 0x000e620008000000 */
[----:B------:R-:W-:Y:S01]  /*1050*/  USHF.L.U32 UR11, UR28, 0x7, URZ ;  /* 0x000000071c0b7899 */ /* 0x000fe200080006ff */
[----:B------:R-:W2:Y:S03]  /*1060*/  LDCU.U8 UR43, c[0x0][0x5f0] ;  /* 0x0000be00ff2b77ac */ /* 0x000ea60008000000 */
[----:B------:R-:W-:Y:S02]  /*1070*/  USEL UR9, UR11, URZ, UP5 ;  /* 0x000000ff0b097287 */ /* 0x000fe4000a800000 */
[----:B------:R-:W-:Y:S02]  /*1080*/  UIMAD UR53, UR24, UR29, URZ ;  /* 0x0000001d183572a4 */ /* 0x000fe4000f8e02ff */
[----:B------:R-:W-:Y:S02]  /*1090*/  UIADD3 UR9, UP1, UPT, UR37, UR9, URZ ;  /* 0x0000000925097290 */ /* 0x000fe4000ff3e0ff */
[----:B-1----:R-:W-:-:S02]  /*10a0*/  UISETP.NE.AND UP2, UPT, UR8, URZ, UPT ;  /* 0x000000ff0800728c */ /* 0x002fc4000bf45270 */
        /* <DEDUP_REMOVED lines=13> */
.L_x_1713:
[----:B------:R-:W1:Y:S01]  /*1180*/  LDCU UR47, c[0x0][0x434] ;  /* 0x00008680ff2f77ac */ /* 0x000e620008000800 */
[----:B------:R-:W-:-:S04]  /*1190*/  UIMAD UR8, UR28, UR16, UR24 ;  /* 0x000000101c0872a4 */ /* 0x000fc8000f8e0218 */
[----:B-1----:R-:W-:Y:S02]  /*11a0*/  UIMAD UR47, UR8, UR47, URZ ;  /* 0x0000002f082f72a4 */ /* 0x002fe4000f8e02ff */
.L_x_1714:
        /* <DEDUP_REMOVED lines=11> */
.L_x_1715:
[----:B------:R-:W1:Y:S01]  /*1260*/  LDCU UR45, c[0x0][0x444] ;  /* 0x00008880ff2d77ac */ /* 0x000e620008000800 */
[----:B------:R-:W-:-:S04]  /*1270*/  UIMAD UR8, UR28, UR16, UR24 ;  /* 0x000000101c0872a4 */ /* 0x000fc8000f8e0218 */
[----:B-1----:R-:W-:-:S12]  /*1280*/  UIMAD UR45, UR8, UR45, URZ ;  /* 0x0000002d082d72a4 */ /* 0x002fd8000f8e02ff */
.L_x_1716:
[----:B------:R-:W1:Y:S01]  /*1290*/  LDCU.128 UR8, c[0x0][0x590] ;  /* 0x0000b200ff0877ac */ /* 0x000e620008000c00 */
[----:B------:R-:W-:Y:S01]  /*12a0*/  IADD3 R10, P0, PT, R182, UR50, RZ ;  /* 0x00000032b60a7c10 */ /* 0x000fe2000ff1e0ff */
[----:B------:R-:W2:Y:S01]  /*12b0*/  LDC.64 R2, c[0x0][0x3b0] ;  /* 0x0000ec00ff027b82 */ /* 0x000ea20000000a00 */
[----:B------:R-:W3:Y:S01]  /*12c0*/  S2R R4, SR_TID.X ;  /* 0x0000000000047919 */ /* 0x000ee20000002100 */
[----:B------:R-:W-:Y:S01]  /*12d0*/  UIMAD UR29, UR16, UR29, URZ ;  /* 0x0000001d101d72a4 */ /* 0x000fe2000f8e02ff */
[----:B------:R-:W-:Y:S01]  /*12e0*/  IMAD.MOV.U32 R183, RZ, RZ, RZ ;  /* 0x000000ffffb77224 */ /* 0x000fe200078e00ff */
[----:B------:R-:W-:Y:S01]  /*12f0*/  ISETP.NE.AND P3, PT, RZ, UR43, PT ;  /* 0x0000002bff007c0c */ /* 0x000fe2000bf65270 */
[----:B------:R-:W-:Y:S01]  /*1300*/  IMAD.X R11, RZ, RZ, UR49, P0 ;  /* 0x00000031ff0b7e24 */ /* 0x000fe200080e06ff */
[----:B------:R-:W4:Y:S01]  /*1310*/  S2R R0, SR_TID.X ;  /* 0x0000000000007919 */ /* 0x000f220000002100 */
[----:B------:R-:W-:Y:S01]  /*1320*/  USHF.R.S32.HI UR49, URZ, 0x1f, UR53 ;  /* 0x0000001fff317899 */ /* 0x000fe20008011435 */
[----:B------:R-:W-:Y:S01]  /*1330*/  BSSY.RECONVERGENT B1, `(.L_x_1706) ;  /* 0x00007b0000017945 */ /* 0x000fe20003800200 */
[----:B------:R-:W-:-:S02]  /*1340*/  UIADD3 UR52, UP2, UP1, UR54, UR52, UR53 ;  /* 0x0000003436347290 */ /* 0x000fc4000f95e035 */
[----:B------:R-:W-:Y:S02]  /*1350*/  USHF.L.U32 UR43, UR29, 0x6, URZ ;  /* 0x000000061d2b7899 */ /* 0x000fe400080006ff */
[----:B------:R-:W-:Y:S01]  /*1360*/  UIADD3.X UR42, UPT, UPT, UR42, UR44, UR49, UP2, UP1 ;  /* 0x0000002c2a2a7290 */ /* 0x000fe200097e2431 */
[----:B------:R-:W5:Y:S01]  /*1370*/  LDCU.64 UR50, c[0x0][0x420] ;  /* 0x00008400ff3277ac */ /* 0x000f620008000a00 */
[----:B-1----:R-:W-:Y:S02]  /*1380*/  IMAD.U32 R8, RZ, RZ, UR8 ;  /* 0x00000008ff087e24 */ /* 0x002fe4000f8e00ff */
[----:B------:R-:W-:Y:S01]  /*1390*/  IMAD.U32 R12, RZ, RZ, UR10 ;  /* 0x0000000aff0c7e24 */ /* 0x000fe2000f8e00ff */
[----:B------:R-:W-:Y:S01]  /*13a0*/  UIMAD UR17, UR35, UR8, URZ ;  /* 0x00000008231172a4 */ /* 0x000fe2000f8e02ff */
[----:B------:R-:W-:Y:S01]  /*13b0*/  IMAD.WIDE.U32 R8, R8, UR37, R10 ;  /* 0x0000002508087c25 */ /* 0x000fe2000f8e000a */
[----:B------:R-:W-:Y:S02]  /*13c0*/  ULEA UR47, UR30, UR47, 0x6 ;  /* 0x0000002f1e2f7291 */ /* 0x000fe4000f8e30ff */
[----:B------:R-:W-:Y:S01]  /*13d0*/  UIMAD UR17, UR37, UR9, UR17 ;  /* 0x00000009251172a4 */ /* 0x000fe2000f8e0211 */
[C---:B--2---:R-:W-:Y:S01]  /*13e0*/  IMAD R10, R2.reuse, UR35, RZ ;  /* 0x00000023020a7c24 */ /* 0x044fe2000f8e02ff */
[----:B------:R-:W1:Y:S01]  /*13f0*/  LDCU UR35, c[0x0][0x508] ;  /* 0x0000a100ff2377ac */ /* 0x000e620008000800 */
[----:B------:R-:W-:-:S04]  /*1400*/  IMAD.WIDE.U32 R18, R2, UR37, R182 ;  /* 0x0000002502127c25 */ /* 0x000fc8000f8e00b6 */
[----:B------:R-:W-:Y:S01]  /*1410*/  VIADD R9, R9, UR17 ;  /* 0x0000001109097c36 */ /* 0x000fe20008000000 */
[----:B------:R-:W-:Y:S01]  /*1420*/  IADD3 R18, P0, PT, R18, UR48, RZ ;  /* 0x0000003012127c10 */ /* 0x000fe2000ff1e0ff */
[----:B------:R-:W-:Y:S01]  /*1430*/  IMAD.U32 R16, RZ, RZ, UR11 ;  /* 0x0000000bff107e24 */ /* 0x000fe2000f8e00ff */
[----:B---3--:R-:W-:Y:S01]  /*1440*/  SHF.R.U32.HI R11, RZ, 0x5, R4 ;  /* 0x00000005ff0b7819 */ /* 0x008fe20000011604 */
[----:B------:R-:W-:Y:S01]  /*1450*/  IMAD.WIDE.U32 R12, R12, UR24, R8 ;  /* 0x000000180c0c7c25 */ /* 0x000fe2000f8e0008 */
[----:B------:R-:W2:Y:S01]  /*1460*/  LDCU.64 UR16, c[0x0][0x3c8] ;  /* 0x00007900ff1077ac */ /* 0x000ea20008000a00 */
[----:B------:R-:W3:Y:S02]  /*1470*/  LDC.64 R8, c[0x0][0x5f8] ;  /* 0x00017e00ff087b82 */ /* 0x000ee40000000a00 */
[----:B------:R-:W-:Y:S01]  /*1480*/  IMAD R10, R3, UR37, R10 ;  /* 0x00000025030a7c24 */ /* 0x000fe2000f8e020a */
[----:B------:R-:W5:Y:S01]  /*1490*/  LDCU.64 UR10, c[0x0][0x550] ;  /* 0x0000aa00ff0a77ac */ /* 0x000f620008000a00 */
[----:B------:R-:W-:Y:S01]  /*14a0*/  IMAD R17, R16, UR24, R13 ;  /* 0x0000001810117c24 */ /* 0x000fe2000f8e020d */
[----:B----4-:R-:W-:Y:S01]  /*14b0*/  SHF.R.U32.HI R0, RZ, 0x3, R0 ;  /* 0x00000003ff007819 */ /* 0x010fe20000011600 */
[----:B------:R-:W-:Y:S01]  /*14c0*/  IMAD.MOV.U32 R16, RZ, RZ, R12 ;  /* 0x000000ffff107224 */ /* 0x000fe200078e000c */
[----:B------:R-:W-:Y:S01]  /*14d0*/  IADD3.X R19, PT, PT, R19, UR36, R10, P0, !PT ;  /* 0x0000002413137c10 */ /* 0x000fe200087fe40a */
[----:B-1----:R-:W-:Y:S01]  /*14e0*/  UIADD3 UR44, UPT, UPT, UR31, UR35, URZ ;  /* 0x000000231f2c7290 */ /* 0x002fe2000fffe0ff */
[----:B------:R-:W-:Y:S01]  /*14f0*/  LOP3.LUT R10, R4, 0x1f, RZ, 0xc0, !PT ;  /* 0x0000001f040a7812 */ /* 0x000fe200078ec0ff */
[----:B------:R-:W-:Y:S01]  /*1500*/  IMAD.WIDE.U32 R16, R0, UR8, R16 ;  /* 0x0000000800107c25 */ /* 0x000fe2000f8e0010 */
[----:B------:R-:W-:-:S02]  /*1510*/  USHF.L.U64.HI UR36, UR8, 0x5, UR9 ;  /* 0x0000000508247899 */ /* 0x000fc40008010209 */
[----:B------:R-:W-:Y:S01]  /*1520*/  UIADD3 UR44, UPT, UPT, UR5, -0x80, -UR44 ;  /* 0xffffff80052c7890 */ /* 0x000fe2000fffe82c */
[----:B------:R-:W-:Y:S01]  /*1530*/  IMAD R10, R11, UR29, R10 ;  /* 0x0000001d0b0a7c24 */ /* 0x000fe2000f8e020a */
[----:B------:R-:W-:Y:S01]  /*1540*/  USHF.L.U32 UR37, UR8, 0x5, URZ ;  /* 0x0000000508257899 */ /* 0x000fe200080006ff */
[----:B------:R-:W-:Y:S01]  /*1550*/  IMAD R191, R0, UR9, R17 ;  /* 0x0000000900bf7c24 */ /* 0x000fe2000f8e0211 */
[----:B--2---:R-:W-:Y:S01]  /*1560*/  MOV R12, UR16 ;  /* 0x00000010000c7c02 */ /* 0x004fe20008000f00 */
[----:B------:R-:W-:Y:S01]  /*1570*/  IMAD.U32 R11, RZ, RZ, UR17 ;  /* 0x00000011ff0b7e24 */ /* 0x000fe2000f8e00ff */
[----:B------:R-:W1:Y:S01]  /*1580*/  LDCU.64 UR16, c[0x0][0x570] ;  /* 0x0000ae00ff1077ac */ /* 0x000e620008000a00 */
[----:B------:R-:W-:Y:S02]  /*1590*/  LEA.HI R17, R4, 0x40, RZ, 0x1d ;  /* 0x0000004004117811 */ /* 0x000fe400078fe8ff */
[----:B------:R-:W-:Y:S01]  /*15a0*/  IMAD.WIDE.U32 R12, R12, UR24, R18 ;  /* 0x000000180c0c7c25 */ /* 0x000fe2000f8e0012 */
[----:B------:R-:W2:Y:S01]  /*15b0*/  LDCU.64 UR8, c[0x0][0x380] ;  /* 0x00007000ff0877ac */ /* 0x000ea20008000a00 */
[----:B-----5:R-:W-:-:S02]  /*15c0*/  LEA R190, P2, R16, UR10, 0x1 ;  /* 0x0000000a10be7c11 */ /* 0x020fc4000f8408ff */
[----:B---3--:R-:W-:Y:S02]  /*15d0*/  IMAD.WIDE.U32 R18, R8, UR21, RZ ;  /* 0x0000001508127c25 */ /* 0x008fe4000f8e00ff */
[----:B------:R-:W-:Y:S01]  /*15e0*/  LEA.HI.X R191, R16, UR11, R191, 0x1, P2 ;  /* 0x0000000b10bf7c11 */ /* 0x000fe200090f0cbf */
[----:B------:R-:W3:Y:S01]  /*15f0*/  LDCU.64 UR10, c[0x0][0x5e8] ;  /* 0x0000bd00ff0a77ac */ /* 0x000ee20008000a00 */
[----:B------:R-:W-:Y:S01]  /*1600*/  IMAD R9, R9, UR21, R19 ;  /* 0x0000001509097c24 */ /* 0x000fe2000f8e0213 */
[----:B------:R-:W-:Y:S01]  /*1610*/  SEL R15, R18, RZ, P3 ;  /* 0x000000ff120f7207 */ /* 0x000fe20001800000 */
[----:B------:R-:W-:Y:S01]  /*1620*/  IMAD R13, R11, UR24, R13 ;  /* 0x000000180b0d7c24 */ /* 0x000fe2000f8e020d */
[----:B------:R-:W-:Y:S02]  /*1630*/  LEA.HI R18, R4, 0x20, RZ, 0x1d ;  /* 0x0000002004127811 */ /* 0x000fe400078fe8ff */
[----:B------:R-:W-:Y:S01]  /*1640*/  IADD3 R8, P1, P0, R10, UR52, R15 ;  /* 0x000000340a087c10 */ /* 0x000fe2000f83e00f */
[----:B------:R-:W-:Y:S01]  /*1650*/  IMAD.WIDE.U32 R12, R0, R2, R12 ;  /* 0x00000002000c7225 */ /* 0x000fe200078e000c */
[----:B------:R-:W-:-:S02]  /*1660*/  SHF.R.S32.HI R10, RZ, 0x1f, R10 ;  /* 0x0000001fff0a7819 */ /* 0x000fc4000001140a */
[----:B------:R-:W-:Y:S01]  /*1670*/  SEL R9, R9, RZ, P3 ;  /* 0x000000ff09097207 */ /* 0x000fe20001800000 */
[----:B------:R-:W-:Y:S01]  /*1680*/  IMAD R189, R0, R3, R13 ;  /* 0x0000000300bd7224 */ /* 0x000fe200078e020d */
[----:B------:R-:W-:Y:S01]  /*1690*/  LEA.HI R16, R4, 0x60, RZ, 0x1d ;  /* 0x0000006004107811 */ /* 0x000fe200078fe8ff */
[----:B------:R-:W-:Y:S01]  /*16a0*/  IMAD.SHL.U32 R15, R2, 0x20, RZ ;  /* 0x00000020020f7824 */ /* 0x000fe200078e00ff */
[----:B------:R-:W-:Y:S01]  /*16b0*/  IADD3.X R10, PT, PT, R10, UR42, R9, P1, P0 ;  /* 0x0000002a0a0a7c10 */ /* 0x000fe20008fe0409 */
[----:B------:R-:W-:Y:S01]  /*16c0*/  IMAD.U32 R9, RZ, RZ, UR43 ;  /* 0x0000002bff097e24 */ /* 0x000fe2000f8e00ff */
[----:B------:R-:W-:Y:S01]  /*16d0*/  IADD3 R8, P0, PT, R8, UR43, RZ ;  /* 0x0000002b08087c10 */ /* 0x000fe2000ff1e0ff */
[----:B------:R-:W-:Y:S01]  /*16e0*/  USHF.R.S32.HI UR43, URZ, 0x1f, UR44 ;  /* 0x0000001fff2b7899 */ /* 0x000fe2000801142c */
[----:B--2---:R-:W-:Y:S01]  /*16f0*/  LEA R188, P1, R12, UR8, 0x1 ;  /* 0x000000080cbc7c11 */ /* 0x004fe2000f8208ff */
[----:B------:R-:W-:Y:S01]  /*1700*/  ULEA UR42, UR30, UR45, 0x6 ;  /* 0x0000002d1e2a7291 */ /* 0x000fe2000f8e30ff */
[----:B------:R-:W-:Y:S01]  /*1710*/  LEA.HI.X.SX32 R9, R9, R10, 0x1, P0 ;  /* 0x0000000a09097211 */ /* 0x000fe200000f0eff */
[----:B------:R-:W-:Y:S01]  /*1720*/  ULEA.HI UR43, UR43, UR44, URZ, 0x6 ;  /* 0x0000002c2b2b7291 */ /* 0x000fe2000f8f30ff */
[----:B-1----:R-:W-:Y:S01]  /*1730*/  LEA R200, P0, R8, UR16, 0x2 ;  /* 0x0000001008c87c11 */ /* 0x002fe2000f8010ff */
[----:B---3--:R-:W-:Y:S01]  /*1740*/  UIMAD.WIDE UR10, UR42, 0x4, UR10 ;  /* 0x000000042a0a78a5 */ /* 0x008fe2000f8e020a */
[----:B------:R-:W-:Y:S01]  /*1750*/  LEA.HI.X R189, R12, UR9, R189, 0x1, P1 ;  /* 0x000000090cbd7c11 */ /* 0x000fe200088f0cbd */
[----:B------:R-:W-:Y:S01]  /*1760*/  USHF.R.S32.HI UR43, URZ, 0x6, UR43 ;  /* 0x00000006ff2b7899 */ /* 0x000fe2000801142b */
[----:B------:R-:W-:Y:S01]  /*1770*/  LEA.HI.X R201, R8, UR17, R9, 0x2, P0 ;  /* 0x0000001108c97c11 */ /* 0x000fe200080f1409 */
[----:B------:R-:W-:Y:S01]  /*1780*/  UIMAD.WIDE UR44, UR47, 0x4, UR50 ;  /* 0x000000042f2c78a5 */ /* 0x000fe2000f8e0232 */
[C---:B------:R-:W-:Y:S01]  /*1790*/  IADD3 R11, P1, PT, R0.reuse, 0x60, RZ ;  /* 0x00000060000b7810 */ /* 0x040fe20007f3e0ff */
[----:B------:R-:W-:Y:S01]  /*17a0*/  UISETP.LT.AND UP1, UPT, URZ, UR43, UPT ;  /* 0x0000002bff00728c */ /* 0x000fe2000bf21270 */
[C---:B------:R-:W-:Y:S01]  /*17b0*/  IADD3 R13, P0, PT, R0.reuse, 0x40, RZ ;  /* 0x00000040000d7810 */ /* 0x040fe20007f1e0ff */
[----:B------:R-:W-:Y:S01]  /*17c0*/  UMOV UR42, UR10 ;  /* 0x0000000a002a7c82 */ /* 0x000fe20008000000 */
[----:B------:R-:W-:Y:S01]  /*17d0*/  IADD3 R9, P2, PT, R0, 0x20, RZ ;  /* 0x0000002000097810 */ /* 0x000fe20007f5e0ff */
[----:B------:R-:W-:Y:S01]  /*17e0*/  USEL UR16, URZ, UR43, !UP1 ;  /* 0x0000002bff107287 */ /* 0x000fe2000c800000 */
[----:B------:R-:W-:Y:S01]  /*17f0*/  SHF.L.U64.HI R8, R2, 0x5, R3 ;  /* 0x0000000502087819 */ /* 0x000fe20000010203 */
[----:B------:R-:W-:Y:S01]  /*1800*/  IMAD.X R10, RZ, RZ, RZ, P1 ;  /* 0x000000ffff0a7224 */ /* 0x000fe200008e06ff */
[----:B------:R-:W-:Y:S01]  /*1810*/  IADD3.X R3, PT, PT, RZ, RZ, RZ, P2, !PT ;  /* 0x000000ffff037210 */ /* 0x000fe200017fe4ff */
[----:B------:R-:W-:Y:S01]  /*1820*/  UISETP.GT.AND UP1, UPT, UR41, UR16, UPT ;  /* 0x000000102900728c */ /* 0x000fe2000bf24270 */
[----:B------:R-:W-:Y:S01]  /*1830*/  IMAD.X R12, RZ, RZ, RZ, P0 ;  /* 0x000000ffff0c7224 */ /* 0x000fe200000e06ff */
[----:B------:R-:W-:-:S07]  /*1840*/  UMOV UR17, UR11 ;  /* 0x0000000b00117c82 */ /* 0x000fce0008000000 */
[----:B------:R-:W-:Y:S05]  /*1850*/  BRA.U UP1, `(.L_x_1717) ;  /* 0x00000009016c7547 */ /* 0x000fea000b800000 */
        /* <DEDUP_REMOVED lines=12> */
.L_x_1718:
[----:B------:R-:W1:Y:S01]  /*1920*/  LDCU.64 UR10, c[0x0][0x5c0] ;  /* 0x0000b800ff0a77ac */ /* 0x000e620008000a00 */
[----:B------:R-:W-:-:S04]  /*1930*/  UIADD3 UR5, UPT, UPT, UR32, UR34, URZ ;  /* 0x0000002220057290 */ /* 0x000fc8000fffe0ff */
[----:B-1----:R-:W-:Y:S02]  /*1940*/  UIMAD.WIDE.U32 UR16, UR5, UR10, URZ ;  /* 0x0000000a051072a5 */ /* 0x002fe4000f8e00ff */
[----:B------:R-:W-:-:S04]  /*1950*/  UIMAD UR5, UR5, UR11, URZ ;  /* 0x0000000b050572a4 */ /* 0x000fc8000f8e02ff */
[----:B------:R-:W-:-:S06]  /*1960*/  UIADD3 UR5, UPT, UPT, UR17, UR5, URZ ;  /* 0x0000000511057290 */ /* 0x000fcc000fffe0ff */
[----:B------:R-:W-:Y:S02]  /*1970*/  MOV R6, UR5 ;  /* 0x0000000500067c02 */ /* 0x000fe40008000f00 */
.L_x_1719:
        /* <DEDUP_REMOVED lines=12> */
.L_x_1720:
[----:B------:R-:W1:Y:S01]  /*1a40*/  LDCU.64 UR8, c[0x0][0x5c8] ;  /* 0x0000b900ff0877ac */ /* 0x000e620008000a00 */
[----:B------:R-:W-:-:S04]  /*1a50*/  UIADD3 UR32, UPT, UPT, UR32, UR34, URZ ;  /* 0x0000002220207290 */ /* 0x000fc8000fffe0ff */
[----:B-1----:R-:W-:Y:S02]  /*1a60*/  UIMAD.WIDE.U32 UR14, UR32, UR8, URZ ;  /* 0x00000008200e72a5 */ /* 0x002fe4000f8e00ff */
[----:B------:R-:W-:-:S04]  /*1a70*/  UIMAD UR32, UR32, UR9, URZ ;  /* 0x00000009202072a4 */ /* 0x000fc8000f8e02ff */
[----:B------:R-:W-:-:S06]  /*1a80*/  UIADD3 UR32, UPT, UPT, UR15, UR32, URZ ;  /* 0x000000200f207290 */ /* 0x000fcc000fffe0ff */
[----:B------:R-:W-:Y:S02]  /*1a90*/  MOV R2, UR32 ;  /* 0x0000002000027c02 */ /* 0x000fe40008000f00 */
.L_x_1721:
        /* <DEDUP_REMOVED lines=37> */
.L_x_1723:
[----:B------:R-:W-:Y:S05]  /*1cf0*/  BSYNC.RECONVERGENT B0 ;  /* 0x0000000000007941 */ /* 0x000fea0003800200 */
.L_x_1722:
        /* <DEDUP_REMOVED lines=12> */
.L_x_1725:
[----:B------:R-:W-:Y:S05]  /*1dc0*/  BSYNC.RECONVERGENT B0 ;  /* 0x0000000000007941 */ /* 0x000fea0003800200 */
.L_x_1724:
        /* <DEDUP_REMOVED lines=12> */
.L_x_1727:
[----:B------:R-:W-:Y:S05]  /*1e90*/  BSYNC.RECONVERGENT B0 ;  /* 0x0000000000007941 */ /* 0x000fea0003800200 */
.L_x_1726:
[----:B------:R-:W5:Y:S01]  /*1ea0*/  LDCU.64 UR10, c[0x0][0x5e0] ;  /* 0x0000bc00ff0a77ac */ /* 0x000f620008000a00 */
[----:B-1--4-:R-:W-:Y:S01]  /*1eb0*/  MOV R5, UR8 ;  /* 0x0000000800057c02 */ /* 0x012fe20008000f00 */
        /* <DEDUP_REMOVED lines=27> */
[----:B------:R2:W-:Y:S04]  /*2070*/  STG.E.128 desc[UR26][R4.64], RZ ;  /* 0x000000ff04007986 */ /* 0x0005e8000c101d1a */
.L_x_1729:
[----:B------:R-:W-:Y:S05]  /*2080*/  BSYNC.RECONVERGENT B0 ;  /* 0x0000000000007941 */ /* 0x000fea0003800200 */
.L_x_1728:
        /* <DEDUP_REMOVED lines=12> */
.L_x_1731:
[----:B------:R-:W-:Y:S05]  /*2150*/  BSYNC.RECONVERGENT B0 ;  /* 0x0000000000007941 */ /* 0x000fea0003800200 */
.L_x_1730:
        /* <DEDUP_REMOVED lines=11> */
.L_x_1717:
[----:B------:R-:W-:Y:S01]  /*2210*/  IMAD.U32 R19, RZ, RZ, UR12 ;  /* 0x0000000cff137e24 */ /* 0x000fe2000f8e00ff */
[----:B------:R-:W-:Y:S01]  /*2220*/  UIMAD UR10, UR38, UR12, URZ ;  /* 0x0000000c260a72a4 */ /* 0x000fe2000f8e02ff */
[----:B------:R-:W-:Y:S01]  /*2230*/  IMAD.SHL.U32 R2, R4, 0x8, RZ ;  /* 0x0000000804027824 */ /* 0x000fe200078e00ff */
[----:B------:R-:W1:Y:S01]  /*2240*/  LDCU.64 UR8, c[0x0][0x3d8] ;  /* 0x00007b00ff0877ac */ /* 0x000e620008000a00 */
[----:B------:R-:W-:Y:S01]  /*2250*/  IMAD.WIDE.U32 R20, R19, UR39, R182 ;  /* 0x0000002713147c25 */ /* 0x000fe2000f8e00b6 */
[----:B------:R-:W-:Y:S01]  /*2260*/  BSSY.RECONVERGENT B0, `(.L_x_1733) ;  /* 0x0000025000007945 */ /* 0x000fe20003800200 */
[----:B------:R-:W-:Y:S01]  /*2270*/  UIMAD UR10, UR39, UR13, UR10 ;  /* 0x0000000d270a72a4 */ /* 0x000fe2000f8e020a */
[----:B------:R-:W-:Y:S01]  /*2280*/  @P3 BAR.SYNC.DEFER_BLOCKING 0x0 ;  /* 0x0000000000003b1d */ /* 0x000fe20000010000 */
[----:B------:R-:W-:Y:S01]  /*2290*/  IADD3 R22, P0, PT, R20, UR46, RZ ;  /* 0x0000002e14167c10 */ /* 0x000fe2000ff1e0ff */
[----:B------:R-:W-:-:S03]  /*22a0*/  ULOP3.LUT UR11, UR30, 0x80000001, URZ, 0xc0, !UPT ;  /* 0x800000011e0b7892 */ /* 0x000fc6000f8ec0ff */
[----:B------:R-:W-:Y:S01]  /*22b0*/  IADD3.X R23, PT, PT, R14, UR10, R21, P0, !PT ;  /* 0x0000000a0e177c10 */ /* 0x000fe200087fe415 */
[----:B------:R-:W-:Y:S01]  /*22c0*/  UIADD3 UR10, UPT, UPT, -UR39, UR31, URZ ;  /* 0x0000001f270a7290 */ /* 0x000fe2000fffe1ff */
[----:B------:R-:W-:Y:S01]  /*22d0*/  LOP3.LUT R21, R2, 0x1f8, RZ, 0xc0, !PT ;  /* 0x000001f802157812 */ /* 0x000fe200078ec0ff */
[----:B------:R-:W-:-:S03]  /*22e0*/  UISETP.NE.AND UP0, UPT, UR11, 0x1, UPT ;  /* 0x000000010b00788c */ /* 0x000fc6000bf05270 */
[----:B------:R-:W-:Y:S01]  /*22f0*/  LOP3.LUT R21, R21, 0x38, R4, 0x78, !PT ;  /* 0x0000003815157812 */ /* 0x000fe200078e7804 */
[----:B------:R-:W-:Y:S01]  /*2300*/  USEL UR41, URZ, 0x2000, UP0 ;  /* 0x00002000ff297887 */ /* 0x000fe20008000000 */
[----:B------:R-:W-:Y:S01]  /*2310*/  ISETP.GE.AND P6, PT, R0, UR10, PT ;  /* 0x0000000a00007c0c */ /* 0x000fe2000bfc6270 */
[----:B-1----:R-:W-:Y:S01]  /*2320*/  IMAD R19, R5, UR8, RZ ;  /* 0x0000000805137c24 */ /* 0x002fe2000f8e02ff */
[----:B------:R-:W-:Y:S01]  /*2330*/  LOP3.LUT R14, R21, 0x1e00, R2, 0xf8, !PT ;  /* 0x00001e00150e7812 */ /* 0x000fe200078ef802 */
[----:B------:R-:W-:-:S03]  /*2340*/  IMAD.WIDE.U32 R22, R6, UR8, R22 ;  /* 0x0000000806167c25 */ /* 0x000fc6000f8e0016 */
[----:B------:R-:W-:Y:S01]  /*2350*/  LEA R14, R14, UR6, 0x1 ;  /* 0x000000060e0e7c11 */ /* 0x000fe2000f8e08ff */
[----:B------:R-:W-:-:S04]  /*2360*/  IMAD R19, R6, UR9, R19 ;  /* 0x0000000906137c24 */ /* 0x000fc8000f8e0213 */
        /* <DEDUP_REMOVED lines=17> */
.L_x_1735:
[----:B------:R3:W-:Y:S01]  /*2480*/  STS.128 [R14+0xa000], RZ ;  /* 0x00a000ff0e007388 */ /* 0x0007e20000000c00 */
[----:B------:R-:W-:Y:S05]  /*2490*/  BRA `(.L_x_1736) ;  /* 0x0000000000047947 */ /* 0x000fea0003800000 */
.L_x_1734:
[----:B------:R1:W-:Y:S02]  /*24a0*/  STS.128 [R14+0xa000], RZ ;  /* 0x00a000ff0e007388 */ /* 0x0003e40000000c00 */
.L_x_1736:
[----:B------:R-:W-:Y:S05]  /*24b0*/  BSYNC.RECONVERGENT B0 ;  /* 0x0000000000007941 */ /* 0x000fea0003800200 */
.L_x_1733:
[----:B------:R-:W-:Y:S01]  /*24c0*/  ISETP.GE.AND P5, PT, R18, UR10, PT ;  /* 0x0000000a12007c0c */ /* 0x000fe2000bfa6270 */
[----:B------:R-:W-:Y:S01]  /*24d0*/  BSSY.RECONVERGENT B0, `(.L_x_1737) ;  /* 0x0000016000007945 */ /* 0x000fe20003800200 */
[----:B------:R-:W-:Y:S02]  /*24e0*/  ISETP.GE.AND P4, PT, R17, UR10, PT ;  /* 0x0000000a11007c0c */ /* 0x000fe4000bf86270 */
[----:B------:R-:W-:-:S09]  /*24f0*/  ISETP.GE.AND P3, PT, R16, UR10, PT ;  /* 0x0000000a10007c0c */ /* 0x000fd2000bf66270 */
        /* <DEDUP_REMOVED lines=19> */
.L_x_1738:
[----:B------:R-:W-:Y:S05]  /*2630*/  BSYNC.RECONVERGENT B0 ;  /* 0x0000000000007941 */ /* 0x000fea0003800200 */
.L_x_1737:
        /* <DEDUP_REMOVED lines=20> */
.L_x_1740:
[----:B------:R-:W-:Y:S05]  /*2780*/  BSYNC.RECONVERGENT B0 ;  /* 0x0000000000007941 */ /* 0x000fea0003800200 */
.L_x_1739:
        /* <DEDUP_REMOVED lines=20> */
.L_x_1742:
[----:B------:R-:W-:Y:S05]  /*28d0*/  BSYNC.RECONVERGENT B0 ;  /* 0x0000000000007941 */ /* 0x000fea0003800200 */
.L_x_1741:
[----:B------:R-:W-:Y:S01]  /*28e0*/  UIMAD UR9, UR30, -0x40, UR33 ;  /* 0xffffffc01e0978a4 */ /* 0x000fe2000f8e0221 */
[----:B------:R-:W0:Y:S01]  /*28f0*/  LDGDEPBAR ;  /* 0x00000000000079af */ /* 0x000e220000000000 */
[----:B------:R-:W-:Y:S04]  /*2900*/  BSSY.RECONVERGENT B0, `(.L_x_1743) ;  /* 0x000000e000007945 */ /* 0x000fe80003800200 */
[----:B------:R-:W-:-:S13]  /*2910*/  ISETP.GE.AND P2, PT, R0, UR9, PT ;  /* 0x0000000900007c0c */ /* 0x000fda000bf46270 */
        /* <DEDUP_REMOVED lines=9> */
.L_x_1745:
[----:B------:R1:W-:Y:S01]  /*29b0*/  STS.128 [R14+0x4000], RZ ;  /* 0x004000ff0e007388 */ /* 0x0003e20000000c00 */
[----:B------:R-:W-:Y:S05]  /*29c0*/  BRA `(.L_x_1746) ;  /* 0x0000000000047947 */ /* 0x000fea0003800000 */
.L_x_1744:
[----:B------:R1:W-:Y:S02]  /*29d0*/  STS.128 [R14+0x4000], RZ ;  /* 0x004000ff0e007388 */ /* 0x0003e40000000c00 */
.L_x_1746:
[----:B------:R-:W-:Y:S05]  /*29e0*/  BSYNC.RECONVERGENT B0 ;  /* 0x0000000000007941 */ /* 0x000fea0003800200 */
.L_x_1743:
[----:B------:R-:W-:Y:S01]  /*29f0*/  ISETP.GE.AND P1, PT, R18, UR9, PT ;  /* 0x0000000912007c0c */ /* 0x000fe2000bf26270 */
        /* <DEDUP_REMOVED lines=16> */
.L_x_1748:
[----:B------:R-:W-:Y:S05]  /*2b00*/  BSYNC.RECONVERGENT B0 ;  /* 0x0000000000007941 */ /* 0x000fea0003800200 */
.L_x_1747:
[----:B------:R-:W-:Y:S01]  /*2b10*/  BSSY.RECONVERGENT B0, `(.L_x_1749) ;  /* 0x000000e000007945 */ /* 0x000fe20003800200 */
[----:B------:R-:W-:-:S03]  /*2b20*/  IADD3 R196, PT, PT, R14, UR41, RZ ;  /* 0x000000290ec47c10 */ /* 0x000fc6000fffe0ff */
        /* <DEDUP_REMOVED lines=9> */
.L_x_1751:
[----:B------:R1:W-:Y:S01]  /*2bc0*/  STS.128 [R196], RZ ;  /* 0x000000ffc4007388 */ /* 0x0003e20000000c00 */
[----:B------:R-:W-:Y:S05]  /*2bd0*/  BRA `(.L_x_1752) ;  /* 0x0000000000047947 */ /* 0x000fea0003800000 */
.L_x_1750:
[----:B------:R1:W-:Y:S02]  /*2be0*/  STS.128 [R196], RZ ;  /* 0x000000ffc4007388 */ /* 0x0003e40000000c00 */
.L_x_1752:
[----:B------:R-:W-:Y:S05]  /*2bf0*/  BSYNC.RECONVERGENT B0 ;  /* 0x0000000000007941 */ /* 0x000fea0003800200 */
.L_x_1749:
[C---:B------:R-:W-:Y:S01]  /*2c00*/  VIADD R16, R186.reuse, 0x8 ;  /* 0x00000008ba107836 */ /* 0x040fe20000000000 */
[----:B------:R-:W-:Y:S01]  /*2c10*/  ISETP.GE.AND P2, PT, R186, UR9, PT ;  /* 0x00000009ba007c0c */ /* 0x000fe2000bf46270 */
[----:B-1----:R-:W-:Y:S01]  /*2c20*/  IMAD.MOV.U32 R19, RZ, RZ, 0x4 ;  /* 0x00000004ff137424 */ /* 0x002fe200078e00ff */
[----:B------:R-:W-:Y:S01]  /*2c30*/  MOV R195, 0x7f800000 ;  /* 0x7f80000000c37802 */ /* 0x000fe20000000f00 */
[----:B------:R-:W-:Y:S01]  /*2c40*/  IMAD.MOV.U32 R194, RZ, RZ, 0x7f800000 ;  /* 0x7f800000ffc27424 */ /* 0x000fe200078e00ff */
[----:B------:R-:W-:Y:S01]  /*2c50*/  ISETP.GE.AND P0, PT, R16, UR9, PT ;  /* 0x0000000910007c0c */ /* 0x000fe2000bf06270 */
[C---:B------:R-:W-:Y:S01]  /*2c60*/  IMAD.WIDE.U32 R18, R186.reuse, R19, UR44 ;  /* 0x0000002cba127e25 */ /* 0x040fe2000f8e0013 */
[C---:B------:R-:W-:Y:S02]  /*2c70*/  LOP3.LUT R17, R186.reuse, 0x20, RZ, 0xfc, !PT ;  /* 0x00000020ba117812 */ /* 0x040fe400078efcff */
[----:B------:R-:W-:-:S05]  /*2c80*/  IADD3 R16, PT, PT, R186, 0x28, RZ ;  /* 0x00000028ba107810 */ /* 0x000fca0007ffe0ff */
[----:B------:R1:W5:Y:S01]  /*2c90*/  @!P2 LDG.E R195, desc[UR26][R18.64] ;  /* 0x0000001a12c3a981 */ /* 0x000362000c1e1900 */
[----:B------:R-:W-:-:S03]  /*2ca0*/  ISETP.GE.AND P2, PT, R17, UR9, PT ;  /* 0x0000000911007c0c */ /* 0x000fc6000bf46270 */
[----:B------:R1:W5:Y:S01]  /*2cb0*/  @!P0 LDG.E R194, desc[UR26][R18.64+0x20] ;  /* 0x0000201a12c28981 */ /* 0x000362000c1e1900 */
[----:B------:R-:W-:Y:S01]  /*2cc0*/  ISETP.GE.AND P0, PT, R16, UR9, PT ;  /* 0x0000000910007c0c */ /* 0x000fe2000bf06270 */
        /* <DEDUP_REMOVED lines=17> */
.L_x_1754:
[----:B------:R-:W-:Y:S05]  /*2de0*/  BSYNC.RECONVERGENT B0 ;  /* 0x0000000000007941 */ /* 0x000fea0003800200 */
.L_x_1753:
[----:B------:R-:W3:Y:S01]  /*2df0*/  LDCU.64 UR8, c[0x0][0x3d0] ;  /* 0x00007a00ff0877ac */ /* 0x000ee20008000a00 */
[----:B------:R-:W-:Y:S01]  /*2e00*/  MOV R15, UR14 ;  /* 0x0000000e000f7c02 */ /* 0x000fe20008000f00 */
[----:B------:R-:W-:Y:S01]  /*2e10*/  BSSY.RECONVERGENT B0, `(.L_x_1755) ;  /* 0x000001d000007945 */ /* 0x000fe20003800200 */
[----:B------:R-:W-:-:S03]  /*2e20*/  UIMAD UR38, UR38, UR14, URZ ;  /* 0x0000000e262672a4 */ /* 0x000fc6000f8e02ff */
[----:B-1----:R-:W-:Y:S01]  /*2e30*/  IMAD.WIDE.U32 R16, R15, UR39, R182 ;  /* 0x000000270f107c25 */ /* 0x002fe2000f8e00b6 */
        /* <DEDUP_REMOVED lines=23> */
.L_x_1757:
[----:B------:R3:W-:Y:S01]  /*2fb0*/  STS.128 [R14+0x6000], RZ ;  /* 0x006000ff0e007388 */ /* 0x0007e20000000c00 */
[----:B------:R-:W-:Y:S05]  /*2fc0*/  BRA `(.L_x_1758) ;  /* 0x0000000000047947 */ /* 0x000fea0003800000 */
.L_x_1756:
[----:B------:R1:W-:Y:S02]  /*2fd0*/  STS.128 [R14+0x6000], RZ ;  /* 0x006000ff0e007388 */ /* 0x0003e40000000c00 */
.L_x_1758:
[----:B------:R-:W-:Y:S05]  /*2fe0*/  BSYNC.RECONVERGENT B0 ;  /* 0x0000000000007941 */ /* 0x000fea0003800200 */
.L_x_1755:
        /* <DEDUP_REMOVED lines=20> */
.L_x_1760:
[----:B------:R-:W-:Y:S05]  /*3130*/  BSYNC.RECONVERGENT B0 ;  /* 0x0000000000007941 */ /* 0x000fea0003800200 */
.L_x_1759:
        /* <DEDUP_REMOVED lines=20> */
.L_x_1762:
[----:B------:R-:W-:Y:S05]  /*3280*/  BSYNC.RECONVERGENT B0 ;  /* 0x0000000000007941 */ /* 0x000fea0003800200 */
.L_x_1761:
        /* <DEDUP_REMOVED lines=20> */
.L_x_1764:
[----:B------:R-:W-:Y:S05]  /*33d0*/  BSYNC.RECONVERGENT B0 ;  /* 0x0000000000007941 */ /* 0x000fea0003800200 */
.L_x_1763:
[----:B------:R-:W3:Y:S01]  /*33e0*/  LDCU.64 UR10, c[0x0][0x538] ;  /* 0x0000a700ff0a77ac */ /* 0x000ee20008000a00 */
[----:B------:R-:W0:Y:S01]  /*33f0*/  LDGDEPBAR ;  /* 0x00000000000079af */ /* 0x000e220000000000 */
[----:B------:R-:W-:Y:S01]  /*3400*/  IMAD.SHL.U32 R3, R4, 0x40, RZ ;  /* 0x0000004004037824 */ /* 0x000fe200078e00ff */
[----:B------:R-:W-:Y:S02]  /*3410*/  LOP3.LUT R182, R2, 0x38, RZ, 0xc0, !PT ;  /* 0x0000003802b67812 */ /* 0x000fe400078ec0ff */
[----:B------:R-:W-:Y:S01]  /*3420*/  SHF.R.U32.HI R11, RZ, 0x4, R4 ;  /* 0x00000004ff0b7819 */ /* 0x000fe20000011604 */
[C---:B------:R-:W-:Y:S01]  /*3430*/  IMAD.SHL.U32 R178, R4.reuse, 0x20, RZ ;  /* 0x0000002004b27824 */ /* 0x040fe200078e00ff */
[C---:B------:R-:W-:Y:S01]  /*3440*/  LOP3.LUT P2, RZ, R4.reuse, 0x2, RZ, 0xc0, !PT ;  /* 0x0000000204ff7812 */ /* 0x040fe2000784c0ff */
[C---:B-1----:R-:W-:Y:S01]  /*3450*/  IMAD.SHL.U32 R9, R4.reuse, 0x2, RZ ;  /* 0x0000000204097824 */ /* 0x042fe200078e00ff */
[----:B------:R-:W-:Y:S01]  /*3460*/  LOP3.LUT P1, RZ, R4, 0x4, RZ, 0xc0, !PT ;  /* 0x0000000404ff7812 */ /* 0x000fe2000782c0ff */
[----:B------:R-:W1:Y:S01]  /*3470*/  LDCU UR14, c[0x0][0x590] ;  /* 0x0000b200ff0e77ac */ /* 0x000e620008000800 */
[----:B---3--:R-:W-:-:S04]  /*3480*/  UISETP.NE.U32.AND UP1, UPT, UR10, URZ, UPT ;  /* 0x000000ff0a00728c */ /* 0x008fc8000bf25070 */
[----:B------:R-:W-:Y:S01]  /*3490*/  UISETP.NE.AND.EX UP1, UPT, UR11, URZ, UPT, UP1 ;  /* 0x000000ff0b00728c */ /* 0x000fe2000bf25310 */
[----:B------:R-:W-:-:S05]  /*34a0*/  DEPBAR.LE SB0, 0x1 ;  /* 0x000080400000791a */ /* 0x000fca0000000000 */
[----:B------:R-:W-:-:S05]  /*34b0*/  PLOP3.LUT P0, PT, PT, PT, UP1, 0x80, 0x8 ;  /* 0x000000000008781c */ /* 0x000fca0003f0f018 */
[----:B------:R-:W3:Y:S01]  /*34c0*/  @UP1 LDCU.64 UR8, c[0x0][0x540] ;  /* 0x0000a800ff0817ac */ /* 0x000ee20008000a00 */
[----:B------:R-:W-:Y:S01]  /*34d0*/  @UP1 UMOV UR12, UR24 ;  /* 0x00000018000c1c82 */ /* 0x000fe20008000000 */
[----:B------:R-:W-:Y:S02]  /*34e0*/  @UP1 UMOV UR13, URZ ;  /* 0x000000ff000d1c82 */ /* 0x000fe40008000000 */
[----:B---3--:R-:W-:Y:S01]  /*34f0*/  @UP1 UIMAD.WIDE.U32 UR12, UR28, UR8, UR12 ;  /* 0x000000081c0c12a5 */ /* 0x008fe2000f8e000c */
[----:B------:R-:W-:Y:S01]  /*3500*/  LOP3.LUT R11, R11, 0x8, RZ, 0xc0, !PT ;  /* 0x000000080b0b7812 */ /* 0x000fe200078ec0ff */
[----:B------:R-:W-:Y:S01]  /*3510*/  IMAD.MOV.U32 R183, RZ, RZ, 0x20 ;  /* 0x00000020ffb77424 */ /* 0x000fe200078e00ff */
[----:B------:R-:W-:Y:S01]  /*3520*/  SHF.R.U32.HI R2, RZ, 0x1, R4 ;  /* 0x00000001ff027819 */ /* 0x000fe20000011604 */
[----:B------:R-:W-:Y:S02]  /*3530*/  @UP1 UIMAD UR9, UR28, UR9, UR13 ;  /* 0x000000091c0912a4 */ /* 0x000fe4000f8e020d */
[----:B------:R-:W-:Y:S01]  /*3540*/  @UP1 ULEA UR10, UP0, UR12, UR10, 0x2 ;  /* 0x0000000a0c0a1291 */ /* 0x000fe2000f8010ff */
[----:B------:R-:W-:Y:S01]  /*3550*/  LOP3.LUT R9, R9, 0x6, RZ, 0xc0, !PT ;  /* 0x0000000609097812 */ /* 0x000fe200078ec0ff */
[----:B------:R-:W-:-:S02]  /*3560*/  IMAD.MOV.U32 R133, RZ, RZ, 0x40 ;  /* 0x00000040ff857424 */ /* 0x000fc400078e00ff */
[----:B------:R-:W-:Y:S01]  /*3570*/  IMAD.U32 R198, RZ, RZ, UR5 ;  /* 0x00000005ffc67e24 */ /* 0x000fe2000f8e00ff */
[----:B------:R-:W-:Y:S01]  /*3580*/  @UP1 ULEA.HI.X UR11, UR12, UR11, UR9, 0x2, UP0 ;  /* 0x0000000b0c0b1291 */ /* 0x000fe200080f1409 */
[----:B------:R-:W-:Y:S01]  /*3590*/  IMAD.U32 R6, RZ, RZ, UR10 ;  /* 0x0000000aff067e24 */ /* 0x000fe2000f8e00ff */
[----:B------:R-:W-:Y:S04]  /*35a0*/  BAR.SYNC.DEFER_BLOCKING 0x0 ;  /* 0x0000000000007b1d */ /* 0x000fe80000010000 */
[----:B------:R-:W-:Y:S02]  /*35b0*/  IMAD.U32 R7, RZ, RZ, UR11 ;  /* 0x0000000bff077e24 */ /* 0x000fe4000f8e00ff */
[----:B------:R-:W3:Y:S01]  /*35c0*/  @UP1 LDCU UR9, c[0x0][0x458] ;  /* 0x00008b00ff0917ac */ /* 0x000ee20008000800 */
[----:B------:R-:W-:-:S02]  /*35d0*/  SEL R183, R183, 0xffffffe0, !P2 ;  /* 0xffffffe0b7b77807 */ /* 0x000fc40005000000 */
[----:B------:R-:W-:Y:S01]  /*35e0*/  LOP3.LUT R9, R9, 0x1e0, R2, 0xf8, !PT ;  /* 0x000001e009097812 */ /* 0x000fe200078ef802 */
[----:B------:R-:W-:Y:S01]  /*35f0*/  VIADD R177, R181, UR41 ;  /* 0x00000029b5b17c36 */ /* 0x000fe20008000000 */
[----:B------:R-:W-:Y:S01]  /*3600*/  SEL R133, R133, 0xffffffc0, !P1 ;  /* 0xffffffc085857807 */ /* 0x000fe20004800000 */
[----:B------:R-:W-:Y:S01]  /*3610*/  IMAD.MOV.U32 R199, RZ, RZ, R196 ;  /* 0x000000ffffc77224 */ /* 0x000fe200078e00c4 */
[----:B------:R-:W-:Y:S01]  /*3620*/  CS2R R94, SRZ ;  /* 0x00000000005e7805 */ /* 0x000fe2000001ff00 */
[----:B------:R-:W-:Y:S01]  /*3630*/  IMAD.MOV.U32 R197, RZ, RZ, 0x4 ;  /* 0x00000004ffc57424 */ /* 0x000fe200078e00ff */
        /* <DEDUP_REMOVED lines=9> */
[----:B------:R4:W2:Y:S01]  /*36d0*/  @P0 LDG.E R5, desc[UR26][R6.64] ;  /* 0x0000001a06050981 */ /* 0x0008a2000c1e1900 */
[----:B---3--:R-:W2:Y:S01]  /*36e0*/  @P0 MUFU.RCP R0, UR9 ;  /* 0x0000000900000d08 */ /* 0x008ea20008001000 */
[----:B------:R-:W-:-:S02]  /*36f0*/  IADD3 R198, PT, PT, -R198, UR31, -R9 ;  /* 0x0000001fc6c67c10 */ /* 0x000fc4000fffe909 */
        /* <DEDUP_REMOVED lines=22> */
[----:B----4-:R-:W-:Y:S01]  /*3860*/  LOP3.LUT R7, R182, 0x1c0, R3, 0xf8, !PT ;  /* 0x000001c0b6077812 */ /* 0x010fe200078ef803 */
[----:B------:R-:W-:Y:S01]  /*3870*/  UMOV UR28, URZ ;  /* 0x000000ff001c7c82 */ /* 0x000fe20008000000 */
[----:B------:R-:W3:Y:S02]  /*3880*/  LDCU UR8, c[0x0][0x440] ;  /* 0x00008800ff0877ac */ /* 0x000ee40008000800 */
[----:B------:R-:W-:-:S02]  /*3890*/  LOP3.LUT R13, R7, 0x8, R4, 0x78, !PT ;  /* 0x00000008070d7812 */ /* 0x000fc400078e7804 */
[----:B------:R-:W-:Y:S01]  /*38a0*/  LOP3.LUT R4, R11, 0x10, R4, 0xf8, !PT ;  /* 0x000000100b047812 */ /* 0x000fe200078ef804 */
[----:B------:R-:W4:Y:S01]  /*38b0*/  LDCU UR11, c[0x0][0x504] ;  /* 0x0000a080ff0b77ac */ /* 0x000f220008000800 */
[----:B------:R-:W-:Y:S02]  /*38c0*/  LOP3.LUT R178, R13, 0x7a00, R178, 0xf8, !PT ;  /* 0x00007a000db27812 */ /* 0x000fe400078ef8b2 */
[----:B------:R-:W-:Y:S01]  /*38d0*/  LOP3.LUT R4, R4, R7, RZ, 0x3c, !PT ;  /* 0x0000000704047212 */ /* 0x000fe200078e3cff */
[----:B------:R-:W1:Y:S01]  /*38e0*/  LDCU UR10, c[0x0][0x508] ;  /* 0x0000a100ff0a77ac */ /* 0x000e620008000800 */
[----:B------:R-:W-:Y:S02]  /*38f0*/  LEA R178, R178, UR6, 0x1 ;  /* 0x00000006b2b27c11 */ /* 0x000fe4000f8e08ff */
[----:B------:R-:W-:Y:S01]  /*3900*/  LOP3.LUT R4, R4, 0x200, R3, 0xf8, !PT ;  /* 0x0000020004047812 */ /* 0x000fe200078ef803 */
[----:B------:R-:W2:Y:S02]  /*3910*/  LDCU UR9, c[0x0][0x3e0] ;  /* 0x00007c00ff0977ac */ /* 0x000ea40008000800 */
[----:B------:R-:W-:Y:S01]  /*3920*/  IMAD.IADD R3, R183, 0x1, R178 ;  /* 0x00000001b7037824 */ /* 0x000fe200078e02b2 */
[----:B------:R-:W2:Y:S01]  /*3930*/  LDSM.16.M88.4 R144, [R178+0xa000] ;  /* 0x00a00000b290783b */ /* 0x000ea20000000200 */
[----:B------:R-:W-:Y:S01]  /*3940*/  VIADD R2, R178, 0xa040 ;  /* 0x0000a040b2027836 */ /* 0x000fe20000000000 */
[----:B------:R-:W-:Y:S01]  /*3950*/  LEA R4, R4, UR6, 0x1 ;  /* 0x0000000604047c11 */ /* 0x000fe2000f8e08ff */
[----:B------:R-:W2:Y:S01]  /*3960*/  LDCU UR13, c[0x0][0x50c] ;  /* 0x0000a180ff0d77ac */ /* 0x000ea20008000800 */
[----:B------:R-:W2:Y:S03]  /*3970*/  LDSM.16.M88.4 R148, [R178+0xa800] ;  /* 0x00a80000b294783b */ /* 0x000ea60000000200 */
[----:B------:R-:W-:Y:S01]  /*3980*/  VIADD R176, R4, UR41 ;  /* 0x0000002904b07c36 */ /* 0x000fe20008000000 */
[----:B------:R-:W2:Y:S01]  /*3990*/  LDSM.16.M88.4 R152, [R3+0xa000] ;  /* 0x00a000000398783b */ /* 0x000ea20000000200 */
[----:B------:R-:W2:Y:S03]  /*39a0*/  LDCU UR12, c[0x0][0x45c] ;  /* 0x00008b80ff0c77ac */ /* 0x000ea60008000800 */
[----:B------:R-:W2:Y:S01]  /*39b0*/  LDSM.16.M88.4 R156, [R3+0xa800] ;  /* 0x00a80000039c783b */ /* 0x000ea20000000200 */
[----:B-1----:R-:W-:-:S02]  /*39c0*/  USHF.L.U32 UR14, UR14, 0x6, URZ ;  /* 0x000000060e0e7899 */ /* 0x002fc400080006ff */
[----:B------:R-:W-:Y:S02]  /*39d0*/  USHF.L.U32 UR29, UR29, 0x3, URZ ;  /* 0x000000031d1d7899 */ /* 0x000fe400080006ff */
[----:B------:R-:W-:Y:S01]  /*39e0*/  UIADD3 UR5, UPT, UPT, UR5, -UR35, -UR31 ;  /* 0x8000002305057290 */ /* 0x000fe2000fffe81f */
[----:B--2---:R-:W-:Y:S01]  /*39f0*/  @P0 FMUL.FTZ R0, R5, R0 ;  /* 0x0000000005000220 */ /* 0x004fe20000410000 */
[----:B------:R-:W-:-:S04]  /*3a00*/  VIADD R5, R178, 0xa000 ;  /* 0x0000a000b2057836 */ /* 0x000fc80000000000 */
[----:B------:R-:W-:Y:S01]  /*3a10*/  @P1 VIADD R2, R5, 0xffffffc0 ;  /* 0xffffffc005021836 */ /* 0x000fe20000000000 */
[----:B------:R-:W-:-:S03]  /*3a20*/  @P0 R2UR UR15, R0 ;  /* 0x00000000000f02ca */ /* 0x000fc600000e0000 */
[----:B------:R-:W-:Y:S01]  /*3a30*/  IMAD.IADD R0, R183, 0x1, R2 ;  /* 0x00000001b7007824 */ /* 0x000fe200078e0202 */
[----:B------:R-:W1:Y:S04]  /*3a40*/  LDSM.16.M88.4 R160, [R2] ;  /* 0x0000000002a0783b */ /* 0x000e680000000200 */
[----:B------:R2:W1:Y:S04]  /*3a50*/  LDSM.16.M88.4 R164, [R2+0x800] ;  /* 0x0008000002a4783b */ /* 0x0004680000000200 */
[----:B------:R-:W1:Y:S01]  /*3a60*/  LDSM.16.M88.4 R168, [R0] ;  /* 0x0000000000a8783b */ /* 0x000e620000000200 */
[----:B------:R-:W-:-:S03]  /*3a70*/  @UP1 UMOV UR28, UR15 ;  /* 0x0000000f001c1c82 */ /* 0x000fc60008000000 */
[----:B------:R3:W1:Y:S01]  /*3a80*/  LDSM.16.M88.4 R172, [R0+0x800] ;  /* 0x0008000000ac783b */ /* 0x0006620000000200 */
[----:B--2---:R-:W-:-:S04]  /*3a90*/  IMAD.IADD R2, R178, 0x1, R133 ;  /* 0x00000001b2027824 */ /* 0x004fc800078e0285 */
[----:B---34-:R-:W-:-:S07]  /*3aa0*/  IMAD.IADD R0, R183, 0x1, R2 ;  /* 0x00000001b7007824 */ /* 0x018fce00078e0202 */
.L_x_1769:
[----:B------:R-:W0:Y:S01]  /*3ab0*/  LDGDEPBAR ;  /* 0x00000000000079af */ /* 0x000e220000000000 */
[----:B------:R-:W-:Y:S01]  /*3ac0*/  MOV R202, UR42 ;  /* 0x0000002a00ca7c02 */ /* 0x000fe20008000f00 */
[----:B------:R-:W-:Y:S01]  /*3ad0*/  USHF.L.U32 UR38, UR30, 0x6, URZ ;  /* 0x000000061e267899 */ /* 0x000fe200080006ff */
[----:B------:R-:W-:Y:S02]  /*3ae0*/  IADD3 R140, PT, PT, R183, R177, RZ ;  /* 0x000000b1b78c7210 */ /* 0x000fe40007ffe0ff */
[----:B------:R-:W-:Y:S01]  /*3af0*/  MOV R203, UR17 ;  /* 0x0000001100cb7c02 */ /* 0x000fe20008000f00 */
[----:B------:R-:W-:Y:S01]  /*3b00*/  UISETP.GE.AND UP0, UPT, UR38, UR5, UPT ;  /* 0x000000052600728c */ /* 0x000fe2000bf06270 */
[C---:B------:R-:W-:Y:S02]  /*3b10*/  LEA R206, P0, R186.reuse, R202, 0x2 ;  /* 0x000000cabace7211 */ /* 0x040fe400078010ff */
[----:B------:R-:W-:Y:S02]  /*3b20*/  IADD3 R184, PT, PT, R177, R133, RZ ;  /* 0x00000085b1b87210 */ /* 0x000fe40007ffe0ff */
[C---:B------:R-:W-:Y:S01]  /*3b30*/  LEA.HI.X R207, R186.reuse, R203, RZ, 0x2, P0 ;  /* 0x000000cbbacf7211 */ /* 0x040fe200000f14ff */
[----:B------:R-:W-:Y:S04]  /*3b40*/  DEPBAR.LE SB0, 0x0 ;  /* 0x000080000000791a */ /* 0x000fe80000000000 */
[----:B------:R-:W-:Y:S06]  /*3b50*/  BAR.SYNC.DEFER_BLOCKING 0x0 ;  /* 0x0000000000007b1d */ /* 0x000fec0000010000 */
[----:B------:R-:W-:Y:S08]  /*3b60*/  LDSM.16.M88.4 R100, [R177] ;  /* 0x00000000b164783b */ /* 0x000ff00000000200 */
[----:B------:R-:W2:Y:S08]  /*3b70*/  LDSM.16.M88.4 R104, [R178+0x6000] ;  /* 0x00600000b268783b */ /* 0x000eb00000000200 */
[----:B------:R-:W3:Y:S08]  /*3b80*/  LDSM.16.M88.4 R108, [R177+0x1000] ;  /* 0x00100000b16c783b */ /* 0x000ef00000000200 */
[----:B------:R-:W4:Y:S08]  /*3b90*/  LDSM.16.M88.4 R112, [R178+0x6800] ;  /* 0x00680000b270783b */ /* 0x000f300000000200 */
[----:B------:R-:W-:Y:S08]  /*3ba0*/  LDSM.16.M88.4 R116, [R140] ;  /* 0x000000008c74783b */ /* 0x000ff00000000200 */
[----:B------:R-:W1:Y:S01]  /*3bb0*/  LDSM.16.M88.4 R120, [R3+0x6000] ;  /* 0x006000000378783b */ /* 0x000e620000000200 */
[-C--:B--2---:R-:W-:Y:S07]  /*3bc0*/  HMMA.16816.F32 R4, R100, R104.reuse, RZ ;  /* 0x000000686404723c */ /* 0x084fee00000018ff */
[----:B-----5:R-:W5:Y:S04]  /*3bd0*/  LDG.E R205, desc[UR26][R206.64] ;  /* 0x0000001acecd7981 */ /* 0x020f68000c1e1900 */
[----:B------:R-:W5:Y:S01]  /*3be0*/  LDG.E R204, desc[UR26][R206.64+0x20] ;  /* 0x0000201acecc7981 */ /* 0x000f62000c1e1900 */
[C---:B---3--:R-:W-:Y:S03]  /*3bf0*/  HMMA.16816.F32 R8, R108.reuse, R104, RZ ;  /* 0x000000686c08723c */ /* 0x048fe600000018ff */
[----:B------:R-:W5:Y:S04]  /*3c00*/  LDG.E R203, desc[UR26][R206.64+0x80] ;  /* 0x0000801acecb7981 */ /* 0x000f68000c1e1900 */
[----:B------:R2:W5:Y:S01]  /*3c10*/  LDG.E R202, desc[UR26][R206.64+0xa0] ;  /* 0x0000a01aceca7981 */ /* 0x000562000c1e1900 */
[-C--:B------:R-:W-:Y:S03]  /*3c20*/  HMMA.16816.F32 R12, R108, R106.reuse, RZ ;  /* 0x0000006a6c0c723c */ /* 0x080fe600000018ff */
[----:B------:R-:W3:Y:S05]  /*3c30*/  LDSM.16.M88.4 R124, [R140+0x1000] ;  /* 0x001000008c7c783b */ /* 0x000eea0000000200 */
[C---:B------:R-:W-:Y:S03]  /*3c40*/  HMMA.16816.F32 R16, R100.reuse, R106, RZ ;  /* 0x0000006a6410723c */ /* 0x040fe600000018ff */
[----:B------:R-:W2:Y:S05]  /*3c50*/  LDSM.16.M88.4 R128, [R3+0x6800] ;  /* 0x006800000380783b */ /* 0x000eaa0000000200 */
[-C--:B----4-:R-:W-:Y:S03]  /*3c60*/  HMMA.16816.F32 R20, R100, R112.reuse, RZ ;  /* 0x000000706414723c */ /* 0x090fe600000018ff */
[----:B------:R-:W-:Y:S05]  /*3c70*/  LDSM.16.M88.4 R104, [R184] ;  /* 0x00000000b868783b */ /* 0x000fea0000000200 */
[C---:B------:R-:W-:Y:S03]  /*3c80*/  HMMA.16816.F32 R24, R108.reuse, R112, RZ ;  /* 0x000000706c18723c */ /* 0x040fe600000018ff */
[----:B------:R-:W4:Y:S01]  /*3c90*/  LDSM.16.M88.4 R132, [R2+0x6000] ;  /* 0x006000000284783b */ /* 0x000f220000000200 */
[----:B------:R-:W-:Y:S04]  /*3ca0*/  IADD3 R112, PT, PT, R183, R184, RZ ;  /* 0x000000b8b7707210 */ /* 0x000fe80007ffe0ff */
[-C--:B------:R-:W-:Y:S03]  /*3cb0*/  HMMA.16816.F32 R28, R108, R114.reuse, RZ ;  /* 0x000000726c1c723c */ /* 0x080fe600000018ff */
[----:B------:R-:W4:Y:S05]  /*3cc0*/  LDSM.16.M88.4 R136, [R184+0x1000] ;  /* 0x00100000b888783b */ /* 0x000f2a0000000200 */
[----:B------:R-:W-:Y:S03]  /*3cd0*/  HMMA.16816.F32 R32, R100, R114, RZ ;  /* 0x000000726420723c */ /* 0x000fe600000018ff */
[----:B------:R-:W4:Y:S05]  /*3ce0*/  LDSM.16.M88.4 R140, [R2+0x6800] ;  /* 0x00680000028c783b */ /* 0x000f2a0000000200 */
[-C--:B-1----:R-:W-:Y:S03]  /*3cf0*/  HMMA.16816.F32 R4, R116, R120.reuse, R4 ;  /* 0x000000787404723c */ /* 0x082fe60000001804 */
[----:B------:R-:W-:Y:S05]  /*3d00*/  LDSM.16.M88.4 R100, [R112] ;  /* 0x000000007064783b */ /* 0x000fea0000000200 */
[C---:B---3--:R-:W-:Y:S03]  /*3d10*/  HMMA.16816.F32 R8, R124.reuse, R120, R8 ;  /* 0x000000787c08723c */ /* 0x048fe60000001808 */
[----:B------:R-:W1:Y:S05]  /*3d20*/  LDSM.16.M88.4 R108, [R0+0x6000] ;  /* 0x00600000006c783b */ /* 0x000e6a0000000200 */
[-C--:B------:R-:W-:Y:S03]  /*3d30*/  HMMA.16816.F32 R12, R124, R122.reuse, R12 ;  /* 0x0000007a7c0c723c */ /* 0x080fe6000000180c */
[----:B------:R-:W3:Y:S05]  /*3d40*/  LDSM.16.M88.4 R112, [R112+0x1000] ;  /* 0x001000007070783b */ /* 0x000eea0000000200 */
[C---:B------:R-:W-:Y:S08]  /*3d50*/  HMMA.16816.F32 R16, R116.reuse, R122, R16 ;  /* 0x0000007a7410723c */ /* 0x040ff00000001810 */
[-C--:B--2---:R-:W-:Y:S08]  /*3d60*/  HMMA.16816.F32 R20, R116, R128.reuse, R20 ;  /* 0x000000807414723c */ /* 0x084ff00000001814 */
[C---:B------:R-:W-:Y:S08]  /*3d70*/  HMMA.16816.F32 R24, R124.reuse, R128, R24 ;  /* 0x000000807c18723c */ /* 0x040ff00000001818 */
[-C--:B------:R-:W-:Y:S08]  /*3d80*/  HMMA.16816.F32 R28, R124, R130.reuse, R28 ;  /* 0x000000827c1c723c */ /* 0x080ff0000000181c */
[----:B------:R-:W-:Y:S08]  /*3d90*/  HMMA.16816.F32 R32, R116, R130, R32 ;  /* 0x000000827420723c */ /* 0x000ff00000001820 */
[-C--:B----4-:R-:W-:Y:S08]  /*3da0*/  HMMA.16816.F32 R4, R104, R132.reuse, R4 ;  /* 0x000000846804723c */ /* 0x090ff00000001804 */
[C---:B------:R-:W-:Y:S08]  /*3db0*/  HMMA.16816.F32 R8, R136.reuse, R132, R8 ;  /* 0x000000848808723c */ /* 0x040ff00000001808 */
[-C--:B------:R-:W-:Y:S08]  /*3dc0*/  HMMA.16816.F32 R12, R136, R134.reuse, R12 ;  /* 0x00000086880c723c */ /* 0x080ff0000000180c */
[C---:B------:R-:W-:Y:S08]  /*3dd0*/  HMMA.16816.F32 R16, R104.reuse, R134, R16 ;  /* 0x000000866810723c */ /* 0x040ff00000001810 */
[-C--:B------:R-:W-:Y:S08]  /*3de0*/  HMMA.16816.F32 R20, R104, R140.reuse, R20 ;  /* 0x0000008c6814723c */ /* 0x080ff00000001814 */
[C---:B------:R-:W-:Y:S04]  /*3df0*/  HMMA.16816.F32 R24, R136.reuse, R140, R24 ;  /* 0x0000008c8818723c */ /* 0x040fe80000001818 */
[----:B------:R-:W-:Y:S04]  /*3e00*/  LOP3.LUT R141, R186, UR38, RZ, 0xfc, !PT ;  /* 0x00000026ba8d7c12 */ /* 0x000fe8000f8efcff */
[-C--:B------:R-:W-:Y:S03]  /*3e10*/  HMMA.16816.F32 R28, R136, R142.reuse, R28 ;  /* 0x0000008e881c723c */ /* 0x080fe6000000181c */
[----:B------:R-:W-:Y:S04]  /*3e20*/  IADD3 R210, PT, PT, R141, R198, RZ ;  /* 0x000000c68dd27210 */ /* 0x000fe80007ffe0ff */
[C---:B------:R-:W-:Y:S01]  /*3e30*/  IADD3 R244, PT, PT, R210.reuse, 0xa7, RZ ;  /* 0x000000a7d2f47810 */ /* 0x040fe20007ffe0ff */
[----:B------:R-:W-:Y:S01]  /*3e40*/  HMMA.16816.F32 R32, R104, R142, R32 ;  /* 0x0000008e6820723c */ /* 0x000fe20000001820 */
[----:B------:R-:W2:Y:S03]  /*3e50*/  LDSM.16.M88.4 R104, [R0+0x6800] ;  /* 0x006800000068783b */ /* 0x000ea60000000200 */
[C---:B------:R-:W-:Y:S02]  /*3e60*/  IADD3 R230, PT, PT, R210.reuse, 0x70, RZ ;  /* 0x00000070d2e67810 */ /* 0x040fe40007ffe0ff */
[----:B------:R-:W-:Y:S02]  /*3e70*/  IABS R244, R244 ;  /* 0x000000f400f47213 */ /* 0x000fe40000000000 */
[-C--:B-1----:R-:W-:Y:S05]  /*3e80*/  HMMA.16816.F32 R4, R100, R108.reuse, R4 ;  /* 0x0000006c6404723c */ /* 0x082fea0000001804 */
[----:B------:R-:W-:Y:S02]  /*3e90*/  IABS R230, R230 ;  /* 0x000000e600e67213 */ /* 0x000fe40000000000 */
[----:B------:R-:W-:Y:S01]  /*3ea0*/  I2FP.F32.S32 R244, R244 ;  /* 0x000000f400f47245 */ /* 0x000fe20000201400 */
[C---:B---3--:R-:W-:Y:S04]  /*3eb0*/  HMMA.16816.F32 R8, R112.reuse, R108, R8 ;  /* 0x0000006c7008723c */ /* 0x048fe80000001808 */
[C---:B------:R-:W-:Y:S02]  /*3ec0*/  IADD3 R245, PT, PT, R210.reuse, 0xa8, RZ ;  /* 0x000000a8d2f57810 */ /* 0x040fe40007ffe0ff */
[----:B------:R-:W-:Y:S02]  /*3ed0*/  IADD3 R237, PT, PT, R210, 0x80, RZ ;  /* 0x00000080d2ed7810 */ /* 0x000fe40007ffe0ff */
[-C--:B------:R-:W-:Y:S03]  /*3ee0*/  HMMA.16816.F32 R12, R112, R110.reuse, R12 ;  /* 0x0000006e700c723c */ /* 0x080fe6000000180c */
[----:B------:R-:W-:Y:S01]  /*3ef0*/  FMUL.FTZ R208, R4, UR13 ;  /* 0x0000000d04d07c20 */ /* 0x000fe20008410000 */
[----:B------:R-:W-:Y:S01]  /*3f00*/  FMUL.FTZ R250, R5, UR13 ;  /* 0x0000000d05fa7c20 */ /* 0x000fe20008410000 */
[----:B------:R-:W-:Y:S01]  /*3f10*/  FMUL.FTZ R249, R6, UR13 ;  /* 0x0000000d06f97c20 */ /* 0x000fe20008410000 */
[----:B------:R-:W-:Y:S01]  /*3f20*/  IADD3 R235, PT, PT, R210, 0x7f, RZ ;  /* 0x0000007fd2eb7810 */ /* 0x000fe20007ffe0ff */
[----:B------:R1:W-:Y:S01]  /*3f30*/  MUFU.TANH R135, R208 ;  /* 0x000000d000877308 */ /* 0x0003e20000002400 */
[C---:B------:R-:W-:Y:S04]  /*3f40*/  HMMA.16816.F32 R16, R100.reuse, R110, R16 ;  /* 0x0000006e6410723c */ /* 0x040fe80000001810 */
[----:B------:R-:W-:Y:S01]  /*3f50*/  FMUL.FTZ R207, R11, UR13 ;  /* 0x0000000d0bcf7c20 */ /* 0x000fe20008410000 */
[----:B------:R-:W-:Y:S01]  /*3f60*/  FMUL.FTZ R206, R10, UR13 ;  /* 0x0000000d0ace7c20 */ /* 0x000fe20008410000 */
[----:B------:R-:W-:Y:S03]  /*3f70*/  FMUL.FTZ R246, R9, UR13 ;  /* 0x0000000d09f67c20 */ /* 0x000fe60008410000 */
[----:B------:R-:W-:Y:S01]  /*3f80*/  MUFU.TANH R250, R250 ;  /* 0x000000fa00fa7308 */ /* 0x000fe20000002400 */
[----:B------:R-:W-:Y:S01]  /*3f90*/  IABS R245, R245 ;  /* 0x000000f500f57213 */ /* 0x000fe20000000000 */
[-C--:B--2---:R-:W-:Y:S03]  /*3fa0*/  HMMA.16816.F32 R20, R100, R104.reuse, R20 ;  /* 0x000000686414723c */ /* 0x084fe60000001814 */
[----:B------:R-:W-:Y:S01]  /*3fb0*/  FMUL.FTZ R217, R14, UR13 ;  /* 0x0000000d0ed97c20 */ /* 0x000fe20008410000 */
[----:B------:R-:W-:Y:S01]  /*3fc0*/  FMUL.FTZ R243, R12, UR13 ;  /* 0x0000000d0cf37c20 */ /* 0x000fe20008410000 */
[----:B------:R-:W-:Y:S03]  /*3fd0*/  FMUL.FTZ R227, R15, UR13 ;  /* 0x0000000d0fe37c20 */ /* 0x000fe60008410000 */
[----:B------:R-:W2:Y:S01]  /*3fe0*/  MUFU.TANH R207, R207 ;  /* 0x000000cf00cf7308 */ /* 0x000ea20000002400 */
[----:B------:R-:W-:Y:S01]  /*3ff0*/  FMUL.FTZ R241, R13, UR13 ;  /* 0x0000000d0df17c20 */ /* 0x000fe20008410000 */
[----:B-1----:R-:W-:Y:S01]  /*4000*/  FMUL.FTZ R208, R8, UR13 ;  /* 0x0000000d08d07c20 */ /* 0x002fe20008410000 */
[C---:B------:R-:W-:Y:S04]  /*4010*/  HMMA.16816.F32 R24, R112.reuse, R104, R24 ;  /* 0x000000687018723c */ /* 0x040fe80000001818 */
[----:B------:R-:W-:Y:S03]  /*4020*/  FMUL.FTZ R228, R19, UR13 ;  /* 0x0000000d13e47c20 */ /* 0x000fe60008410000 */
[----:B------:R1:W-:Y:S01]  /*4030*/  MUFU.TANH R142, R208 ;  /* 0x000000d0008e7308 */ /* 0x0003e20000002400 */
[----:B------:R-:W-:Y:S01]  /*4040*/  FMUL.FTZ R247, R16, UR13 ;  /* 0x0000000d10f77c20 */ /* 0x000fe20008410000 */
[----:B------:R-:W-:Y:S01]  /*4050*/  IADD3 R239, PT, PT, R210, 0x9f, RZ ;  /* 0x0000009fd2ef7810 */ /* 0x000fe20007ffe0ff */
[-C--:B------:R-:W-:Y:S03]  /*4060*/  HMMA.16816.F32 R28, R112, R106.reuse, R28 ;  /* 0x0000006a701c723c */ /* 0x080fe6000000181c */
[----:B------:R-:W-:Y:S01]  /*4070*/  FMUL.FTZ R213, R21, UR13 ;  /* 0x0000000d15d57c20 */ /* 0x000fe20008410000 */
[----:B------:R-:W-:Y:S03]  /*4080*/  FMUL.FTZ R225, R22, UR13 ;  /* 0x0000000d16e17c20 */ /* 0x000fe60008410000 */
[----:B------:R-:W3:Y:S01]  /*4090*/  MUFU.TANH R206, R206 ;  /* 0x000000ce00ce7308 */ /* 0x000ee20000002400 */
[----:B------:R-:W-:Y:S01]  /*40a0*/  IADD3 R234, PT, PT, R210, 0x78, RZ ;  /* 0x00000078d2ea7810 */ /* 0x000fe20007ffe0ff */
[----:B--2---:R-:W-:Y:S01]  /*40b0*/  FFMA.FTZ R244, R244, -UR28, R207 ;  /* 0x8000001cf4f47c23 */ /* 0x004fe200080100cf */
[----:B------:R-:W-:Y:S04]  /*40c0*/  HMMA.16816.F32 R32, R100, R106, R32 ;  /* 0x0000006a6420723c */ /* 0x000fe80000001820 */
[----:B------:R-:W-:Y:S03]  /*40d0*/  FMUL.FTZ R214, R27, UR13 ;  /* 0x0000000d1bd67c20 */ /* 0x000fe60008410000 */
[----:B------:R2:W-:Y:S01]  /*40e0*/  MUFU.TANH R131, R213 ;  /* 0x000000d500837308 */ /* 0x0005e20000002400 */
[----:B------:R-:W-:Y:S01]  /*40f0*/  IABS R237, R237 ;  /* 0x000000ed00ed7213 */ /* 0x000fe20000000000 */
[----:B-1----:R-:W-:Y:S01]  /*4100*/  FMUL.FTZ R208, R18, UR13 ;  /* 0x0000000d12d07c20 */ /* 0x002fe20008410000 */
[----:B------:R-:W-:Y:S01]  /*4110*/  IABS R235, R235 ;  /* 0x000000eb00eb7213 */ /* 0x000fe20000000000 */
[----:B------:R-:W-:Y:S01]  /*4120*/  FMUL.FTZ R236, R25, UR13 ;  /* 0x0000000d19ec7c20 */ /* 0x000fe20008410000 */
[----:B------:R-:W-:Y:S01]  /*4130*/  I2FP.F32.S32 R245, R245 ;  /* 0x000000f500f57245 */ /* 0x000fe20000201400 */
[----:B------:R-:W-:Y:S01]  /*4140*/  FMUL.FTZ R232, R28, UR13 ;  /* 0x0000000d1ce87c20 */ /* 0x000fe20008410000 */
[----:B------:R-:W-:Y:S03]  /*4150*/  FMUL.FTZ R229, R30, UR13 ;  /* 0x0000000d1ee57c20 */ /* 0x000fe60008410000 */
[----:B------:R-:W1:Y:S01]  /*4160*/  MUFU.TANH R183, R208 ;  /* 0x000000d000b77308 */ /* 0x000e620000002400 */
[C---:B------:R-:W-:Y:S01]  /*4170*/  IADD3 R242, PT, PT, R210.reuse, 0x88, RZ ;  /* 0x00000088d2f27810 */ /* 0x040fe20007ffe0ff */
[----:B---3--:R-:W-:Y:S01]  /*4180*/  FFMA.FTZ R245, R245, -UR28, R206 ;  /* 0x8000001cf5f57c23 */ /* 0x008fe200080100ce */
[----:B------:R-:W-:Y:S01]  /*4190*/  IADD3 R220, PT, PT, R210, 0x97, RZ ;  /* 0x00000097d2dc7810 */ /* 0x000fe20007ffe0ff */
[----:B------:R-:W-:Y:S01]  /*41a0*/  FMUL.FTZ R231, R17, UR13 ;  /* 0x0000000d11e77c20 */ /* 0x000fe20008410000 */
[----:B------:R-:W-:Y:S01]  /*41b0*/  IABS R239, R239 ;  /* 0x000000ef00ef7213 */ /* 0x000fe20000000000 */
[----:B------:R-:W-:Y:S01]  /*41c0*/  FMUL.FTZ R223, R23, UR13 ;  /* 0x0000000d17df7c20 */ /* 0x000fe20008410000 */
[----:B------:R-:W-:Y:S03]  /*41d0*/  IABS R234, R234 ;  /* 0x000000ea00ea7213 */ /* 0x000fe60000000000 */
[----:B------:R-:W3:Y:S01]  /*41e0*/  MUFU.TANH R246, R246 ;  /* 0x000000f600f67308 */ /* 0x000ee20000002400 */
[----:B------:R-:W-:Y:S01]  /*41f0*/  I2FP.F32.S32 R134, R237 ;  /* 0x000000ed00867245 */ /* 0x000fe20000201400 */
[----:B------:R-:W-:Y:S01]  /*4200*/  FMUL.FTZ R222, R34, UR13 ;  /* 0x0000000d22de7c20 */ /* 0x000fe20008410000 */
[----:B--2---:R-:W-:Y:S01]  /*4210*/  I2FP.F32.S32 R213, R230 ;  /* 0x000000e600d57245 */ /* 0x004fe20000201400 */
[----:B------:R-:W-:Y:S01]  /*4220*/  FFMA.FTZ R230, -R207, R207, 1 ;  /* 0x3f800000cfe67423 */ /* 0x000fe200000101cf */
[----:B------:R-:W-:Y:S01]  /*4230*/  I2FP.F32.S32 R143, R235 ;  /* 0x000000eb008f7245 */ /* 0x000fe20000201400 */
[----:B------:R-:W-:Y:S01]  /*4240*/  FFMA.FTZ R235, -R206, R206, 1 ;  /* 0x3f800000ceeb7423 */ /* 0x000fe200000101ce */
[C---:B------:R-:W-:Y:S03]  /*4250*/  IADD3 R219, PT, PT, R210.reuse, 0x87, RZ ;  /* 0x00000087d2db7810 */ /* 0x040fe60007ffe0ff */
[----:B------:R-:W2:Y:S01]  /*4260*/  MUFU.TANH R217, R217 ;  /* 0x000000d900d97308 */ /* 0x000ea20000002400 */
[C---:B------:R-:W-:Y:S01]  /*4270*/  IADD3 R240, PT, PT, R210.reuse, 0xa0, RZ ;  /* 0x000000a0d2f07810 */ /* 0x040fe20007ffe0ff */
[----:B------:R-:W-:Y:S01]  /*4280*/  FMUL.FTZ R226, R31, UR13 ;  /* 0x0000000d1fe27c20 */ /* 0x000fe20008410000 */
[C---:B------:R-:W-:Y:S01]  /*4290*/  IADD3 R221, PT, PT, R210.reuse, 0x98, RZ ;  /* 0x00000098d2dd7810 */ /* 0x040fe20007ffe0ff */
[----:B------:R-:W-:Y:S01]  /*42a0*/  FMUL.FTZ R251, R33, UR13 ;  /* 0x0000000d21fb7c20 */ /* 0x000fe20008410000 */
[C---:B------:R-:W-:Y:S01]  /*42b0*/  IADD3 R224, PT, PT, R210.reuse, 0x77, RZ ;  /* 0x00000077d2e07810 */ /* 0x040fe20007ffe0ff */
[----:B-1----:R-:W-:Y:S01]  /*42c0*/  FFMA.FTZ R34, -R183, R183, 1 ;  /* 0x3f800000b7227423 */ /* 0x002fe200000101b7 */
[C---:B------:R-:W-:Y:S03]  /*42d0*/  IADD3 R211, PT, PT, R210.reuse, 0x6f, RZ ;  /* 0x0000006fd2d37810 */ /* 0x040fe60007ffe0ff */
[----:B------:R-:W1:Y:S01]  /*42e0*/  MUFU.TANH R228, R228 ;  /* 0x000000e400e47308 */ /* 0x000e620000002400 */
[----:B------:R-:W-:Y:S01]  /*42f0*/  IADD3 R215, PT, PT, R210, 0x90, RZ ;  /* 0x00000090d2d77810 */ /* 0x000fe20007ffe0ff */
[----:B---3--:R-:W-:Y:S01]  /*4300*/  FFMA.FTZ R206, -R246, R246, 1 ;  /* 0x3f800000f6ce7423 */ /* 0x008fe200000101f6 */
[----:B------:R-:W-:Y:S01]  /*4310*/  IADD3 R212, PT, PT, R210, 0x8f, RZ ;  /* 0x0000008fd2d47810 */ /* 0x000fe20007ffe0ff */
[----:B------:R-:W-:Y:S01]  /*4320*/  FMUL.FTZ R238, R20, UR13 ;  /* 0x0000000d14ee7c20 */ /* 0x000fe20008410000 */
[----:B------:R-:W-:Y:S01]  /*4330*/  IADD3 R209, PT, PT, R210, 0x68, RZ ;  /* 0x00000068d2d17810 */ /* 0x000fe20007ffe0ff */
[----:B------:R-:W-:Y:S01]  /*4340*/  FMUL.FTZ R218, R26, UR13 ;  /* 0x0000000d1ada7c20 */ /* 0x000fe20008410000 */
[----:B------:R-:W-:Y:S03]  /*4350*/  IADD3 R208, PT, PT, R210, 0x67, RZ ;  /* 0x00000067d2d07810 */ /* 0x000fe60007ffe0ff */
[----:B------:R-:W3:Y:S01]  /*4360*/  MUFU.TANH R247, R247 ;  /* 0x000000f700f77308 */ /* 0x000ee20000002400 */
[----:B------:R-:W-:Y:S01]  /*4370*/  IABS R210, R242 ;  /* 0x000000f200d27213 */ /* 0x000fe20000000000 */
[----:B------:R-:W-:Y:S01]  /*4380*/  FFMA.FTZ R242, -R135, R135, 1 ;  /* 0x3f80000087f27423 */ /* 0x000fe20000010187 */
[----:B------:R-:W-:Y:S01]  /*4390*/  IABS R220, R220 ;  /* 0x000000dc00dc7213 */ /* 0x000fe20000000000 */
[----:B--2---:R-:W-:Y:S01]  /*43a0*/  FFMA.FTZ R122, -R217, R217, 1 ;  /* 0x3f800000d97a7423 */ /* 0x004fe200000101d9 */
[----:B------:R-:W-:Y:S01]  /*43b0*/  I2FP.F32.S32 R239, R239 ;  /* 0x000000ef00ef7245 */ /* 0x000fe20000201400 */
[----:B------:R-:W-:Y:S01]  /*43c0*/  FFMA.FTZ R135, R134, -UR28, R135 ;  /* 0x8000001c86877c23 */ /* 0x000fe20008010087 */
[----:B------:R-:W-:Y:S03]  /*43d0*/  I2FP.F32.S32 R130, R234 ;  /* 0x000000ea00827245 */ /* 0x000fe60000201400 */
[----:B------:R2:W4:Y:S01]  /*43e0*/  MUFU.TANH R207, R232 ;  /* 0x000000e800cf7308 */ /* 0x0005220000002400 */
[----:B------:R-:W-:Y:S01]  /*43f0*/  FFMA.FTZ R234, -R250, R250, 1 ;  /* 0x3f800000faea7423 */ /* 0x000fe200000101fa */
[C---:B------:R-:W-:Y:S01]  /*4400*/  FFMA.FTZ R250, R143.reuse, -UR28, R250 ;  /* 0x8000001c8ffa7c23 */ /* 0x040fe200080100fa */
[----:B------:R-:W-:Y:S01]  /*4410*/  FFMA.FTZ R134, R134, -UR28, R183 ;  /* 0x8000001c86867c23 */ /* 0x000fe200080100b7 */
[----:B------:R-:W-:Y:S01]  /*4420*/  I2FP.F32.S32 R220, R220 ;  /* 0x000000dc00dc7245 */ /* 0x000fe20000201400 */
[----:B-1----:R-:W-:Y:S01]  /*4430*/  FFMA.FTZ R143, R143, -UR28, R228 ;  /* 0x8000001c8f8f7c23 */ /* 0x002fe200080100e4 */
[----:B------:R-:W-:Y:S01]  /*4440*/  FFMA.FTZ R33, -R228, R228, 1 ;  /* 0x3f800000e4217423 */ /* 0x000fe200000101e4 */
[----:B------:R-:W-:Y:S03]  /*4450*/  FMUL.FTZ R228, R122, UR13 ;  /* 0x0000000d7ae47c20 */ /* 0x000fe60008410000 */
[----:B------:R-:W1:Y:S01]  /*4460*/  MUFU.TANH R243, R243 ;  /* 0x000000f300f37308 */ /* 0x000e620000002400 */
[----:B------:R-:W-:Y:S01]  /*4470*/  FFMA.FTZ R246, R239, -UR28, R246 ;  /* 0x8000001ceff67c23 */ /* 0x000fe200080100f6 */
[----:B---3--:R-:W-:Y:S01]  /*4480*/  FFMA.FTZ R183, -R247, R247, 1 ;  /* 0x3f800000f7b77423 */ /* 0x008fe200000101f7 */
[----:B------:R-:W-:Y:S01]  /*4490*/  FFMA.FTZ R247, R130, -UR28, R247 ;  /* 0x8000001c82f77c23 */ /* 0x000fe200080100f7 */
[----:B------:R-:W-:Y:S01]  /*44a0*/  FMUL.FTZ R216, R32, UR13 ;  /* 0x0000000d20d87c20 */ /* 0x000fe20008410000 */
[----:B------:R-:W-:Y:S01]  /*44b0*/  FMUL.FTZ R252, R29, UR13 ;  /* 0x0000000d1dfc7c20 */ /* 0x000fe20008410000 */
[----:B------:R-:W-:Y:S01]  /*44c0*/  FMUL.FTZ R248, R7, UR13 ;  /* 0x0000000d07f87c20 */ /* 0x000fe20008410000 */
[----:B------:R-:W-:Y:S03]  /*44d0*/  FMUL.FTZ R233, R24, UR13 ;  /* 0x0000000d18e97c20 */ /* 0x000fe60008410000 */
[----:B------:R-:W3:Y:S01]  /*44e0*/  MUFU.TANH R225, R225 ;  /* 0x000000e100e17308 */ /* 0x000ee20000002400 */
[----:B------:R-:W-:Y:S01]  /*44f0*/  FMUL.FTZ R35, R35, UR13 ;  /* 0x0000000d23237c20 */ /* 0x000fe20008410000 */
[----:B--2---:R-:W-:Y:S01]  /*4500*/  FMUL.FTZ R232, R206, UR13 ;  /* 0x0000000dcee87c20 */ /* 0x004fe20008410000 */
[----:B------:R-:W-:Y:S01]  /*4510*/  IABS R240, R240 ;  /* 0x000000f000f07213 */ /* 0x000fe20000000000 */
[----:B----4-:R-:W-:Y:S01]  /*4520*/  FFMA.FTZ R184, -R207, R207, 1 ;  /* 0x3f800000cfb87423 */ /* 0x010fe200000101cf */
[----:B------:R-:W-:Y:S01]  /*4530*/  IABS R224, R224 ;  /* 0x000000e000e07213 */ /* 0x000fe20000000000 */
[----:B------:R-:W-:Y:S01]  /*4540*/  FMUL.FTZ R242, R242, UR13 ;  /* 0x0000000df2f27c20 */ /* 0x000fe20008410000 */
[----:B------:R-:W-:Y:S03]  /*4550*/  I2FP.F32.S32 R240, R240 ;  /* 0x000000f000f07245 */ /* 0x000fe60000201400 */
[----:B------:R-:W2:Y:S01]  /*4560*/  MUFU.TANH R227, R227 ;  /* 0x000000e300e37308 */ /* 0x000ea20000002400 */
[----:B------:R-:W-:Y:S01]  /*4570*/  I2FP.F32.S32 R224, R224 ;  /* 0x000000e000e07245 */ /* 0x000fe20000201400 */
[----:B-1----:R-:W-:Y:S01]  /*4580*/  FFMA.FTZ R115, -R243, R243, 1 ;  /* 0x3f800000f3737423 */ /* 0x002fe200000101f3 */
[----:B------:R-:W-:Y:S01]  /*4590*/  IABS R221, R221 ;  /* 0x000000dd00dd7213 */ /* 0x000fe20000000000 */
[----:B------:R-:W-:Y:S01]  /*45a0*/  FMUL.FTZ R234, R234, UR13 ;  /* 0x0000000deaea7c20 */ /* 0x000fe20008410000 */
[----:B------:R-:W-:Y:S01]  /*45b0*/  IABS R219, R219 ;  /* 0x000000db00db7213 */ /* 0x000fe20000000000 */
[----:B------:R-:W-:Y:S01]  /*45c0*/  FMUL.FTZ R235, R235, UR13 ;  /* 0x0000000debeb7c20 */ /* 0x000fe20008410000 */
[----:B------:R-:W-:Y:S03]  /*45d0*/  IABS R215, R215 ;  /* 0x000000d700d77213 */ /* 0x000fe60000000000 */
[----:B------:R-:W1:Y:S01]  /*45e0*/  MUFU.TANH R241, R241 ;  /* 0x000000f100f17308 */ /* 0x000e620000002400 */
[----:B------:R-:W-:Y:S01]  /*45f0*/  IABS R212, R212 ;  /* 0x000000d400d47213 */ /* 0x000fe20000000000 */
[----:B---3--:R-:W-:Y:S01]  /*4600*/  FFMA.FTZ R122, -R225, R225, 1 ;  /* 0x3f800000e17a7423 */ /* 0x008fe200000101e1 */
[----:B------:R-:W-:Y:S01]  /*4610*/  FFMA.FTZ R130, R130, -UR28, R225 ;  /* 0x8000001c82827c23 */ /* 0x000fe200080100e1 */
[----:B------:R-:W-:Y:S01]  /*4620*/  FMUL.FTZ R225, R183, UR13 ;  /* 0x0000000db7e17c20 */ /* 0x000fe20008410000 */
[----:B------:R-:W-:Y:S01]  /*4630*/  I2FP.F32.S32 R221, R221 ;  /* 0x000000dd00dd7245 */ /* 0x000fe20000201400 */
[----:B------:R-:W-:Y:S01]  /*4640*/  FMUL.FTZ R230, R230, UR13 ;  /* 0x0000000de6e67c20 */ /* 0x000fe20008410000 */
[----:B------:R-:W-:Y:S03]  /*4650*/  I2FP.F32.S32 R210, R210 ;  /* 0x000000d200d27245 */ /* 0x000fe60000201400 */
[----:B------:R-:W3:Y:S01]  /*4660*/  MUFU.TANH R214, R214 ;  /* 0x000000d600d67308 */ /* 0x000ee20000002400 */
[----:B------:R-:W-:Y:S01]  /*4670*/  IABS R211, R211 ;  /* 0x000000d300d37213 */ /* 0x000fe20000000000 */
[----:B--2---:R-:W-:Y:S01]  /*4680*/  FFMA.FTZ R239, R239, -UR28, R227 ;  /* 0x8000001cefef7c23 */ /* 0x004fe200080100e3 */
[----:B------:R-:W-:Y:S01]  /*4690*/  FFMA.FTZ R121, -R227, R227, 1 ;  /* 0x3f800000e3797423 */ /* 0x000fe200000101e3 */
[----:B------:R-:W-:Y:S01]  /*46a0*/  I2FP.F32.S32 R219, R219 ;  /* 0x000000db00db7245 */ /* 0x000fe20000201400 */
[----:B------:R-:W-:Y:S01]  /*46b0*/  FFMA.FTZ R243, R221, -UR28, R243 ;  /* 0x8000001cddf37c23 */ /* 0x000fe200080100f3 */
[----:B------:R-:W-:Y:S04]  /*46c0*/  IABS R209, R209 ;  /* 0x000000d100d17213 */ /* 0x000fe80000000000 */
[----:B------:R2:W-:Y:S01]  /*46d0*/  MUFU.TANH R6, R229 ;  /* 0x000000e500067308 */ /* 0x0005e20000002400 */
[----:B------:R-:W-:Y:S01]  /*46e0*/  I2FP.F32.S32 R215, R215 ;  /* 0x000000d700d77245 */ /* 0x000fe20000201400 */
[----:B-1----:R-:W-:Y:S01]  /*46f0*/  FFMA.FTZ R227, -R241, R241, 1 ;  /* 0x3f800000f1e37423 */ /* 0x002fe200000101f1 */
[C---:B------:R-:W-:Y:S01]  /*4700*/  FFMA.FTZ R241, R220.reuse, -UR28, R241 ;  /* 0x8000001cdcf17c23 */ /* 0x040fe200080100f1 */
[----:B------:R-:W-:Y:S02]  /*4710*/  I2FP.F32.S32 R212, R212 ;  /* 0x000000d400d47245 */ /* 0x000fe40000201400 */
[----:B------:R-:W-:Y:S01]  /*4720*/  I2FP.F32.S32 R211, R211 ;  /* 0x000000d300d37245 */ /* 0x000fe20000201400 */
[----:B------:R-:W-:Y:S03]  /*4730*/  FMUL.FTZ R227, R227, UR13 ;  /* 0x0000000de3e37c20 */ /* 0x000fe60008410000 */
[----:B------:R1:W-:Y:S01]  /*4740*/  MUFU.TANH R113, R236 ;  /* 0x000000ec00717308 */ /* 0x0003e20000002400 */
[----:B------:R-:W-:Y:S01]  /*4750*/  IABS R208, R208 ;  /* 0x000000d000d07213 */ /* 0x000fe20000000000 */
[----:B---3--:R-:W-:Y:S01]  /*4760*/  FFMA.FTZ R183, R220, -UR28, R214 ;  /* 0x8000001cdcb77c23 */ /* 0x008fe200080100d6 */
[----:B------:R-:W-:Y:S01]  /*4770*/  FMUL.FTZ R220, R122, UR13 ;  /* 0x0000000d7adc7c20 */ /* 0x000fe20008410000 */
[----:B------:R-:W-:Y:S01]  /*4780*/  I2FP.F32.S32 R209, R209 ;  /* 0x000000d100d17245 */ /* 0x000fe20000201400 */
[----:B------:R-:W-:Y:S01]  /*4790*/  FFMA.FTZ R214, -R214, R214, 1 ;  /* 0x3f800000d6d67423 */ /* 0x000fe200000101d6 */
[----:B------:R-:W-:Y:S04]  /*47a0*/  I2FP.F32.S32 R208, R208 ;  /* 0x000000d000d07245 */ /* 0x000fe80000201400 */
[----:B------:R-:W3:Y:S01]  /*47b0*/  MUFU.TANH R231, R231 ;  /* 0x000000e700e77308 */ /* 0x000ee20000002400 */
[----:B------:R-:W-:Y:S01]  /*47c0*/  FMUL.FTZ R214, R214, UR13 ;  /* 0x0000000dd6d67c20 */ /* 0x000fe20008410000 */
[----:B--2---:R-:W-:Y:S08]  /*47d0*/  FMUL.FTZ R229, R115, UR13 ;  /* 0x0000000d73e57c20 */ /* 0x004ff00008410000 */
[----:B------:R2:W-:Y:S01]  /*47e0*/  MUFU.TANH R206, R226 ;  /* 0x000000e200ce7308 */ /* 0x0005e20000002400 */
[----:B-1----:R-:W-:Y:S01]  /*47f0*/  FFMA.FTZ R236, -R142, R142, 1 ;  /* 0x3f8000008eec7423 */ /* 0x002fe2000001018e */
[C---:B------:R-:W-:Y:S01]  /*4800*/  FFMA.FTZ R142, R240.reuse, -UR28, R142 ;  /* 0x8000001cf08e7c23 */ /* 0x040fe2000801008e */
[----:B------:R-:W-:Y:S02]  /*4810*/  FFMA.FTZ R240, R240, -UR28, R217 ;  /* 0x8000001cf0f07c23 */ /* 0x000fe400080100d9 */
[----:B------:R-:W-:Y:S05]  /*4820*/  FMUL.FTZ R236, R236, UR13 ;  /* 0x0000000decec7c20 */ /* 0x000fea0008410000 */
[----:B------:R-:W1:Y:S01]  /*4830*/  MUFU.TANH R223, R223 ;  /* 0x000000df00df7308 */ /* 0x000e620000002400 */
[----:B---3--:R-:W-:Y:S01]  /*4840*/  FFMA.FTZ R217, -R231, R231, 1 ;  /* 0x3f800000e7d97423 */ /* 0x008fe200000101e7 */
[C---:B------:R-:W-:Y:S08]  /*4850*/  FFMA.FTZ R231, R224.reuse, -UR28, R231 ;  /* 0x8000001ce0e77c23 */ /* 0x040ff000080100e7 */
[----:B------:R-:W3:Y:S01]  /*4860*/  MUFU.TANH R238, R238 ;  /* 0x000000ee00ee7308 */ /* 0x000ee20000002400 */
[----:B--2---:R-:W-:Y:S09]  /*4870*/  FMUL.FTZ R226, R121, UR13 ;  /* 0x0000000d79e27c20 */ /* 0x004ff20008410000 */
[----:B------:R2:W-:Y:S01]  /*4880*/  MUFU.TANH R115, R222 ;  /* 0x000000de00737308 */ /* 0x0005e20000002400 */
[----:B-1----:R-:W-:Y:S01]  /*4890*/  FFMA.FTZ R129, R224, -UR28, R223 ;  /* 0x8000001ce0817c23 */ /* 0x002fe200080100df */
[----:B------:R-:W-:Y:S01]  /*48a0*/  FFMA.FTZ R121, -R223, R223, 1 ;  /* 0x3f800000df797423 */ /* 0x000fe200000101df */
[----:B------:R-:W-:Y:S01]  /*48b0*/  FMUL.FTZ R224, R34, UR13 ;  /* 0x0000000d22e07c20 */ /* 0x000fe20008410000 */
[----:B------:R-:W-:Y:S01]  /*48c0*/  FMUL.FTZ R223, R217, UR13 ;  /* 0x0000000dd9df7c20 */ /* 0x000fe20008410000 */
[----:B------:R-:W-:Y:S01]  /*48d0*/  FFMA.FTZ R217, -R131, R131, 1 ;  /* 0x3f80000083d97423 */ /* 0x000fe20000010183 */
[----:B------:R-:W-:Y:S04]  /*48e0*/  FFMA.FTZ R131, R211, -UR28, R131 ;  /* 0x8000001cd3837c23 */ /* 0x000fe80008010083 */
[----:B------:R1:W-:Y:S01]  /*48f0*/  MUFU.TANH R122, R216 ;  /* 0x000000d8007a7308 */ /* 0x0003e20000002400 */
[----:B---3--:R-:W-:Y:S01]  /*4900*/  FFMA.FTZ R34, -R238, R238, 1 ;  /* 0x3f800000ee227423 */ /* 0x008fe200000101ee */
[----:B------:R-:W-:Y:S01]  /*4910*/  FFMA.FTZ R238, R213, -UR28, R238 ;  /* 0x8000001cd5ee7c23 */ /* 0x000fe200080100ee */
[----:B------:R-:W-:Y:S07]  /*4920*/  FMUL.FTZ R217, R217, UR13 ;  /* 0x0000000dd9d97c20 */ /* 0x000fee0008410000 */
[----:B------:R-:W3:Y:S01]  /*4930*/  MUFU.TANH R218, R218 ;  /* 0x000000da00da7308 */ /* 0x000ee20000002400 */
[----:B--2---:R-:W-:Y:S09]  /*4940*/  FMUL.FTZ R222, R33, UR13 ;  /* 0x0000000d21de7c20 */ /* 0x004ff20008410000 */
[----:B------:R-:W2:Y:S01]  /*4950*/  MUFU.TANH R114, R233 ;  /* 0x000000e900727308 */ /* 0x000ea20000002400 */
[----:B-1----:R-:W-:Y:S01]  /*4960*/  FMUL.FTZ R216, R121, UR13 ;  /* 0x0000000d79d87c20 */ /* 0x002fe20008410000 */
[----:B------:R-:W-:Y:S01]  /*4970*/  FFMA.FTZ R121, -R113, R113, 1 ;  /* 0x3f80000071797423 */ /* 0x000fe20000010171 */
[----:B------:R-:W-:Y:S07]  /*4980*/  FFMA.FTZ R113, R212, -UR28, R113 ;  /* 0x8000001cd4717c23 */ /* 0x000fee0008010071 */
[----:B------:R1:W-:Y:S01]  /*4990*/  MUFU.TANH R123, R35 ;  /* 0x00000023007b7308 */ /* 0x0003e20000002400 */
[----:B---3--:R-:W-:Y:S01]  /*49a0*/  FFMA.FTZ R33, R221, -UR28, R218 ;  /* 0x8000001cdd217c23 */ /* 0x008fe200080100da */
[----:B------:R-:W-:Y:S01]  /*49b0*/  FMUL.FTZ R221, R34, UR13 ;  /* 0x0000000d22dd7c20 */ /* 0x000fe20008410000 */
[----:B------:R-:W-:Y:S07]  /*49c0*/  FFMA.FTZ R218, -R218, R218, 1 ;  /* 0x3f800000dada7423 */ /* 0x000fee00000101da */
[----:B------:R-:W3:Y:S01]  /*49d0*/  MUFU.TANH R252, R252 ;  /* 0x000000fc00fc7308 */ /* 0x000ee20000002400 */
[----:B------:R-:W-:Y:S01]  /*49e0*/  FMUL.FTZ R218, R218, UR13 ;  /* 0x0000000ddada7c20 */ /* 0x000fe20008410000 */
[----:B--2---:R-:W-:Y:S01]  /*49f0*/  FFMA.FTZ R133, -R114, R114, 1 ;  /* 0x3f80000072857423 */ /* 0x004fe20000010172 */
[----:B------:R-:W-:Y:S07]  /*4a00*/  FFMA.FTZ R114, R215, -UR28, R114 ;  /* 0x8000001cd7727c23 */ /* 0x000fee0008010072 */
[----:B------:R-:W2:Y:S01]  /*4a10*/  MUFU.TANH R248, R248 ;  /* 0x000000f800f87308 */ /* 0x000ea20000002400 */
[----:B-1----:R-:W-:Y:S09]  /*4a20*/  FFMA.FTZ R35, R210, -UR28, R207 ;  /* 0x8000001cd2237c23 */ /* 0x002ff200080100cf */
[----:B------:R1:W4:Y:S01]  /*4a30*/  MUFU.TANH R5, R251 ;  /* 0x000000fb00057308 */ /* 0x0003220000002400 */
[----:B---3--:R-:W-:Y:S01]  /*4a40*/  FFMA.FTZ R34, R219, -UR28, R252 ;  /* 0x8000001cdb227c23 */ /* 0x008fe200080100fc */
[----:B------:R-:W-:Y:S01]  /*4a50*/  FFMA.FTZ R207, -R252, R252, 1 ;  /* 0x3f800000fccf7423 */ /* 0x000fe200000101fc */
[----:B------:R-:W-:Y:S01]  /*4a60*/  FFMA.FTZ R252, R215, -UR28, R6 ;  /* 0x8000001cd7fc7c23 */ /* 0x000fe20008010006 */
[----:B------:R-:W-:Y:S01]  /*4a70*/  FMUL.FTZ R215, R121, UR13 ;  /* 0x0000000d79d77c20 */ /* 0x000fe20008410000 */
[----:B------:R-:W-:Y:S01]  /*4a80*/  FFMA.FTZ R121, R213, -UR28, R115 ;  /* 0x8000001cd5797c23 */ /* 0x000fe20008010073 */
[----:B------:R-:W-:Y:S04]  /*4a90*/  FFMA.FTZ R213, -R122, R122, 1 ;  /* 0x3f8000007ad57423 */ /* 0x000fe8000001017a */
[----:B------:R-:W3:Y:S01]  /*4aa0*/  MUFU.TANH R249, R249 ;  /* 0x000000f900f97308 */ /* 0x000ee20000002400 */
[----:B------:R-:W-:Y:S01]  /*4ab0*/  FMUL.FTZ R207, R207, UR13 ;  /* 0x0000000dcfcf7c20 */ /* 0x000fe20008410000 */
[----:B--2---:R-:W-:Y:S01]  /*4ac0*/  FFMA.FTZ R233, -R248, R248, 1 ;  /* 0x3f800000f8e97423 */ /* 0x004fe200000101f8 */
[----:B------:R-:W-:Y:S01]  /*4ad0*/  FFMA.FTZ R248, R219, -UR28, R248 ;  /* 0x8000001cdbf87c23 */ /* 0x000fe200080100f8 */
[----:B------:R-:W-:Y:S01]  /*4ae0*/  FMUL.FTZ R219, R133, UR13 ;  /* 0x0000000d85db7c20 */ /* 0x000fe20008410000 */
[----:B------:R-:W-:Y:S01]  /*4af0*/  FFMA.FTZ R133, -R123, R123, 1 ;  /* 0x3f8000007b857423 */ /* 0x000fe2000001017b */
[----:B------:R-:W-:Y:S01]  /*4b00*/  FMUL.FTZ R233, R233, UR13 ;  /* 0x0000000de9e97c20 */ /* 0x000fe20008410000 */
[----:B------:R-:W-:Y:S01]  /*4b10*/  FMUL.FTZ R213, R213, UR13 ;  /* 0x0000000dd5d57c20 */ /* 0x000fe20008410000 */
[----:B-1----:R-:W-:Y:S01]  /*4b20*/  FFMA.FTZ R251, R212, -UR28, R206 ;  /* 0x8000001cd4fb7c23 */ /* 0x002fe200080100ce */
[----:B------:R-:W-:Y:S01]  /*4b30*/  FFMA.FTZ R212, -R115, R115, 1 ;  /* 0x3f80000073d47423 */ /* 0x000fe20000010173 */
[----:B------:R-:W-:Y:S01]  /*4b40*/  FFMA.FTZ R115, R211, -UR28, R123 ;  /* 0x8000001cd3737c23 */ /* 0x000fe2000801007b */
[----:B------:R-:W-:Y:S01]  /*4b50*/  FFMA.FTZ R123, R209, -UR28, R122 ;  /* 0x8000001cd17b7c23 */ /* 0x000fe2000801007a */
[----:B------:R-:W-:Y:S01]  /*4b60*/  FFMA.FTZ R206, -R206, R206, 1 ;  /* 0x3f800000cece7423 */ /* 0x000fe200000101ce */
[----:B----4-:R-:W-:Y:S01]  /*4b70*/  FFMA.FTZ R209, -R5, R5, 1 ;  /* 0x3f80000005d17423 */ /* 0x010fe20000010105 */
[----:B------:R-:W-:Y:S01]  /*4b80*/  FFMA.FTZ R122, R208, -UR28, R5 ;  /* 0x8000001cd07a7c23 */ /* 0x000fe20008010005 */
[----:B------:R-:W-:Y:S01]  /*4b90*/  FMUL.FTZ R211, R184, UR13 ;  /* 0x0000000db8d37c20 */ /* 0x000fe20008410000 */
[----:B---3--:R-:W-:Y:S01]  /*4ba0*/  FFMA.FTZ R237, -R249, R249, 1 ;  /* 0x3f800000f9ed7423 */ /* 0x008fe200000101f9 */
[----:B------:R-:W-:Y:S01]  /*4bb0*/  FFMA.FTZ R249, R210, -UR28, R249 ;  /* 0x8000001cd2f97c23 */ /* 0x000fe200080100f9 */
[----:B------:R-:W-:Y:S01]  /*4bc0*/  FFMA.FTZ R210, -R6, R6, 1 ;  /* 0x3f80000006d27423 */ /* 0x000fe20000010106 */
[----:B------:R-:W-:Y:S01]  /*4bd0*/  FMUL.FTZ R206, R206, UR13 ;  /* 0x0000000dcece7c20 */ /* 0x000fe20008410000 */
[----:B------:R-:W-:Y:S01]  /*4be0*/  FMUL.FTZ R237, R237, UR13 ;  /* 0x0000000deded7c20 */ /* 0x000fe20008410000 */
[----:B------:R-:W-:Y:S01]  /*4bf0*/  FMUL.FTZ R212, R212, UR13 ;  /* 0x0000000dd4d47c20 */ /* 0x000fe20008410000 */
[----:B------:R-:W-:Y:S01]  /*4c00*/  FMUL.FTZ R210, R210, UR13 ;  /* 0x0000000dd2d27c20 */ /* 0x000fe20008410000 */
[----:B------:R-:W-:Y:S01]  /*4c10*/  FMUL.FTZ R208, R133, UR13 ;  /* 0x0000000d85d07c20 */ /* 0x000fe20008410000 */
[----:B------:R-:W-:Y:S01]  /*4c20*/  FMUL.FTZ R209, R209, UR13 ;  /* 0x0000000dd1d17c20 */ /* 0x000fe20008410000 */
        /* <DEDUP_REMOVED lines=14> */
.L_x_1765:
[----:B------:R-:W1:Y:S01]  /*4d10*/  S2R R8, SR_TID.X ;  /* 0x0000000000087919 */ /* 0x000e620000002100 */
[----:B------:R-:W-:Y:S01]  /*4d20*/  UIADD3 UR35, UPT, UPT, UR31, -UR11, -UR33 ;  /* 0x8000000b1f237290 */ /* 0x000fe2000fffe821 */
[----:B------:R-:W-:Y:S01]  /*4d30*/  IMAD.U32 R7, RZ, RZ, UR23 ;  /* 0x00000017ff077e24 */ /* 0x000fe2000f8e00ff */
[----:B------:R-:W-:Y:S01]  /*4d40*/  UIADD3 UR15, UPT, UPT, UR31, UR10, -UR33 ;  /* 0x0000000a1f0f7290 */ /* 0x000fe2000fffe821 */
[----:B------:R-:W-:Y:S02]  /*4d50*/  IMAD.MOV.U32 R12, RZ, RZ, 0x1 ;  /* 0x00000001ff0c7424 */ /* 0x000fe400078e00ff */
[----:B------:R-:W-:Y:S02]  /*4d60*/  IMAD.MOV.U32 R6, RZ, RZ, 0x9 ;  /* 0x00000009ff067424 */ /* 0x000fe400078e00ff */
[C---:B------:R-:W-:Y:S02]  /*4d70*/  VIADD R14, R141.reuse, UR35 ;  /* 0x000000238d0e7c36 */ /* 0x040fe40008000000 */
[----:B------:R-:W-:Y:S02]  /*4d80*/  IMAD.MOV.U32 R10, RZ, RZ, 0x21 ;  /* 0x00000021ff0a7424 */ /* 0x000fe400078e00ff */
[----:B------:R-:W-:Y:S01]  /*4d90*/  VIADD R9, R141, UR15 ;  /* 0x0000000f8d097c36 */ /* 0x000fe20008000000 */
[C---:B------:R-:W-:Y:S01]  /*4da0*/  VIADDMNMX R18, R14.reuse, 0x8, RZ, !PT ;  /* 0x000000080e127846 */ /* 0x040fe200078001ff */
[----:B------:R-:W-:Y:S01]  /*4db0*/  IMAD.MOV.U32 R4, RZ, RZ, 0x29 ;  /* 0x00000029ff047424 */ /* 0x000fe200078e00ff */
[----:B------:R-:W-:Y:S02]  /*4dc0*/  VIMNMX R20, PT, PT, RZ, R14, !PT ;  /* 0x0000000eff147248 */ /* 0x000fe40007fe0100 */
        /* <DEDUP_REMOVED lines=8> */
[----:B------:R-:W-:Y:S02]  /*4e50*/  LOP3.LUT R8, R5, 0x1e0, R8, 0xf8, !PT ;  /* 0x000001e005087812 */ /* 0x000fe400078ef808 */
[----:B------:R-:W-:Y:S03]  /*4e60*/  VIADDMNMX R5, R9, R10, UR31, PT ;  /* 0x0000001f09057e46 */ /* 0x000fe6000b80010a */
[----:B------:R-:W-:Y:S04]  /*4e70*/  IMAD R7, R7, 0x80, R8 ;  /* 0x0000008007077824 */ /* 0x000fe800078e0208 */
[C---:B------:R-:W-:Y:S01]  /*4e80*/  VIADD R19, R7.reuse, 0x1 ;  /* 0x0000000107137836 */ /* 0x040fe20000000000 */
[C---:B------:R-:W-:Y:S01]  /*4e90*/  ISETP.GE.AND P0, PT, R7.reuse, R18, PT ;  /* 0x000000120700720c */ /* 0x040fe20003f06270 */
[C---:B------:R-:W-:Y:S01]  /*4ea0*/  VIADD R17, R7.reuse, 0x8 ;  /* 0x0000000807117836 */ /* 0x040fe20000000000 */
[C---:B------:R-:W-:Y:S01]  /*4eb0*/  ISETP.GE.AND P3, PT, R7.reuse, R20, PT ;  /* 0x000000140700720c */ /* 0x040fe20003f66270 */
[----:B------:R-:W-:Y:S01]  /*4ec0*/  VIADD R15, R7, 0x9 ;  /* 0x00000009070f7836 */ /* 0x000fe20000000000 */
[----:B------:R-:W-:Y:S01]  /*4ed0*/  FSEL R249, R249, -INF , P0 ;  /* 0xff800000f9f97808 */ /* 0x000fe20000000000 */
[C---:B------:R-:W-:Y:S01]  /*4ee0*/  VIADD R13, R7.reuse, 0x10 ;  /* 0x00000010070d7836 */ /* 0x040fe20000000000 */
[C---:B------:R-:W-:Y:S01]  /*4ef0*/  ISETP.GE.AND P2, PT, R7.reuse, R16, PT ;  /* 0x000000100700720c */ /* 0x040fe20003f46270 */
[C---:B------:R-:W-:Y:S01]  /*4f00*/  VIADD R11, R7.reuse, 0x11 ;  /* 0x00000011070b7836 */ /* 0x040fe20000000000 */
[C---:B------:R-:W-:Y:S01]  /*4f10*/  ISETP.GE.AND P1, PT, R7.reuse, R14, PT ;  /* 0x0000000e0700720c */ /* 0x040fe20003f26270 */
[----:B------:R-:W-:Y:S01]  /*4f20*/  VIADD R9, R7, 0x18 ;  /* 0x0000001807097836 */ /* 0x000fe20000000000 */
[----:B------:R-:W-:Y:S02]  /*4f30*/  ISETP.GE.AND P0, PT, R19, R20, PT ;  /* 0x000000141300720c */ /* 0x000fe40003f06270 */
[----:B------:R-:W-:Y:S02]  /*4f40*/  FSEL R10, R135, -INF , P3 ;  /* 0xff800000870a7808 */ /* 0x000fe40001800000 */
[C---:B------:R-:W-:Y:S02]  /*4f50*/  ISETP.GE.AND P6, PT, R7.reuse, R12, PT ;  /* 0x0000000c0700720c */ /* 0x040fe40003fc6270 */
[C---:B------:R-:W-:Y:S02]  /*4f60*/  ISETP.GE.AND P5, PT, R7.reuse, R6, PT ;  /* 0x000000060700720c */ /* 0x040fe40003fa6270 */
[CC--:B------:R-:W-:Y:S02]  /*4f70*/  ISETP.GE.AND P4, PT, R7.reuse, R5.reuse, PT ;  /* 0x000000050700720c */ /* 0x0c0fe40003f86270 */
        /* <DEDUP_REMOVED lines=42> */
[----:B------:R-:W-:Y:S02]  /*5220*/  ISETP.GE.AND P1, PT, R7, R16, PT ;  /* 0x000000100700720c */ /* 0x000fe40003f26270 */
        /* <DEDUP_REMOVED lines=76> */
.L_x_1766:
[C---:B------:R-:W-:Y:S01]  /*56f0*/  FMUL.FTZ R4, R194.reuse, 1.4426950216293334961 ;  /* 0x3fb8aa3bc2047820 */ /* 0x040fe20000410000 */
[----:B------:R-:W-:Y:S01]  /*5700*/  FSETP.NEU.FTZ.AND P0, PT, R194, -INF , PT ;  /* 0xff800000c200780b */ /* 0x000fe20003f1d000 */
[C---:B------:R-:W-:Y:S01]  /*5710*/  FMUL.FTZ R6, R195.reuse, 1.4426950216293334961 ;  /* 0x3fb8aa3bc3067820 */ /* 0x040fe20000410000 */
[----:B------:R-:W-:Y:S01]  /*5720*/  FSETP.NEU.FTZ.AND P1, PT, R195, -INF , PT ;  /* 0xff800000c300780b */ /* 0x000fe20003f3d000 */
[C---:B------:R-:W-:Y:S01]  /*5730*/  FMUL.FTZ R5, R193.reuse, 1.4426950216293334961 ;  /* 0x3fb8aa3bc1057820 */ /* 0x040fe20000410000 */
[----:B------:R-:W-:Y:S01]  /*5740*/  FSEL R4, R4, RZ, P0 ;  /* 0x000000ff04047208 */ /* 0x000fe20000000000 */
[----:B------:R-:W1:Y:S01]  /*5750*/  S2R R120, SR_TID.X ;  /* 0x0000000000787919 */ /* 0x000e620000002100 */
[----:B------:R-:W-:Y:S01]  /*5760*/  FSEL R6, R6, RZ, P1 ;  /* 0x000000ff06067208 */ /* 0x000fe20000800000 */
[----:B------:R-:W-:Y:S01]  /*5770*/  FMUL.FTZ R8, R192, 1.4426950216293334961 ;  /* 0x3fb8aa3bc0087820 */ /* 0x000fe20000410000 */
[----:B------:R-:W-:Y:S01]  /*5780*/  FSETP.NEU.FTZ.AND P1, PT, R193, -INF , PT ;  /* 0xff800000c100780b */ /* 0x000fe20003f3d000 */
[--C-:B------:R-:W-:Y:S01]  /*5790*/  FFMA.FTZ R7, R248, UR12, -R4.reuse ;  /* 0x0000000cf8077c23 */ /* 0x100fe20008010804 */
[----:B------:R-:W-:Y:S01]  /*57a0*/  FFMA.FTZ R9, R249, UR12, -R4 ;  /* 0x0000000cf9097c23 */ /* 0x000fe20008010804 */
[--C-:B------:R-:W-:Y:S01]  /*57b0*/  FFMA.FTZ R10, R247, UR12, -R6.reuse ;  /* 0x0000000cf70a7c23 */ /* 0x100fe20008010806 */
[----:B------:R-:W-:Y:S01]  /*57c0*/  FSEL R5, R5, RZ, P1 ;  /* 0x000000ff05057208 */ /* 0x000fe20000800000 */
[----:B------:R2:W-:Y:S01]  /*57d0*/  MUFU.EX2 R247, R7 ;  /* 0x0000000700f77308 */ /* 0x0005e20000000800 */
[--C-:B------:R-:W-:Y:S01]  /*57e0*/  FFMA.FTZ R135, R135, UR12, -R6.reuse ;  /* 0x0000000c87877c23 */ /* 0x100fe20008010806 */
[--C-:B------:R-:W-:Y:S01]  /*57f0*/  FFMA.FTZ R11, R250, UR12, -R6.reuse ;  /* 0x0000000cfa0b7c23 */ /* 0x100fe20008010806 */
[----:B------:R-:W-:Y:S07]  /*5800*/  FSETP.NEU.FTZ.AND P0, PT, R192, -INF , PT ;  /* 0xff800000c000780b */ /* 0x000fee0003f1d000 */
[----:B------:R3:W-:Y:S01]  /*5810*/  MUFU.EX2 R248, R9 ;  /* 0x0000000900f87308 */ /* 0x0007e20000000800 */
[--C-:B------:R-:W-:Y:S01]  /*5820*/  FFMA.FTZ R14, R246, UR12, -R5.reuse ;  /* 0x0000000cf60e7c23 */ /* 0x100fe20008010805 */
[----:B------:R-:W-:Y:S01]  /*5830*/  FFMA.FTZ R184, R231, UR12, -R6 ;  /* 0x0000000ce7b87c23 */ /* 0x000fe20008010806 */
[----:B------:R-:W-:Y:S07]  /*5840*/  FSEL R8, R8, RZ, P0 ;  /* 0x000000ff08087208 */ /* 0x000fee0000000000 */
[----:B------:R4:W-:Y:S01]  /*5850*/  MUFU.EX2 R250, R135 ;  /* 0x0000008700fa7308 */ /* 0x0009e20000000800 */
[----:B------:R-:W-:Y:S01]  /*5860*/  FFMA.FTZ R134, R134, UR12, -R4 ;  /* 0x0000000c86867c23 */ /* 0x000fe20008010804 */
[----:B------:R-:W-:Y:S01]  /*5870*/  FFMA.FTZ R141, R238, UR12, -R6 ;  /* 0x0000000cee8d7c23 */ /* 0x000fe20008010806 */
[--C-:B------:R-:W-:Y:S07]  /*5880*/  FFMA.FTZ R139, R130, UR12, -R4.reuse ;  /* 0x0000000c828b7c23 */ /* 0x100fee0008010804 */
[----:B------:R1:W-:Y:S01]  /*5890*/  MUFU.EX2 R249, R11 ;  /* 0x0000000b00f97308 */ /* 0x0003e20000000800 */
[----:B------:R-:W-:Y:S01]  /*58a0*/  FFMA.FTZ R138, R129, UR12, -R4 ;  /* 0x0000000c818a7c23 */ /* 0x000fe20008010804 */
[--C-:B--2---:R-:W-:Y:S01]  /*58b0*/  FFMA.FTZ R7, R142, UR12, -R5.reuse ;  /* 0x0000000c8e077c23 */ /* 0x104fe20008010805 */
[--C-:B------:R-:W-:Y:S07]  /*58c0*/  FFMA.FTZ R12, R244, UR12, -R8.reuse ;  /* 0x0000000cf40c7c23 */ /* 0x100fee0008010808 */
[----:B------:R2:W-:Y:S01]  /*58d0*/  MUFU.EX2 R231, R10 ;  /* 0x0000000a00e77308 */ /* 0x0005e20000000800 */
[----:B------:R-:W-:Y:S01]  /*58e0*/  FFMA.FTZ R13, R245, UR12, -R8 ;  /* 0x0000000cf50d7c23 */ /* 0x000fe20008010808 */
[----:B---3--:R-:W-:Y:S01]  /*58f0*/  FFMA.FTZ R9, R143, UR12, -R4 ;  /* 0x0000000c8f097c23 */ /* 0x008fe20008010804 */
[--C-:B------:R-:W-:Y:S07]  /*5900*/  FFMA.FTZ R140, R131, UR12, -R6.reuse ;  /* 0x0000000c838c7c23 */ /* 0x100fee0008010806 */
[----:B------:R3:W-:Y:S01]  /*5910*/  MUFU.EX2 R246, R7 ;  /* 0x0000000700f67308 */ /* 0x0007e20000000800 */
[----:B------:R-:W-:Y:S01]  /*5920*/  FFMA.FTZ R137, R123, UR12, -R6 ;  /* 0x0000000c7b897c23 */ /* 0x000fe20008010806 */
[--C-:B----4-:R-:W-:Y:S01]  /*5930*/  FFMA.FTZ R135, R121, UR12, -R4.reuse ;  /* 0x0000000c79877c23 */ /* 0x110fe20008010804 */
[----:B------:R-:W-:Y:S07]  /*5940*/  FFMA.FTZ R4, R115, UR12, -R4 ;  /* 0x0000000c73047c23 */ /* 0x000fee0008010804 */
[----:B------:R4:W-:Y:S01]  /*5950*/  MUFU.EX2 R142, R9 ;  /* 0x00000009008e7308 */ /* 0x0009e20000000800 */
[----:B------:R-:W-:Y:S01]  /*5960*/  FFMA.FTZ R6, R122, UR12, -R6 ;  /* 0x0000000c7a067c23 */ /* 0x000fe20008010806 */
[--C-:B-1----:R-:W-:Y:S01]  /*5970*/  FFMA.FTZ R11, R243, UR12, -R5.reuse ;  /* 0x0000000cf30b7c23 */ /* 0x102fe20008010805 */
[--C-:B------:R-:W-:Y:S07]  /*5980*/  FFMA.FTZ R132, R114, UR12, -R5.reuse ;  /* 0x0000000c72847c23 */ /* 0x100fee0008010805 */
[----:B------:R-:W-:Y:S01]  /*5990*/  MUFU.EX2 R143, R134 ;  /* 0x00000086008f7308 */ /* 0x000fe20000000800 */
[--C-:B------:R-:W-:Y:S01]  /*59a0*/  FFMA.FTZ R131, R113, UR12, -R5.reuse ;  /* 0x0000000c71837c23 */ /* 0x100fe20008010805 */
[--C-:B--2---:R-:W-:Y:S01]  /*59b0*/  FFMA.FTZ R10, R241, UR12, -R5.reuse ;  /* 0x0000000cf10a7c23 */ /* 0x104fe20008010805 */
[--C-:B------:R-:W-:Y:S07]  /*59c0*/  FFMA.FTZ R130, R35, UR12, -R5.reuse ;  /* 0x0000000c23827c23 */ /* 0x100fee0008010805 */
[----:B------:R-:W-:Y:S01]  /*59d0*/  MUFU.EX2 R245, R14 ;  /* 0x0000000e00f57308 */ /* 0x000fe20000000800 */
[----:B------:R-:W-:Y:S01]  /*59e0*/  FFMA.FTZ R5, R34, UR12, -R5 ;  /* 0x0000000c22057c23 */ /* 0x000fe20008010805 */
[--C-:B---3--:R-:W-:Y:S01]  /*59f0*/  FFMA.FTZ R7, R239, UR12, -R8.reuse ;  /* 0x0000000cef077c23 */ /* 0x108fe20008010808 */
[--C-:B------:R-:W-:Y:S07]  /*5a00*/  FFMA.FTZ R128, R33, UR12, -R8.reuse ;  /* 0x0000000c21807c23 */ /* 0x100fee0008010808 */
[----:B------:R-:W-:Y:S01]  /*5a10*/  MUFU.EX2 R243, R12 ;  /* 0x0000000c00f37308 */ /* 0x000fe20000000800 */
[--C-:B------:R-:W-:Y:S01]  /*5a20*/  FFMA.FTZ R127, R183, UR12, -R8.reuse ;  /* 0x0000000cb77f7c23 */ /* 0x100fe20008010808 */
[--C-:B----4-:R-:W-:Y:S01]  /*5a30*/  FFMA.FTZ R9, R240, UR12, -R8.reuse ;  /* 0x0000000cf0097c23 */ /* 0x110fe20008010808 */
[--C-:B------:R-:W-:Y:S07]  /*5a40*/  FFMA.FTZ R126, R252, UR12, -R8.reuse ;  /* 0x0000000cfc7e7c23 */ /* 0x100fee0008010808 */
[----:B------:R1:W-:Y:S01]  /*5a50*/  MUFU.EX2 R238, R7 ;  /* 0x0000000700ee7308 */ /* 0x0003e20000000800 */
[----:B------:R-:W-:Y:S01]  /*5a60*/  FFMA.FTZ R8, R251, UR12, -R8 ;  /* 0x0000000cfb087c23 */ /* 0x000fe20008010808 */
[----:B------:R-:W-:Y:S01]  /*5a70*/  MOV R183, 0x20 ;  /* 0x0000002000b77802 */ /* 0x000fe20000000f00 */
[----:B------:R-:W-:Y:S07]  /*5a80*/  UISETP.GT.AND UP0, UPT, UR30, UR16, UPT ;  /* 0x000000101e00728c */ /* 0x000fee000bf04270 */
[----:B------:R-:W-:Y:S01]  /*5a90*/  MUFU.EX2 R134, R4 ;  /* 0x0000000400867308 */ /* 0x000fe20000000800 */
[----:B------:R-:W-:Y:S09]  /*5aa0*/  MOV R133, 0x40 ;  /* 0x0000004000857802 */ /* 0x000ff20000000f00 */
[----:B------:R-:W-:Y:S10]  /*5ab0*/  MUFU.EX2 R184, R184 ;  /* 0x000000b800b87308 */ /* 0x000ff40000000800 */
[----:B------:R-:W-:Y:S01]  /*5ac0*/  MUFU.EX2 R241, R11 ;  /* 0x0000000b00f17308 */ /* 0x000fe20000000800 */
[----:B-1----:R-:W-:Y:S09]  /*5ad0*/  MOV R7, 0x10 ;  /* 0x0000001000077802 */ /* 0x002ff20000000f00 */
        /* <DEDUP_REMOVED lines=15> */
[----:B------:R-:W1:Y:S10]  /*5bd0*/  MUFU.EX2 R130, R130 ;  /* 0x0000008200827308 */ /* 0x000e740000000800 */
[----:B------:R-:W-:Y:S10]  /*5be0*/  MUFU.EX2 R126, R126 ;  /* 0x0000007e007e7308 */ /* 0x000ff40000000800 */
[----:B------:R1:W2:Y:S02]  /*5bf0*/  MUFU.EX2 R125, R8 ;  /* 0x00000008007d7308 */ /* 0x0002a40000000800 */
[----:B-1----:R-:W-:Y:S02]  /*5c00*/  F2FP.F16.F32.PACK_AB R8, R129, R130 ;  /* 0x000000828108723e */ /* 0x002fe400000000ff */
[----:B------:R-:W-:Y:S02]  /*5c10*/  LOP3.LUT P0, RZ, R120, 0x4, RZ, 0xc0, !PT ;  /* 0x0000000478ff7812 */ /* 0x000fe4000780c0ff */
[----:B------:R-:W-:Y:S02]  /*5c20*/  F2FP.F16.F32.PACK_AB R14, R249, R250 ;  /* 0x000000faf90e723e */ /* 0x000fe400000000ff */
[----:B------:R-:W-:Y:S02]  /*5c30*/  F2FP.F16.F32.PACK_AB R12, R247, R248 ;  /* 0x000000f8f70c723e */ /* 0x000fe400000000ff */
[----:B------:R-:W-:Y:S01]  /*5c40*/  SEL R4, R7, 0xfffffff0, !P0 ;  /* 0xfffffff007047807 */ /* 0x000fe20004000000 */
[----:B------:R1:W-:Y:S01]  /*5c50*/  STS [R187], R14 ;  /* 0x0000000ebb007388 */ /* 0x0003e20000000800 */
[----:B------:R-:W-:Y:S02]  /*5c60*/  F2FP.F16.F32.PACK_AB R11, R184, R231 ;  /* 0x000000e7b80b723e */ /* 0x000fe400000000ff */
[----:B------:R-:W-:Y:S01]  /*5c70*/  IADD3 R124, PT, PT, R187, R4, RZ ;  /* 0x00000004bb7c7210 */ /* 0x000fe20007ffe0ff */
[----:B------:R2:W-:Y:S01]  /*5c80*/  STS [R187+0x400], R12 ;  /* 0x0004000cbb007388 */ /* 0x0005e20000000800 */
[----:B------:R-:W-:Y:S02]  /*5c90*/  F2FP.F16.F32.PACK_AB R9, R142, R143 ;  /* 0x0000008f8e09723e */ /* 0x000fe400000000ff */
[----:B------:R-:W-:Y:S01]  /*5ca0*/  F2FP.F16.F32.PACK_AB R10, R245, R246 ;  /* 0x000000f6f50a723e */ /* 0x000fe200000000ff */
[----:B------:R-:W-:Y:S01]  /*5cb0*/  STS [R124], R11 ;  /* 0x0000000b7c007388 */ /* 0x000fe20000000800 */
[----:B------:R-:W-:Y:S02]  /*5cc0*/  F2FP.F16.F32.PACK_AB R6, R243, R244 ;  /* 0x000000f4f306723e */ /* 0x000fe400000000ff */
[----:B------:R-:W-:Y:S01]  /*5cd0*/  F2FP.F16.F32.PACK_AB R7, R240, R241 ;  /* 0x000000f1f007723e */ /* 0x000fe200000000ff */
[----:B------:R-:W-:Y:S01]  /*5ce0*/  STS [R124+0x400], R9 ;  /* 0x000400097c007388 */ /* 0x000fe20000000800 */
[----:B------:R-:W-:Y:S02]  /*5cf0*/  F2FP.F16.F32.PACK_AB R5, R238, R239 ;  /* 0x000000efee05723e */ /* 0x000fe400000000ff */
[----:B------:R-:W-:Y:S01]  /*5d00*/  F2FP.F16.F32.PACK_AB R18, R140, R141 ;  /* 0x0000008d8c12723e */ /* 0x000fe200000000ff */
[----:B------:R3:W-:Y:S01]  /*5d10*/  STS [R187+0x1000], R10 ;  /* 0x0010000abb007388 */ /* 0x0007e20000000800 */
[----:B------:R-:W-:Y:S02]  /*5d20*/  F2FP.F16.F32.PACK_AB R16, R138, R139 ;  /* 0x0000008b8a10723e */ /* 0x000fe400000000ff */
[----:B------:R-:W-:Y:S01]  /*5d30*/  IADD3 R123, PT, PT, R185, R4, RZ ;  /* 0x00000004b97b7210 */ /* 0x000fe20007ffe0ff */
[----:B------:R4:W-:Y:S01]  /*5d40*/  STS [R187+0x1400], R6 ;  /* 0x00140006bb007388 */ /* 0x0009e20000000800 */
[----:B------:R-:W-:Y:S02]  /*5d50*/  F2FP.F16.F32.PACK_AB R4, R134, R135 ;  /* 0x000000878604723e */ /* 0x000fe400000000ff */
[----:B------:R-:W-:Y:S01]  /*5d60*/  LOP3.LUT P1, RZ, R120, 0x2, RZ, 0xc0, !PT ;  /* 0x0000000278ff7812 */ /* 0x000fe2000782c0ff */
[----:B------:R-:W-:Y:S01]  /*5d70*/  STS [R124+0x1000], R7 ;  /* 0x001000077c007388 */ /* 0x000fe20000000800 */
[----:B-1----:R-:W-:Y:S02]  /*5d80*/  F2FP.F16.F32.PACK_AB R14, R136, R137 ;  /* 0x00000089880e723e */ /* 0x002fe400000000ff */
[----:B------:R-:W-:Y:S01]  /*5d90*/  SEL R183, R183, 0xffffffe0, !P1 ;  /* 0xffffffe0b7b77807 */ /* 0x000fe20004800000 */
[----:B------:R-:W-:Y:S01]  /*5da0*/  STS [R124+0x1400], R5 ;  /* 0x001400057c007388 */ /* 0x000fe20000000800 */
[----:B--2---:R-:W-:Y:S02]  /*5db0*/  F2FP.F16.F32.PACK_AB R12, R125, R126 ;  /* 0x0000007e7d0c723e */ /* 0x004fe400000000ff */
[----:B------:R-:W-:Y:S01]  /*5dc0*/  IADD3 R108, PT, PT, R181, R183, RZ ;  /* 0x000000b7b56c7210 */ /* 0x000fe20007ffe0ff */
[----:B------:R-:W-:Y:S01]  /*5dd0*/  STS [R185], R18 ;  /* 0x00000012b9007388 */ /* 0x000fe20000000800 */
[----:B------:R-:W-:Y:S03]  /*5de0*/  SEL R133, R133, 0xffffffc0, !P0 ;  /* 0xffffffc085857807 */ /* 0x000fe60004000000 */
[----:B------:R-:W-:Y:S01]  /*5df0*/  STS [R185+0x400], R16 ;  /* 0x00040010b9007388 */ /* 0x000fe20000000800 */
[----:B------:R-:W-:Y:S03]  /*5e00*/  IADD3 R122, PT, PT, R181, R133, RZ ;  /* 0x00000085b57a7210 */ /* 0x000fe60007ffe0ff */
[----:B------:R-:W-:Y:S01]  /*5e10*/  STS [R123], R14 ;  /* 0x0000000e7b007388 */ /* 0x000fe20000000800 */
[----:B---3--:R-:W-:Y:S02]  /*5e20*/  F2FP.F16.F32.PACK_AB R10, R131, R132 ;  /* 0x00000084830a723e */ /* 0x008fe400000000ff */
[----:B------:R-:W-:Y:S01]  /*5e30*/  IADD3 R121, PT, PT, R183, R122, RZ ;  /* 0x0000007ab7797210 */ /* 0x000fe20007ffe0ff */
[----:B------:R-:W-:Y:S01]  /*5e40*/  STS [R123+0x400], R4 ;  /* 0x000400047b007388 */ /* 0x000fe20000000800 */
[----:B----4-:R-:W-:Y:S03]  /*5e50*/  F2FP.F16.F32.PACK_AB R6, R127, R128 ;  /* 0x000000807f06723e */ /* 0x010fe600000000ff */
        /* <DEDUP_REMOVED lines=26> */
[----:B------:R-:W3:Y:S07]  /*6000*/  LDSM.16.M88.4 R104, [R121+0x5000] ;  /* 0x005000007968783b */ /* 0x000eee0000000200 */
        /* <DEDUP_REMOVED lines=18> */
[----:B------:R-:W-:Y:S01]  /*6130*/  FMUL.FTZ R249, R249, R4 ;  /* 0x00000004f9f97220 */ /* 0x000fe20000410000 */
[----:B------:R-:W-:Y:S01]  /*6140*/  FADD.FTZ R4, -R203, R9 ;  /* 0x00000009cb047221 */ /* 0x000fe20000010100 */
[----:B------:R-:W-:Y:S01]  /*6150*/  FADD.FTZ R7, -R202, R10 ;  /* 0x0000000aca077221 */ /* 0x000fe20000010100 */
[----:B------:R-:W-:Y:S01]  /*6160*/  FMUL.FTZ R248, R248, R5 ;  /* 0x00000005f8f87220 */ /* 0x000fe20000410000 */
[-C--:B------:R-:W-:Y:S03]  /*6170*/  HMMA.16816.F32 R20, R116, R172.reuse, R20 ;  /* 0x000000ac7414723c */ /* 0x080fe60000001814 */
[----:B------:R-:W-:Y:S01]  /*6180*/  FMUL.FTZ R245, R245, R4 ;  /* 0x00000004f5f57220 */ /* 0x000fe20000410000 */
[----:B------:R-:W-:Y:S01]  /*6190*/  FMUL.FTZ R244, R244, R7 ;  /* 0x00000007f4f47220 */ /* 0x000fe20000410000 */
[C---:B------:R-:W-:Y:S01]  /*61a0*/  FADD.FTZ R5, -R203.reuse, R8 ;  /* 0x00000008cb057221 */ /* 0x040fe20000010100 */
[C---:B------:R-:W-:Y:S01]  /*61b0*/  FADD.FTZ R4, -R203.reuse, R12 ;  /* 0x0000000ccb047221 */ /* 0x040fe20000010100 */
[----:B------:R-:W-:Y:S01]  /*61c0*/  FADD.FTZ R13, -R203, R13 ;  /* 0x0000000dcb0d7221 */ /* 0x000fe20000010100 */
[C---:B------:R-:W-:Y:S04]  /*61d0*/  HMMA.16816.F32 R24, R104.reuse, R172, R24 ;  /* 0x000000ac6818723c */ /* 0x040fe80000001818 */
[C---:B------:R-:W-:Y:S01]  /*61e0*/  FADD.FTZ R14, -R202.reuse, R14 ;  /* 0x0000000eca0e7221 */ /* 0x040fe20000010100 */
[----:B------:R-:W-:Y:S01]  /*61f0*/  FADD.FTZ R7, -R202, R15 ;  /* 0x0000000fca077221 */ /* 0x000fe20000010100 */
[----:B------:R-:W-:Y:S01]  /*6200*/  FMUL.FTZ R5, R246, R5 ;  /* 0x00000005f6057220 */ /* 0x000fe20000410000 */
[----:B------:R-:W-:Y:S01]  /*6210*/  FMUL.FTZ R4, R241, R4 ;  /* 0x00000004f1047220 */ /* 0x000fe20000410000 */
[-C--:B------:R-:W-:Y:S03]  /*6220*/  HMMA.16816.F32 R28, R104, R174.reuse, R28 ;  /* 0x000000ae681c723c */ /* 0x080fe6000000181c */
[----:B------:R-:W-:Y:S01]  /*6230*/  FMUL.FTZ R240, R240, R13 ;  /* 0x0000000df0f07220 */ /* 0x000fe20000410000 */
[----:B------:R-:W-:Y:S01]  /*6240*/  FMUL.FTZ R239, R239, R14 ;  /* 0x0000000eefef7220 */ /* 0x000fe20000410000 */
[----:B------:R-:W-:Y:S01]  /*6250*/  FMUL.FTZ R7, R238, R7 ;  /* 0x00000007ee077220 */ /* 0x000fe20000410000 */
[----:B------:R-:W-:Y:S01]  /*6260*/  FMUL.FTZ R5, R236, R5 ;  /* 0x00000005ec057220 */ /* 0x000fe20000410000 */
[----:B------:R-:W-:Y:S01]  /*6270*/  FMUL.FTZ R232, R232, R245 ;  /* 0x000000f5e8e87220 */ /* 0x000fe20000410000 */
[----:B------:R-:W-:Y:S04]  /*6280*/  HMMA.16816.F32 R32, R116, R174, R32 ;  /* 0x000000ae7420723c */ /* 0x000fe80000001820 */
[----:B------:R-:W-:Y:S01]  /*6290*/  F2FP.F16.F32.PACK_AB R232, R232, R5 ;  /* 0x00000005e8e8723e */ /* 0x000fe200000000ff */
[----:B------:R-:W-:Y:S01]  /*62a0*/  FMUL.FTZ R4, R229, R4 ;  /* 0x00000004e5047220 */ /* 0x000fe20000410000 */
[----:B------:R-:W-:Y:S01]  /*62b0*/  FMUL.FTZ R227, R227, R240 ;  /* 0x000000f0e3e37220 */ /* 0x000fe20000410000 */
[----:B------:R-:W-:Y:S01]  /*62c0*/  FMUL.FTZ R228, R228, R239 ;  /* 0x000000efe4e47220 */ /* 0x000fe20000410000 */
[----:B------:R-:W-:Y:S01]  /*62d0*/  FMUL.FTZ R7, R226, R7 ;  /* 0x00000007e2077220 */ /* 0x000fe20000410000 */
[----:B------:R-:W-:Y:S01]  /*62e0*/  FADD.FTZ R8, -R202, R11 ;  /* 0x0000000bca087221 */ /* 0x000fe20000010100 */
[----:B------:R-:W-:Y:S01]  /*62f0*/  FADD.FTZ R17, -R205, R17 ;  /* 0x00000011cd117221 */ /* 0x000fe20000010100 */
[----:B------:R-:W-:Y:S01]  /*6300*/  F2FP.F16.F32.PACK_AB R227, R227, R4 ;  /* 0x00000004e3e3723e */ /* 0x000fe200000000ff */
[C---:B------:R-:W-:Y:S01]  /*6310*/  FADD.FTZ R18, -R204.reuse, R18 ;  /* 0x00000012cc127221 */ /* 0x040fe20000010100 */
[----:B------:R-:W-:Y:S01]  /*6320*/  FMUL.FTZ R243, R243, R8 ;  /* 0x00000008f3f37220 */ /* 0x000fe20000410000 */
[----:B------:R-:W-:Y:S01]  /*6330*/  F2FP.F16.F32.PACK_AB R9, R7, R228 ;  /* 0x000000e40709723e */ /* 0x000fe200000000ff */
        /* <DEDUP_REMOVED lines=19> */
[----:B------:R-:W-:Y:S01]  /*6470*/  FADD.FTZ R13, -R202, R30 ;  /* 0x0000001eca0d7221 */ /* 0x000fe20000010100 */
[----:B------:R-:W-:Y:S01]  /*6480*/  FMUL.FTZ R132, R132, R5 ;  /* 0x0000000584847220 */ /* 0x000fe20000410000 */
[----:B------:R-:W-:Y:S01]  /*6490*/  FMUL.FTZ R4, R131, R4 ;  /* 0x0000000483047220 */ /* 0x000fe20000410000 */
[----:B------:R-:W-:Y:S01]  /*64a0*/  FMUL.FTZ R7, R128, R7 ;  /* 0x0000000780077220 */ /* 0x000fe20000410000 */
[----:B------:R-:W-:Y:S01]  /*64b0*/  FMUL.FTZ R127, R127, R12 ;  /* 0x0000000c7f7f7220 */ /* 0x000fe20000410000 */
[C---:B------:R-:W-:Y:S01]  /*64c0*/  FADD.FTZ R11, -R203.reuse, R28 ;  /* 0x0000001ccb0b7221 */ /* 0x040fe20000010100 */
[----:B------:R-:W-:Y:S01]  /*64d0*/  FADD.FTZ R14, -R203, R29 ;  /* 0x0000001dcb0e7221 */ /* 0x000fe20000010100 */
        /* <DEDUP_REMOVED lines=20> */
[C---:B------:R-:W-:Y:S01]  /*6620*/  FADD.FTZ R32, -R205.reuse, R32 ;  /* 0x00000020cd207221 */ /* 0x040fe20000010100 */
[----:B------:R-:W-:Y:S01]  /*6630*/  F2FP.F16.F32.PACK_AB R6, R6, R237 ;  /* 0x000000ed0606723e */ /* 0x000fe200000000ff */
[----:B------:R-:W-:Y:S01]  /*6640*/  FADD.FTZ R33, -R205, R33 ;  /* 0x00000021cd217221 */ /* 0x000fe20000010100 */
[----:B------:R-:W-:Y:S01]  /*6650*/  FADD.FTZ R34, -R204, R34 ;  /* 0x00000022cc227221 */ /* 0x000fe20000010100 */
[----:B------:R-:W-:Y:S01]  /*6660*/  F2FP.F16.F32.PACK_AB R230, R230, R235 ;  /* 0x000000ebe6e6723e */ /* 0x000fe200000000ff */
[----:B------:R-:W-:Y:S01]  /*6670*/  FADD.FTZ R35, -R204, R35 ;  /* 0x00000023cc237221 */ /* 0x000fe20000010100 */
        /* <DEDUP_REMOVED lines=18> */
[----:B------:R-:W-:Y:S06]  /*67a0*/  BRA.U !UP0, `(.L_x_1767) ;  /* 0x00000001087c7547 */ /* 0x000fec000b800000 */
[----:B------:R-:W1:Y:S01]  /*67b0*/  LDC R5, c[0x0][0x3b0] ;  /* 0x0000ec00ff057b82 */ /* 0x000e620000000800 */
[----:B------:R-:W-:Y:S01]  /*67c0*/  ISETP.GE.AND P0, PT, R182, UR8, PT ;  /* 0x00000008b6007c0c */ /* 0x000fe2000bf06270 */
[----:B------:R-:W-:Y:S01]  /*67d0*/  ULOP3.LUT UR15, UR30, 0x1, URZ, 0xc0, !UPT ;  /* 0x000000011e0f7892 */ /* 0x000fe2000f8ec0ff */
[----:B------:R-:W-:Y:S03]  /*67e0*/  IADD3 R7, P1, PT, RZ, -UR7, RZ ;  /* 0x80000007ff077c10 */ /* 0x000fe6000ff3e0ff */
[----:B------:R-:W-:Y:S04]  /*67f0*/  UISETP.NE.U32.AND UP1, UPT, UR15, 0x1, UPT ;  /* 0x000000010f00788c */ /* 0x000fe8000bf25070 */
[----:B------:R-:W-:Y:S04]  /*6800*/  USEL UR15, UR22, 0x2000, !UP1 ;  /* 0x00002000160f7887 */ /* 0x000fe8000c800000 */
[----:B------:R-:W2:Y:S02]  /*6810*/  @!P0 LDC R4, c[0x0][0x3b4] ;  /* 0x0000ed00ff048b82 */ /* 0x000ea40000000800 */
        /* <DEDUP_REMOVED lines=9> */
[C---:B------:R-:W-:Y:S03]  /*68b0*/  @!P0 LEA R14, P2, R5.reuse, R188, 0x6 ;  /* 0x000000bc050e8211 */ /* 0x040fe600078430ff */
[----:B------:R-:W-:Y:S01]  /*68c0*/  @!PT LDS RZ, [RZ] ;  /* 0x00000000fffff984 */ /* 0x000fe20000000800 */
[----:B------:R-:W-:Y:S01]  /*68d0*/  @!PT LDS RZ, [RZ] ;  /* 0x00000000fffff984 */ /* 0x000fe20000000800 */
[----:B------:R-:W-:Y:S01]  /*68e0*/  @!PT LDS RZ, [RZ] ;  /* 0x00000000fffff984 */ /* 0x000fe20000000800 */
[----:B------:R1:W-:Y:S01]  /*68f0*/  @!P1 LDGSTS.E.BYPASS.LTC128B.128 [R199], desc[UR26][R188.64] ;  /* 0x00000000bcc79fae */ /* 0x0003e2000b981a1a */
[----:B--2---:R-:W-:Y:S03]  /*6900*/  @!P0 LEA.HI.X R15, R5, R189, R4, 0x6, P2 ;  /* 0x000000bd050f8211 */ /* 0x004fe600010f3404 */
        /* <DEDUP_REMOVED lines=9> */
.L_x_1767:
[----:B------:R-:W-:Y:S01]  /*69a0*/  STS [R187+-0x4000], R234 ;  /* 0xffc000eabb007388 */ /* 0x000fe20000000800 */
[----:B------:R-:W-:Y:S01]  /*69b0*/  FMUL.FTZ R208, R208, R35 ;  /* 0x00000023d0d07220 */ /* 0x000fe20000410000 */
[----:B------:R-:W-:Y:S01]  /*69c0*/  FMUL.FTZ R32, R213, R32 ;  /* 0x00000020d5207220 */ /* 0x000fe20000410000 */
[----:B------:R-:W-:Y:S01]  /*69d0*/  FMUL.FTZ R209, R209, R136 ;  /* 0x00000088d1d17220 */ /* 0x000fe20000410000 */
[----:B------:R-:W-:Y:S01]  /*69e0*/  STS [R187+-0x3c00], R6 ;  /* 0xffc40006bb007388 */ /* 0x000fe20000000800 */
[----:B------:R-:W-:Y:S01]  /*69f0*/  FMUL.FTZ R135, R212, R135 ;  /* 0x00000087d4877220 */ /* 0x000fe20000410000 */
[----:B------:R-:W-:Y:S01]  /*6a00*/  F2FP.F16.F32.PACK_AB R206, R206, R13 ;  /* 0x0000000dcece723e */ /* 0x000fe200000000ff */
[C---:B------:R-:W-:Y:S01]  /*6a10*/  IMAD.SHL.U32 R115, R120.reuse, 0x8, RZ ;  /* 0x0000000878737824 */ /* 0x040fe200078e00ff */
[----:B------:R-:W-:Y:S01]  /*6a20*/  STS [R124+-0x4000], R223 ;  /* 0xffc000df7c007388 */ /* 0x000fe20000000800 */
[----:B------:R-:W-:Y:S01]  /*6a30*/  F2FP.F16.F32.PACK_AB R32, R209, R32 ;  /* 0x00000020d120723e */ /* 0x000fe200000000ff */
[----:B------:R-:W-:Y:S01]  /*6a40*/  IMAD.SHL.U32 R5, R120, 0x40, RZ ;  /* 0x0000004078057824 */ /* 0x000fe200078e00ff */
[----:B------:R-:W-:Y:S01]  /*6a50*/  F2FP.F16.F32.PACK_AB R208, R208, R135 ;  /* 0x00000087d0d0723e */ /* 0x000fe200000000ff */
[----:B------:R-:W-:Y:S01]  /*6a60*/  STS [R124+-0x3c00], R143 ;  /* 0xffc4008f7c007388 */ /* 0x000fe20000000800 */
[----:B------:R-:W-:Y:S01]  /*6a70*/  F2FP.F16.F32.PACK_AB R130, R207, R130 ;  /* 0x00000082cf82723e */ /* 0x000fe200000000ff */
[----:B------:R-:W2:Y:S01]  /*6a80*/  LDC R118, c[0x0][0x44c] ;  /* 0x00011300ff767b82 */ /* 0x000ea20000000800 */
[--C-:B------:R-:W-:Y:S01]  /*6a90*/  SHF.R.U32.HI R113, RZ, 0x4, R120.reuse ;  /* 0x00000004ff717819 */ /* 0x100fe20000011678 */
[----:B------:R-:W-:Y:S01]  /*6aa0*/  STS [R187+-0x3000], R232 ;  /* 0xffd000e8bb007388 */ /* 0x000fe20000000800 */
[----:B------:R-:W-:Y:S02]  /*6ab0*/  LOP3.LUT R182, R115, 0x38, RZ, 0xc0, !PT ;  /* 0x0000003873b67812 */ /* 0x000fe400078ec0ff */
[----:B------:R-:W-:Y:S01]  /*6ac0*/  LOP3.LUT R113, R113, 0x8, RZ, 0xc0, !PT ;  /* 0x0000000871717812 */ /* 0x000fe200078ec0ff */
[----:B------:R-:W-:Y:S01]  /*6ad0*/  STS [R187+-0x2c00], R230 ;  /* 0xffd400e6bb007388 */ /* 0x000fe20000000800 */
[--C-:B------:R-:W-:Y:S02]  /*6ae0*/  LOP3.LUT R4, R182, 0x1c0, R5.reuse, 0xf8, !PT ;  /* 0x000001c0b6047812 */ /* 0x100fe400078ef805 */
[--C-:B------:R-:W-:Y:S01]  /*6af0*/  LOP3.LUT R7, R113, 0x10, R120.reuse, 0xf8, !PT ;  /* 0x0000001071077812 */ /* 0x100fe200078ef878 */
[----:B------:R-:W-:Y:S03]  /*6b00*/  STS [R124+-0x3000], R227 ;  /* 0xffd000e37c007388 */ /* 0x000fe60000000800 */
[----:B------:R-:W-:Y:S01]  /*6b10*/  LOP3.LUT R4, R7, R4, RZ, 0x3c, !PT ;  /* 0x0000000407047212 */ /* 0x000fe200078e3cff */
[----:B------:R-:W-:Y:S03]  /*6b20*/  STS [R124+-0x2c00], R9 ;  /* 0xffd400097c007388 */ /* 0x000fe60000000800 */
[----:B------:R-:W-:Y:S01]  /*6b30*/  LOP3.LUT R4, R4, 0x200, R5, 0xf8, !PT ;  /* 0x0000020004047812 */ /* 0x000fe200078ef805 */
[----:B------:R-:W-:Y:S03]  /*6b40*/  STS [R185+-0x4000], R10 ;  /* 0xffc0000ab9007388 */ /* 0x000fe60000000800 */
[----:B------:R-:W-:Y:S01]  /*6b50*/  LEA R114, R4, UR4, 0x1 ;  /* 0x0000000404727c11 */ /* 0x000fe2000f8e08ff */
[----:B------:R-:W-:Y:S01]  /*6b60*/  STS [R185+-0x3c00], R216 ;  /* 0xffc400d8b9007388 */ /* 0x000fe20000000800 */
[----:B--2---:R-:W-:Y:S03]  /*6b70*/  IMAD R118, R118, UR9, RZ ;  /* 0x0000000976767c24 */ /* 0x004fe6000f8e02ff */
[----:B------:R-:W-:Y:S01]  /*6b80*/  STS [R123+-0x4000], R32 ;  /* 0xffc000207b007388 */ /* 0x000fe20000000800 */
[----:B------:R-:W-:Y:S03]  /*6b90*/  IMAD.IADD R112, R114, 0x1, R133 ;  /* 0x0000000172707824 */ /* 0x000fe600078e0285 */
        /* <DEDUP_REMOVED lines=62> */
[----:B------:R-:W-:Y:S06]  /*6f80*/  BRA.U !UP0, `(.L_x_1768) ;  /* 0x00000001085c7547 */ /* 0x000fec000b800000 */
        /* <DEDUP_REMOVED lines=23> */
.L_x_1768:
[----:B------:R-:W-:Y:S01]  /*7100*/  LDSM.16.M88.4 R20, [R180+0xa000] ;  /* 0x00a00000b414783b */ /* 0x000fe20000000200 */
[C---:B------:R-:W-:Y:S01]  /*7110*/  IMAD.IADD R117, R180.reuse, 0x1, R183 ;  /* 0x00000001b4757824 */ /* 0x040fe200078e02b7 */
[----:B------:R-:W-:Y:S01]  /*7120*/  PLOP3.LUT P1, PT, PT, PT, UP0, 0x80, 0x8 ;  /* 0x000000000008781c */ /* 0x000fe20003f2f008 */
[----:B------:R-:W-:Y:S01]  /*7130*/  IMAD.IADD R116, R180, 0x1, R133 ;  /* 0x00000001b4747824 */ /* 0x000fe200078e0285 */
[----:B-1----:R-:W1:Y:S01]  /*7140*/  LDSM.16.MT88.4 R8, [R114+0x6000] ;  /* 0x006000007208783b */ /* 0x002e620000004200 */
[----:B------:R-:W-:Y:S02]  /*7150*/  ULOP3.LUT UR15, UR30, 0x1, URZ, 0xc0, !UPT ;  /* 0x000000011e0f7892 */ /* 0x000fe4000f8ec0ff */
[----:B------:R-:W-:Y:S01]  /*7160*/  IMAD.IADD R115, R183, 0x1, R116 ;  /* 0x00000001b7737824 */ /* 0x000fe200078e0274 */
[----:B------:R-:W2:Y:S01]  /*7170*/  LDSM.16.MT88.4 R16, [R112+0x6000] ;  /* 0x006000007010783b */ /* 0x000ea20000004200 */
[----:B------:R-:W-:Y:S02]  /*7180*/  UISETP.NE.U32.AND UP1, UPT, UR15, 0x1, UPT ;  /* 0x000000010f00788c */ /* 0x000fe4000bf25070 */
[----:B------:R-:W-:Y:S01]  /*7190*/  UISETP.GT.AND UP3, UPT, UR30, UR16, UPT ;  /* 0x000000101e00728c */ /* 0x000fe2000bf64270 */
[----:B------:R-:W-:Y:S01]  /*71a0*/  LDSM.16.MT88.4 R28, [R114+0x6800] ;  /* 0x00680000721c783b */ /* 0x000fe20000004200 */
[----:B------:R-:W-:Y:S02]  /*71b0*/  @UP0 UIADD3 UR35, UP2, UPT, UR44, -0x100, URZ ;  /* 0xffffff002c230890 */ /* 0x000fe4000ff5e0ff */
[----:B------:R-:W-:Y:S01]  /*71c0*/  UIADD3 UR30, UPT, UPT, UR30, -0x1, URZ ;  /* 0xffffffff1e1e7890 */ /* 0x000fe2000fffe0ff */
[----:B------:R-:W3:Y:S01]  /*71d0*/  LDSM.16.M88.4 R24, [R117+0xa000] ;  /* 0x00a000007518783b */ /* 0x000ee20000000200 */
[----:B------:R-:W-:Y:S03]  /*71e0*/  @UP0 UIADD3.X UR15, UPT, UPT, UR45, -0x1, URZ, UP2, !UPT ;  /* 0xffffffff2d0f0890 */ /* 0x000fe600097fe4ff */
[----:B------:R-:W4:Y:S04]  /*71f0*/  LDSM.16.MT88.4 R32, [R112+0x6800] ;  /* 0x006800007020783b */ /* 0x000f280000004200 */
[----:B------:R-:W-:Y:S04]  /*7200*/  LDSM.16.MT88.4 R104, [R114+0x7000] ;  /* 0x007000007268783b */ /* 0x000fe80000004200 */
[----:B------:R-:W4:Y:S04]  /*7210*/  LDSM.16.M88.4 R100, [R116+0xa000] ;  /* 0x00a000007464783b */ /* 0x000f280000000200 */
        /* <DEDUP_REMOVED lines=8> */
[----:B------:R-:W2:Y:S07]  /*72a0*/  LDSM.16.M88.4 R28, [R115+0xa000] ;  /* 0x00a00000731c783b */ /* 0x000eae0000000200 */
        /* <DEDUP_REMOVED lines=16> */
[----:B------:R-:W3:Y:S01]  /*73b0*/  LDSM.16.MT88.4 R24, [R112+0x8800] ;  /* 0x008800007018783b */ /* 0x000ee20000004200 */
[----:B------:R-:W-:Y:S06]  /*73c0*/  IMAD.U32 R29, RZ, RZ, UR29 ;  /* 0x0000001dff1d7e24 */ /* 0x000fec000f8e00ff */
[C---:B----4-:R-:W-:Y:S01]  /*73d0*/  HMMA.16816.F32 R4, R32.reuse, R104, R4 ;  /* 0x000000682004723c */ /* 0x050fe20000001804 */
[----:B------:R-:W-:Y:S05]  /*73e0*/  IMAD.U32 R105, RZ, RZ, UR29 ;  /* 0x0000001dff697e24 */ /* 0x000fea000f8e00ff */
[----:B------:R-:W-:Y:S02]  /*73f0*/  LEA R104, P0, R105, R200, 0x2 ;  /* 0x000000c869687211 */ /* 0x000fe400078010ff */
[C---:B------:R-:W-:Y:S03]  /*7400*/  HMMA.16816.F32 R8, R32.reuse, R106, R8 ;  /* 0x0000006a2008723c */ /* 0x040fe60000001808 */
[----:B------:R-:W-:Y:S02]  /*7410*/  LEA.HI.X.SX32 R105, R29, R201, 0x2, P0 ;  /* 0x000000c91d697211 */ /* 0x000fe400000f16ff */
[----:B------:R-:W-:Y:S01]  /*7420*/  LDSM.16.MT88.4 R28, [R114+0x9000] ;  /* 0x00900000721c783b */ /* 0x000fe20000004200 */
[C---:B------:R-:W-:Y:S02]  /*7430*/  LEA R106, P0, R118.reuse, R104, 0x5 ;  /* 0x00000068766a7211 */ /* 0x040fe400078028ff */
[C---:B-1----:R-:W-:Y:S03]  /*7440*/  HMMA.16816.F32 R12, R32.reuse, R20, R12 ;  /* 0x00000014200c723c */ /* 0x042fe6000000180c */
[C---:B------:R-:W-:Y:S05]  /*7450*/  LEA.HI.X.SX32 R107, R118.reuse, R105, 0x5, P0 ;  /* 0x00000069766b7211 */ /* 0x040fea00000f2eff */
[----:B------:R-:W-:Y:S01]  /*7460*/  HMMA.16816.F32 R16, R32, R22, R16 ;  /* 0x000000162010723c */ /* 0x000fe20000001810 */
[----:B------:R1:W4:Y:S04]  /*7470*/  LDSM.16.M88.4 R20, [R116+0xc000] ;  /* 0x00c000007414783b */ /* 0x0003280000000200 */
[----:B------:R-:W4:Y:S03]  /*7480*/  LDSM.16.MT88.4 R32, [R112+0x9000] ;  /* 0x009000007020783b */ /* 0x000f260000004200 */
[C---:B--2---:R-:W-:Y:S05]  /*7490*/  HMMA.16816.F32 R4, R100.reuse, R108, R4 ;  /* 0x0000006c6404723c */ /* 0x044fea0000001804 */
[C---:B------:R-:W-:Y:S03]  /*74a0*/  LEA R108, P0, R118.reuse, R106, 0x5 ;  /* 0x0000006a766c7211 */ /* 0x040fe600078028ff */
[C---:B------:R-:W-:Y:S03]  /*74b0*/  HMMA.16816.F32 R8, R100.reuse, R110, R8 ;  /* 0x0000006e6408723c */ /* 0x040fe60000001808 */
[C---:B------:R-:W-:Y:S02]  /*74c0*/  LEA.HI.X.SX32 R109, R118.reuse, R107, 0x5, P0 ;  /* 0x0000006b766d7211 */ /* 0x040fe400000f2eff */
[C---:B------:R-:W-:Y:S03]  /*74d0*/  LEA R110, P0, R118.reuse, R108, 0x5 ;  /* 0x0000006c766e7211 */ /* 0x040fe600078028ff */
[C---:B---3--:R-:W-:Y:S03]  /*74e0*/  HMMA.16816.F32 R12, R100.reuse, R24, R12 ;  /* 0x00000018640c723c */ /* 0x048fe6000000180c */
[C---:B------:R-:W-:Y:S02]  /*74f0*/  LEA.HI.X.SX32 R111, R118.reuse, R109, 0x5, P0 ;  /* 0x0000006d766f7211 */ /* 0x040fe400000f2eff */
[C---:B-1----:R-:W-:Y:S03]  /*7500*/  LEA R116, P0, R118.reuse, R110, 0x5 ;  /* 0x0000006e76747211 */ /* 0x042fe600078028ff */
[----:B------:R-:W-:Y:S01]  /*7510*/  HMMA.16816.F32 R16, R100, R26, R16 ;  /* 0x0000001a6410723c */ /* 0x000fe20000001810 */
[----:B------:R-:W-:Y:S02]  /*7520*/  LDSM.16.MT88.4 R100, [R114+0x9800] ;  /* 0x009800007264783b */ /* 0x000fe40000004200 */
[C---:B------:R-:W-:Y:S02]  /*7530*/  LEA.HI.X.SX32 R117, R118.reuse, R111, 0x5, P0 ;  /* 0x0000006f76757211 */ /* 0x040fe400000f2eff */
[----:B------:R-:W1:Y:S01]  /*7540*/  LDSM.16.M88.4 R24, [R115+0xc000] ;  /* 0x00c000007318783b */ /* 0x000e620000000200 */
[C---:B------:R-:W-:Y:S02]  /*7550*/  LEA R122, P0, R118.reuse, R116, 0x5 ;  /* 0x00000074767a7211 */ /* 0x040fe400078028ff */
[C---:B----4-:R-:W-:Y:S05]  /*7560*/  HMMA.16816.F32 R4, R20.reuse, R28, R4 ;  /* 0x0000001c1404723c */ /* 0x050fea0000001804 */
[C---:B------:R-:W-:Y:S02]  /*7570*/  LEA.HI.X.SX32 R123, R118.reuse, R117, 0x5, P0 ;  /* 0x00000075767b7211 */ /* 0x040fe400000f2eff */
[C---:B------:R-:W-:Y:S01]  /*7580*/  LEA R124, P0, R118.reuse, R122, 0x5 ;  /* 0x0000007a767c7211 */ /* 0x040fe200078028ff */
[C---:B------:R-:W-:Y:S01]  /*7590*/  HMMA.16816.F32 R8, R20.reuse, R30, R8 ;  /* 0x0000001e1408723c */ /* 0x040fe20000001808 */
[----:B------:R2:W3:Y:S02]  /*75a0*/  LDSM.16.MT88.4 R28, [R112+0x9800] ;  /* 0x00980000701c783b */ /* 0x0004e40000004200 */
[C---:B------:R-:W-:Y:S05]  /*75b0*/  LEA.HI.X.SX32 R125, R118.reuse, R123, 0x5, P0 ;  /* 0x0000007b767d7211 */ /* 0x040fea00000f2eff */
[C---:B------:R-:W-:Y:S03]  /*75c0*/  HMMA.16816.F32 R12, R20.reuse, R32, R12 ;  /* 0x00000020140c723c */ /* 0x040fe6000000180c */
[C---:B------:R-:W-:Y:S05]  /*75d0*/  IMAD.WIDE R126, R118.reuse, -0xc0, R124 ;  /* 0xffffff40767e7825 */ /* 0x040fea00078e027c */
[----:B------:R-:W-:Y:S01]  /*75e0*/  HMMA.16816.F32 R16, R20, R34, R16 ;  /* 0x000000221410723c */ /* 0x000fe20000001810 */
[----:B------:R-:W-:Y:S02]  /*75f0*/  LDSM.16.MT88.4 R20, [R179+-0x2000] ;  /* 0xffe00000b314783b */ /* 0x000fe40000004200 */
[C---:B------:R-:W-:Y:S04]  /*7600*/  LEA R32, P0, R118.reuse, R126, 0x5 ;  /* 0x0000007e76207211 */ /* 0x040fe800078028ff */
[C---:B------:R-:W-:Y:S01]  /*7610*/  LEA.HI.X.SX32 R33, R118.reuse, R127, 0x5, P0 ;  /* 0x0000007f76217211 */ /* 0x040fe200000f2eff */
[----:B--2---:R-:W-:Y:S01]  /*7620*/  IMAD.IADD R112, R133, 0x1, R176 ;  /* 0x0000000185707824 */ /* 0x004fe200078e02b0 */
[C---:B------:R-:W-:Y:S01]  /*7630*/  LEA R34, P0, R118.reuse, R32, 0x5 ;  /* 0x0000002076227211 */ /* 0x040fe200078028ff */
[C---:B-1----:R-:W-:Y:S05]  /*7640*/  HMMA.16816.F32 R4, R24.reuse, R100, R4 ;  /* 0x000000641804723c */ /* 0x042fea0000001804 */
[C---:B------:R-:W-:Y:S02]  /*7650*/  LEA.HI.X.SX32 R35, R118.reuse, R33, 0x5, P0 ;  /* 0x0000002176237211 */ /* 0x040fe400000f2eff */
[C---:B------:R-:W-:Y:S01]  /*7660*/  LEA R100, P0, R118.reuse, R34, 0x5 ;  /* 0x0000002276647211 */ /* 0x040fe200078028ff */
[C---:B------:R-:W-:Y:S03]  /*7670*/  HMMA.16816.F32 R8, R24.reuse, R102, R8 ;  /* 0x000000661808723c */ /* 0x040fe60000001808 */
[C---:B------:R-:W-:Y:S02]  /*7680*/  LEA.HI.X.SX32 R101, R118.reuse, R35, 0x5, P0 ;  /* 0x0000002376657211 */ /* 0x040fe400000f2eff */
[----:B------:R-:W-:Y:S03]  /*7690*/  LEA R102, P0, R118, R100, 0x5 ;  /* 0x0000006476667211 */ /* 0x000fe600078028ff */
[C---:B---3--:R-:W-:Y:S03]  /*76a0*/  HMMA.16816.F32 R12, R24.reuse, R28, R12 ;  /* 0x0000001c180c723c */ /* 0x048fe6000000180c */
[----:B------:R-:W-:Y:S01]  /*76b0*/  @P1 IMAD.WIDE.U32 R28, R186, R197, UR44 ;  /* 0x0000002cba1c1e25 */ /* 0x000fe2000f8e00c5 */
[C---:B------:R-:W-:Y:S01]  /*76c0*/  LEA.HI.X.SX32 R103, R118.reuse, R101, 0x5, P0 ;  /* 0x0000006576677211 */ /* 0x040fe200000f2eff */
[----:B------:R-:W-:Y:S01]  /*76d0*/  @UP0 UMOV UR44, UR35 ;  /* 0x00000023002c0c82 */ /* 0x000fe20008000000 */
[C---:B------:R-:W-:Y:S01]  /*76e0*/  LEA R114, P0, R118.reuse, R102, 0x5 ;  /* 0x0000006676727211 */ /* 0x040fe200078028ff */
[----:B------:R-:W-:Y:S01]  /*76f0*/  @UP0 UMOV UR45, UR15 ;  /* 0x0000000f002d0c82 */ /* 0x000fe20008000000 */
[----:B------:R-:W-:Y:S01]  /*7700*/  HMMA.16816.F32 R16, R24, R30, R16 ;  /* 0x0000001e1810723c */ /* 0x000fe20000001810 */
[----:B------:R-:W5:Y:S02]  /*7710*/  @P1 LDG.E R195, desc[UR26][R28.64+-0x100] ;  /* 0xffff001a1cc31981 */ /* 0x000f64000c1e1900 */
[C---:B------:R-:W-:Y:S02]  /*7720*/  LEA.HI.X.SX32 R115, R118.reuse, R103, 0x5, P0 ;  /* 0x0000006776737211 */ /* 0x040fe400000f2eff */
[----:B------:R-:W5:Y:S01]  /*7730*/  @P1 LDG.E R194, desc[UR26][R28.64+-0xe0] ;  /* 0xffff201a1cc21981 */ /* 0x000f62000c1e1900 */
[C---:B------:R-:W-:Y:S03]  /*7740*/  LEA R128, P0, R118.reuse, R114, 0x5 ;  /* 0x0000007276807211 */ /* 0x040fe600078028ff */
[----:B------:R-:W5:Y:S01]  /*7750*/  @P1 LDG.E R193, desc[UR26][R28.64+-0x80] ;  /* 0xffff801a1cc11981 */ /* 0x000f62000c1e1900 */
[----:B------:R-:W-:Y:S02]  /*7760*/  LEA.HI.X.SX32 R129, R118, R115, 0x5, P0 ;  /* 0x0000007376817211 */ /* 0x000fe400000f2eff */
[----:B------:R-:W-:Y:S01]  /*7770*/  PLOP3.LUT P0, PT, PT, PT, UP1, 0x80, 0x8 ;  /* 0x000000000008781c */ /* 0x000fe20003f0f018 */
[----:B------:R1:W5:Y:S01]  /*7780*/  @P1 LDG.E R192, desc[UR26][R28.64+-0x60] ;  /* 0xffffa01a1cc01981 */ /* 0x000362000c1e1900 */
[----:B------:R-:W-:Y:S03]  /*7790*/  @UP0 UIADD3 UR42, UP1, UPT, UR42, -0x100, URZ ;  /* 0xffffff002a2a0890 */ /* 0x000fe6000ff3e0ff */
[----:B------:R-:W-:Y:S01]  /*77a0*/  REDG.E.ADD.F32.FTZ.RN.STRONG.GPU desc[UR26][R200.64], R4 ;  /* 0x00000004c80079a6 */ /* 0x000fe2000c12f31a */
[----:B------:R-:W-:Y:S03]  /*77b0*/  @UP0 UIADD3.X UR17, UPT, UPT, UR17, -0x1, URZ, UP1, !UPT ;  /* 0xffffffff11110890 */ /* 0x000fe60008ffe4ff */
        /* <DEDUP_REMOVED lines=16> */
[----:B------:R-:W-:Y:S04]  /*78c0*/  REDG.E.ADD.F32.FTZ.RN.STRONG.GPU desc[UR26][R128.64+0x80], R19 ;  /* 0x00008013800079a6 */ /* 0x000fe8000c12f31a */
[----:B------:R-:W3:Y:S04]  /*78d0*/  LDSM.16.MT88.4 R24, [R112] ;  /* 0x000000007018783b */ /* 0x000ee80000004200 */
[----:B-1----:R-:W-:Y:S04]  /*78e0*/  LDSM.16.MT88.4 R28, [R179+-0x3800] ;  /* 0xffc80000b31c783b */ /* 0x002fe80000004200 */
[----:B------:R-:W1:Y:S04]  /*78f0*/  LDSM.16.MT88.4 R12, [R176+0x800] ;  /* 0x00080000b00c783b */ /* 0x000e680000004200 */
[----:B------:R-:W4:Y:S04]  /*7900*/  LDSM.16.MT88.4 R32, [R179+-0x1800] ;  /* 0xffe80000b320783b */ /* 0x000f280000004200 */
[----:B------:R-:W4:Y:S04]  /*7910*/  LDSM.16.MT88.4 R100, [R112+0x800] ;  /* 0x000800007064783b */ /* 0x000f280000004200 */
[----:B------:R-:W-:Y:S01]  /*7920*/  LDSM.16.MT88.4 R16, [R176+0x1000] ;  /* 0x00100000b010783b */ /* 0x000fe20000004200 */
[-C--:B--2---:R-:W-:Y:S03]  /*7930*/  HMMA.16816.F32 R68, R4, R8.reuse, R68 ;  /* 0x000000080444723c */ /* 0x084fe60000001844 */
[----:B------:R-:W-:Y:S04]  /*7940*/  LDSM.16.MT88.4 R104, [R179+-0x1000] ;  /* 0xfff00000b368783b */ /* 0x000fe80000004200 */
[----:B------:R-:W-:Y:S01]  /*7950*/  LDSM.16.MT88.4 R108, [R112+0x1000] ;  /* 0x00100000706c783b */ /* 0x000fe20000004200 */
[C---:B------:R-:W-:Y:S08]  /*7960*/  HMMA.16816.F32 R72, R20.reuse, R8, R72 ;  /* 0x000000081448723c */ /* 0x040ff00000001848 */
[-C--:B------:R-:W-:Y:S08]  /*7970*/  HMMA.16816.F32 R76, R20, R10.reuse, R76 ;  /* 0x0000000a144c723c */ /* 0x080ff0000000184c */
[C---:B------:R-:W-:Y:S01]  /*7980*/  HMMA.16816.F32 R80, R4.reuse, R10, R80 ;  /* 0x0000000a0450723c */ /* 0x040fe20000001850 */
[----:B------:R-:W2:Y:S07]  /*7990*/  LDSM.16.MT88.4 R8, [R179+-0x3000] ;  /* 0xffd00000b308783b */ /* 0x000eae0000004200 */
[-C--:B---3--:R-:W-:Y:S08]  /*79a0*/  HMMA.16816.F32 R84, R4, R24.reuse, R84 ;  /* 0x000000180454723c */ /* 0x088ff00000001854 */
[C---:B------:R-:W-:Y:S08]  /*79b0*/  HMMA.16816.F32 R88, R20.reuse, R24, R88 ;  /* 0x000000181458723c */ /* 0x040ff00000001858 */
[-C--:B------:R-:W-:Y:S01]  /*79c0*/  HMMA.16816.F32 R92, R20, R26.reuse, R92 ;  /* 0x0000001a145c723c */ /* 0x080fe2000000185c */
[----:B------:R-:W-:Y:S07]  /*79d0*/  LDSM.16.MT88.4 R20, [R179+-0x800] ;  /* 0xfff80000b314783b */ /* 0x000fee0000004200 */
[----:B------:R-:W-:Y:S01]  /*79e0*/  HMMA.16816.F32 R96, R4, R26, R96 ;  /* 0x0000001a0460723c */ /* 0x000fe20000001860 */
[----:B------:R-:W-:Y:S04]  /*79f0*/  LDSM.16.MT88.4 R4, [R179+-0x2800] ;  /* 0xffd80000b304783b */ /* 0x000fe80000004200 */
[----:B------:R-:W-:Y:S03]  /*7a00*/  LDSM.16.MT88.4 R24, [R112+0x1800] ;  /* 0x001800007018783b */ /* 0x000fe60000004200 */
[-C--:B-1----:R-:W-:Y:S08]  /*7a10*/  HMMA.16816.F32 R68, R28, R12.reuse, R68 ;  /* 0x0000000c1c44723c */ /* 0x082ff00000001844 */
[C---:B----4-:R-:W-:Y:S08]  /*7a20*/  HMMA.16816.F32 R72, R32.reuse, R12, R72 ;  /* 0x0000000c2048723c */ /* 0x050ff00000001848 */
        /* <DEDUP_REMOVED lines=27> */
[C---:B------:R-:W-:Y:S01]  /*7be0*/  IMAD.SHL.U32 R2, R120.reuse, 0x20, RZ ;  /* 0x0000002078027824 */ /* 0x040fe200078e00ff */
[----:B------:R-:W1:Y:S01]  /*7bf0*/  LDCU UR5, c[0x0][0x500] ;  /* 0x0000a000ff0577ac */ /* 0x000e620008000800 */
[C---:B------:R-:W-:Y:S01]  /*7c00*/  IMAD.SHL.U32 R0, R120.reuse, 0x10, RZ ;  /* 0x0000001078007824 */ /* 0x040fe200078e00ff */
[C---:B------:R-:W-:Y:S01]  /*7c10*/  R2P PR, R120.reuse, 0x18 ;  /* 0x0000001878007804 */ /* 0x040fe20000000000 */
[----:B------:R-:W-:Y:S01]  /*7c20*/  IMAD.SHL.U32 R3, R120, 0x2, RZ ;  /* 0x0000000278037824 */ /* 0x000fe200078e00ff */
[----:B------:R-:W-:Y:S01]  /*7c30*/  LOP3.LUT R2, R2, 0xc00, RZ, 0xc0, !PT ;  /* 0x00000c0002027812 */ /* 0x000fe200078ec0ff */
[----:B------:R-:W-:Y:S01]  /*7c40*/  UISETP.NE.AND UP0, UPT, UR34, -0x1, UPT ;  /* 0xffffffff2200788c */ /* 0x000fe2000bf05270 */
        /* <DEDUP_REMOVED lines=38> */
[----:B------:R-:W-:Y:S01]  /*7eb0*/  @P4 IADD3 R9, PT, PT, R0, -0x40, RZ ;  /* 0xffffffc000094810 */ /* 0x000fe20007ffe0ff */
        /* <DEDUP_REMOVED lines=82> */
.L_x_1770:
[----:B------:R-:W2:Y:S01]  /*83e0*/  LDCU.64 UR10, c[0x0][0x5c0] ;  /* 0x0000b800ff0a77ac */ /* 0x000ea20008000a00 */
[----:B------:R-:W-:-:S04]  /*83f0*/  UIADD3 UR5, UPT, UPT, UR32, UR34, URZ ;  /* 0x0000002220057290 */ /* 0x000fc8000fffe0ff */
[----:B--2---:R-:W-:Y:S02]  /*8400*/  UIMAD.WIDE.U32 UR16, UR5, UR10, URZ ;  /* 0x0000000a051072a5 */ /* 0x004fe4000f8e00ff */
[----:B------:R-:W-:-:S04]  /*8410*/  UIMAD UR5, UR5, UR11, URZ ;  /* 0x0000000b050572a4 */ /* 0x000fc8000f8e02ff */
[----:B------:R-:W-:-:S06]  /*8420*/  UIADD3 UR5, UPT, UPT, UR17, UR5, URZ ;  /* 0x0000000511057290 */ /* 0x000fcc000fffe0ff */
[----:B-1----:R-:W-:Y:S02]  /*8430*/  MOV R7, UR5 ;  /* 0x0000000500077c02 */ /* 0x002fe40008000f00 */
.L_x_1771:
        /* <DEDUP_REMOVED lines=12> */
.L_x_1772:
[----:B------:R-:W1:Y:S01]  /*8500*/  LDCU.64 UR8, c[0x0][0x5c8] ;  /* 0x0000b900ff0877ac */ /* 0x000e620008000a00 */
[----:B------:R-:W-:-:S04]  /*8510*/  UIADD3 UR5, UPT, UPT, UR32, UR34, URZ ;  /* 0x0000002220057290 */ /* 0x000fc8000fffe0ff */
[----:B-1----:R-:W-:Y:S02]  /*8520*/  UIMAD.WIDE.U32 UR14, UR5, UR8, URZ ;  /* 0x00000008050e72a5 */ /* 0x002fe4000f8e00ff */
[----:B------:R-:W-:-:S04]  /*8530*/  UIMAD UR5, UR5, UR9, URZ ;  /* 0x00000009050572a4 */ /* 0x000fc8000f8e02ff */
[----:B------:R-:W-:-:S06]  /*8540*/  UIADD3 UR5, UPT, UPT, UR15, UR5, URZ ;  /* 0x000000050f057290 */ /* 0x000fcc000fffe0ff */
[----:B------:R-:W-:-:S07]  /*8550*/  MOV R20, UR5 ;  /* 0x0000000500147c02 */ /* 0x000fce0008000f00 */
.L_x_1773:
[----:B------:R-:W-:Y:S01]  /*8560*/  BAR.SYNC.DEFER_BLOCKING 0x0 ;  /* 0x0000000000007b1d */ /* 0x000fe20000010000 */
[----:B------:R-:W-:Y:S01]  /*8570*/  USHF.L.U32 UR5, UR23, 0x7, URZ ;  /* 0x0000000717057899 */ /* 0x000fe200080006ff */
[C---:B------:R-:W-:Y:S01]  /*8580*/  LEA.HI R2, R120.reuse, 0x20, RZ, 0x1d ;  /* 0x0000002078027811 */ /* 0x040fe200078fe8ff */
[----:B------:R-:W-:Y:S01]  /*8590*/  USHF.L.U32 UR13, UR23, 0x7, URZ ;  /* 0x00000007170d7899 */ /* 0x000fe200080006ff */
[----:B------:R-:W-:Y:S01]  /*85a0*/  LEA.HI R6, R120, 0x40, RZ, 0x1d ;  /* 0x0000004078067811 */ /* 0x000fe200078fe8ff */
[----:B------:R-:W-:-:S03]  /*85b0*/  USHF.R.S32.HI UR15, URZ, 0x1f, UR5 ;  /* 0x0000001fff0f7899 */ /* 0x000fc60008011405 */
[----:B------:R-:W1:Y:S01]  /*85c0*/  LDC.64 R4, c[0x0][0x5d8] ;  /* 0x00017600ff047b82 */ /* 0x000e620000000a00 */
[----:B------:R-:W2:Y:S01]  /*85d0*/  LDCU UR12, c[0x0][0x440] ;  /* 0x00008800ff0c77ac */ /* 0x000ea20008000800 */
[----:B------:R-:W3:Y:S01]  /*85e0*/  S2R R0, SR_TID.X ;  /* 0x0000000000007919 */ /* 0x000ee20000002100 */
[----:B------:R-:W-:Y:S01]  /*85f0*/  LEA.HI R120, R120, 0x60, RZ, 0x1d ;  /* 0x0000006078787811 */ /* 0x000fe200078fe8ff */
[----:B------:R-:W-:Y:S01]  /*8600*/  BSSY.RECONVERGENT B0, `(.L_x_1774) ;  /* 0x0000020000007945 */ /* 0x000fe20003800200 */
[----:B------:R-:W-:Y:S02]  /*8610*/  UIADD3 UR31, UPT, UPT, -UR13, UR31, URZ ;  /* 0x0000001f0d1f7290 */ /* 0x000fe4000fffe1ff */
[----:B------:R-:W-:-:S06]  /*8620*/  UIMAD.WIDE.U32 UR28, UR5, UR10, URZ ;  /* 0x0000000a051c72a5 */ /* 0x000fcc000f8e00ff */
[----:B------:R-:W-:-:S04]  /*8630*/  LOP3.LUT R16, R182, UR28, RZ, 0xfc, !PT ;  /* 0x0000001cb6107c12 */ /* 0x000fc8000f8efcff */
[----:B------:R-:W-:Y:S01]  /*8640*/  IADD3 R16, P0, PT, R16, UR16, RZ ;  /* 0x0000001010107c10 */ /* 0x000fe2000ff1e0ff */
[----:B------:R4:W4:Y:S01]  /*8650*/  LDS.128 R8, [R119+0x7000] ;  /* 0x0070000077087984 */ /* 0x0009220000000c00 */
[----:B--2---:R-:W-:Y:S01]  /*8660*/  ISETP.GE.AND P6, PT, R182, UR12, PT ;  /* 0x0000000cb6007c0c */ /* 0x004fe2000bfc6270 */
[----:B------:R-:W-:-:S03]  /*8670*/  UIMAD UR12, UR15, UR10, URZ ;  /* 0x0000000a0f0c72a4 */ /* 0x000fc6000f8e02ff */
[----:B------:R-:W-:Y:S01]  /*8680*/  ISETP.GE.OR P5, PT, R2, UR31, P6 ;  /* 0x0000001f02007c0c */ /* 0x000fe2000b7a6670 */
[----:B------:R-:W-:Y:S01]  /*8690*/  UIMAD UR12, UR5, UR11, UR12 ;  /* 0x0000000b050c72a4 */ /* 0x000fe2000f8e020c */
[----:B------:R-:W2:Y:S01]  /*86a0*/  LDC.64 R2, c[0x0][0x5e0] ;  /* 0x00017800ff027b82 */ /* 0x000ea20000000a00 */
[----:B------:R-:W-:Y:S02]  /*86b0*/  ISETP.GE.OR P4, PT, R6, UR31, P6 ;  /* 0x0000001f06007c0c */ /* 0x000fe4000b786670 */
[----:B------:R-:W-:Y:S02]  /*86c0*/  ISETP.GE.OR P3, PT, R120, UR31, P6 ;  /* 0x0000001f78007c0c */ /* 0x000fe4000b766670 */
[----:B------:R-:W-:Y:S01]  /*86d0*/  IMAD.U32 R12, RZ, RZ, UR12 ;  /* 0x0000000cff0c7e24 */ /* 0x000fe2000f8e00ff */
[----:B---3--:R-:W-:-:S04]  /*86e0*/  SHF.R.U32.HI R0, RZ, 0x3, R0 ;  /* 0x00000003ff007819 */ /* 0x008fc80000011600 */
[----:B------:R-:W-:Y:S02]  /*86f0*/  IADD3.X R17, PT, PT, R7, UR29, R12, P0, !PT ;  /* 0x0000001d07117c10 */ /* 0x000fe400087fe40c */
[C---:B------:R-:W-:Y:S02]  /*8700*/  ISETP.GE.OR P6, PT, R0.reuse, UR31, P6 ;  /* 0x0000001f00007c0c */ /* 0x040fe4000b7c6670 */
[----:B------:R-:W-:Y:S01]  /*8710*/  IADD3 R24, P2, PT, R0, 0x20, RZ ;  /* 0x0000002000187810 */ /* 0x000fe20007f5e0ff */
[----:B-1----:R-:W-:Y:S01]  /*8720*/  IMAD.WIDE.U32 R16, R4, UR19, R16 ;  /* 0x0000001304107c25 */ /* 0x002fe2000f8e0010 */
[C---:B------:R-:W-:Y:S02]  /*8730*/  IADD3 R7, P1, PT, R0.reuse, 0x40, RZ ;  /* 0x0000004000077810 */ /* 0x040fe40007f3e0ff */
[----:B------:R-:W-:Y:S01]  /*8740*/  IADD3 R6, P0, PT, R0, 0x60, RZ ;  /* 0x0000006000067810 */ /* 0x000fe20007f1e0ff */
[----:B------:R-:W-:Y:S02]  /*8750*/  IMAD.X R25, RZ, RZ, RZ, P2 ;  /* 0x000000ffff197224 */ /* 0x000fe400010e06ff */
[----:B------:R-:W-:-:S04]  /*8760*/  IMAD R5, R5, UR19, R17 ;  /* 0x0000001305057c24 */ /* 0x000fc8000f8e0211 */
[----:B------:R-:W-:Y:S06]  /*8770*/  @P6 BRA `(.L_x_1775) ;  /* 0x0000000000206947 */ /* 0x000fec0003800000 */
[----:B------:R-:W1:Y:S01]  /*8780*/  LDS.128 R12, [R119+0x6000] ;  /* 0x00600000770c7984 */ /* 0x000e620000000c00 */
[----:B------:R-:W3:Y:S01]  /*8790*/  LDCU.64 UR12, c[0x0][0x560] ;  /* 0x0000ac00ff0c77ac */ /* 0x000ee20008000a00 */
[----:B------:R-:W-:-:S05]  /*87a0*/  MOV R4, R16 ;  /* 0x0000001000047202 */ /* 0x000fca0000000f00 */
[----:B------:R-:W-:-:S04]  /*87b0*/  IMAD.WIDE.U32 R22, R0, UR10, R4 ;  /* 0x0000000a00167c25 */ /* 0x000fc8000f8e0004 */
[----:B------:R-:W-:Y:S01]  /*87c0*/  IMAD R4, R0, UR11, R23 ;  /* 0x0000000b00047c24 */ /* 0x000fe2000f8e0217 */
[----:B---3--:R-:W-:-:S04]  /*87d0*/  LEA R18, P2, R22, UR12, 0x1 ;  /* 0x0000000c16127c11 */ /* 0x008fc8000f8408ff */
[----:B------:R-:W-:-:S05]  /*87e0*/  LEA.HI.X R19, R22, UR13, R4, 0x1, P2 ;  /* 0x0000000d16137c11 */ /* 0x000fca00090f0c04 */
[----:B-1----:R1:W-:Y:S04]  /*87f0*/  STG.E.128 desc[UR26][R18.64], R12 ;  /* 0x0000000c12007986 */ /* 0x0023e8000c101d1a */
.L_x_1775:
[----:B------:R-:W-:Y:S05]  /*8800*/  BSYNC.RECONVERGENT B0 ;  /* 0x0000000000007941 */ /* 0x000fea0003800200 */
.L_x_1774:
[----:B------:R-:W-:Y:S04]  /*8810*/  BSSY.RECONVERGENT B0, `(.L_x_1776) ;  /* 0x000000b000007945 */ /* 0x000fe80003800200 */
[----:B------:R-:W-:Y:S05]  /*8820*/  @P5 BRA `(.L_x_1777) ;  /* 0x0000000000245947 */ /* 0x000fea0003800000 */
[----:B------:R-:W3:Y:S01]  /*8830*/  LDCU.64 UR12, c[0x0][0x560] ;  /* 0x0000ac00ff0c77ac */ /* 0x000ee20008000a00 */
[----:B------:R-:W-:Y:S01]  /*8840*/  MOV R4, R16 ;  /* 0x0000001000047202 */ /* 0x000fe20000000f00 */
[----:B-1----:R-:W-:-:S04]  /*8850*/  IMAD R13, R25, UR10, RZ ;  /* 0x0000000a190d7c24 */ /* 0x002fc8000f8e02ff */
[----:B------:R-:W-:-:S04]  /*8860*/  IMAD.WIDE.U32 R14, R24, UR10, R4 ;  /* 0x0000000a180e7c25 */ /* 0x000fc8000f8e0004 */
[----:B------:R-:W-:-:S05]  /*8870*/  IMAD R4, R24, UR11, R13 ;  /* 0x0000000b18047c24 */ /* 0x000fca000f8e020d */
[----:B------:R-:W-:Y:S02]  /*8880*/  IADD3 R4, PT, PT, R4, R15, RZ ;  /* 0x0000000f04047210 */ /* 0x000fe40007ffe0ff */
[----:B---3--:R-:W-:-:S04]  /*8890*/  LEA R12, P2, R14, UR12, 0x1 ;  /* 0x0000000c0e0c7c11 */ /* 0x008fc8000f8408ff */
[----:B------:R-:W-:-:S05]  /*88a0*/  LEA.HI.X R13, R14, UR13, R4, 0x1, P2 ;  /* 0x0000000d0e0d7c11 */ /* 0x000fca00090f0c04 */
[----:B----4-:R3:W-:Y:S04]  /*88b0*/  STG.E.128 desc[UR26][R12.64], R8 ;  /* 0x000000080c007986 */ /* 0x0107e8000c101d1a */
.L_x_1777:
[----:B------:R-:W-:Y:S05]  /*88c0*/  BSYNC.RECONVERGENT B0 ;  /* 0x0000000000007941 */ /* 0x000fea0003800200 */
.L_x_1776:
        /* <DEDUP_REMOVED lines=14> */
.L_x_1779:
[----:B------:R-:W-:Y:S05]  /*89b0*/  BSYNC.RECONVERGENT B0 ;  /* 0x0000000000007941 */ /* 0x000fea0003800200 */
.L_x_1778:
        /* <DEDUP_REMOVED lines=15> */
.L_x_1781:
[----:B------:R-:W-:Y:S05]  /*8ab0*/  BSYNC.RECONVERGENT B0 ;  /* 0x0000000000007941 */ /* 0x000fea0003800200 */
.L_x_1780:
[----:B------:R-:W-:Y:S01]  /*8ac0*/  MOV R183, RZ ;  /* 0x000000ff00b77202 */ /* 0x000fe20000000f00 */
[----:B------:R-:W3:Y:S01]  /*8ad0*/  LDS.128 R16, [R119+0xa000] ;  /* 0x00a0000077107984 */ /* 0x000ee20000000c00 */
[----:B------:R-:W-:Y:S01]  /*8ae0*/  UIMAD UR15, UR15, UR8, URZ ;  /* 0x000000080f0f72a4 */ /* 0x000fe2000f8e02ff */
[----:B------:R-:W-:Y:S01]  /*8af0*/  BSSY.RECONVERGENT B0, `(.L_x_1782) ;  /* 0x000001c000007945 */ /* 0x000fe20003800200 */
[----:B--2-4-:R-:W-:Y:S02]  /*8b00*/  IMAD.WIDE.U32 R8, R4, UR5, R182 ;  /* 0x0000000504087c25 */ /* 0x014fe4000f8e00b6 */
[----:B------:R-:W-:Y:S01]  /*8b10*/  UIMAD UR15, UR5, UR9, UR15 ;  /* 0x00000009050f72a4 */ /* 0x000fe2000f8e020f */
[----:B------:R-:W2:Y:S01]  /*8b20*/  @!P6 LDC.64 R4, c[0x0][0x568] ;  /* 0x00015a00ff04eb82 */ /* 0x000ea20000000a00 */
[----:B------:R4:W1:Y:S01]  /*8b30*/  LDS.128 R12, [R119+0xc000] ;  /* 0x00c00000770c7984 */ /* 0x0008620000000c00 */
        /* <DEDUP_REMOVED lines=11> */
[----:B---3--:R4:W-:Y:S01]  /*8bf0*/  @!P6 STG.E.128 desc[UR26][R4.64], R16 ;  /* 0x000000100400e986 */ /* 0x0089e2000c101d1a */
[----:B-1----:R-:W-:Y:S05]  /*8c00*/  @P5 BRA `(.L_x_1783) ;  /* 0x0000000000285947 */ /* 0x002fea0003800000 */
        /* <DEDUP_REMOVED lines=10> */
.L_x_1783:
[----:B------:R-:W-:Y:S05]  /*8cb0*/  BSYNC.RECONVERGENT B0 ;  /* 0x0000000000007941 */ /* 0x000fea0003800200 */
.L_x_1782:
[----:B------:R-:W-:Y:S04]  /*8cc0*/  BSSY.RECONVERGENT B0, `(.L_x_1784) ;  /* 0x000000c000007945 */ /* 0x000fe80003800200 */
        /* <DEDUP_REMOVED lines=11> */
.L_x_1785:
[----:B------:R-:W-:Y:S05]  /*8d80*/  BSYNC.RECONVERGENT B0 ;  /* 0x0000000000007941 */ /* 0x000fea0003800200 */
.L_x_1784:
[----:B------:R-:W-:Y:S05]  /*8d90*/  @P3 BRA `(.L_x_1732) ;  /* 0x0000000000243947 */ /* 0x000fea0003800000 */
[----:B------:R-:W3:Y:S01]  /*8da0*/  LDCU.64 UR10, c[0x0][0x568] ;  /* 0x0000ad00ff0a77ac */ /* 0x000ee20008000a00 */
[----:B------:R-:W-:Y:S01]  /*8db0*/  MOV R2, R28 ;  /* 0x0000001c00027202 */ /* 0x000fe20000000f00 */
[----:B----4-:R-:W-:-:S04]  /*8dc0*/  IMAD R5, R26, UR8, RZ ;  /* 0x000000081a057c24 */ /* 0x010fc8000f8e02ff */
[----:B------:R-:W-:-:S04]  /*8dd0*/  IMAD.WIDE.U32 R2, R6, UR8, R2 ;  /* 0x0000000806027c25 */ /* 0x000fc8000f8e0002 */
[----:B------:R-:W-:-:S05]  /*8de0*/  IMAD R5, R6, UR9, R5 ;  /* 0x0000000906057c24 */ /* 0x000fca000f8e0205 */
[----:B------:R-:W-:Y:S02]  /*8df0*/  IADD3 R5, PT, PT, R5, R3, RZ ;  /* 0x0000000305057210 */ /* 0x000fe40007ffe0ff */
[----:B---3--:R-:W-:-:S04]  /*8e00*/  LEA R4, P0, R2, UR10, 0x1 ;  /* 0x0000000a02047c11 */ /* 0x008fc8000f8008ff */
[----:B------:R-:W-:-:S05]  /*8e10*/  LEA.HI.X R5, R2, UR11, R5, 0x1, P0 ;  /* 0x0000000b02057c11 */ /* 0x000fca00080f0c05 */
[----:B------:R3:W-:Y:S04]  /*8e20*/  STG.E.128 desc[UR26][R4.64], R8 ;  /* 0x0000000804007986 */ /* 0x0007e8000c101d1a */
.L_x_1732:
[----:B------:R-:W-:Y:S05]  /*8e30*/  BSYNC.RECONVERGENT B1 ;  /* 0x0000000000017941 */ /* 0x000fea0003800200 */
.L_x_1706:
[----:B------:R-:W1:Y:S01]  /*8e40*/  LDCU UR8, c[0x0][0x438] ;  /* 0x00008700ff0877ac */ /* 0x000e620008000800 */
[----:B------:R-:W2:Y:S01]  /*8e50*/  LDCU UR9, c[0x0][0x370] ;  /* 0x00006e00ff0977ac */ /* 0x000ea20008000800 */
[----:B------:R-:W-:Y:S01]  /*8e60*/  UMOV UR14, UR18 ;  /* 0x00000012000e7c82 */ /* 0x000fe20008000000 */
        /* <DEDUP_REMOVED lines=8> */
.L_x_1787:
        /* <DEDUP_REMOVED lines=9> */
.L_x_2781:


//--------------------- .text._ZN5flash25flash_bwd_dot_do_o_kernelILb0E23Flash_bwd_kernel_traitsILi64ELi64ELi128ELi8ELi2ELi4ELi4ELb1ELb0EN7cutlass6half_tE19Flash_kernel_traitsILi64ELi64ELi128ELi8ES3_EEEEvNS_16Flash_bwd_paramsE --------------------------
	.section	.text._ZN5flash25flash_bwd_dot_do_o_kernelILb0E23Flash_bwd_kernel_traitsILi64ELi64ELi128ELi8ELi2ELi4ELi4ELb1ELb0EN7cutlass6half_tE19Flash_kernel_traitsILi64ELi64ELi128ELi8ES3_EEEEvNS_16Flash_bwd_paramsE,"ax",@progbits
	.align	128
        .global         _ZN5flash25flash_bwd_dot_do_o_kernelILb0E23Flash_bwd_kernel_traitsILi64ELi64ELi128ELi8ELi2ELi4ELi4ELb1ELb0EN7cutlass6half_tE19Flash_kernel_traitsILi64ELi64ELi128ELi8ES3_EEEEvNS_16Flash_bwd_paramsE
        .type           _ZN5flash25flash_bwd_dot_do_o_kernelILb0E23Flash_bwd_kernel_traitsILi64ELi64ELi128ELi8ELi2ELi4ELi4ELb1ELb0EN7cutlass6half_tE19Flash_kernel_traitsILi64ELi64ELi128ELi8ES3_EEEEvNS_16Flash_bwd_paramsE,@function
        .size           _ZN5flash25flash_bwd_dot_do_o_kernelILb0E23Flash_bwd_kernel_traitsILi64ELi64ELi128ELi8ELi2ELi4ELi4ELb1ELb0EN7cutlass6half_tE19Flash_kernel_traitsILi64ELi64ELi128ELi8ES3_EEEEvNS_16Flash_bwd_paramsE,(.L_x_2782 - _ZN5flash25flash_bwd_dot_do_o_kernelILb0E23Flash_bwd_kernel_traitsILi64ELi64ELi128ELi8ELi2ELi4ELi4ELb1ELb0EN7cutlass6half_tE19Flash_kernel_traitsILi64ELi64ELi128ELi8ES3_EEEEvNS_16Flash_bwd_paramsE)
        .other          _ZN5flash25flash_bwd_dot_do_o_kernelILb0E23Flash_bwd_kernel_traitsILi64ELi64ELi128ELi8ELi2ELi4ELi4ELb1ELb0EN7cutlass6half_tE19Flash_kernel_traitsILi64ELi64ELi128ELi8ES3_EEEEvNS_16Flash_bwd_paramsE,@"STO_CUDA_ENTRY STV_DEFAULT"
_ZN5flash25flash_bwd_dot_do_o_kernelILb0E23Flash_bwd_kernel_traitsILi64ELi64ELi128ELi8ELi2ELi4ELi4ELb1ELb0EN7cutlass6half_tE19Flash_kernel_traitsILi64ELi64ELi128ELi8ES3_EEEEvNS_16Flash_bwd_paramsE:
.text._ZN5flash25flash_bwd_dot_do_o_kernelILb0E23Flash_bwd_kernel_traitsILi64ELi64ELi128ELi8ELi2ELi4ELi4ELb1ELb0EN7cutlass6half_tE19Flash_kernel_traitsILi64ELi64ELi128ELi8ES3_EEEEvNS_16Flash_bwd_paramsE:
[----:B------:R-:W-:Y:S01]  /*0000*/  LDC R1, c[0x0][0x37c] ;  /* 0x0000df00ff017b82 */ /* 0x000fe20000000800 */
[----:B------:R-:W0:Y:S01]  /*0010*/  S2R R5, SR_CTAID.Y ;  /* 0x0000000000057919 */ /* 0x000e220000002600 */
[----:B------:R-:W1:Y:S06]  /*0020*/  LDCU.64 UR4, c[0x0][0x460] ;  /* 0x00008c00ff0477ac */ /* 0x000e6c0008000a00 */
[----:B------:R-:W0:Y:S01]  /*0030*/  LDC.64 R2, c[0x0][0x460] ;  /* 0x00011800ff027b82 */ /* 0x000e220000000a00 */
[----:B------:R-:W-:Y:S01]  /*0040*/  MOV R12, 0xffffffff ;  /* 0xffffffff000c7802 */ /* 0x000fe20000000f00 */
[----:B------:R-:W2:Y:S01]  /*0050*/  LDCU.64 UR6, c[0x0][0x358] ;  /* 0x00006b00ff0677ac */ /* 0x000ea20008000a00 */
[----:B-1----:R-:W-:-:S02]  /*0060*/  ISETP.NE.U32.AND P0, PT, RZ, UR4, PT ;  /* 0x00000004ff007c0c */ /* 0x002fc4000bf05070 */
[----:B------:R-:W-:Y:S02]  /*0070*/  ISETP.NE.U32.AND P1, PT, RZ, UR4, PT ;  /* 0x00000004ff007c0c */ /* 0x000fe4000bf25070 */
[----:B------:R-:W-:Y:S02]  /*0080*/  ISETP.NE.AND.EX P0, PT, RZ, UR5, PT, P0 ;  /* 0x00000005ff007c0c */ /* 0x000fe4000bf05300 */
[----:B------:R-:W-:Y:S01]  /*0090*/  ISETP.NE.AND.EX P1, PT, RZ, UR5, PT, P1 ;  /* 0x00000005ff007c0c */ /* 0x000fe2000bf25310 */
[----:B0-----:R-:W-:-:S10]  /*00a0*/  IMAD.WIDE.U32 R2, R5, 0x4, R2 ;  /* 0x0000000405027825 */ /* 0x001fd400078e0002 */
[----:B--2---:R-:W2:Y:S04]  /*00b0*/  @P0 LDG.E R12, desc[UR6][R2.64] ;  /* 0x00000006020c0981 */ /* 0x004ea8000c1e1900 */
[----:B------:R-:W2:Y:S01]  /*00c0*/  @P1 LDG.E R7, desc[UR6][R2.64+0x4] ;  /* 0x0000040602071981 */ /* 0x000ea2000c1e1900 */
[----:B------:R-:W0:Y:S08]  /*00d0*/  S2UR UR4, SR_CTAID.X ;  /* 0x00000000000479c3 */ /* 0x000e300000002500 */
[----:B------:R-:W1:Y:S01]  /*00e0*/  @!P1 LDC R4, c[0x0][0x434] ;  /* 0x00010d00ff049b82 */ /* 0x000e620000000800 */
[----:B0-----:R-:W-:Y:S01]  /*00f0*/  USHF.L.U32 UR4, UR4, 0x6, URZ ;  /* 0x0000000604047899 */ /* 0x001fe200080006ff */
[----:B--2---:R-:W-:-:S05]  /*0100*/  @P1 IADD3 R4, PT, PT, R7, -R12, RZ ;  /* 0x8000000c07041210 */ /* 0x004fca0007ffe0ff */
[----:B-1----:R-:W-:-:S13]  /*0110*/  ISETP.GT.AND P0, PT, R4, UR4, PT ;  /* 0x0000000404007c0c */ /* 0x002fda000bf04270 */
[----:B------:R-:W-:Y:S05]  /*0120*/  @!P0 EXIT ;  /* 0x000000000000894d */ /* 0x000fea0003800000 */
[----:B------:R-:W-:Y:S01]  /*0130*/  ISETP.NE.AND P0, PT, R12, -0x1, PT ;  /* 0xffffffff0c00780c */ /* 0x000fe20003f05270 */
[----:B------:R-:W0:Y:S01]  /*0140*/  LDCU.U8 UR8, c[0x0][0x548] ;  /* 0x0000a900ff0877ac */ /* 0x000e220008000000 */
[----:B------:R-:W1:Y:S01]  /*0150*/  S2R R0, SR_TID.X ;  /* 0x0000000000007919 */ /* 0x000e620000002100 */
[----:B------:R-:W2:Y:S10]  /*0160*/  S2UR UR5, SR_CTAID.Z ;  /* 0x00000000000579c3 */ /* 0x000eb40000002700 */
[----:B------:R-:W3:Y:S01]  /*0170*/  @!P0 LDC.64 R16, c[0x0][0x400] ;  /* 0x00010000ff108b82 */ /* 0x000ee20000000a00 */
[----:B0-----:R-:W-:-:S07]  /*0180*/  UISETP.NE.AND UP0, UPT, UR8, URZ, UPT ;  /* 0x000000ff0800728c */ /* 0x001fce000bf05270 */
[----:B------:R-:W0:Y:S08]  /*0190*/  @!P0 LDC.64 R2, c[0x0][0x588] ;  /* 0x00016200ff028b82 */ /* 0x000e300000000a00 */
[----:B------:R-:W4:Y:S08]  /*01a0*/  @P0 LDC.64 R6, c[0x0][0x590] ;  /* 0x00016400ff060b82 */ /* 0x000f300000000a00 */
[----:B------:R-:W5:Y:S01]  /*01b0*/  @P0 LDC.64 R8, c[0x0][0x408] ;  /* 0x00010200ff080b82 */ /* 0x000f620000000a00 */
[----:B---3--:R-:W-:-:S04]  /*01c0*/  @!P0 IMAD.WIDE.U32 R14, R5, R16, RZ ;  /* 0x00000010050e8225 */ /* 0x008fc800078e00ff */
[----:B0-----:R-:W-:-:S04]  /*01d0*/  @!P0 IMAD.WIDE.U32 R10, R5, R2, RZ ;  /* 0x00000002050a8225 */ /* 0x001fc800078e00ff */
[C---:B------:R-:W-:Y:S02]  /*01e0*/  @!P0 IMAD R2, R5.reuse, R17, R15 ;  /* 0x0000001105028224 */ /* 0x040fe400078e020f */
[----:B------:R-:W-:Y:S02]  /*01f0*/  @!P0 IMAD R3, R5, R3, R11 ;  /* 0x0000000305038224 */ /* 0x000fe400078e020b */
[----:B----4-:R-:W-:-:S04]  /*0200*/  @P0 IMAD.WIDE.U32 R16, R12, R6, RZ ;  /* 0x000000060c100225 */ /* 0x010fc800078e00ff */
[C---:B------:R-:W-:Y:S01]  /*0210*/  @P0 IMAD R3, R12.reuse, R7, R17 ;  /* 0x000000070c030224 */ /* 0x040fe200078e0211 */
[----:B------:R-:W-:Y:S01]  /*0220*/  @P0 MOV R10, R16 ;  /* 0x00000010000a0202 */ /* 0x000fe20000000f00 */
[----:B-----5:R-:W-:-:S04]  /*0230*/  @P0 IMAD.WIDE.U32 R18, R12, R8, RZ ;  /* 0x000000080c120225 */ /* 0x020fc800078e00ff */
[----:B------:R-:W-:Y:S01]  /*0240*/  @P0 IMAD R2, R12, R9, R19 ;  /* 0x000000090c020224 */ /* 0x000fe200078e0213 */
[----:B------:R-:W-:Y:S01]  /*0250*/  @P0 MOV R14, R18 ;  /* 0x00000012000e0202 */ /* 0x000fe20000000f00 */
[----:B-12---:R-:W-:Y:S06]  /*0260*/  BRA.U !UP0, `(.L_x_1788) ;  /* 0x0000000108247547 */ /* 0x006fec000b800000 */
[----:B------:R-:W0:Y:S01]  /*0270*/  LDC R6, c[0x0][0x444] ;  /* 0x00011100ff067b82 */ /* 0x000e220000000800 */
[----:B------:R-:W-:-:S07]  /*0280*/  ISETP.NE.AND P0, PT, R12, -0x1, PT ;  /* 0xffffffff0c00780c */ /* 0x000fce0003f05270 */
[----:B------:R-:W1:Y:S08]  /*0290*/  LDC R24, c[0x0][0x430] ;  /* 0x00010c00ff187b82 */ /* 0x000e700000000800 */
[----:B------:R-:W1:Y:S01]  /*02a0*/  LDC R7, c[0x0][0x454] ;  /* 0x00011500ff077b82 */ /* 0x000e620000000800 */
[----:B0-----:R-:W-:-:S05]  /*02b0*/  @!P0 IMAD R12, R5, R6, RZ ;  /* 0x00000006050c8224 */ /* 0x001fca00078e02ff */
[----:B------:R-:W-:Y:S02]  /*02c0*/  LEA R5, R5, R12, 0x7 ;  /* 0x0000000c05057211 */ /* 0x000fe400078e38ff */
[----:B-1----:R-:W-:-:S05]  /*02d0*/  LEA R24, R24, R7, 0x7 ;  /* 0x0000000718187211 */ /* 0x002fca00078e38ff */
[----:B------:R-:W-:Y:S01]  /*02e0*/  IMAD R24, R24, UR5, R5 ;  /* 0x0000000518187c24 */ /* 0x000fe2000f8e0205 */
[----:B------:R-:W-:Y:S06]  /*02f0*/  BRA `(.L_x_1789) ;  /* 0x0000000000107947 */ /* 0x000fec0003800000 */
.L_x_1788:
[----:B------:R-:W0:Y:S08]  /*0300*/  LDC R6, c[0x0][0x3e0] ;  /* 0x0000f800ff067b82 */ /* 0x000e300000000800 */
[----:B------:R-:W1:Y:S01]  /*0310*/  LDC R24, c[0x0][0x444] ;  /* 0x00011100ff187b82 */ /* 0x000e620000000800 */
[----:B0-----:R-:W-:-:S04]  /*0320*/  IMAD R5, R5, R6, UR5 ;  /* 0x0000000505057e24 */ /* 0x001fc8000f8e0206 */
[----:B-1----:R-:W-:-:S07]  /*0330*/  IMAD R24, R5, R24, RZ ;  /* 0x0000001805187224 */ /* 0x002fce00078e02ff */
.L_x_1789:
[----:B------:R-:W0:Y:S01]  /*0340*/  LDCU UR8, c[0x0][0x440] ;  /* 0x00008800ff0877ac */ /* 0x000e220008000800 */
[----:B------:R-:W1:Y:S01]  /*0350*/  LDC.64 R26, c[0x0][0x590] ;  /* 0x00016400ff1a7b82 */ /* 0x000e620000000a00 */
[----:B------:R-:W-:Y:S01]  /*0360*/  SHF.L.U32 R6, R0, 0x3, RZ ;  /* 0x0000000300067819 */ /* 0x000fe200000006ff */
[----:B------:R-:W-:Y:S01]  /*0370*/  HFMA2 R7, -RZ, RZ, 0, 0 ;  /* 0x00000000ff077431 */ /* 0x000fe200000001ff */
[----:B------:R-:W-:Y:S02]  /*0380*/  SHF.R.U32.HI R19, RZ, 0x3, R0 ;  /* 0x00000003ff137819 */ /* 0x000fe40000011600 */
[----:B------:R-:W-:Y:S02]  /*0390*/  LOP3.LUT R6, R6, 0x38, RZ, 0xc0, !PT ;  /* 0x0000003806067812 */ /* 0x000fe400078ec0ff */
[----:B------:R-:W-:Y:S01]  /*03a0*/  IADD3 R11, PT, PT, R4, -UR4, RZ ;  /* 0x80000004040b7c10 */ /* 0x000fe2000fffe0ff */
[----:B------:R-:W2:Y:S01]  /*03b0*/  LDC.64 R8, c[0x0][0x598] ;  /* 0x00016600ff087b82 */ /* 0x000ea20000000a00 */
[----:B------:R-:W-:-:S02]  /*03c0*/  IADD3 R4, PT, PT, R19, 0x20, RZ ;  /* 0x0000002013047810 */ /* 0x000fc40007ffe0ff */
[----:B0-----:R-:W-:Y:S01]  /*03d0*/  ISETP.GE.AND P0, PT, R6, UR8, PT ;  /* 0x0000000806007c0c */ /* 0x001fe2000bf06270 */
[----:B------:R-:W0:Y:S03]  /*03e0*/  LDCU.64 UR8, c[0x0][0x5e8] ;  /* 0x0000bd00ff0877ac */ /* 0x000e260008000a00 */
[-C--:B------:R-:W-:Y:S02]  /*03f0*/  ISETP.GE.OR P1, PT, R4, R11.reuse, P0 ;  /* 0x0000000b0400720c */ /* 0x080fe40000726670 */
[----:B------:R-:W3:Y:S01]  /*0400*/  LDC.64 R4, c[0x0][0x408] ;  /* 0x00010200ff047b82 */ /* 0x000ee20000000a00 */
[----:B-1----:R-:W-:Y:S01]  /*0410*/  IMAD.WIDE.U32 R12, R26, UR4, R6 ;  /* 0x000000041a0c7c25 */ /* 0x002fe2000f8e0006 */
[----:B------:R-:W-:-:S03]  /*0420*/  ISETP.GE.OR P0, PT, R19, R11, P0 ;  /* 0x0000000b1300720c */ /* 0x000fc60000706670 */
[----:B------:R-:W-:Y:S01]  /*0430*/  IMAD R16, R27, UR4, R13 ;  /* 0x000000041b107c24 */ /* 0x000fe2000f8e020d */
[----:B------:R-:W-:Y:S02]  /*0440*/  IADD3 R10, P2, PT, R10, R12, RZ ;  /* 0x0000000c0a0a7210 */ /* 0x000fe40007f5e0ff */
[----:B------:R-:W1:Y:S02]  /*0450*/  LDC.64 R12, c[0x0][0x410] ;  /* 0x00010400ff0c7b82 */ /* 0x000e640000000a00 */
[----:B------:R-:W-:Y:S02]  /*0460*/  IADD3.X R11, PT, PT, R3, R16, RZ, P2, !PT ;  /* 0x00000010030b7210 */ /* 0x000fe400017fe4ff */
[----:B------:R-:W-:Y:S01]  /*0470*/  @!P1 IADD3 R3, P2, PT, R19, 0x20, RZ ;  /* 0x0000002013039810 */ /* 0x000fe20007f5e0ff */
[----:B--2---:R-:W-:-:S03]  /*0480*/  IMAD.WIDE.U32 R10, R8, UR5, R10 ;  /* 0x00000005080a7c25 */ /* 0x004fc6000f8e000a */
[----:B------:R-:W2:Y:S01]  /*0490*/  @!P0 LDC.64 R16, c[0x0][0x550] ;  /* 0x00015400ff108b82 */ /* 0x000ea20000000a00 */
[----:B------:R-:W-:Y:S01]  /*04a0*/  @!P1 IADD3.X R15, PT, PT, RZ, RZ, RZ, P2, !PT ;  /* 0x000000ffff0f9210 */ /* 0x000fe200017fe4ff */
[----:B------:R-:W-:Y:S01]  /*04b0*/  IMAD R9, R9, UR5, R11 ;  /* 0x0000000509097c24 */ /* 0x000fe2000f8e020b */
[----:B------:R-:W-:-:S03]  /*04c0*/  @!P0 MOV R8, R10 ;  /* 0x0000000a00088202 */ /* 0x000fc60000000f00 */
[----:B------:R-:W-:Y:S02]  /*04d0*/  @!P1 IMAD R18, R15, R26, RZ ;  /* 0x0000001a0f129224 */ /* 0x000fe400078e02ff */
[----:B---3--:R-:W-:Y:S01]  /*04e0*/  IMAD.WIDE.U32 R6, R4, UR4, R6 ;  /* 0x0000000404067c25 */ /* 0x008fe2000f8e0006 */
[----:B------:R-:W-:Y:S01]  /*04f0*/  @!P1 MOV R11, R9 ;  /* 0x00000009000b9202 */ /* 0x000fe20000000f00 */
[----:B------:R-:W3:Y:S02]  /*0500*/  @!P1 LDC.64 R22, c[0x0][0x3f0] ;  /* 0x0000fc00ff169b82 */ /* 0x000ee40000000a00 */
[----:B------:R-:W-:Y:S01]  /*0510*/  IMAD R7, R5, UR4, R7 ;  /* 0x0000000405077c24 */ /* 0x000fe2000f8e0207 */
[----:B------:R-:W-:Y:S01]  /*0520*/  IADD3 R6, P2, PT, R14, R6, RZ ;  /* 0x000000060e067210 */ /* 0x000fe20007f5e0ff */
[C---:B------:R-:W-:Y:S02]  /*0530*/  @!P1 IMAD R15, R3.reuse, R27, R18 ;  /* 0x0000001b030f9224 */ /* 0x040fe400078e0212 */
[-C--:B------:R-:W-:Y:S01]  /*0540*/  @!P1 IMAD.WIDE.U32 R10, R3, R26.reuse, R10 ;  /* 0x0000001a030a9225 */ /* 0x080fe200078e000a */
[----:B------:R-:W-:Y:S01]  /*0550*/  IADD3.X R7, PT, PT, R2, R7, RZ, P2, !PT ;  /* 0x0000000702077210 */ /* 0x000fe200017fe4ff */
[----:B------:R-:W4:Y:S01]  /*0560*/  @!P0 LDC.64 R20, c[0x0][0x3f0] ;  /* 0x0000fc00ff148b82 */ /* 0x000f220000000a00 */
[C---:B------:R-:W-:Y:S01]  /*0570*/  @!P1 IADD3 R14, P2, PT, R19.reuse, 0x20, RZ ;  /* 0x00000020130e9810 */ /* 0x040fe20007f5e0ff */
[----:B------:R-:W-:Y:S01]  /*0580*/  @!P0 IMAD.WIDE.U32 R8, R19, R26, R8 ;  /* 0x0000001a13088225 */ /* 0x000fe200078e0008 */
[----:B------:R-:W-:-:S02]  /*0590*/  @!P1 IADD3 R15, PT, PT, R11, R15, RZ ;  /* 0x0000000f0b0f9210 */ /* 0x000fc40007ffe0ff */
[----:B------:R-:W-:Y:S01]  /*05a0*/  @!P1 IADD3.X R25, PT, PT, RZ, RZ, RZ, P2, !PT ;  /* 0x000000ffff199210 */ /* 0x000fe200017fe4ff */
[----:B-1----:R-:W-:Y:S01]  /*05b0*/  IMAD.WIDE.U32 R6, R12, UR5, R6 ;  /* 0x000000050c067c25 */ /* 0x002fe2000f8e0006 */
[C---:B--2---:R-:W-:Y:S01]  /*05c0*/  @!P0 LEA R16, P2, R8.reuse, R16, 0x1 ;  /* 0x0000001008108211 */ /* 0x044fe200078408ff */
[----:B------:R-:W1:Y:S02]  /*05d0*/  @!P1 LDC.64 R2, c[0x0][0x550] ;  /* 0x00015400ff029b82 */ /* 0x000e640000000a00 */
[----:B------:R-:W-:Y:S02]  /*05e0*/  @!P0 IMAD R27, R19, R27, R9 ;  /* 0x0000001b131b8224 */ /* 0x000fe400078e0209 */
[----:B------:R-:W-:Y:S01]  /*05f0*/  IMAD R7, R13, UR5, R7 ;  /* 0x000000050d077c24 */ /* 0x000fe2000f8e0207 */
[----:B------:R-:W2:Y:S01]  /*0600*/  LDCU UR5, c[0x0][0x4f4] ;  /* 0x00009e80ff0577ac */ /* 0x000ea20008000800 */
[-C--:B------:R-:W-:Y:S01]  /*0610*/  @!P1 IMAD R25, R25, R4.reuse, RZ ;  /* 0x0000000419199224 */ /* 0x080fe200078e02ff */
[----:B------:R-:W-:Y:S01]  /*0620*/  @!P0 LEA.HI.X R17, R8, R17, R27, 0x1, P2 ;  /* 0x0000001108118211 */ /* 0x000fe200010f0c1b */
[----:B------:R-:W-:-:S04]  /*0630*/  @!P0 IMAD.WIDE.U32 R12, R19, R4, R6 ;  /* 0x00000004130c8225 */ /* 0x000fc800078e0006 */
[C---:B------:R-:W-:Y:S02]  /*0640*/  @!P1 IMAD R25, R14.reuse, R5, R25 ;  /* 0x000000050e199224 */ /* 0x040fe400078e0219 */
[----:B------:R-:W-:-:S04]  /*0650*/  @!P1 IMAD.WIDE.U32 R8, R14, R4, R6 ;  /* 0x000000040e089225 */ /* 0x000fc800078e0006 */
[----:B------:R-:W-:Y:S01]  /*0660*/  HFMA2 R6, -RZ, RZ, 0, 0 ;  /* 0x00000000ff067431 */ /* 0x000fe200000001ff */
[----:B------:R-:W-:Y:S01]  /*0670*/  MOV R7, RZ ;  /* 0x000000ff00077202 */ /* 0x000fe20000000f00 */
[----:B------:R-:W-:Y:S01]  /*0680*/  @!P0 IMAD R19, R19, R5, R13 ;  /* 0x0000000513138224 */ /* 0x000fe200078e020d */
[----:B------:R-:W-:Y:S02]  /*0690*/  CS2R R4, SRZ ;  /* 0x0000000000047805 */ /* 0x000fe4000001ff00 */
[----:B------:R-:W-:Y:S02]  /*06a0*/  @!P1 IADD3 R25, PT, PT, R9, R25, RZ ;  /* 0x0000001909199210 */ /* 0x000fe40007ffe0ff */
[----:B---3--:R-:W-:Y:S02]  /*06b0*/  @!P1 LEA R22, P4, R8, R22, 0x1 ;  /* 0x0000001608169211 */ /* 0x008fe400078808ff */
[----:B-1----:R-:W-:Y:S01]  /*06c0*/  @!P1 LEA R2, P2, R10, R2, 0x1 ;  /* 0x000000020a029211 */ /* 0x002fe200078408ff */
[----:B------:R1:W3:Y:S01]  /*06d0*/  @!P0 LDG.E.128 R4, desc[UR6][R16.64] ;  /* 0x0000000610048981 */ /* 0x0002e2000c1e1d00 */
[----:B----4-:R-:W-:-:S02]  /*06e0*/  @!P0 LEA R20, P3, R12, R20, 0x1 ;  /* 0x000000140c148211 */ /* 0x010fc400078608ff */
[----:B------:R-:W-:Y:S02]  /*06f0*/  @!P1 LEA.HI.X R3, R10, R3, R15, 0x1, P2 ;  /* 0x000000030a039211 */ /* 0x000fe400010f0c0f */
[----:B------:R-:W-:Y:S02]  /*0700*/  CS2R R10, SRZ ;  /* 0x00000000000a7805 */ /* 0x000fe4000001ff00 */
[----:B------:R-:W-:Y:S02]  /*0710*/  @!P1 LEA.HI.X R23, R8, R23, R25, 0x1, P4 ;  /* 0x0000001708179211 */ /* 0x000fe400020f0c19 */
[----:B------:R-:W-:Y:S02]  /*0720*/  CS2R R8, SRZ ;  /* 0x0000000000087805 */ /* 0x000fe4000001ff00 */
[----:B------:R-:W-:Y:S02]  /*0730*/  @!P0 LEA.HI.X R21, R12, R21, R19, 0x1, P3 ;  /* 0x000000150c158211 */ /* 0x000fe400018f0c13 */
[----:B------:R-:W-:-:S02]  /*0740*/  CS2R R14, SRZ ;  /* 0x00000000000e7805 */ /* 0x000fc4000001ff00 */
[----:B------:R-:W-:Y:S02]  /*0750*/  CS2R R12, SRZ ;  /* 0x00000000000c7805 */ /* 0x000fe4000001ff00 */
[----:B------:R-:W-:Y:S02]  /*0760*/  CS2R R18, SRZ ;  /* 0x0000000000127805 */ /* 0x000fe4000001ff00 */
[----:B-1----:R-:W-:Y:S01]  /*0770*/  CS2R R16, SRZ ;  /* 0x0000000000107805 */ /* 0x002fe2000001ff00 */
[----:B------:R-:W4:Y:S04]  /*0780*/  @!P0 LDG.E.128 R8, desc[UR6][R20.64] ;  /* 0x0000000614088981 */ /* 0x000f28000c1e1d00 */
[----:B------:R-:W5:Y:S04]  /*0790*/  @!P1 LDG.E.128 R12, desc[UR6][R2.64] ;  /* 0x00000006020c9981 */ /* 0x000f68000c1e1d00 */
[----:B------:R-:W2:Y:S01]  /*07a0*/  @!P1 LDG.E.128 R16, desc[UR6][R22.64] ;  /* 0x0000000616109981 */ /* 0x000ea2000c1e1d00 */
[----:B------:R-:W-:-:S02]  /*07b0*/  IADD3 R24, PT, PT, R24, UR4, RZ ;  /* 0x0000000418187c10 */ /* 0x000fc4000fffe0ff */
[----:B------:R-:W-:Y:S01]  /*07c0*/  LOP3.LUT P0, RZ, R0, 0x7, RZ, 0xc0, !PT ;  /* 0x0000000700ff7812 */ /* 0x000fe2000780c0ff */
[--C-:B---3--:R-:W-:Y:S02]  /*07d0*/  HADD2.F32 R25, -RZ, R4.reuse.H1_H1 ;  /* 0x30000004ff197230 */ /* 0x108fe40000004100 */
[----:B------:R-:W-:Y:S02]  /*07e0*/  HADD2.F32 R28, -RZ, R4.H0_H0 ;  /* 0x20000004ff1c7230 */ /* 0x000fe40000004100 */
[----:B----4-:R-:W-:Y:S02]  /*07f0*/  HADD2.F32 R26, -RZ, R8.H1_H1 ;  /* 0x30000008ff1a7230 */ /* 0x010fe40000004100 */
[----:B-----5:R-:W-:Y:S02]  /*0800*/  HADD2.F32 R27, -RZ, R12.H1_H1 ;  /* 0x3000000cff1b7230 */ /* 0x020fe40000004100 */
[----:B--2---:R-:W-:Y:S02]  /*0810*/  HADD2.F32 R29, -RZ, R16.H1_H1 ;  /* 0x30000010ff1d7230 */ /* 0x004fe40000004100 */
[----:B------:R-:W-:Y:S01]  /*0820*/  FMUL.FTZ R25, R25, R26 ;  /* 0x0000001a19197220 */ /* 0x000fe20000410000 */
[----:B------:R-:W-:-:S02]  /*0830*/  HADD2.F32 R21, -RZ, R12.H0_H0 ;  /* 0x2000000cff157230 */ /* 0x000fc40000004100 */
[----:B------:R-:W-:Y:S02]  /*0840*/  HADD2.F32 R16, -RZ, R16.H0_H0 ;  /* 0x20000010ff107230 */ /* 0x000fe40000004100 */
[----:B------:R-:W-:Y:S01]  /*0850*/  FMUL.FTZ R26, R27, R29 ;  /* 0x0000001d1b1a7220 */ /* 0x000fe20000410000 */
[----:B------:R-:W-:Y:S02]  /*0860*/  HADD2.F32 R8, -RZ, R8.H0_H0 ;  /* 0x20000008ff087230 */ /* 0x000fe40000004100 */
[----:B------:R-:W-:Y:S02]  /*0870*/  HADD2.F32 R4, -RZ, R5.H0_H0 ;  /* 0x20000005ff047230 */ /* 0x000fe40000004100 */
[----:B------:R-:W-:Y:S01]  /*0880*/  FFMA.FTZ R26, R21, R16, R26 ;  /* 0x00000010151a7223 */ /* 0x000fe2000001001a */
[----:B------:R-:W-:Y:S02]  /*0890*/  HADD2.F32 R16, -RZ, R9.H0_H0 ;  /* 0x20000009ff107230 */ /* 0x000fe40000004100 */
[----:B------:R-:W-:Y:S01]  /*08a0*/  FFMA.FTZ R25, R28, R8, R25 ;  /* 0x000000081c197223 */ /* 0x000fe20000010019 */
[----:B------:R-:W-:-:S02]  /*08b0*/  HADD2.F32 R5, -RZ, R5.H1_H1 ;  /* 0x30000005ff057230 */ /* 0x000fc40000004100 */
[----:B------:R-:W-:Y:S02]  /*08c0*/  HADD2.F32 R12, -RZ, R9.H1_H1 ;  /* 0x30000009ff0c7230 */ /* 0x000fe40000004100 */
[----:B------:R-:W-:Y:S01]  /*08d0*/  FFMA.FTZ R4, R4, R16, R25 ;  /* 0x0000001004047223 */ /* 0x000fe20000010019 */
[----:B------:R-:W-:Y:S02]  /*08e0*/  HADD2.F32 R23, -RZ, R13.H0_H0 ;  /* 0x2000000dff177230 */ /* 0x000fe40000004100 */
[----:B------:R-:W-:Y:S02]  /*08f0*/  HADD2.F32 R20, -RZ, R17.H0_H0 ;  /* 0x20000011ff147230 */ /* 0x000fe40000004100 */
[----:B------:R-:W-:Y:S01]  /*0900*/  FFMA.FTZ R5, R5, R12, R4 ;  /* 0x0000000c05057223 */ /* 0x000fe20000010004 */
[----:B------:R-:W-:Y:S02]  /*0910*/  HADD2.F32 R2, -RZ, R6.H0_H0 ;  /* 0x20000006ff027230 */ /* 0x000fe40000004100 */
[----:B------:R-:W-:-:S02]  /*0920*/  HADD2.F32 R21, -RZ, R10.H0_H0 ;  /* 0x2000000aff157230 */ /* 0x000fc40000004100 */
[----:B------:R-:W-:Y:S01]  /*0930*/  FFMA.FTZ R26, R23, R20, R26 ;  /* 0x00000014171a7223 */ /* 0x000fe2000001001a */
[----:B------:R-:W-:Y:S02]  /*0940*/  HADD2.F32 R13, -RZ, R13.H1_H1 ;  /* 0x3000000dff0d7230 */ /* 0x000fe40000004100 */
[----:B------:R-:W-:Y:S02]  /*0950*/  HADD2.F32 R17, -RZ, R17.H1_H1 ;  /* 0x30000011ff117230 */ /* 0x000fe40000004100 */
[----:B------:R-:W-:Y:S02]  /*0960*/  HADD2.F32 R9, -RZ, R10.H1_H1 ;  /* 0x3000000aff097230 */ /* 0x000fe40000004100 */
[----:B------:R-:W-:Y:S01]  /*0970*/  FFMA.FTZ R5, R2, R21, R5 ;  /* 0x0000001502057223 */ /* 0x000fe20000010005 */
[----:B------:R-:W-:Y:S02]  /*0980*/  HADD2.F32 R6, -RZ, R6.H1_H1 ;  /* 0x30000006ff067230 */ /* 0x000fe40000004100 */
[----:B------:R-:W-:-:S02]  /*0990*/  HADD2.F32 R10, -RZ, R11.H0_H0 ;  /* 0x2000000bff0a7230 */ /* 0x000fc40000004100 */
[----:B------:R-:W-:Y:S02]  /*09a0*/  HADD2.F32 R8, -RZ, R11.H1_H1 ;  /* 0x3000000bff087230 */ /* 0x000fe40000004100 */
[----:B------:R-:W-:Y:S01]  /*09b0*/  FFMA.FTZ R26, R13, R17, R26 ;  /* 0x000000110d1a7223 */ /* 0x000fe2000001001a */
[----:B------:R-:W-:Y:S02]  /*09c0*/  HADD2.F32 R11, -RZ, R14.H0_H0 ;  /* 0x2000000eff0b7230 */ /* 0x000fe40000004100 */
[----:B------:R-:W-:Y:S02]  /*09d0*/  HADD2.F32 R4, -RZ, R18.H0_H0 ;  /* 0x20000012ff047230 */ /* 0x000fe40000004100 */
[----:B------:R-:W-:Y:S01]  /*09e0*/  FFMA.FTZ R6, R6, R9, R5 ;  /* 0x0000000906067223 */ /* 0x000fe20000010005 */
[----:B------:R-:W-:Y:S02]  /*09f0*/  HADD2.F32 R3, -RZ, R7.H0_H0 ;  /* 0x20000007ff037230 */ /* 0x000fe40000004100 */
[----:B------:R-:W-:-:S02]  /*0a00*/  HADD2.F32 R13, -RZ, R14.H1_H1 ;  /* 0x3000000eff0d7230 */ /* 0x000fc40000004100 */
[----:B------:R-:W-:Y:S01]  /*0a10*/  FFMA.FTZ R26, R11, R4, R26 ;  /* 0x000000040b1a7223 */ /* 0x000fe2000001001a */
[----:B------:R-:W-:Y:S02]  /*0a20*/  HADD2.F32 R18, -RZ, R18.H1_H1 ;  /* 0x30000012ff127230 */ /* 0x000fe40000004100 */
[----:B------:R-:W-:Y:S01]  /*0a30*/  FFMA.FTZ R6, R3, R10, R6 ;  /* 0x0000000a03067223 */ /* 0x000fe20000010006 */
[----:B------:R-:W-:Y:S02]  /*0a40*/  HADD2.F32 R7, -RZ, R7.H1_H1 ;  /* 0x30000007ff077230 */ /* 0x000fe40000004100 */
[----:B------:R-:W-:Y:S02]  /*0a50*/  HADD2.F32 R5, -RZ, R15.H0_H0 ;  /* 0x2000000fff057230 */ /* 0x000fe40000004100 */
[----:B------:R-:W-:Y:S01]  /*0a60*/  FFMA.FTZ R26, R13, R18, R26 ;  /* 0x000000120d1a7223 */ /* 0x000fe2000001001a */
[----:B------:R-:W-:Y:S02]  /*0a70*/  HADD2.F32 R2, -RZ, R19.H0_H0 ;  /* 0x20000013ff027230 */ /* 0x000fe40000004100 */
[----:B------:R-:W-:Y:S01]  /*0a80*/  FFMA.FTZ R6, R7, R8, R6 ;  /* 0x0000000807067223 */ /* 0x000fe20000010006 */
[----:B------:R-:W-:-:S02]  /*0a90*/  HADD2.F32 R15, -RZ, R15.H1_H1 ;  /* 0x3000000fff0f7230 */ /* 0x000fc40000004100 */
[----:B------:R-:W-:Y:S02]  /*0aa0*/  HADD2.F32 R19, -RZ, R19.H1_H1 ;  /* 0x30000013ff137230 */ /* 0x000fe40000004100 */
[----:B------:R-:W-:Y:S01]  /*0ab0*/  FFMA.FTZ R26, R5, R2, R26 ;  /* 0x00000002051a7223 */ /* 0x000fe2000001001a */
[----:B------:R-:W1:Y:S03]  /*0ac0*/  SHFL.BFLY PT, R3, R6, 0x4, 0x1f ;  /* 0x0c801f0006037f89 */ /* 0x000e6600000e0000 */
[----:B------:R-:W-:-:S05]  /*0ad0*/  FFMA.FTZ R26, R15, R19, R26 ;  /* 0x000000130f1a7223 */ /* 0x000fca000001001a */
[----:B------:R-:W2:Y:S01]  /*0ae0*/  SHFL.BFLY PT, R5, R26, 0x4, 0x1f ;  /* 0x0c801f001a057f89 */ /* 0x000ea200000e0000 */
[----:B-1----:R-:W-:-:S05]  /*0af0*/  FADD.FTZ R3, R6, R3 ;  /* 0x0000000306037221 */ /* 0x002fca0000010000 */
[----:B------:R-:W1:Y:S01]  /*0b00*/  SHFL.BFLY PT, R2, R3, 0x2, 0x1f ;  /* 0x0c401f0003027f89 */ /* 0x000e6200000e0000 */
[----:B--2---:R-:W-:Y:S01]  /*0b10*/  FADD.FTZ R7, R26, R5 ;  /* 0x000000051a077221 */ /* 0x004fe20000010000 */
[----:B------:R-:W2:Y:S04]  /*0b20*/  S2R R10, SR_TID.X ;  /* 0x00000000000a7919 */ /* 0x000ea80000002100 */
[----:B------:R-:W3:Y:S01]  /*0b30*/  SHFL.BFLY PT, R8, R7, 0x2, 0x1f ;  /* 0x0c401f0007087f89 */ /* 0x000ee200000e0000 */
[----:B-1----:R-:W-:-:S05]  /*0b40*/  FADD.FTZ R4, R3, R2 ;  /* 0x0000000203047221 */ /* 0x002fca0000010000 */
[----:B------:R-:W1:Y:S01]  /*0b50*/  SHFL.BFLY PT, R5, R4, 0x1, 0x1f ;  /* 0x0c201f0004057f89 */ /* 0x000e6200000e0000 */
[----:B---3--:R-:W-:-:S05]  /*0b60*/  FADD.FTZ R8, R7, R8 ;  /* 0x0000000807087221 */ /* 0x008fca0000010000 */
[----:B------:R-:W3:Y:S01]  /*0b70*/  SHFL.BFLY PT, R9, R8, 0x1, 0x1f ;  /* 0x0c201f0008097f89 */ /* 0x000ee200000e0000 */
[----:B--2---:R-:W-:Y:S02]  /*0b80*/  SHF.R.U32.HI R11, RZ, 0x3, R10 ;  /* 0x00000003ff0b7819 */ /* 0x004fe4000001160a */
[----:B------:R-:W-:Y:S02]  /*0b90*/  LOP3.LUT R10, R10, 0x7, RZ, 0xc0, !PT ;  /* 0x000000070a0a7812 */ /* 0x000fe400078ec0ff */
[----:B------:R-:W-:-:S04]  /*0ba0*/  IADD3 R0, P1, PT, R24, R11, RZ ;  /* 0x0000000b18007210 */ /* 0x000fc80007f3e0ff */
[----:B------:R-:W-:Y:S02]  /*0bb0*/  LEA.HI.X.SX32 R3, R24, RZ, 0x1, P1 ;  /* 0x000000ff18037211 */ /* 0x000fe400008f0eff */
[----:B------:R-:W-:Y:S02]  /*0bc0*/  ISETP.NE.AND P1, PT, R10, RZ, PT ;  /* 0x000000ff0a00720c */ /* 0x000fe40003f25270 */
[----:B0-----:R-:W-:Y:S01]  /*0bd0*/  LEA R2, P2, R0, UR8, 0x2 ;  /* 0x0000000800027c11 */ /* 0x001fe2000f8410ff */
[----:B-1----:R-:W-:-:S03]  /*0be0*/  FADD.FTZ R5, R4, R5 ;  /* 0x0000000504057221 */ /* 0x002fc60000010000 */
[----:B------:R-:W-:Y:S01]  /*0bf0*/  LEA.HI.X R3, R0, UR9, R3, 0x2, P2 ;  /* 0x0000000900037c11 */ /* 0x000fe200090f1403 */
[----:B------:R-:W-:Y:S01]  /*0c00*/  @!P0 FMUL.FTZ R5, R5, UR5 ;  /* 0x0000000505058c20 */ /* 0x000fe20008410000 */
[----:B---3--:R-:W-:-:S04]  /*0c10*/  FADD.FTZ R9, R8, R9 ;  /* 0x0000000908097221 */ /* 0x008fc80000010000 */
[----:B------:R0:W-:Y:S01]  /*0c20*/  @!P0 STG.E desc[UR6][R2.64], R5 ;  /* 0x0000000502008986 */ /* 0x0001e2000c101906 */
[----:B------:R-:W-:Y:S01]  /*0c30*/  FMUL.FTZ R9, R9, UR5 ;  /* 0x0000000509097c20 */ /* 0x000fe20008410000 */
[----:B------:R-:W-:Y:S06]  /*0c40*/  @P1 EXIT ;  /* 0x000000000000194d */ /* 0x000fec0003800000 */
[----:B------:R-:W-:Y:S01]  /*0c50*/  STG.E desc[UR6][R2.64+0x80], R9 ;  /* 0x0000800902007986 */ /* 0x000fe2000c101906 */
[----:B------:R-:W-:Y:S05]  /*0c60*/  EXIT ;  /* 0x000000000000794d */ /* 0x000fea0003800000 */
.L_x_1790:
        /* <DEDUP_REMOVED lines=9> */
.L_x_2782:


//--------------------- .text._ZN5flash25flash_bwd_dot_do_o_kernelILb1E23Flash_bwd_kernel_traitsILi64ELi64ELi128ELi8ELi2ELi4ELi4ELb1ELb0EN7cutlass6half_tE19Flash_kernel_traitsILi64ELi64ELi128ELi8ES3_EEEEvNS_16Flash_bwd_paramsE --------------------------
	.section	.text._ZN5flash25flash_bwd_dot_do_o_kernelILb1E23Flash_bwd_kernel_traitsILi64ELi64ELi128ELi8ELi2ELi4ELi4ELb1ELb0EN7cutlass6half_tE19Flash_kernel_traitsILi64ELi64ELi128ELi8ES3_EEEEvNS_16Flash_bwd_paramsE,"ax",@progbits
	.align	128
        .global         _ZN5flash25flash_bwd_dot_do_o_kernelILb1E23Flash_bwd_kernel_traitsILi64ELi64ELi128ELi8ELi2ELi4ELi4ELb1ELb0EN7cutlass6half_tE19Flash_kernel_traitsILi64ELi64ELi128ELi8ES3_EEEEvNS_16Flash_bwd_paramsE
        .type           _ZN5flash25flash_bwd_dot_do_o_kernelILb1E23Flash_bwd_kernel_traitsILi64ELi64ELi128ELi8ELi2ELi4ELi4ELb1ELb0EN7cutlass6half_tE19Flash_kernel_traitsILi64ELi64ELi128ELi8ES3_EEEEvNS_16Flash_bwd_paramsE,@function
        .size           _ZN5flash25flash_bwd_dot_do_o_kernelILb1E23Flash_bwd_kernel_traitsILi64ELi64ELi128ELi8ELi2ELi4ELi4ELb1ELb0EN7cutlass6half_tE19Flash_kernel_traitsILi64ELi64ELi128ELi8ES3_EEEEvNS_16Flash_bwd_paramsE,(.L_x_2783 - _ZN5flash25flash_bwd_dot_do_o_kernelILb1E23Flash_bwd_kernel_traitsILi64ELi64ELi128ELi8ELi2ELi4ELi4ELb1ELb0EN7cutlass6half_tE19Flash_kernel_traitsILi64ELi64ELi128ELi8ES3_EEEEvNS_16Flash_bwd_paramsE)
        .other          _ZN5flash25flash_bwd_dot_do_o_kernelILb1E23Flash_bwd_kernel_traitsILi64ELi64ELi128ELi8ELi2ELi4ELi4ELb1ELb0EN7cutlass6half_tE19Flash_kernel_traitsILi64ELi64ELi128ELi8ES3_EEEEvNS_16Flash_bwd_paramsE,@"STO_CUDA_ENTRY STV_DEFAULT"
_ZN5flash25flash_bwd_dot_do_o_kernelILb1E23Flash_bwd_kernel_traitsILi64ELi64ELi128ELi8ELi2ELi4ELi4ELb1ELb0EN7cutlass6half_tE19Flash_kernel_traitsILi64ELi64ELi128ELi8ES3_EEEEvNS_16Flash_bwd_paramsE:
.text._ZN5flash25flash_bwd_dot_do_o_kernelILb1E23Flash_bwd_kernel_traitsILi64ELi64ELi128ELi8ELi2ELi4ELi4ELb1ELb0EN7cutlass6half_tE19Flash_kernel_traitsILi64ELi64ELi128ELi8ES3_EEEEvNS_16Flash_bwd_paramsE:
[----:B------:R-:W-:Y:S08]  /*0000*/  LDC R1, c[0x0][0x37c] ;  /* 0x0000df00ff017b82 */ /* 0x000ff00000000800 */
[----:B------:R-:W0:Y:S01]  /*0010*/  LDC.64 R4, c[0x0][0x460] ;  /* 0x00011800ff047b82 */ /* 0x000e220000000a00 */
[----:B------:R-:W1:Y:S01]  /*0020*/  S2R R7, SR_CTAID.Y ;  /* 0x0000000000077919 */ /* 0x000e620000002600 */
[----:B------:R-:W2:Y:S01]  /*0030*/  LDCU.64 UR4, c[0x0][0x358] ;  /* 0x00006b00ff0477ac */ /* 0x000ea20008000a00 */
[----:B------:R-:W-:-:S05]  /*0040*/  MOV R25, 0xffffffff ;  /* 0xffffffff00197802 */ /* 0x000fca0000000f00 */
[----:B------:R-:W1:Y:S01]  /*0050*/  LDC.64 R2, c[0x0][0x460] ;  /* 0x00011800ff027b82 */ /* 0x000e620000000a00 */
[C---:B0-----:R-:W-:Y:S02]  /*0060*/  ISETP.NE.U32.AND P0, PT, R4.reuse, RZ, PT ;  /* 0x000000ff0400720c */ /* 0x041fe40003f05070 */
[----:B------:R-:W-:Y:S02]  /*0070*/  ISETP.NE.U32.AND P1, PT, R4, RZ, PT ;  /* 0x000000ff0400720c */ /* 0x000fe40003f25070 */
[C---:B------:R-:W-:Y:S02]  /*0080*/  ISETP.NE.AND.EX P0, PT, R5.reuse, RZ, PT, P0 ;  /* 0x000000ff0500720c */ /* 0x040fe40003f05300 */
[----:B------:R-:W-:Y:S01]  /*0090*/  ISETP.NE.AND.EX P1, PT, R5, RZ, PT, P1 ;  /* 0x000000ff0500720c */ /* 0x000fe20003f25310 */
[----:B-1----:R-:W-:-:S10]  /*00a0*/  IMAD.WIDE.U32 R2, R7, 0x4, R2 ;  /* 0x0000000407027825 */ /* 0x002fd400078e0002 */
[----:B--2---:R-:W2:Y:S04]  /*00b0*/  @P0 LDG.E R25, desc[UR4][R2.64] ;  /* 0x0000000402190981 */ /* 0x004ea8000c1e1900 */
[----:B------:R-:W2:Y:S01]  /*00c0*/  @P1 LDG.E R0, desc[UR4][R2.64+0x4] ;  /* 0x0000040402001981 */ /* 0x000ea2000c1e1900 */
[----:B------:R-:W0:Y:S01]  /*00d0*/  @!P1 LDC R6, c[0x0][0x434] ;  /* 0x00010d00ff069b82 */ /* 0x000e220000000800 */
[----:B------:R-:W1:Y:S02]  /*00e0*/  S2R R21, SR_CTAID.X ;  /* 0x0000000000157919 */ /* 0x000e640000002500 */
[----:B-1----:R-:W-:Y:S02]  /*00f0*/  SHF.L.U32 R11, R21, 0x6, RZ ;  /* 0x00000006150b7819 */ /* 0x002fe400000006ff */
[----:B--2---:R-:W-:-:S04]  /*0100*/  @P1 IADD3 R6, PT, PT, R0, -R25, RZ ;  /* 0x8000001900061210 */ /* 0x004fc80007ffe0ff */
[----:B0-----:R-:W-:-:S13]  /*0110*/  ISETP.GT.AND P1, PT, R6, R11, PT ;  /* 0x0000000b0600720c */ /* 0x001fda0003f24270 */
[----:B------:R-:W-:Y:S05]  /*0120*/  @!P1 EXIT ;  /* 0x000000000000994d */ /* 0x000fea0003800000 */
[----:B------:R-:W-:Y:S01]  /*0130*/  ISETP.NE.AND P1, PT, R25, -0x1, PT ;  /* 0xffffffff1900780c */ /* 0x000fe20003f25270 */
[----:B------:R-:W0:Y:S01]  /*0140*/  LDC R3, c[0x0][0x3e0] ;  /* 0x0000f800ff037b82 */ /* 0x000e220000000800 */
[----:B------:R-:W0:Y:S01]  /*0150*/  LDCU UR7, c[0x0][0x44c] ;  /* 0x00008980ff0777ac */ /* 0x000e220008000800 */
[----:B------:R-:W1:Y:S10]  /*0160*/  S2R R20, SR_CTAID.Z ;  /* 0x0000000000147919 */ /* 0x000e740000002700 */
[----:B------:R-:W2:Y:S08]  /*0170*/  @!P1 LDC.64 R8, c[0x0][0x588] ;  /* 0x00016200ff089b82 */ /* 0x000eb00000000a00 */
[----:B------:R-:W3:Y:S08]  /*0180*/  @!P1 LDC.64 R18, c[0x0][0x400] ;  /* 0x00010000ff129b82 */ /* 0x000ef00000000a00 */
[----:B------:R-:W4:Y:S08]  /*0190*/  @P1 LDC.64 R4, c[0x0][0x590] ;  /* 0x00016400ff041b82 */ /* 0x000f300000000a00 */
[----:B------:R-:W5:Y:S01]  /*01a0*/  @P1 LDC.64 R12, c[0x0][0x408] ;  /* 0x00010200ff0c1b82 */ /* 0x000f620000000a00 */
[----:B--2---:R-:W-:-:S04]  /*01b0*/  @!P1 IMAD.WIDE.U32 R16, R7, R8, RZ ;  /* 0x0000000807109225 */ /* 0x004fc800078e00ff */
[C---:B------:R-:W-:Y:S01]  /*01c0*/  @!P1 IMAD R8, R7.reuse, R9, R17 ;  /* 0x0000000907089224 */ /* 0x040fe200078e0211 */
[----:B------:R-:W-:Y:S01]  /*01d0*/  @!P1 MOV R9, R16 ;  /* 0x0000001000099202 */ /* 0x000fe20000000f00 */
[----:B---3--:R-:W-:-:S04]  /*01e0*/  @!P1 IMAD.WIDE.U32 R14, R7, R18, RZ ;  /* 0x00000012070e9225 */ /* 0x008fc800078e00ff */
[----:B------:R-:W-:Y:S02]  /*01f0*/  @!P1 IMAD R10, R7, R19, R15 ;  /* 0x00000013070a9224 */ /* 0x000fe400078e020f */
[----:B----4-:R-:W-:-:S04]  /*0200*/  @P1 IMAD.WIDE.U32 R16, R25, R4, RZ ;  /* 0x0000000419101225 */ /* 0x010fc800078e00ff */
[----:B------:R-:W-:Y:S01]  /*0210*/  @P1 IMAD R8, R25, R5, R17 ;  /* 0x0000000519081224 */ /* 0x000fe200078e0211 */
[----:B------:R-:W-:Y:S01]  /*0220*/  @P1 MOV R9, R16 ;  /* 0x0000001000091202 */ /* 0x000fe20000000f00 */
[----:B0-----:R-:W-:-:S04]  /*0230*/  IMAD.WIDE R4, R3, UR7, RZ ;  /* 0x0000000703047c25 */ /* 0x001fc8000f8e02ff */
[----:B-----5:R-:W-:-:S04]  /*0240*/  @P1 IMAD.WIDE.U32 R18, R25, R12, RZ ;  /* 0x0000000c19121225 */ /* 0x020fc800078e00ff */
[----:B------:R-:W-:Y:S01]  /*0250*/  @P1 IMAD R10, R25, R13, R19 ;  /* 0x0000000d190a1224 */ /* 0x000fe200078e0213 */
[----:B------:R-:W-:Y:S01]  /*0260*/  @P1 MOV R14, R18 ;  /* 0x00000012000e1202 */ /* 0x000fe20000000f00 */
[----:B-1----:R-:W-:Y:S06]  /*0270*/  @P1 BRA `(.L_x_1791) ;  /* 0x0000000000441947 */ /* 0x002fec0003800000 */
[----:B------:R-:W0:Y:S02]  /*0280*/  LDCU UR8, c[0x0][0x444] ;  /* 0x00008880ff0877ac */ /* 0x000e240008000800 */
[----:B0-----:R-:W-:Y:S02]  /*0290*/  USHF.R.S32.HI UR6, URZ, 0x1f, UR8 ;  /* 0x0000001fff067899 */ /* 0x001fe40008011408 */
[----:B------:R-:W-:-:S04]  /*02a0*/  IMAD.WIDE.U32 R12, R7, UR8, RZ ;  /* 0x00000008070c7c25 */ /* 0x000fc8000f8e00ff */
[----:B------:R-:W-:Y:S01]  /*02b0*/  IMAD R15, R7, UR6, RZ ;  /* 0x00000006070f7c24 */ /* 0x000fe2000f8e02ff */
[----:B------:R-:W-:Y:S01]  /*02c0*/  USHF.R.S32.HI UR6, URZ, 0x1f, UR7 ;  /* 0x0000001fff067899 */ /* 0x000fe20008011407 */
[----:B------:R-:W-:-:S03]  /*02d0*/  IMAD.WIDE.U32 R16, R12, R3, RZ ;  /* 0x000000030c107225 */ /* 0x000fc600078e00ff */
[----:B------:R-:W-:Y:S02]  /*02e0*/  IADD3 R0, PT, PT, R13, R15, RZ ;  /* 0x0000000f0d007210 */ /* 0x000fe40007ffe0ff */
[----:B------:R-:W-:-:S03]  /*02f0*/  SHF.R.S32.HI R13, RZ, 0x1f, R3 ;  /* 0x0000001fff0d7819 */ /* 0x000fc60000011403 */
[----:B------:R-:W-:-:S04]  /*0300*/  IMAD R0, R0, R3, RZ ;  /* 0x0000000300007224 */ /* 0x000fc800078e02ff */
[----:B------:R-:W-:-:S05]  /*0310*/  IMAD R13, R13, R12, R0 ;  /* 0x0000000c0d0d7224 */ /* 0x000fca00078e0200 */
[----:B------:R-:W-:Y:S01]  /*0320*/  IADD3 R0, PT, PT, R17, R13, RZ ;  /* 0x0000000d11007210 */ /* 0x000fe20007ffe0ff */
[----:B------:R-:W-:-:S04]  /*0330*/  IMAD.WIDE.U32 R12, R16, UR7, RZ ;  /* 0x00000007100c7c25 */ /* 0x000fc8000f8e00ff */
[----:B------:R-:W-:Y:S01]  /*0340*/  IMAD R15, R0, UR7, RZ ;  /* 0x00000007000f7c24 */ /* 0x000fe2000f8e02ff */
[----:B------:R-:W-:-:S03]  /*0350*/  MOV R2, R12 ;  /* 0x0000000c00027202 */ /* 0x000fc60000000f00 */
[----:B------:R-:W-:-:S05]  /*0360*/  IMAD R15, R16, UR6, R15 ;  /* 0x00000006100f7c24 */ /* 0x000fca000f8e020f */
[----:B------:R-:W-:Y:S01]  /*0370*/  IADD3 R0, PT, PT, R13, R15, RZ ;  /* 0x0000000f0d007210 */ /* 0x000fe20007ffe0ff */
[----:B------:R-:W-:Y:S06]  /*0380*/  BRA `(.L_x_1792) ;  /* 0x0000000000107947 */ /* 0x000fec0003800000 */
.L_x_1791:
[-C--:B------:R-:W-:Y:S02]  /*0390*/  IMAD R15, R5, R25.reuse, RZ ;  /* 0x00000019050f7224 */ /* 0x080fe400078e02ff */
[----:B------:R-:W-:-:S05]  /*03a0*/  IMAD.WIDE.U32 R12, R4, R25, RZ ;  /* 0x00000019040c7225 */ /* 0x000fca00078e00ff */
[----:B------:R-:W-:Y:S02]  /*03b0*/  IADD3 R0, PT, PT, R13, R15, RZ ;  /* 0x0000000f0d007210 */ /* 0x000fe40007ffe0ff */
[----:B------:R-:W-:-:S07]  /*03c0*/  MOV R2, R12 ;  /* 0x0000000c00027202 */ /* 0x000fce0000000f00 */
.L_x_1792:
[----:B------:R-:W0:Y:S01]  /*03d0*/  LDCU.U8 UR6, c[0x0][0x548] ;  /* 0x0000a900ff0677ac */ /* 0x000e220008000000 */
[----:B------:R-:W-:-:S04]  /*03e0*/  SHF.L.U32 R12, R7, 0x7, RZ ;  /* 0x00000007070c7819 */ /* 0x000fc800000006ff */
[----:B------:R-:W-:-:S04]  /*03f0*/  SEL R16, R12, RZ, P0 ;  /* 0x000000ff0c107207 */ /* 0x000fc80000000000 */
[----:B------:R-:W-:-:S04]  /*0400*/  IADD3 R13, P0, PT, R11, R16, RZ ;  /* 0x000000100b0d7210 */ /* 0x000fc80007f1e0ff */
[----:B------:R-:W-:Y:S01]  /*0410*/  IADD3.X R15, PT, PT, RZ, RZ, RZ, P0, !PT ;  /* 0x000000ffff0f7210 */ /* 0x000fe200007fe4ff */
[----:B------:R-:W-:Y:S01]  /*0420*/  IMAD.WIDE.U32 R26, R13, R4, RZ ;  /* 0x000000040d1a7225 */ /* 0x000fe200078e00ff */
[----:B0-----:R-:W-:-:S03]  /*0430*/  UISETP.NE.AND UP0, UPT, UR6, URZ, UPT ;  /* 0x000000ff0600728c */ /* 0x001fc6000bf05270 */
[----:B------:R-:W-:-:S04]  /*0440*/  IMAD R15, R15, R4, RZ ;  /* 0x000000040f0f7224 */ /* 0x000fc800078e02ff */
[----:B------:R-:W-:-:S05]  /*0450*/  IMAD R15, R5, R13, R15 ;  /* 0x0000000d050f7224 */ /* 0x000fca00078e020f */
[----:B------:R-:W-:Y:S01]  /*0460*/  IADD3 R23, PT, PT, R27, R15, RZ ;  /* 0x0000000f1b177210 */ /* 0x000fe20007ffe0ff */
[----:B------:R-:W-:Y:S06]  /*0470*/  BRA.U !UP0, `(.L_x_1793) ;  /* 0x0000000108247547 */ /* 0x000fec000b800000 */
[----:B------:R-:W0:Y:S01]  /*0480*/  LDC R16, c[0x0][0x444] ;  /* 0x00011100ff107b82 */ /* 0x000e220000000800 */
[----:B------:R-:W-:-:S07]  /*0490*/  ISETP.NE.AND P0, PT, R25, -0x1, PT ;  /* 0xffffffff1900780c */ /* 0x000fce0003f05270 */
[----:B------:R-:W1:Y:S08]  /*04a0*/  LDC R5, c[0x0][0x430] ;  /* 0x00010c00ff057b82 */ /* 0x000e700000000800 */
[----:B------:R-:W1:Y:S01]  /*04b0*/  LDC R4, c[0x0][0x454] ;  /* 0x00011500ff047b82 */ /* 0x000e620000000800 */
[----:B0-----:R-:W-:-:S05]  /*04c0*/  @!P0 IMAD R25, R7, R16, RZ ;  /* 0x0000001007198224 */ /* 0x001fca00078e02ff */
[----:B------:R-:W-:Y:S02]  /*04d0*/  IADD3 R12, PT, PT, R12, R25, RZ ;  /* 0x000000190c0c7210 */ /* 0x000fe40007ffe0ff */
[----:B-1----:R-:W-:-:S05]  /*04e0*/  LEA R5, R5, R4, 0x7 ;  /* 0x0000000405057211 */ /* 0x002fca00078e38ff */
[----:B------:R-:W-:Y:S01]  /*04f0*/  IMAD R22, R5, R20, R12 ;  /* 0x0000001405167224 */ /* 0x000fe200078e020c */
[----:B------:R-:W-:Y:S06]  /*0500*/  BRA `(.L_x_1794) ;  /* 0x00000000000c7947 */ /* 0x000fec0003800000 */
.L_x_1793:
[----:B------:R-:W0:Y:S01]  /*0510*/  LDC R22, c[0x0][0x444] ;  /* 0x00011100ff167b82 */ /* 0x000e220000000800 */
[----:B------:R-:W-:-:S04]  /*0520*/  IMAD R7, R7, R3, R20 ;  /* 0x0000000307077224 */ /* 0x000fc800078e0214 */
[----:B0-----:R-:W-:-:S07]  /*0530*/  IMAD R22, R7, R22, RZ ;  /* 0x0000001607167224 */ /* 0x001fce00078e02ff */
.L_x_1794:
[----:B------:R-:W0:Y:S01]  /*0540*/  S2R R24, SR_TID.X ;  /* 0x0000000000187919 */ /* 0x000e220000002100 */
[----:B------:R-:W1:Y:S01]  /*0550*/  LDCU UR6, c[0x0][0x440] ;  /* 0x00008800ff0677ac */ /* 0x000e620008000800 */
[----:B------:R-:W-:Y:S01]  /*0560*/  IADD3 R15, PT, PT, -R11, R6, RZ ;  /* 0x000000060b0f7210 */ /* 0x000fe20007ffe1ff */
[----:B------:R-:W-:Y:S01]  /*0570*/  HFMA2 R5, -RZ, RZ, 0, 0 ;  /* 0x00000000ff057431 */ /* 0x000fe200000001ff */
[----:B------:R-:W2:Y:S01]  /*0580*/  LDCU.128 UR12, c[0x0][0x590] ;  /* 0x0000b200ff0c77ac */ /* 0x000ea20008000c00 */
[----:B------:R-:W3:Y:S01]  /*0590*/  LDCU.64 UR10, c[0x0][0x408] ;  /* 0x00008100ff0a77ac */ /* 0x000ee20008000a00 */
[----:B------:R-:W4:Y:S01]  /*05a0*/  LDCU.64 UR8, c[0x0][0x410] ;  /* 0x00008200ff0877ac */ /* 0x000f220008000a00 */
[----:B0-----:R-:W-:Y:S02]  /*05b0*/  SHF.L.U32 R4, R24, 0x3, RZ ;  /* 0x0000000318047819 */ /* 0x001fe400000006ff */
[----:B------:R-:W-:Y:S02]  /*05c0*/  SHF.R.U32.HI R16, RZ, 0x3, R24 ;  /* 0x00000003ff107819 */ /* 0x000fe40000011618 */
[----:B------:R-:W-:-:S04]  /*05d0*/  LOP3.LUT R4, R4, 0x38, RZ, 0xc0, !PT ;  /* 0x0000003804047812 */ /* 0x000fc800078ec0ff */
[----:B-1----:R-:W-:Y:S01]  /*05e0*/  ISETP.GE.AND P0, PT, R4, UR6, PT ;  /* 0x0000000604007c0c */ /* 0x002fe2000bf06270 */
[----:B--2---:R-:W-:-:S03]  /*05f0*/  IMAD.WIDE.U32 R6, R11, UR12, R4 ;  /* 0x0000000c0b067c25 */ /* 0x004fc6000f8e0004 */
[----:B------:R-:W-:Y:S01]  /*0600*/  ISETP.GE.OR P1, PT, R16, R15, P0 ;  /* 0x0000000f1000720c */ /* 0x000fe20000726670 */
[----:B------:R-:W-:Y:S01]  /*0610*/  IMAD R7, R11, UR13, R7 ;  /* 0x0000000d0b077c24 */ /* 0x000fe2000f8e0207 */
[----:B------:R-:W-:Y:S01]  /*0620*/  IADD3 R6, P2, PT, R9, R6, RZ ;  /* 0x0000000609067210 */ /* 0x000fe20007f5e0ff */
[----:B---3--:R-:W-:-:S03]  /*0630*/  IMAD.WIDE.U32 R4, R11, UR10, R4 ;  /* 0x0000000a0b047c25 */ /* 0x008fc6000f8e0004 */
[----:B------:R-:W-:Y:S01]  /*0640*/  IADD3.X R7, PT, PT, R8, R7, RZ, P2, !PT ;  /* 0x0000000708077210 */ /* 0x000fe200017fe4ff */
[----:B------:R-:W-:Y:S01]  /*0650*/  IMAD R11, R11, UR11, R5 ;  /* 0x0000000b0b0b7c24 */ /* 0x000fe2000f8e0205 */
[----:B------:R-:W-:Y:S02]  /*0660*/  IADD3 R8, PT, PT, R16, 0x20, RZ ;  /* 0x0000002010087810 */ /* 0x000fe40007ffe0ff */
[----:B------:R-:W-:Y:S01]  /*0670*/  IADD3 R14, P3, PT, R14, R4, RZ ;  /* 0x000000040e0e7210 */ /* 0x000fe20007f7e0ff */
[----:B------:R-:W-:Y:S01]  /*0680*/  IMAD.WIDE.U32 R6, R20, UR14, R6 ;  /* 0x0000000e14067c25 */ /* 0x000fe2000f8e0006 */
[----:B------:R-:W-:Y:S01]  /*0690*/  ISETP.GE.OR P0, PT, R8, R15, P0 ;  /* 0x0000000f0800720c */ /* 0x000fe20000706670 */
[----:B------:R-:W0:Y:S01]  /*06a0*/  @!P1 LDC.64 R12, c[0x0][0x550] ;  /* 0x00015400ff0c9b82 */ /* 0x000e220000000a00 */
[----:B------:R-:W-:Y:S01]  /*06b0*/  IADD3.X R15, PT, PT, R10, R11, RZ, P3, !PT ;  /* 0x0000000b0a0f7210 */ /* 0x000fe20001ffe4ff */
[----:B------:R-:W-:Y:S02]  /*06c0*/  IMAD R7, R20, UR15, R7 ;  /* 0x0000000f14077c24 */ /* 0x000fe4000f8e0207 */
[----:B------:R-:W-:-:S04]  /*06d0*/  @!P1 IMAD.WIDE.U32 R8, R16, UR12, R6 ;  /* 0x0000000c10089c25 */ /* 0x000fc8000f8e0006 */
[----:B------:R-:W1:Y:S01]  /*06e0*/  @!P1 LDC.64 R4, c[0x0][0x3f0] ;  /* 0x0000fc00ff049b82 */ /* 0x000e620000000a00 */
[----:B------:R-:W-:Y:S02]  /*06f0*/  @!P1 IMAD R9, R16, UR13, R9 ;  /* 0x0000000d10099c24 */ /* 0x000fe4000f8e0209 */
[----:B----4-:R-:W-:-:S05]  /*0700*/  IMAD.WIDE.U32 R14, R20, UR8, R14 ;  /* 0x00000008140e7c25 */ /* 0x010fca000f8e000e */
[----:B------:R-:W2:Y:S01]  /*0710*/  @!P0 LDC.64 R28, c[0x0][0x550] ;  /* 0x00015400ff1c8b82 */ /* 0x000ea20000000a00 */
[----:B------:R-:W-:Y:S01]  /*0720*/  IMAD R15, R20, UR9, R15 ;  /* 0x00000009140f7c24 */ /* 0x000fe2000f8e020f */
[----:B------:R-:W3:Y:S01]  /*0730*/  LDCU.64 UR8, c[0x0][0x570] ;  /* 0x0000ae00ff0877ac */ /* 0x000ee20008000a00 */
[----:B0-----:R-:W-:-:S04]  /*0740*/  @!P1 LEA R12, P2, R8, R12, 0x1 ;  /* 0x0000000c080c9211 */ /* 0x001fc800078408ff */
[----:B------:R-:W-:Y:S02]  /*0750*/  @!P1 LEA.HI.X R13, R8, R13, R9, 0x1, P2 ;  /* 0x0000000d080d9211 */ /* 0x000fe400010f0c09 */
[----:B------:R-:W-:-:S04]  /*0760*/  @!P0 IADD3 R8, P2, PT, R16, 0x20, RZ ;  /* 0x0000002010088810 */ /* 0x000fc80007f5e0ff */
[----:B------:R-:W-:-:S05]  /*0770*/  @!P0 IADD3.X R9, PT, PT, RZ, RZ, RZ, P2, !PT ;  /* 0x000000ffff098210 */ /* 0x000fca00017fe4ff */
[----:B------:R-:W-:-:S04]  /*0780*/  @!P0 IMAD R9, R9, UR12, RZ ;  /* 0x0000000c09098c24 */ /* 0x000fc8000f8e02ff */
[C---:B------:R-:W-:Y:S02]  /*0790*/  @!P0 IMAD R11, R8.reuse, UR13, R9 ;  /* 0x0000000d080b8c24 */ /* 0x040fe4000f8e0209 */
[----:B------:R-:W-:-:S04]  /*07a0*/  @!P0 IMAD.WIDE.U32 R8, R8, UR12, R6 ;  /* 0x0000000c08088c25 */ /* 0x000fc8000f8e0006 */
[----:B------:R-:W-:Y:S01]  /*07b0*/  @!P1 IMAD.WIDE.U32 R6, R16, UR10, R14 ;  /* 0x0000000a10069c25 */ /* 0x000fe2000f8e000e */
[----:B------:R-:W-:Y:S02]  /*07c0*/  @!P0 IADD3 R9, PT, PT, R9, R11, RZ ;  /* 0x0000000b09098210 */ /* 0x000fe40007ffe0ff */
[----:B--2---:R-:W-:Y:S01]  /*07d0*/  @!P0 LEA R28, P2, R8, R28, 0x1 ;  /* 0x0000001c081c8211 */ /* 0x004fe200078408ff */
[----:B------:R-:W-:-:S03]  /*07e0*/  @!P1 IMAD R7, R16, UR11, R7 ;  /* 0x0000000b10079c24 */ /* 0x000fc6000f8e0207 */
[----:B------:R-:W-:Y:S02]  /*07f0*/  @!P0 LEA.HI.X R29, R8, R29, R9, 0x1, P2 ;  /* 0x0000001d081d8211 */ /* 0x000fe400010f0c09 */
[C---:B-1----:R-:W-:Y:S02]  /*0800*/  @!P1 LEA R18, P2, R6.reuse, R4, 0x1 ;  /* 0x0000000406129211 */ /* 0x042fe400078408ff */
[----:B------:R-:W-:Y:S02]  /*0810*/  CS2R R8, SRZ ;  /* 0x0000000000087805 */ /* 0x000fe4000001ff00 */
[----:B------:R-:W-:Y:S02]  /*0820*/  MOV R4, RZ ;  /* 0x000000ff00047202 */ /* 0x000fe40000000f00 */
[----:B------:R-:W-:Y:S02]  /*0830*/  CS2R R10, SRZ ;  /* 0x00000000000a7805 */ /* 0x000fe4000001ff00 */
[----:B------:R-:W-:Y:S01]  /*0840*/  @!P1 LEA.HI.X R19, R6, R5, R7, 0x1, P2 ;  /* 0x0000000506139211 */ /* 0x000fe200010f0c07 */
[----:B------:R-:W-:Y:S01]  /*0850*/  HFMA2 R5, -RZ, RZ, 0, 0 ;  /* 0x00000000ff057431 */ /* 0x000fe200000001ff */
[----:B------:R-:W-:-:S03]  /*0860*/  CS2R R6, SRZ ;  /* 0x0000000000067805 */ /* 0x000fc6000001ff00 */
[----:B------:R-:W2:Y:S04]  /*0870*/  @!P1 LDG.E.128 R8, desc[UR4][R18.64] ;  /* 0x0000000412089981 */ /* 0x000ea8000c1e1d00 */
[----:B------:R0:W4:Y:S02]  /*0880*/  @!P1 LDG.E.128 R4, desc[UR4][R12.64] ;  /* 0x000000040c049981 */ /* 0x000124000c1e1d00 */
[----:B0-----:R-:W0:Y:S01]  /*0890*/  @!P0 LDC.64 R12, c[0x0][0x3f0] ;  /* 0x0000fc00ff0c8b82 */ /* 0x001e220000000a00 */
[----:B--2---:R-:W-:Y:S02]  /*08a0*/  HADD2.F32 R25, -RZ, R8.H1_H1 ;  /* 0x30000008ff197230 */ /* 0x004fe40000004100 */
[--C-:B----4-:R-:W-:Y:S02]  /*08b0*/  HADD2.F32 R17, -RZ, R4.reuse.H1_H1 ;  /* 0x30000004ff117230 */ /* 0x110fe40000004100 */
[----:B------:R-:W-:-:S03]  /*08c0*/  HADD2.F32 R4, -RZ, R4.H0_H0 ;  /* 0x20000004ff047230 */ /* 0x000fc60000004100 */
[----:B------:R-:W-:Y:S01]  /*08d0*/  FMUL.FTZ R25, R17, R25 ;  /* 0x0000001911197220 */ /* 0x000fe20000410000 */
[----:B------:R-:W-:-:S05]  /*08e0*/  HADD2.F32 R17, -RZ, R8.H0_H0 ;  /* 0x20000008ff117230 */ /* 0x000fca0000004100 */
[----:B------:R-:W-:Y:S01]  /*08f0*/  FFMA.FTZ R4, R4, R17, R25 ;  /* 0x0000001104047223 */ /* 0x000fe20000010019 */
[----:B------:R-:W-:-:S04]  /*0900*/  @!P0 IADD3 R25, P1, PT, R16, 0x20, RZ ;  /* 0x0000002010198810 */ /* 0x000fc80007f3e0ff */
[----:B------:R-:W-:-:S05]  /*0910*/  @!P0 IADD3.X R8, PT, PT, RZ, RZ, RZ, P1, !PT ;  /* 0x000000ffff088210 */ /* 0x000fca0000ffe4ff */
[----:B------:R-:W-:Y:S02]  /*0920*/  @!P0 IMAD R8, R8, UR10, RZ ;  /* 0x0000000a08088c24 */ /* 0x000fe4000f8e02ff */
[----:B------:R-:W-:Y:S02]  /*0930*/  HADD2.F32 R19, -RZ, R5.H0_H0 ;  /* 0x20000005ff137230 */ /* 0x000fe40000004100 */
[----:B------:R-:W-:Y:S02]  /*0940*/  @!P0 IMAD R17, R25, UR11, R8 ;  /* 0x0000000b19118c24 */ /* 0x000fe4000f8e0208 */
[--C-:B------:R-:W-:Y:S02]  /*0950*/  HADD2.F32 R8, -RZ, R9.reuse.H0_H0 ;  /* 0x20000009ff087230 */ /* 0x100fe40000004100 */
[----:B------:R-:W-:-:S03]  /*0960*/  HADD2.F32 R9, -RZ, R9.H1_H1 ;  /* 0x30000009ff097230 */ /* 0x000fc60000004100 */
[----:B------:R-:W-:Y:S01]  /*0970*/  FFMA.FTZ R19, R19, R8, R4 ;  /* 0x0000000813137223 */ /* 0x000fe20000010004 */
[----:B------:R-:W-:Y:S02]  /*0980*/  HADD2.F32 R8, -RZ, R5.H1_H1 ;  /* 0x30000005ff087230 */ /* 0x000fe40000004100 */
[----:B------:R-:W-:-:S04]  /*0990*/  @!P0 IMAD.WIDE.U32 R14, R25, UR10, R14 ;  /* 0x0000000a190e8c25 */ /* 0x000fc8000f8e000e */
[----:B------:R-:W-:Y:S02]  /*09a0*/  IMAD R3, R3, UR7, RZ ;  /* 0x0000000703037c24 */ /* 0x000fe4000f8e02ff */
[----:B------:R-:W-:Y:S01]  /*09b0*/  FFMA.FTZ R19, R8, R9, R19 ;  /* 0x0000000908137223 */ /* 0x000fe20000010013 */
[----:B------:R-:W-:Y:S01]  /*09c0*/  HADD2.F32 R8, -RZ, R6.H0_H0 ;  /* 0x20000006ff087230 */ /* 0x000fe20000004100 */
[----:B------:R-:W-:Y:S01]  /*09d0*/  @!P0 IADD3 R17, PT, PT, R15, R17, RZ ;  /* 0x000000110f118210 */ /* 0x000fe20007ffe0ff */
[----:B------:R-:W-:Y:S01]  /*09e0*/  HADD2.F32 R9, -RZ, R10.H0_H0 ;  /* 0x2000000aff097230 */ /* 0x000fe20000004100 */
[C---:B0-----:R-:W-:Y:S01]  /*09f0*/  @!P0 LEA R4, P1, R14.reuse, R12, 0x1 ;  /* 0x0000000c0e048211 */ /* 0x041fe200078208ff */
[----:B------:R-:W0:Y:S03]  /*0a00*/  LDCU UR10, c[0x0][0x4f4] ;  /* 0x00009e80ff0a77ac */ /* 0x000e260008000800 */
[----:B------:R-:W-:Y:S01]  /*0a10*/  @!P0 LEA.HI.X R5, R14, R13, R17, 0x1, P1 ;  /* 0x0000000d0e058211 */ /* 0x000fe200008f0c11 */
[----:B------:R-:W-:Y:S01]  /*0a20*/  FFMA.FTZ R8, R8, R9, R19 ;  /* 0x0000000908087223 */ /* 0x000fe20000010013 */
[----:B------:R-:W-:-:S02]  /*0a30*/  CS2R R12, SRZ ;  /* 0x00000000000c7805 */ /* 0x000fc4000001ff00 */
[----:B------:R-:W-:Y:S02]  /*0a40*/  CS2R R14, SRZ ;  /* 0x00000000000e7805 */ /* 0x000fe4000001ff00 */
[----:B------:R-:W-:Y:S02]  /*0a50*/  CS2R R16, SRZ ;  /* 0x0000000000107805 */ /* 0x000fe4000001ff00 */
[----:B------:R-:W-:Y:S02]  /*0a60*/  CS2R R18, SRZ ;  /* 0x0000000000127805 */ /* 0x000fe4000001ff00 */
[----:B------:R-:W2:Y:S04]  /*0a70*/  @!P0 LDG.E.128 R12, desc[UR4][R28.64] ;  /* 0x000000041c0c8981 */ /* 0x000ea8000c1e1d00 */
[----:B------:R1:W4:Y:S01]  /*0a80*/  @!P0 LDG.E.128 R16, desc[UR4][R4.64] ;  /* 0x0000000404108981 */ /* 0x000322000c1e1d00 */
[----:B------:R-:W-:-:S02]  /*0a90*/  HADD2.F32 R10, -RZ, R10.H1_H1 ;  /* 0x3000000aff0a7230 */ /* 0x000fc40000004100 */
[----:B-1----:R-:W-:Y:S01]  /*0aa0*/  HADD2.F32 R5, -RZ, R6.H1_H1 ;  /* 0x30000006ff057230 */ /* 0x002fe20000004100 */
[----:B------:R-:W-:Y:S01]  /*0ab0*/  LEA R22, R21, R22, 0x6 ;  /* 0x0000001615167211 */ /* 0x000fe200078e30ff */
[----:B--2---:R-:W-:Y:S02]  /*0ac0*/  HADD2.F32 R9, -RZ, R12.H1_H1 ;  /* 0x3000000cff097230 */ /* 0x004fe40000004100 */
[----:B----4-:R-:W-:Y:S02]  /*0ad0*/  HADD2.F32 R25, -RZ, R16.H1_H1 ;  /* 0x30000010ff197230 */ /* 0x010fe40000004100 */
[----:B------:R-:W-:Y:S02]  /*0ae0*/  HADD2.F32 R12, -RZ, R12.H0_H0 ;  /* 0x2000000cff0c7230 */ /* 0x000fe40000004100 */
[----:B------:R-:W-:Y:S02]  /*0af0*/  HADD2.F32 R16, -RZ, R16.H0_H0 ;  /* 0x20000010ff107230 */ /* 0x000fe40000004100 */
[----:B------:R-:W-:-:S04]  /*0b00*/  FMUL.FTZ R9, R9, R25 ;  /* 0x0000001909097220 */ /* 0x000fc80000410000 */
[----:B------:R-:W-:Y:S01]  /*0b10*/  FFMA.FTZ R9, R12, R16, R9 ;  /* 0x000000100c097223 */ /* 0x000fe20000010009 */
[----:B------:R-:W-:Y:S02]  /*0b20*/  HADD2.F32 R12, -RZ, R13.H0_H0 ;  /* 0x2000000dff0c7230 */ /* 0x000fe40000004100 */
[----:B------:R-:W-:Y:S02]  /*0b30*/  HADD2.F32 R16, -RZ, R17.H0_H0 ;  /* 0x20000011ff107230 */ /* 0x000fe40000004100 */
[----:B------:R-:W-:Y:S02]  /*0b40*/  HADD2.F32 R13, -RZ, R13.H1_H1 ;  /* 0x3000000dff0d7230 */ /* 0x000fe40000004100 */
[----:B------:R-:W-:Y:S02]  /*0b50*/  HADD2.F32 R4, -RZ, R17.H1_H1 ;  /* 0x30000011ff047230 */ /* 0x000fe40000004100 */
[----:B------:R-:W-:Y:S01]  /*0b60*/  FFMA.FTZ R12, R12, R16, R9 ;  /* 0x000000100c0c7223 */ /* 0x000fe20000010009 */
[----:B------:R-:W-:-:S02]  /*0b70*/  HADD2.F32 R17, -RZ, R14.H0_H0 ;  /* 0x2000000eff117230 */ /* 0x000fc40000004100 */
[----:B------:R-:W-:Y:S02]  /*0b80*/  HADD2.F32 R6, -RZ, R18.H0_H0 ;  /* 0x20000012ff067230 */ /* 0x000fe40000004100 */
[----:B------:R-:W-:Y:S01]  /*0b90*/  FFMA.FTZ R12, R13, R4, R12 ;  /* 0x000000040d0c7223 */ /* 0x000fe2000001000c */
[----:B------:R-:W-:Y:S02]  /*0ba0*/  HADD2.F32 R13, -RZ, R14.H1_H1 ;  /* 0x3000000eff0d7230 */ /* 0x000fe40000004100 */
[----:B------:R-:W-:Y:S02]  /*0bb0*/  HADD2.F32 R18, -RZ, R18.H1_H1 ;  /* 0x30000012ff127230 */ /* 0x000fe40000004100 */
[----:B------:R-:W-:Y:S01]  /*0bc0*/  FFMA.FTZ R12, R17, R6, R12 ;  /* 0x00000006110c7223 */ /* 0x000fe2000001000c */
[----:B------:R-:W-:Y:S01]  /*0bd0*/  FFMA.FTZ R9, R5, R10, R8 ;  /* 0x0000000a05097223 */ /* 0x000fe20000010008 */
[--C-:B------:R-:W-:Y:S02]  /*0be0*/  HADD2.F32 R5, -RZ, R11.reuse.H0_H0 ;  /* 0x2000000bff057230 */ /* 0x100fe40000004100 */
[----:B------:R-:W-:-:S02]  /*0bf0*/  HADD2.F32 R6, -RZ, R11.H1_H1 ;  /* 0x3000000bff067230 */ /* 0x000fc40000004100 */
[----:B------:R-:W-:Y:S01]  /*0c00*/  FFMA.FTZ R12, R13, R18, R12 ;  /* 0x000000120d0c7223 */ /* 0x000fe2000001000c */
[----:B------:R-:W-:Y:S02]  /*0c10*/  HADD2.F32 R4, -RZ, R7.H0_H0 ;  /* 0x20000007ff047230 */ /* 0x000fe40000004100 */
[----:B------:R-:W-:Y:S02]  /*0c20*/  HADD2.F32 R11, -RZ, R15.H0_H0 ;  /* 0x2000000fff0b7230 */ /* 0x000fe40000004100 */
[----:B------:R-:W-:Y:S02]  /*0c30*/  HADD2.F32 R8, -RZ, R19.H0_H0 ;  /* 0x20000013ff087230 */ /* 0x000fe40000004100 */
[----:B------:R-:W-:Y:S01]  /*0c40*/  FFMA.FTZ R4, R4, R5, R9 ;  /* 0x0000000504047223 */ /* 0x000fe20000010009 */
[----:B------:R-:W-:Y:S02]  /*0c50*/  HADD2.F32 R7, -RZ, R7.H1_H1 ;  /* 0x30000007ff077230 */ /* 0x000fe40000004100 */
[----:B------:R-:W-:-:S02]  /*0c60*/  HADD2.F32 R15, -RZ, R15.H1_H1 ;  /* 0x3000000fff0f7230 */ /* 0x000fc40000004100 */
[----:B------:R-:W-:Y:S01]  /*0c70*/  FFMA.FTZ R12, R11, R8, R12 ;  /* 0x000000080b0c7223 */ /* 0x000fe2000001000c */
[----:B------:R-:W-:Y:S02]  /*0c80*/  HADD2.F32 R19, -RZ, R19.H1_H1 ;  /* 0x30000013ff137230 */ /* 0x000fe40000004100 */
[----:B------:R-:W-:-:S03]  /*0c90*/  FFMA.FTZ R7, R7, R6, R4 ;  /* 0x0000000607077223 */ /* 0x000fc60000010004 */
[----:B------:R-:W-:Y:S02]  /*0ca0*/  FFMA.FTZ R12, R15, R19, R12 ;  /* 0x000000130f0c7223 */ /* 0x000fe4000001000c */
[----:B------:R-:W1:Y:S04]  /*0cb0*/  SHFL.BFLY PT, R4, R7, 0x4, 0x1f ;  /* 0x0c801f0007047f89 */ /* 0x000e6800000e0000 */
[----:B------:R-:W2:Y:S01]  /*0cc0*/  SHFL.BFLY PT, R5, R12, 0x4, 0x1f ;  /* 0x0c801f000c057f89 */ /* 0x000ea200000e0000 */
[----:B------:R-:W4:Y:S01]  /*0cd0*/  S2R R6, SR_TID.X ;  /* 0x0000000000067919 */ /* 0x000f220000002100 */
[----:B-1----:R-:W-:Y:S01]  /*0ce0*/  FADD.FTZ R8, R7, R4 ;  /* 0x0000000407087221 */ /* 0x002fe20000010000 */
[----:B--2---:R-:W-:-:S04]  /*0cf0*/  FADD.FTZ R10, R12, R5 ;  /* 0x000000050c0a7221 */ /* 0x004fc80000010000 */
[----:B------:R-:W1:Y:S04]  /*0d00*/  SHFL.BFLY PT, R11, R8, 0x2, 0x1f ;  /* 0x0c401f00080b7f89 */ /* 0x000e6800000e0000 */
[----:B------:R-:W2:Y:S01]  /*0d10*/  SHFL.BFLY PT, R13, R10, 0x2, 0x1f ;  /* 0x0c401f000a0d7f89 */ /* 0x000ea200000e0000 */
[----:B------:R-:W-:Y:S01]  /*0d20*/  IMAD R9, R20, UR7, RZ ;  /* 0x0000000714097c24 */ /* 0x000fe2000f8e02ff */
[----:B------:R-:W-:Y:S01]  /*0d30*/  SHF.L.U32 R5, R24, 0x2, RZ ;  /* 0x0000000218057819 */ /* 0x000fe200000006ff */
[----:B------:R-:W5:Y:S01]  /*0d40*/  LDCU.64 UR6, c[0x0][0x5e8] ;  /* 0x0000bd00ff0677ac */ /* 0x000f620008000a00 */
[----:B------:R-:W-:Y:S02]  /*0d50*/  SHF.R.U32.HI R4, RZ, 0x4, R24 ;  /* 0x00000004ff047819 */ /* 0x000fe40000011618 */
[----:B------:R-:W-:-:S02]  /*0d60*/  IADD3 R27, P0, P1, R26, R2, R9 ;  /* 0x000000021a1b7210 */ /* 0x000fc4000791e009 */
[----:B------:R-:W-:Y:S02]  /*0d70*/  LOP3.LUT R5, R5, 0x3c, RZ, 0xc0, !PT ;  /* 0x0000003c05057812 */ /* 0x000fe400078ec0ff */
[----:B------:R-:W-:-:S03]  /*0d80*/  SHF.R.S32.HI R9, RZ, 0x1f, R9 ;  /* 0x0000001fff097819 */ /* 0x000fc60000011409 */
[----:B------:R-:W-:Y:S02]  /*0d90*/  IMAD R4, R3, R4, R5 ;  /* 0x0000000403047224 */ /* 0x000fe400078e0205 */
[----:B-1----:R-:W-:Y:S01]  /*0da0*/  FADD.FTZ R7, R8, R11 ;  /* 0x0000000b08077221 */ /* 0x002fe20000010000 */
[----:B--2---:R-:W-:-:S04]  /*0db0*/  FADD.FTZ R2, R10, R13 ;  /* 0x0000000d0a027221 */ /* 0x004fc80000010000 */
[----:B------:R-:W1:Y:S04]  /*0dc0*/  SHFL.BFLY PT, R10, R7, 0x1, 0x1f ;  /* 0x0c201f00070a7f89 */ /* 0x000e6800000e0000 */
[----:B------:R-:W2:Y:S01]  /*0dd0*/  SHFL.BFLY PT, R11, R2, 0x1, 0x1f ;  /* 0x0c201f00020b7f89 */ /* 0x000ea200000e0000 */
[----:B------:R-:W-:Y:S02]  /*0de0*/  IADD3.X R9, PT, PT, R23, R0, R9, P0, P1 ;  /* 0x0000000017097210 */ /* 0x000fe400007e2409 */
[----:B------:R-:W-:-:S04]  /*0df0*/  IADD3 R5, P0, PT, R4, R27, RZ ;  /* 0x0000001b04057210 */ /* 0x000fc80007f1e0ff */
[----:B------:R-:W-:Y:S02]  /*0e00*/  LEA.HI.X.SX32 R8, R4, R9, 0x1, P0 ;  /* 0x0000000904087211 */ /* 0x000fe400000f0eff */
[----:B----4-:R-:W-:Y:S02]  /*0e10*/  SHF.R.U32.HI R9, RZ, 0x3, R6 ;  /* 0x00000003ff097819 */ /* 0x010fe40000011606 */
[----:B---3--:R-:W-:Y:S02]  /*0e20*/  LEA R4, P1, R5, UR8, 0x2 ;  /* 0x0000000805047c11 */ /* 0x008fe4000f8210ff */
[----:B------:R-:W-:Y:S02]  /*0e30*/  IADD3 R0, P2, PT, R9, R22, RZ ;  /* 0x0000001609007210 */ /* 0x000fe40007f5e0ff */
[----:B------:R-:W-:Y:S02]  /*0e40*/  LOP3.LUT P0, RZ, R24, 0x7, RZ, 0xc0, !PT ;  /* 0x0000000718ff7812 */ /* 0x000fe4000780c0ff */
[----:B------:R-:W-:-:S02]  /*0e50*/  LEA.HI.X R5, R5, UR9, R8, 0x2, P1 ;  /* 0x0000000905057c11 */ /* 0x000fc400088f1408 */
[----:B------:R-:W-:Y:S02]  /*0e60*/  SHF.L.U32 R9, R3, 0x2, RZ ;  /* 0x0000000203097819 */ /* 0x000fe400000006ff */
[----:B------:R-:W-:-:S03]  /*0e70*/  LOP3.LUT R12, R6, 0x7, RZ, 0xc0, !PT ;  /* 0x00000007060c7812 */ /* 0x000fc600078ec0ff */
[----:B------:R-:W-:Y:S01]  /*0e80*/  IMAD.WIDE R8, R9, 0x10, R4 ;  /* 0x0000001009087825 */ /* 0x000fe200078e0204 */
[----:B------:R-:W-:Y:S02]  /*0e90*/  ISETP.NE.AND P1, PT, R12, RZ, PT ;  /* 0x000000ff0c00720c */ /* 0x000fe40003f25270 */
[----:B------:R-:W-:Y:S01]  /*0ea0*/  LEA.HI.X.SX32 R13, R22, RZ, 0x1, P2 ;  /* 0x000000ff160d7211 */ /* 0x000fe200010f0eff */
[----:B-1----:R-:W-:Y:S01]  /*0eb0*/  FADD.FTZ R12, R7, R10 ;  /* 0x0000000a070c7221 */ /* 0x002fe20000010000 */
[----:B-----5:R-:W-:Y:S01]  /*0ec0*/  LEA R6, P2, R0, UR6, 0x2 ;  /* 0x0000000600067c11 */ /* 0x020fe2000f8410ff */
[----:B--2---:R-:W-:Y:S01]  /*0ed0*/  FADD.FTZ R2, R2, R11 ;  /* 0x0000000b02027221 */ /* 0x004fe20000010000 */
[C---:B------:R-:W-:Y:S02]  /*0ee0*/  IMAD.WIDE R10, R3.reuse, 0x40, R8 ;  /* 0x00000040030a7825 */ /* 0x040fe400078e0208 */
[----:B------:R-:W-:Y:S02]  /*0ef0*/  LEA.HI.X R7, R0, UR7, R13, 0x2, P2 ;  /* 0x0000000700077c11 */ /* 0x000fe400090f140d */
[----:B0-----:R-:W-:Y:S01]  /*0f00*/  @!P0 FMUL.FTZ R13, R12, UR10 ;  /* 0x0000000a0c0d8c20 */ /* 0x001fe20008410000 */
[----:B------:R-:W-:Y:S01]  /*0f10*/  FMUL.FTZ R15, R2, UR10 ;  /* 0x0000000a020f7c20 */ /* 0x000fe20008410000 */
[----:B------:R-:W-:-:S03]  /*0f20*/  IMAD.WIDE R2, R3, 0x40, R10 ;  /* 0x0000004003027825 */ /* 0x000fc600078e020a */
[----:B------:R-:W-:Y:S04]  /*0f30*/  @!P0 STG.E desc[UR4][R6.64], R13 ;  /* 0x0000000d06008986 */ /* 0x000fe8000c101904 */
[----:B------:R-:W-:Y:S04]  /*0f40*/  @!P1 STG.E desc[UR4][R6.64+0x80], R15 ;  /* 0x0000800f06009986 */ /* 0x000fe8000c101904 */
[----:B------:R-:W-:Y:S04]  /*0f50*/  STG.E.128 desc[UR4][R4.64], RZ ;  /* 0x000000ff04007986 */ /* 0x000fe8000c101d04 */
[----:B------:R-:W-:Y:S04]  /*0f60*/  STG.E.128 desc[UR4][R8.64], RZ ;  /* 0x000000ff08007986 */ /* 0x000fe8000c101d04 */
[----:B------:R-:W-:Y:S04]  /*0f70*/  STG.E.128 desc[UR4][R10.64], RZ ;  /* 0x000000ff0a007986 */ /* 0x000fe8000c101d04 */
[----:B------:R-:W-:Y:S01]  /*0f80*/  STG.E.128 desc[UR4][R2.64], RZ ;  /* 0x000000ff02007986 */ /* 0x000fe2000c101d04 */
[----:B------:R-:W-:Y:S05]  /*0f90*/  EXIT ;  /* 0x000000000000794d */ /* 0x000fea0003800000 */
.L_x_1795:
        /* <DEDUP_REMOVED lines=14> */
.L_x_2783:


//--------------------- .text._ZN5flash27flash_bwd_convert_dq_kernelI23Flash_bwd_kernel_traitsILi64ELi128ELi128ELi8ELi4ELi4ELi4ELb0ELb0EN7cutlass6half_tE19Flash_kernel_traitsILi64ELi128ELi128ELi8ES3_EEEEvNS_16Flash_bwd_paramsEi --------------------------
	.section	.text._ZN5flash27flash_bwd_convert_dq_kernelI23Flash_bwd_kernel_traitsILi64ELi128ELi128ELi8ELi4ELi4ELi4ELb0ELb0EN7cutlass6half_tE19Flash_kernel_traitsILi64ELi128ELi128ELi8ES3_EEEEvNS_16Flash_bwd_paramsEi,"ax",@progbits
	.align	128
        .global         _ZN5flash27flash_bwd_convert_dq_kernelI23Flash_bwd_kernel_traitsILi64ELi128ELi128ELi8ELi4ELi4ELi4ELb0ELb0EN7cutlass6half_tE19Flash_kernel_traitsILi64ELi128ELi128ELi8ES3_EEEEvNS_16Flash_bwd_paramsEi
        .type           _ZN5flash27flash_bwd_convert_dq_kernelI23Flash_bwd_kernel_traitsILi64ELi128ELi128ELi8ELi4ELi4ELi4ELb0ELb0EN7cutlass6half_tE19Flash_kernel_traitsILi64ELi128ELi128ELi8ES3_EEEEvNS_16Flash_bwd_paramsEi,@function
        .size           _ZN5flash27flash_bwd_convert_dq_kernelI23Flash_bwd_kernel_traitsILi64ELi128ELi128ELi8ELi4ELi4ELi4ELb0ELb0EN7cutlass6half_tE19Flash_kernel_traitsILi64ELi128ELi128ELi8ES3_EEEEvNS_16Flash_bwd_paramsEi,(.L_x_2784 - _ZN5flash27flash_bwd_convert_dq_kernelI23Flash_bwd_kernel_traitsILi64ELi128ELi128ELi8ELi4ELi4ELi4ELb0ELb0EN7cutlass6half_tE19Flash_kernel_traitsILi64ELi128ELi128ELi8ES3_EEEEvNS_16Flash_bwd_paramsEi)
        .other          _ZN5flash27flash_bwd_convert_dq_kernelI23Flash_bwd_kernel_traitsILi64ELi128ELi128ELi8ELi4ELi4ELi4ELb0ELb0EN7cutlass6half_tE19Flash_kernel_traitsILi64ELi128ELi128ELi8ES3_EEEEvNS_16Flash_bwd_paramsEi,@"STO_CUDA_ENTRY STV_DEFAULT"
_ZN5flash27flash_bwd_convert_dq_kernelI23Flash_bwd_kernel_traitsILi64ELi128ELi128ELi8ELi4ELi4ELi4ELb0ELb0EN7cutlass6half_tE19Flash_kernel_traitsILi64ELi128ELi128ELi8ES3_EEEEvNS_16Flash_bwd_paramsEi:
.text._ZN5flash27flash_bwd_convert_dq_kernelI23Flash_bwd_kernel_traitsILi64ELi128ELi128ELi8ELi4ELi4ELi4ELb0ELb0EN7cutlass6half_tE19Flash_kernel_traitsILi64ELi128ELi128ELi8ES3_EEEEvNS_16Flash_bwd_paramsEi:
        /* <DEDUP_REMOVED lines=20> */
[----:B------:R-:W0:Y:S01]  /*0140*/  LDC R41, c[0x0][0x44c] ;  /* 0x00011300ff297b82 */ /* 0x000e220000000800 */
[----:B------:R-:W0:Y:S07]  /*0150*/  LDCU UR6, c[0x0][0x3e0] ;  /* 0x00007c00ff0677ac */ /* 0x000e2e0008000800 */
[----:B------:R-:W1:Y:S08]  /*0160*/  S2UR UR7, SR_CTAID.Z ;  /* 0x00000000000779c3 */ /* 0x000e700000002700 */
[----:B------:R-:W2:Y:S08]  /*0170*/  @!P1 LDC.64 R2, c[0x0][0x5a0] ;  /* 0x00016800ff029b82 */ /* 0x000eb00000000a00 */
[----:B------:R-:W3:Y:S01]  /*0180*/  @P1 LDC.64 R8, c[0x0][0x5b8] ;  /* 0x00016e00ff081b82 */ /* 0x000ee20000000a00 */
[----:B--2---:R-:W-:-:S04]  /*0190*/  @!P1 IMAD.WIDE.U32 R6, R13, R2, RZ ;  /* 0x000000020d069225 */ /* 0x004fc800078e00ff */
[----:B------:R-:W-:Y:S02]  /*01a0*/  @!P1 IMAD R5, R13, R3, R7 ;  /* 0x000000030d059224 */ /* 0x000fe400078e0207 */
[----:B---3--:R-:W-:-:S04]  /*01b0*/  @P1 IMAD.WIDE.U32 R2, R25, R8, RZ ;  /* 0x0000000819021225 */ /* 0x008fc800078e00ff */
[----:B------:R-:W-:Y:S01]  /*01c0*/  @P1 IMAD R5, R25, R9, R3 ;  /* 0x0000000919051224 */ /* 0x000fe200078e0203 */
[----:B------:R-:W-:Y:S01]  /*01d0*/  @P1 MOV R6, R2 ;  /* 0x0000000200061202 */ /* 0x000fe20000000f00 */
[----:B0-----:R-:W-:Y:S01]  /*01e0*/  IMAD.WIDE R2, R41, UR6, RZ ;  /* 0x0000000629027c25 */ /* 0x001fe2000f8e02ff */
[----:B-1----:R-:W-:Y:S06]  /*01f0*/  @P1 BRA `(.L_x_1796) ;  /* 0x0000000000401947 */ /* 0x002fec0003800000 */
[----:B------:R-:W0:Y:S02]  /*0200*/  LDCU UR10, c[0x0][0x444] ;  /* 0x00008880ff0a77ac */ /* 0x000e240008000800 */
[----:B0-----:R-:W-:Y:S02]  /*0210*/  USHF.R.S32.HI UR5, URZ, 0x1f, UR10 ;  /* 0x0000001fff057899 */ /* 0x001fe4000801140a */
[----:B------:R-:W-:-:S04]  /*0220*/  IMAD.WIDE.U32 R8, R13, UR10, RZ ;  /* 0x0000000a0d087c25 */ /* 0x000fc8000f8e00ff */
[----:B------:R-:W-:Y:S01]  /*0230*/  IMAD R7, R13, UR5, RZ ;  /* 0x000000050d077c24 */ /* 0x000fe2000f8e02ff */
[----:B------:R-:W-:Y:S02]  /*0240*/  USHF.R.S32.HI UR5, URZ, 0x1f, UR6 ;  /* 0x0000001fff057899 */ /* 0x000fe40008011406 */
[----:B------:R-:W-:Y:S02]  /*0250*/  IMAD.WIDE.U32 R10, R8, UR6, RZ ;  /* 0x00000006080a7c25 */ /* 0x000fe4000f8e00ff */
[----:B------:R-:W-:Y:S02]  /*0260*/  IADD3 R0, PT, PT, R9, R7, RZ ;  /* 0x0000000709007210 */ /* 0x000fe40007ffe0ff */
[----:B------:R-:W-:-:S04]  /*0270*/  IMAD.WIDE.U32 R24, R10, R41, RZ ;  /* 0x000000290a187225 */ /* 0x000fc800078e00ff */
[----:B------:R-:W-:-:S04]  /*0280*/  IMAD R7, R0, UR6, RZ ;  /* 0x0000000600077c24 */ /* 0x000fc8000f8e02ff */
[----:B------:R-:W-:-:S05]  /*0290*/  IMAD R7, R8, UR5, R7 ;  /* 0x0000000508077c24 */ /* 0x000fca000f8e0207 */
[----:B------:R-:W-:Y:S02]  /*02a0*/  IADD3 R0, PT, PT, R11, R7, RZ ;  /* 0x000000070b007210 */ /* 0x000fe40007ffe0ff */
[----:B------:R-:W-:-:S03]  /*02b0*/  SHF.R.S32.HI R7, RZ, 0x1f, R41 ;  /* 0x0000001fff077819 */ /* 0x000fc60000011429 */
[----:B------:R-:W-:-:S04]  /*02c0*/  IMAD R0, R0, R41, RZ ;  /* 0x0000002900007224 */ /* 0x000fc800078e02ff */
[----:B------:R-:W-:-:S04]  /*02d0*/  IMAD R7, R7, R10, R0 ;  /* 0x0000000a07077224 */ /* 0x000fc800078e0200 */
[----:B------:R-:W-:Y:S01]  /*02e0*/  IMAD.IADD R22, R25, 0x1, R7 ;  /* 0x0000000119167824 */ /* 0x000fe200078e0207 */
[----:B------:R-:W-:Y:S06]  /*02f0*/  BRA `(.L_x_1797) ;  /* 0x00000000000c7947 */ /* 0x000fec0003800000 */
.L_x_1796:
[-C--:B------:R-:W-:Y:S02]  /*0300*/  IMAD R7, R3, R25.reuse, RZ ;  /* 0x0000001903077224 */ /* 0x080fe400078e02ff */
[----:B------:R-:W-:-:S05]  /*0310*/  IMAD.WIDE.U32 R24, R2, R25, RZ ;  /* 0x0000001902187225 */ /* 0x000fca00078e00ff */
[----:B------:R-:W-:-:S07]  /*0320*/  IADD3 R22, PT, PT, R25, R7, RZ ;  /* 0x0000000719167210 */ /* 0x000fce0007ffe0ff */
.L_x_1797:
[----:B------:R-:W0:Y:S01]  /*0330*/  LDCU UR5, c[0x0][0x600] ;  /* 0x0000c000ff0577ac */ /* 0x000e220008000800 */
[----:B------:R-:W-:Y:S01]  /*0340*/  SHF.L.U32 R0, R13, 0x7, RZ ;  /* 0x000000070d007819 */ /* 0x000fe200000006ff */
[----:B------:R-:W1:Y:S01]  /*0350*/  S2R R25, SR_TID.X ;  /* 0x0000000000197919 */ /* 0x000e620000002100 */
[----:B------:R-:W-:Y:S01]  /*0360*/  HFMA2 R42, -RZ, RZ, 0, 0 ;  /* 0x00000000ff2a7431 */ /* 0x000fe200000001ff */
[----:B------:R-:W-:Y:S02]  /*0370*/  CS2R R28, SRZ ;  /* 0x00000000001c7805 */ /* 0x000fe4000001ff00 */
[----:B------:R-:W-:Y:S02]  /*0380*/  SEL R0, R0, RZ, P0 ;  /* 0x000000ff00007207 */ /* 0x000fe40000000000 */
[----:B------:R-:W-:Y:S02]  /*0390*/  CS2R R30, SRZ ;  /* 0x00000000001e7805 */ /* 0x000fe4000001ff00 */
[----:B------:R-:W-:-:S02]  /*03a0*/  CS2R R10, SRZ ;  /* 0x00000000000a7805 */ /* 0x000fc4000001ff00 */
[----:B------:R-:W-:Y:S02]  /*03b0*/  CS2R R12, SRZ ;  /* 0x00000000000c7805 */ /* 0x000fe4000001ff00 */
[----:B------:R-:W-:Y:S02]  /*03c0*/  IADD3 R7, P0, PT, R0, UR4, RZ ;  /* 0x0000000400077c10 */ /* 0x000fe4000ff1e0ff */
[----:B------:R-:W-:Y:S02]  /*03d0*/  CS2R R14, SRZ ;  /* 0x00000000000e7805 */ /* 0x000fe4000001ff00 */
[----:B------:R-:W-:Y:S02]  /*03e0*/  CS2R R16, SRZ ;  /* 0x0000000000107805 */ /* 0x000fe4000001ff00 */
[----:B------:R-:W-:Y:S02]  /*03f0*/  CS2R R18, SRZ ;  /* 0x0000000000127805 */ /* 0x000fe4000001ff00 */
[----:B------:R-:W-:Y:S01]  /*0400*/  IADD3.X R9, PT, PT, RZ, RZ, RZ, P0, !PT ;  /* 0x000000ffff097210 */ /* 0x000fe200007fe4ff */
[----:B------:R-:W-:Y:S01]  /*0410*/  IMAD.WIDE.U32 R20, R7, R2, RZ ;  /* 0x0000000207147225 */ /* 0x000fe200078e00ff */
[----:B------:R-:W-:-:S02]  /*0420*/  CS2R R26, SRZ ;  /* 0x00000000001a7805 */ /* 0x000fc4000001ff00 */
[----:B------:R-:W-:Y:S02]  /*0430*/  CS2R R32, SRZ ;  /* 0x0000000000207805 */ /* 0x000fe4000001ff00 */
[----:B------:R-:W-:Y:S01]  /*0440*/  CS2R R34, SRZ ;  /* 0x0000000000227805 */ /* 0x000fe2000001ff00 */
[----:B0-----:R-:W-:Y:S01]  /*0450*/  UISETP.GE.AND UP0, UPT, UR5, 0x1, UPT ;  /* 0x000000010500788c */ /* 0x001fe2000bf06270 */
[----:B------:R-:W-:Y:S01]  /*0460*/  IMAD R9, R9, R2, RZ ;  /* 0x0000000209097224 */ /* 0x000fe200078e02ff */
[----:B------:R-:W-:Y:S01]  /*0470*/  CS2R R36, SRZ ;  /* 0x0000000000247805 */ /* 0x000fe2000001ff00 */
[----:B------:R-:W-:Y:S01]  /*0480*/  IMAD.MOV.U32 R0, RZ, RZ, RZ ;  /* 0x000000ffff007224 */ /* 0x000fe200078e00ff */
[----:B------:R-:W-:Y:S01]  /*0490*/  CS2R R38, SRZ ;  /* 0x0000000000267805 */ /* 0x000fe2000001ff00 */
[----:B------:R-:W-:Y:S02]  /*04a0*/  IMAD R43, R3, R7, R9 ;  /* 0x00000007032b7224 */ /* 0x000fe400078e0209 */
[----:B------:R-:W-:Y:S01]  /*04b0*/  HFMA2 R7, -RZ, RZ, 0, 0 ;  /* 0x00000000ff077431 */ /* 0x000fe200000001ff */
[----:B------:R-:W-:-:S02]  /*04c0*/  CS2R R2, SRZ ;  /* 0x0000000000027805 */ /* 0x000fc4000001ff00 */
[----:B------:R-:W-:Y:S02]  /*04d0*/  CS2R R8, SRZ ;  /* 0x0000000000087805 */ /* 0x000fe4000001ff00 */
[----:B------:R-:W-:Y:S01]  /*04e0*/  MOV R40, RZ ;  /* 0x000000ff00287202 */ /* 0x000fe20000000f00 */
[----:B-1----:R-:W-:Y:S06]  /*04f0*/  BRA.U !UP0, `(.L_x_1798) ;  /* 0x0000000508a87547 */ /* 0x002fec000b800000 */
[----:B------:R-:W-:Y:S01]  /*0500*/  IMAD R23, R41, UR7, RZ ;  /* 0x0000000729177c24 */ /* 0x000fe2000f8e02ff */
[----:B------:R-:W0:Y:S01]  /*0510*/  LDCU.64 UR10, c[0x0][0x570] ;  /* 0x0000ae00ff0a77ac */ /* 0x000e220008000a00 */
[----:B------:R-:W-:Y:S01]  /*0520*/  IADD3 R21, PT, PT, R21, R43, RZ ;  /* 0x0000002b15157210 */ /* 0x000fe20007ffe0ff */
[----:B------:R-:W-:Y:S01]  /*0530*/  IMAD R41, R41, UR6, RZ ;  /* 0x0000000629297c24 */ /* 0x000fe2000f8e02ff */
[----:B------:R-:W-:Y:S01]  /*0540*/  MOV R28, RZ ;  /* 0x000000ff001c7202 */ /* 0x000fe20000000f00 */
[----:B------:R-:W-:Y:S01]  /*0550*/  UIADD3 UR5, UPT, UPT, -UR5, URZ, URZ ;  /* 0x000000ff05057290 */ /* 0x000fe2000fffe1ff */
[----:B------:R-:W-:Y:S02]  /*0560*/  IADD3 R43, P0, P1, R23, R24, R20 ;  /* 0x00000018172b7210 */ /* 0x000fe4000791e014 */
[----:B------:R-:W-:Y:S02]  /*0570*/  SHF.R.U32.HI R20, RZ, 0x5, R25 ;  /* 0x00000005ff147819 */ /* 0x000fe40000011619 */
[----:B------:R-:W-:-:S02]  /*0580*/  LOP3.LUT R25, R25, 0x1f, RZ, 0xc0, !PT ;  /* 0x0000001f19197812 */ /* 0x000fc400078ec0ff */
[----:B------:R-:W-:-:S03]  /*0590*/  SHF.R.S32.HI R23, RZ, 0x1f, R23 ;  /* 0x0000001fff177819 */ /* 0x000fc60000011417 */
[----:B------:R-:W-:Y:S01]  /*05a0*/  IMAD R20, R20, R41, R25 ;  /* 0x0000002914147224 */ /* 0x000fe200078e0219 */
[----:B------:R-:W-:-:S04]  /*05b0*/  IADD3.X R21, PT, PT, R23, R22, R21, P0, P1 ;  /* 0x0000001617157210 */ /* 0x000fc800007e2415 */
[----:B------:R-:W-:-:S04]  /*05c0*/  IADD3 R25, P2, PT, R20, R43, RZ ;  /* 0x0000002b14197210 */ /* 0x000fc80007f5e0ff */
[C---:B0-----:R-:W-:Y:S02]  /*05d0*/  LEA R24, P0, R25.reuse, UR10, 0x2 ;  /* 0x0000000a19187c11 */ /* 0x041fe4000f8010ff */
[----:B------:R-:W-:Y:S02]  /*05e0*/  LEA.HI.X.SX32 R20, R20, R21, 0x1, P2 ;  /* 0x0000001514147211 */ /* 0x000fe400010f0eff */
[----:B------:R-:W-:Y:S02]  /*05f0*/  IADD3 R24, P1, PT, R24, 0x80, RZ ;  /* 0x0000008018187810 */ /* 0x000fe40007f3e0ff */
[----:B------:R-:W-:-:S05]  /*0600*/  LEA.HI.X R25, R25, UR11, R20, 0x2, P0 ;  /* 0x0000000b19197c11 */ /* 0x000fca00080f1414 */
[----:B------:R-:W-:-:S07]  /*0610*/  IMAD.X R25, RZ, RZ, R25, P1 ;  /* 0x000000ffff197224 */ /* 0x000fce00008e0619 */
.L_x_1799:
[----:B------:R-:W-:Y:S02]  /*0620*/  SHF.L.U32 R23, R41, 0x3, RZ ;  /* 0x0000000329177819 */ /* 0x000fe400000006ff */
[----:B------:R-:W-:Y:S02]  /*0630*/  MOV R20, R24 ;  /* 0x0000001800147202 */ /* 0x000fe40000000f00 */
[----:B------:R-:W-:-:S03]  /*0640*/  MOV R21, R25 ;  /* 0x0000001900157202 */ /* 0x000fc60000000f00 */
[----:B------:R-:W-:-:S05]  /*0650*/  IMAD.WIDE R22, R23, 0x4, R20 ;  /* 0x0000000417167825 */ /* 0x000fca00078e0214 */
[----:B------:R-:W2:Y:S01]  /*0660*/  LDG.E R43, desc[UR8][R22.64+-0x80] ;  /* 0xffff8008162b7981 */ /* 0x000ea2000c1e1900 */
[----:B------:R-:W-:-:S05]  /*0670*/  IMAD.WIDE R24, R41, 0x20, R22 ;  /* 0x0000002029187825 */ /* 0x000fca00078e0216 */
[----:B------:R-:W3:Y:S04]  /*0680*/  LDG.E R45, desc[UR8][R24.64+-0x80] ;  /* 0xffff8008182d7981 */ /* 0x000ee8000c1e1900 */
[----:B------:R-:W4:Y:S04]  /*0690*/  LDG.E R23, desc[UR8][R22.64] ;  /* 0x0000000816177981 */ /* 0x000f28000c1e1900 */
[----:B------:R-:W5:Y:S01]  /*06a0*/  LDG.E R44, desc[UR8][R24.64] ;  /* 0x00000008182c7981 */ /* 0x000f62000c1e1900 */
[----:B--2---:R-:W-:Y:S01]  /*06b0*/  FADD.FTZ R40, R43, R40 ;  /* 0x000000282b287221 */ /* 0x004fe20000010000 */
[----:B----4-:R-:W-:Y:S01]  /*06c0*/  FADD.FTZ R26, R23, R26 ;  /* 0x0000001a171a7221 */ /* 0x010fe20000010000 */
[----:B------:R-:W-:-:S04]  /*06d0*/  IMAD.WIDE R22, R41, 0x20, R24 ;  /* 0x0000002029167825 */ /* 0x000fc800078e0218 */
[----:B---3--:R-:W-:Y:S01]  /*06e0*/  FADD.FTZ R39, R45, R39 ;  /* 0x000000272d277221 */ /* 0x008fe20000010000 */
[----:B-----5:R-:W-:Y:S01]  /*06f0*/  FADD.FTZ R19, R44, R19 ;  /* 0x000000132c137221 */ /* 0x020fe20000010000 */
[----:B------:R-:W2:Y:S01]  /*0700*/  LDG.E R43, desc[UR8][R22.64+-0x80] ;  /* 0xffff8008162b7981 */ /* 0x000ea2000c1e1900 */
[----:B------:R-:W-:-:S05]  /*0710*/  IMAD.WIDE R44, R41, 0x20, R22 ;  /* 0x00000020292c7825 */ /* 0x000fca00078e0216 */
[----:B------:R-:W3:Y:S04]  /*0720*/  LDG.E R24, desc[UR8][R44.64] ;  /* 0x000000082c187981 */ /* 0x000ee8000c1e1900 */
[----:B------:R-:W4:Y:S04]  /*0730*/  LDG.E R23, desc[UR8][R22.64] ;  /* 0x0000000816177981 */ /* 0x000f28000c1e1900 */
[----:B------:R-:W5:Y:S01]  /*0740*/  LDG.E R22, desc[UR8][R44.64+-0x80] ;  /* 0xffff80082c167981 */ /* 0x000f62000c1e1900 */
[----:B--2---:R-:W-:Y:S01]  /*0750*/  FADD.FTZ R38, R43, R38 ;  /* 0x000000262b267221 */ /* 0x004fe20000010000 */
[----:B----4-:R-:W-:Y:S01]  /*0760*/  FADD.FTZ R18, R23, R18 ;  /* 0x0000001217127221 */ /* 0x010fe20000010000 */
[----:B---3--:R-:W-:Y:S01]  /*0770*/  FADD.FTZ R17, R24, R17 ;  /* 0x0000001118117221 */ /* 0x008fe20000010000 */
[----:B-----5:R-:W-:Y:S01]  /*0780*/  FADD.FTZ R37, R22, R37 ;  /* 0x0000002516257221 */ /* 0x020fe20000010000 */
        /* <DEDUP_REMOVED lines=31> */
[----:B------:R0:W2:Y:S01]  /*0980*/  LDG.E R43, desc[UR8][R22.64+-0x80] ;  /* 0xffff8008162b7981 */ /* 0x0000a2000c1e1900 */
[----:B------:R-:W-:-:S03]  /*0990*/  IMAD.WIDE R44, R41, 0x20, R22 ;  /* 0x00000020292c7825 */ /* 0x000fc600078e0216 */
[----:B------:R-:W3:Y:S04]  /*09a0*/  LDG.E R25, desc[UR8][R22.64] ;  /* 0x0000000816197981 */ /* 0x000ee8000c1e1900 */
[----:B------:R-:W4:Y:S04]  /*09b0*/  LDG.E R24, desc[UR8][R44.64] ;  /* 0x000000082c187981 */ /* 0x000f28000c1e1900 */
[----:B------:R-:W5:Y:S01]  /*09c0*/  LDG.E R23, desc[UR8][R44.64+-0x80] ;  /* 0xffff80082c177981 */ /* 0x000f62000c1e1900 */
[----:B---3--:R-:W-:Y:S01]  /*09d0*/  FADD.FTZ R2, R25, R2 ;  /* 0x0000000219027221 */ /* 0x008fe20000010000 */
[----:B-----5:R-:W-:Y:S01]  /*09e0*/  FADD.FTZ R0, R23, R0 ;  /* 0x0000000017007221 */ /* 0x020fe20000010000 */
[----:B0-----:R-:W-:-:S04]  /*09f0*/  IMAD.WIDE R22, R41, 0x20, R44 ;  /* 0x0000002029167825 */ /* 0x001fc800078e022c */
[----:B----4-:R-:W-:Y:S01]  /*0a00*/  FADD.FTZ R29, R24, R29 ;  /* 0x0000001d181d7221 */ /* 0x010fe20000010000 */
[----:B------:R-:W3:Y:S01]  /*0a10*/  LDG.E R45, desc[UR8][R22.64+-0x80] ;  /* 0xffff8008162d7981 */ /* 0x000ee2000c1e1900 */
[----:B------:R-:W-:-:S03]  /*0a20*/  IMAD.WIDE R24, R41, 0x20, R22 ;  /* 0x0000002029187825 */ /* 0x000fc600078e0216 */
[----:B------:R-:W4:Y:S01]  /*0a30*/  LDG.E R23, desc[UR8][R22.64] ;  /* 0x0000000816177981 */ /* 0x000f22000c1e1900 */
[----:B--2---:R-:W-:-:S03]  /*0a40*/  FADD.FTZ R3, R43, R3 ;  /* 0x000000032b037221 */ /* 0x004fc60000010000 */
[----:B------:R-:W2:Y:S04]  /*0a50*/  LDG.E R43, desc[UR8][R24.64] ;  /* 0x00000008182b7981 */ /* 0x000ea8000c1e1900 */
[----:B------:R-:W5:Y:S01]  /*0a60*/  LDG.E R22, desc[UR8][R24.64+-0x80] ;  /* 0xffff800818167981 */ /* 0x000f62000c1e1900 */
[----:B---3--:R-:W-:Y:S01]  /*0a70*/  FADD.FTZ R8, R45, R8 ;  /* 0x000000082d087221 */ /* 0x008fe20000010000 */
[----:B------:R-:W-:Y:S02]  /*0a80*/  IMAD.WIDE R44, R41, 0x20, R24 ;  /* 0x00000020292c7825 */ /* 0x000fe400078e0218 */
[----:B------:R-:W3:Y:S02]  /*0a90*/  LDG.E R24, desc[UR8][R20.64+-0x80] ;  /* 0xffff800814187981 */ /* 0x000ee4000c1e1900 */
[----:B----4-:R-:W-:-:S02]  /*0aa0*/  FADD.FTZ R30, R23, R30 ;  /* 0x0000001e171e7221 */ /* 0x010fc40000010000 */
[----:B------:R-:W4:Y:S01]  /*0ab0*/  LDG.E R23, desc[UR8][R44.64+-0x80] ;  /* 0xffff80082c177981 */ /* 0x000f22000c1e1900 */
[----:B--2---:R-:W-:-:S03]  /*0ac0*/  FADD.FTZ R42, R43, R42 ;  /* 0x0000002a2b2a7221 */ /* 0x004fc60000010000 */
[----:B------:R-:W2:Y:S04]  /*0ad0*/  LDG.E R43, desc[UR8][R20.64] ;  /* 0x00000008142b7981 */ /* 0x000ea8000c1e1900 */
[----:B------:R-:W2:Y:S01]  /*0ae0*/  LDG.E R45, desc[UR8][R44.64] ;  /* 0x000000082c2d7981 */ /* 0x000ea2000c1e1900 */
[----:B-----5:R-:W-:Y:S01]  /*0af0*/  FADD.FTZ R9, R22, R9 ;  /* 0x0000000916097221 */ /* 0x020fe20000010000 */
[----:B------:R-:W-:-:S04]  /*0b00*/  UIADD3 UR5, UPT, UPT, UR5, 0x1, URZ ;  /* 0x0000000105057890 */ /* 0x000fc8000fffe0ff */
[----:B------:R-:W-:Y:S01]  /*0b10*/  UISETP.NE.AND UP0, UPT, UR5, URZ, UPT ;  /* 0x000000ff0500728c */ /* 0x000fe2000bf05270 */
[----:B----4-:R-:W-:Y:S02]  /*0b20*/  FADD.FTZ R10, R23, R10 ;  /* 0x0000000a170a7221 */ /* 0x010fe40000010000 */
[----:B------:R-:W0:Y:S01]  /*0b30*/  LDC.64 R22, c[0x0][0x5f8] ;  /* 0x00017e00ff167b82 */ /* 0x000e220000000a00 */
[----:B---3--:R-:W-:Y:S01]  /*0b40*/  FADD.FTZ R7, R24, R7 ;  /* 0x0000000718077221 */ /* 0x008fe20000010000 */
[----:B--2---:R-:W-:Y:S01]  /*0b50*/  FADD.FTZ R27, R43, R27 ;  /* 0x0000001b2b1b7221 */ /* 0x004fe20000010000 */
[----:B------:R-:W-:Y:S01]  /*0b60*/  FADD.FTZ R28, R45, R28 ;  /* 0x0000001c2d1c7221 */ /* 0x000fe20000010000 */
[----:B0-----:R-:W-:-:S04]  /*0b70*/  LEA R24, P0, R22, R20, 0x2 ;  /* 0x0000001416187211 */ /* 0x001fc800078010ff */
[----:B------:R-:W-:Y:S01]  /*0b80*/  LEA.HI.X R25, R22, R21, R23, 0x2, P0 ;  /* 0x0000001516197211 */ /* 0x000fe200000f1417 */
[----:B------:R-:W-:Y:S08]  /*0b90*/  BRA.U UP0, `(.L_x_1799) ;  /* 0xfffffff900a07547 */ /* 0x000ff0000b83ffff */
.L_x_1798:
[----:B------:R-:W0:Y:S01]  /*0ba0*/  S2R R20, SR_TID.X ;  /* 0x0000000000147919 */ /* 0x000e220000002100 */
[----:B------:R-:W1:Y:S01]  /*0bb0*/  S2UR UR6, SR_CgaCtaId ;  /* 0x00000000000679c3 */ /* 0x000e620000008800 */
[----:B------:R-:W2:Y:S01]  /*0bc0*/  LDCU UR10, c[0x0][0x500] ;  /* 0x0000a000ff0a77ac */ /* 0x000ea20008000800 */
[----:B------:R-:W-:Y:S01]  /*0bd0*/  BSSY.RECONVERGENT B0, `(.L_x_1800) ;  /* 0x000007b000007945 */ /* 0x000fe20003800200 */
[----:B------:R-:W-:Y:S01]  /*0be0*/  UMOV UR5, 0x400 ;  /* 0x0000040000057882 */ /* 0x000fe20000000000 */
[----:B--2---:R-:W-:Y:S01]  /*0bf0*/  FMUL.FTZ R9, R9, UR10 ;  /* 0x0000000a09097c20 */ /* 0x004fe20008410000 */
[----:B------:R-:W-:Y:S01]  /*0c00*/  FMUL.FTZ R10, R10, UR10 ;  /* 0x0000000a0a0a7c20 */ /* 0x000fe20008410000 */
[----:B------:R-:W-:Y:S01]  /*0c10*/  FMUL.FTZ R19, R19, UR10 ;  /* 0x0000000a13137c20 */ /* 0x000fe20008410000 */
[----:B------:R-:W-:Y:S01]  /*0c20*/  FMUL.FTZ R18, R18, UR10 ;  /* 0x0000000a12127c20 */ /* 0x000fe20008410000 */
[----:B------:R-:W-:Y:S01]  /*0c30*/  FMUL.FTZ R33, R33, UR10 ;  /* 0x0000000a21217c20 */ /* 0x000fe20008410000 */
[----:B------:R-:W-:Y:S01]  /*0c40*/  FMUL.FTZ R32, R32, UR10 ;  /* 0x0000000a20207c20 */ /* 0x000fe20008410000 */
[----:B-1----:R-:W-:Y:S01]  /*0c50*/  ULEA UR5, UR6, UR5, 0x18 ;  /* 0x0000000506057291 */ /* 0x002fe2000f8ec0ff */
[----:B------:R-:W-:Y:S01]  /*0c60*/  F2FP.F16.F32.PACK_AB R9, R10, R9 ;  /* 0x000000090a09723e */ /* 0x000fe200000000ff */
[----:B------:R-:W-:Y:S01]  /*0c70*/  FMUL.FTZ R39, R39, UR10 ;  /* 0x0000000a27277c20 */ /* 0x000fe20008410000 */
[----:B------:R-:W-:Y:S01]  /*0c80*/  FMUL.FTZ R38, R38, UR10 ;  /* 0x0000000a26267c20 */ /* 0x000fe20008410000 */
[----:B------:R-:W-:Y:S01]  /*0c90*/  F2FP.F16.F32.PACK_AB R10, R18, R19 ;  /* 0x00000013120a723e */ /* 0x000fe200000000ff */
[----:B------:R-:W-:Y:S01]  /*0ca0*/  FMUL.FTZ R27, R27, UR10 ;  /* 0x0000000a1b1b7c20 */ /* 0x000fe20008410000 */
[C---:B0-----:R-:W-:Y:S01]  /*0cb0*/  SHF.L.U32 R22, R20.reuse, 0x4, RZ ;  /* 0x0000000414167819 */ /* 0x041fe200000006ff */
[C---:B------:R-:W-:Y:S01]  /*0cc0*/  IMAD.SHL.U32 R23, R20.reuse, 0x20, RZ ;  /* 0x0000002014177824 */ /* 0x040fe200078e00ff */
[----:B------:R-:W-:Y:S01]  /*0cd0*/  SHF.L.U32 R21, R20, 0x1, RZ ;  /* 0x0000000114157819 */ /* 0x000fe200000006ff */
[----:B------:R-:W-:Y:S01]  /*0ce0*/  FMUL.FTZ R26, R26, UR10 ;  /* 0x0000000a1a1a7c20 */ /* 0x000fe20008410000 */
[----:B------:R-:W-:Y:S01]  /*0cf0*/  LOP3.LUT R22, R22, 0x1c0, RZ, 0xc0, !PT ;  /* 0x000001c016167812 */ /* 0x000fe200078ec0ff */
[----:B------:R-:W-:Y:S01]  /*0d00*/  FMUL.FTZ R17, R17, UR10 ;  /* 0x0000000a11117c20 */ /* 0x000fe20008410000 */
[----:B------:R-:W-:Y:S01]  /*0d10*/  LOP3.LUT R24, R23, 0xc00, RZ, 0xc0, !PT ;  /* 0x00000c0017187812 */ /* 0x000fe200078ec0ff */
[----:B------:R-:W-:Y:S01]  /*0d20*/  FMUL.FTZ R16, R16, UR10 ;  /* 0x0000000a10107c20 */ /* 0x000fe20008410000 */
[--C-:B------:R-:W-:Y:S01]  /*0d30*/  LOP3.LUT R22, R22, 0x38, R21.reuse, 0xf8, !PT ;  /* 0x0000003816167812 */ /* 0x100fe200078ef815 */
[----:B------:R-:W-:Y:S01]  /*0d40*/  FMUL.FTZ R15, R15, UR10 ;  /* 0x0000000a0f0f7c20 */ /* 0x000fe20008410000 */
[----:B------:R-:W-:Y:S01]  /*0d50*/  SHF.R.U32.HI R23, RZ, 0x4, R20 ;  /* 0x00000004ff177819 */ /* 0x000fe20000011614 */
[----:B------:R-:W-:Y:S01]  /*0d60*/  FMUL.FTZ R7, R7, UR10 ;  /* 0x0000000a07077c20 */ /* 0x000fe20008410000 */
[----:B------:R-:W-:Y:S01]  /*0d70*/  LOP3.LUT R21, R24, 0x6, R21, 0xf8, !PT ;  /* 0x0000000618157812 */ /* 0x000fe200078ef815 */
[----:B------:R-:W-:Y:S01]  /*0d80*/  FMUL.FTZ R24, R3, UR10 ;  /* 0x0000000a03187c20 */ /* 0x000fe20008410000 */
[----:B------:R-:W-:Y:S01]  /*0d90*/  LOP3.LUT R22, R22, 0x8, R23, 0x78, !PT ;  /* 0x0000000816167812 */ /* 0x000fe200078e7817 */
[----:B------:R-:W-:Y:S01]  /*0da0*/  FMUL.FTZ R40, R40, UR10 ;  /* 0x0000000a28287c20 */ /* 0x000fe20008410000 */
[----:B------:R-:W-:Y:S01]  /*0db0*/  R2P PR, R20, 0x18 ;  /* 0x0000001814007804 */ /* 0x000fe20000000000 */
[----:B------:R-:W-:Y:S01]  /*0dc0*/  FMUL.FTZ R23, R31, UR10 ;  /* 0x0000000a1f177c20 */ /* 0x000fe20008410000 */
[----:B------:R-:W-:Y:S01]  /*0dd0*/  LOP3.LUT R22, R21, R22, RZ, 0xfc, !PT ;  /* 0x0000001615167212 */ /* 0x000fe200078efcff */
[----:B------:R-:W-:Y:S01]  /*0de0*/  FMUL.FTZ R37, R37, UR10 ;  /* 0x0000000a25257c20 */ /* 0x000fe20008410000 */
[----:B------:R-:W-:Y:S01]  /*0df0*/  F2FP.F16.F32.PACK_AB R3, R32, R33 ;  /* 0x000000212003723e */ /* 0x000fe200000000ff */
[----:B------:R-:W-:Y:S01]  /*0e00*/  FMUL.FTZ R32, R14, UR10 ;  /* 0x0000000a0e207c20 */ /* 0x000fe20008410000 */
[----:B------:R-:W-:Y:S01]  /*0e10*/  MOV R19, 0x20 ;  /* 0x0000002000137802 */ /* 0x000fe20000000f00 */
[----:B------:R-:W-:Y:S01]  /*0e20*/  FMUL.FTZ R36, R36, UR10 ;  /* 0x0000000a24247c20 */ /* 0x000fe20008410000 */
[----:B------:R-:W-:Y:S01]  /*0e30*/  LEA R22, R22, UR5, 0x1 ;  /* 0x0000000516167c11 */ /* 0x000fe2000f8e08ff */
[----:B------:R-:W-:Y:S01]  /*0e40*/  FMUL.FTZ R35, R35, UR10 ;  /* 0x0000000a23237c20 */ /* 0x000fe20008410000 */
[----:B------:R-:W-:Y:S01]  /*0e50*/  F2FP.F16.F32.PACK_AB R21, R38, R39 ;  /* 0x000000272615723e */ /* 0x000fe200000000ff */
[----:B------:R-:W-:Y:S01]  /*0e60*/  FMUL.FTZ R34, R34, UR10 ;  /* 0x0000000a22227c20 */ /* 0x000fe20008410000 */
[----:B------:R-:W-:Y:S01]  /*0e70*/  SEL R19, R19, 0xffffffe0, !P3 ;  /* 0xffffffe013137807 */ /* 0x000fe20005800000 */
[----:B------:R-:W-:Y:S01]  /*0e80*/  FMUL.FTZ R25, R0, UR10 ;  /* 0x0000000a00197c20 */ /* 0x000fe20008410000 */
[----:B------:R-:W-:Y:S01]  /*0e90*/  FMUL.FTZ R38, R8, UR10 ;  /* 0x0000000a08267c20 */ /* 0x000fe20008410000 */
[----:B------:R-:W-:Y:S01]  /*0ea0*/  F2FP.F16.F32.PACK_AB R14, R26, R27 ;  /* 0x0000001b1a0e723e */ /* 0x000fe200000000ff */
[----:B------:R-:W-:Y:S01]  /*0eb0*/  FMUL.FTZ R13, R13, UR10 ;  /* 0x0000000a0d0d7c20 */ /* 0x000fe20008410000 */
[----:B------:R-:W-:Y:S01]  /*0ec0*/  F2FP.F16.F32.PACK_AB R16, R16, R17 ;  /* 0x000000111010723e */ /* 0x000fe200000000ff */
[----:B------:R-:W-:Y:S01]  /*0ed0*/  FMUL.FTZ R12, R12, UR10 ;  /* 0x0000000a0c0c7c20 */ /* 0x000fe20008410000 */
[----:B------:R-:W-:Y:S01]  /*0ee0*/  F2FP.F16.F32.PACK_AB R17, R32, R15 ;  /* 0x0000000f2011723e */ /* 0x000fe200000000ff */
[----:B------:R-:W-:Y:S01]  /*0ef0*/  FMUL.FTZ R11, R11, UR10 ;  /* 0x0000000a0b0b7c20 */ /* 0x000fe20008410000 */
[----:B------:R-:W-:Y:S01]  /*0f00*/  IADD3 R27, PT, PT, R22, 0x40, RZ ;  /* 0x00000040161b7810 */ /* 0x000fe20007ffe0ff */
[----:B------:R-:W-:Y:S01]  /*0f10*/  FMUL.FTZ R2, R2, UR10 ;  /* 0x0000000a02027c20 */ /* 0x000fe20008410000 */
[----:B------:R-:W-:Y:S01]  /*0f20*/  F2FP.F16.F32.PACK_AB R7, R40, R7 ;  /* 0x000000072807723e */ /* 0x000fe200000000ff */
[----:B------:R-:W-:Y:S01]  /*0f30*/  FMUL.FTZ R15, R28, UR10 ;  /* 0x0000000a1c0f7c20 */ /* 0x000fe20008410000 */
[----:B------:R-:W-:Y:S01]  /*0f40*/  @P4 IADD3 R27, PT, PT, R22, -0x40, RZ ;  /* 0xffffffc0161b4810 */ /* 0x000fe20007ffe0ff */
[----:B------:R-:W-:Y:S01]  /*0f50*/  FMUL.FTZ R29, R29, UR10 ;  /* 0x0000000a1d1d7c20 */ /* 0x000fe20008410000 */
[----:B------:R-:W-:Y:S01]  /*0f60*/  F2FP.F16.F32.PACK_AB R23, R24, R23 ;  /* 0x000000171817723e */ /* 0x000fe200000000ff */
[----:B------:R-:W-:Y:S01]  /*0f70*/  FMUL.FTZ R30, R30, UR10 ;  /* 0x0000000a1e1e7c20 */ /* 0x000fe20008410000 */
[----:B------:R-:W-:Y:S01]  /*0f80*/  IADD3 R28, PT, PT, R22, R19, RZ ;  /* 0x00000013161c7210 */ /* 0x000fe20007ffe0ff */
[----:B------:R-:W-:Y:S01]  /*0f90*/  FMUL.FTZ R42, R42, UR10 ;  /* 0x0000000a2a2a7c20 */ /* 0x000fe20008410000 */
[----:B------:R-:W-:Y:S01]  /*0fa0*/  F2FP.F16.F32.PACK_AB R0, R36, R37 ;  /* 0x000000252400723e */ /* 0x000fe200000000ff */
[----:B------:R0:W-:Y:S01]  /*0fb0*/  STS [R22+0x400], R21 ;  /* 0x0004001516007388 */ /* 0x0001e20000000800 */
[----:B------:R-:W-:-:S02]  /*0fc0*/  F2FP.F16.F32.PACK_AB R8, R34, R35 ;  /* 0x000000232208723e */ /* 0x000fc400000000ff */
[----:B------:R-:W-:Y:S01]  /*0fd0*/  F2FP.F16.F32.PACK_AB R24, R38, R25 ;  /* 0x000000192618723e */ /* 0x000fe200000000ff */
[----:B------:R-:W-:Y:S01]  /*0fe0*/  STS [R22], R7 ;  /* 0x0000000716007388 */ /* 0x000fe20000000800 */
[----:B------:R-:W-:Y:S02]  /*0ff0*/  F2FP.F16.F32.PACK_AB R18, R12, R13 ;  /* 0x0000000d0c12723e */ /* 0x000fe400000000ff */
[----:B------:R-:W-:Y:S01]  /*1000*/  F2FP.F16.F32.PACK_AB R26, R2, R11 ;  /* 0x0000000b021a723e */ /* 0x000fe200000000ff */
[----:B------:R1:W-:Y:S01]  /*1010*/  STS [R28], R3 ;  /* 0x000000031c007388 */ /* 0x0003e20000000800 */
[----:B------:R-:W-:Y:S01]  /*1020*/  F2FP.F16.F32.PACK_AB R29, R30, R29 ;  /* 0x0000001d1e1d723e */ /* 0x000fe200000000ff */
[----:B0-----:R-:W-:Y:S01]  /*1030*/  IMAD.IADD R21, R19, 0x1, R27 ;  /* 0x0000000113157824 */ /* 0x001fe200078e021b */
[----:B------:R-:W-:Y:S01]  /*1040*/  F2FP.F16.F32.PACK_AB R42, R15, R42 ;  /* 0x0000002a0f2a723e */ /* 0x000fe200000000ff */
[----:B------:R-:W-:Y:S01]  /*1050*/  STS [R28+0x400], R23 ;  /* 0x000400171c007388 */ /* 0x000fe20000000800 */
[----:B------:R-:W-:-:S03]  /*1060*/  SHF.L.U32 R25, R20, 0x3, RZ ;  /* 0x0000000314197819 */ /* 0x000fc600000006ff */
[----:B------:R0:W-:Y:S01]  /*1070*/  STS [R22+0x2000], R0 ;  /* 0x0020000016007388 */ /* 0x0001e20000000800 */
[C---:B------:R-:W-:Y:S01]  /*1080*/  LOP3.LUT R11, R25.reuse, 0x1f8, RZ, 0xc0, !PT ;  /* 0x000001f8190b7812 */ /* 0x040fe200078ec0ff */
[----:B-1----:R-:W1:Y:S01]  /*1090*/  LDC.64 R2, c[0x0][0x5b8] ;  /* 0x00016e00ff027b82 */ /* 0x002e620000000a00 */
[----:B------:R-:W-:Y:S01]  /*10a0*/  LOP3.LUT R7, R25, 0x38, RZ, 0xc0, !PT ;  /* 0x0000003819077812 */ /* 0x000fe200078ec0ff */
[----:B------:R1:W-:Y:S01]  /*10b0*/  STS [R22+0x2400], R8 ;  /* 0x0024000816007388 */ /* 0x0003e20000000800 */
[--C-:B------:R-:W-:Y:S02]  /*10c0*/  LOP3.LUT R12, R11, 0x38, R20.reuse, 0x78, !PT ;  /* 0x000000380b0c7812 */ /* 0x100fe400078e7814 */
[----:B------:R-:W-:Y:S01]  /*10d0*/  SHF.R.U32.HI R20, RZ, 0x3, R20 ;  /* 0x00000003ff147819 */ /* 0x000fe20000011614 */
[----:B------:R-:W-:Y:S01]  /*10e0*/  STS [R28+0x2000], R24 ;  /* 0x002000181c007388 */ /* 0x000fe20000000800 */
[----:B0-----:R-:W-:-:S03]  /*10f0*/  LOP3.LUT R0, R12, 0x1e00, R25, 0xf8, !PT ;  /* 0x00001e000c007812 */ /* 0x001fc600078ef819 */
[----:B------:R-:W-:Y:S01]  /*1100*/  STS [R28+0x2400], R9 ;  /* 0x002400091c007388 */ /* 0x000fe20000000800 */
[----:B------:R-:W-:Y:S01]  /*1110*/  LEA R0, R0, UR5, 0x1 ;  /* 0x0000000500007c11 */ /* 0x000fe2000f8e08ff */
[----:B------:R-:W0:Y:S02]  /*1120*/  LDCU UR5, c[0x0][0x440] ;  /* 0x00008800ff0577ac */ /* 0x000e240008000800 */
[----:B------:R-:W-:Y:S04]  /*1130*/  STS [R27], R14 ;  /* 0x0000000e1b007388 */ /* 0x000fe80000000800 */
[----:B------:R-:W-:Y:S04]  /*1140*/  STS [R27+0x400], R10 ;  /* 0x0004000a1b007388 */ /* 0x000fe80000000800 */
[----:B------:R2:W-:Y:S01]  /*1150*/  STS [R21], R18 ;  /* 0x0000001215007388 */ /* 0x0005e20000000800 */
[----:B-1----:R-:W-:-:S03]  /*1160*/  IMAD.WIDE.U32 R22, R2, UR4, RZ ;  /* 0x0000000402167c25 */ /* 0x002fc6000f8e00ff */
[----:B------:R-:W-:Y:S01]  /*1170*/  STS [R21+0x400], R26 ;  /* 0x0004001a15007388 */ /* 0x000fe20000000800 */
[----:B------:R-:W-:-:S03]  /*1180*/  LOP3.LUT R25, R22, 0x38, R25, 0xf8, !PT ;  /* 0x0000003816197812 */ /* 0x000fc600078ef819 */
[----:B------:R1:W-:Y:S01]  /*1190*/  STS [R27+0x2000], R16 ;  /* 0x002000101b007388 */ /* 0x0003e20000000800 */
[----:B0-----:R-:W-:Y:S01]  /*11a0*/  ISETP.GE.AND P0, PT, R7, UR5, PT ;  /* 0x0000000507007c0c */ /* 0x001fe2000bf06270 */
[----:B--2---:R-:W0:Y:S01]  /*11b0*/  LDC.64 R18, c[0x0][0x5d0] ;  /* 0x00017400ff127b82 */ /* 0x004e220000000a00 */
[----:B------:R-:W-:Y:S01]  /*11c0*/  IMAD R22, R3, UR4, R23 ;  /* 0x0000000403167c24 */ /* 0x000fe2000f8e0217 */
[----:B------:R2:W-:Y:S01]  /*11d0*/  STS [R27+0x2400], R17 ;  /* 0x002400111b007388 */ /* 0x0005e20000000800 */
[----:B------:R-:W-:-:S03]  /*11e0*/  IADD3 R7, PT, PT, R20, 0x20, RZ ;  /* 0x0000002014077810 */ /* 0x000fc60007ffe0ff */
[----:B------:R2:W-:Y:S01]  /*11f0*/  STS [R21+0x2000], R29 ;  /* 0x0020001d15007388 */ /* 0x0005e20000000800 */
[----:B-1----:R-:W-:-:S03]  /*1200*/  IADD3 R16, PT, PT, R4, -UR4, RZ ;  /* 0x8000000404107c10 */ /* 0x002fc6000fffe0ff */
[----:B------:R2:W-:Y:S01]  /*1210*/  STS [R21+0x2400], R42 ;  /* 0x0024002a15007388 */ /* 0x0005e20000000800 */
[----:B------:R-:W-:Y:S01]  /*1220*/  BAR.SYNC.DEFER_BLOCKING 0x0 ;  /* 0x0000000000007b1d */ /* 0x000fe20000010000 */
[----:B------:R-:W-:Y:S02]  /*1230*/  IADD3 R4, P1, PT, R6, R25, RZ ;  /* 0x0000001906047210 */ /* 0x000fe40007f3e0ff */
[C---:B------:R-:W-:Y:S02]  /*1240*/  ISETP.GE.OR P3, PT, R20.reuse, R16, P0 ;  /* 0x000000101400720c */ /* 0x040fe40000766670 */
[----:B------:R-:W-:Y:S02]  /*1250*/  IADD3.X R5, PT, PT, R5, R22, RZ, P1, !PT ;  /* 0x0000001605057210 */ /* 0x000fe40000ffe4ff */
[----:B------:R-:W-:Y:S02]  /*1260*/  IADD3 R6, PT, PT, R20, 0x40, RZ ;  /* 0x0000004014067810 */ /* 0x000fe40007ffe0ff */
[----:B------:R-:W-:Y:S01]  /*1270*/  ISETP.GE.OR P2, PT, R7, R16, P0 ;  /* 0x000000100700720c */ /* 0x000fe20000746670 */
[----:B0-----:R-:W-:Y:S01]  /*1280*/  IMAD.WIDE.U32 R4, R18, UR7, R4 ;  /* 0x0000000712047c25 */ /* 0x001fe2000f8e0004 */
[----:B------:R-:W-:-:S02]  /*1290*/  IADD3 R7, PT, PT, R20, 0x60, RZ ;  /* 0x0000006014077810 */ /* 0x000fc40007ffe0ff */
[-C--:B------:R-:W-:Y:S02]  /*12a0*/  ISETP.GE.OR P1, PT, R6, R16.reuse, P0 ;  /* 0x000000100600720c */ /* 0x080fe40000726670 */
[----:B------:R-:W-:Y:S01]  /*12b0*/  ISETP.GE.OR P0, PT, R7, R16, P0 ;  /* 0x000000100700720c */ /* 0x000fe20000706670 */
[----:B------:R-:W-:Y:S01]  /*12c0*/  IMAD R7, R19, UR7, R5 ;  /* 0x0000000713077c24 */ /* 0x000fe2000f8e0205 */
[----:B------:R2:W0:Y:S04]  /*12d0*/  LDS.128 R12, [R0+0x1000] ;  /* 0x00100000000c7984 */ /* 0x0004280000000c00 */
[----:B------:R2:W1:Y:S01]  /*12e0*/  LDS.128 R8, [R0+0x3000] ;  /* 0x0030000000087984 */ /* 0x0004620000000c00 */
[----:B------:R-:W-:Y:S06]  /*12f0*/  @P3 BRA `(.L_x_1801) ;  /* 0x0000000000203947 */ /* 0x000fec0003800000 */
[----:B--2---:R-:W2:Y:S01]  /*1300*/  LDS.128 R16, [R0] ;  /* 0x0000000000107984 */ /* 0x004ea20000000c00 */
[----:B------:R-:W3:Y:S01]  /*1310*/  LDCU.64 UR4, c[0x0][0x558] ;  /* 0x0000ab00ff0477ac */ /* 0x000ee20008000a00 */
[----:B------:R-:W-:-:S04]  /*1320*/  IMAD.MOV.U32 R6, RZ, RZ, R4 ;  /* 0x000000ffff067224 */ /* 0x000fc800078e0004 */
[----:B------:R-:W-:-:S04]  /*1330*/  IMAD.WIDE.U32 R22, R20, R2, R6 ;  /* 0x0000000214167225 */ /* 0x000fc800078e0006 */
[----:B------:R-:W-:Y:S01]  /*1340*/  IMAD R21, R20, R3, R23 ;  /* 0x0000000314157224 */ /* 0x000fe200078e0217 */
[----:B---3--:R-:W-:-:S04]  /*1350*/  LEA R24, P3, R22, UR4, 0x1 ;  /* 0x0000000416187c11 */ /* 0x008fc8000f8608ff */
[----:B------:R-:W-:-:S05]  /*1360*/  LEA.HI.X R25, R22, UR5, R21, 0x1, P3 ;  /* 0x0000000516197c11 */ /* 0x000fca00098f0c15 */
[----:B--2---:R3:W-:Y:S04]  /*1370*/  STG.E.128 desc[UR8][R24.64], R16 ;  /* 0x0000001018007986 */ /* 0x0047e8000c101d08 */
.L_x_1801:
[----:B------:R-:W-:Y:S05]  /*1380*/  BSYNC.RECONVERGENT B0 ;  /* 0x0000000000007941 */ /* 0x000fea0003800200 */
.L_x_1800:
[----:B------:R-:W-:Y:S04]  /*1390*/  BSSY.RECONVERGENT B0, `(.L_x_1802) ;  /* 0x000000e000007945 */ /* 0x000fe80003800200 */
[----:B------:R-:W-:Y:S05]  /*13a0*/  @P2 BRA `(.L_x_1803) ;  /* 0x0000000000302947 */ /* 0x000fea0003800000 */
[----:B---3--:R-:W-:Y:S01]  /*13b0*/  IADD3 R19, P2, PT, R20, 0x20, RZ ;  /* 0x0000002014137810 */ /* 0x008fe20007f5e0ff */
[----:B------:R-:W3:Y:S01]  /*13c0*/  LDCU.64 UR4, c[0x0][0x558] ;  /* 0x0000ab00ff0477ac */ /* 0x000ee20008000a00 */
[----:B------:R-:W-:Y:S02]  /*13d0*/  MOV R16, R4 ;  /* 0x0000000400107202 */ /* 0x000fe40000000f00 */
[----:B--2---:R-:W-:-:S05]  /*13e0*/  IADD3.X R17, PT, PT, RZ, RZ, RZ, P2, !PT ;  /* 0x000000ffff117210 */ /* 0x004fca00017fe4ff */
[----:B------:R-:W-:Y:S01]  /*13f0*/  IMAD R18, R17, R2, RZ ;  /* 0x0000000211127224 */ /* 0x000fe200078e02ff */
[----:B------:R-:W-:-:S03]  /*1400*/  MOV R17, R7 ;  /* 0x0000000700117202 */ /* 0x000fc60000000f00 */
[----:B------:R-:W-:-:S04]  /*1410*/  IMAD.WIDE.U32 R16, R19, R2, R16 ;  /* 0x0000000213107225 */ /* 0x000fc800078e0010 */
[----:B------:R-:W-:Y:S01]  /*1420*/  IMAD R19, R19, R3, R18 ;  /* 0x0000000313137224 */ /* 0x000fe200078e0212 */
[----:B---3--:R-:W-:-:S04]  /*1430*/  LEA R18, P2, R16, UR4, 0x1 ;  /* 0x0000000410127c11 */ /* 0x008fc8000f8408ff */
[----:B------:R-:W-:-:S04]  /*1440*/  IADD3 R17, PT, PT, R17, R19, RZ ;  /* 0x0000001311117210 */ /* 0x000fc80007ffe0ff */
[----:B------:R-:W-:-:S05]  /*1450*/  LEA.HI.X R19, R16, UR5, R17, 0x1, P2 ;  /* 0x0000000510137c11 */ /* 0x000fca00090f0c11 */
[----:B0-----:R4:W-:Y:S02]  /*1460*/  STG.E.128 desc[UR8][R18.64], R12 ;  /* 0x0000000c12007986 */ /* 0x0019e4000c101d08 */
.L_x_1803:
[----:B------:R-:W-:Y:S05]  /*1470*/  BSYNC.RECONVERGENT B0 ;  /* 0x0000000000007941 */ /* 0x000fea0003800200 */
.L_x_1802:
[----:B0---4-:R0:W4:Y:S01]  /*1480*/  LDS.128 R12, [R0+0x2000] ;  /* 0x00200000000c7984 */ /* 0x0111220000000c00 */
[----:B------:R-:W-:Y:S04]  /*1490*/  BSSY.RECONVERGENT B0, `(.L_x_1804) ;  /* 0x000000e000007945 */ /* 0x000fe80003800200 */
[----:B------:R-:W-:Y:S05]  /*14a0*/  @P1 BRA `(.L_x_1805) ;  /* 0x0000000000301947 */ /* 0x000fea0003800000 */
[----:B---3--:R-:W-:Y:S01]  /*14b0*/  IADD3 R19, P1, PT, R20, 0x40, RZ ;  /* 0x0000004014137810 */ /* 0x008fe20007f3e0ff */
[----:B------:R-:W3:Y:S01]  /*14c0*/  LDCU.64 UR4, c[0x0][0x558] ;  /* 0x0000ab00ff0477ac */ /* 0x000ee20008000a00 */
[----:B------:R-:W-:Y:S02]  /*14d0*/  IMAD.MOV.U32 R16, RZ, RZ, R4 ;  /* 0x000000ffff107224 */ /* 0x000fe400078e0004 */
[----:B--2---:R-:W-:-:S05]  /*14e0*/  IADD3.X R17, PT, PT, RZ, RZ, RZ, P1, !PT ;  /* 0x000000ffff117210 */ /* 0x004fca0000ffe4ff */
[----:B0-----:R-:W-:Y:S01]  /*14f0*/  IMAD R0, R17, R2, RZ ;  /* 0x0000000211007224 */ /* 0x001fe200078e02ff */
[----:B------:R-:W-:-:S03]  /*1500*/  MOV R17, R7 ;  /* 0x0000000700117202 */ /* 0x000fc60000000f00 */
[----:B------:R-:W-:-:S04]  /*1510*/  IMAD.WIDE.U32 R16, R19, R2, R16 ;  /* 0x0000000213107225 */ /* 0x000fc800078e0010 */
[----:B------:R-:W-:Y:S01]  /*1520*/  IMAD R19, R19, R3, R0 ;  /* 0x0000000313137224 */ /* 0x000fe200078e0200 */
[----:B---3--:R-:W-:-:S04]  /*1530*/  LEA R18, P1, R16, UR4, 0x1 ;  /* 0x0000000410127c11 */ /* 0x008fc8000f8208ff */
[----:B------:R-:W-:-:S04]  /*1540*/  IADD3 R17, PT, PT, R17, R19, RZ ;  /* 0x0000001311117210 */ /* 0x000fc80007ffe0ff */
[----:B------:R-:W-:-:S05]  /*1550*/  LEA.HI.X R19, R16, UR5, R17, 0x1, P1 ;  /* 0x0000000510137c11 */ /* 0x000fca00088f0c11 */
[----:B----4-:R0:W-:Y:S02]  /*1560*/  STG.E.128 desc[UR8][R18.64], R12 ;  /* 0x0000000c12007986 */ /* 0x0101e4000c101d08 */
.L_x_1805:
[----:B------:R-:W-:Y:S05]  /*1570*/  BSYNC.RECONVERGENT B0 ;  /* 0x0000000000007941 */ /* 0x000fea0003800200 */
.L_x_1804:
[----:B------:R-:W-:Y:S05]  /*1580*/  @P0 EXIT ;  /* 0x000000000000094d */ /* 0x000fea0003800000 */
[----:B0---4-:R-:W-:Y:S01]  /*1590*/  IADD3 R13, P0, PT, R20, 0x60, RZ ;  /* 0x00000060140d7810 */ /* 0x011fe20007f1e0ff */
[----:B------:R-:W0:Y:S03]  /*15a0*/  LDCU.64 UR4, c[0x0][0x558] ;  /* 0x0000ab00ff0477ac */ /* 0x000e260008000a00 */
[----:B------:R-:W-:-:S05]  /*15b0*/  IADD3.X R5, PT, PT, RZ, RZ, RZ, P0, !PT ;  /* 0x000000ffff057210 */ /* 0x000fca00007fe4ff */
[----:B--2---:R-:W-:Y:S01]  /*15c0*/  IMAD R0, R5, R2, RZ ;  /* 0x0000000205007224 */ /* 0x004fe200078e02ff */
[----:B------:R-:W-:-:S03]  /*15d0*/  MOV R5, R7 ;  /* 0x0000000700057202 */ /* 0x000fc60000000f00 */
[C---:B------:R-:W-:Y:S02]  /*15e0*/  IMAD R3, R13.reuse, R3, R0 ;  /* 0x000000030d037224 */ /* 0x040fe400078e0200 */
[----:B------:R-:W-:-:S03]  /*15f0*/  IMAD.WIDE.U32 R4, R13, R2, R4 ;  /* 0x000000020d047225 */ /* 0x000fc600078e0004 */
[----:B0-----:R-:W-:Y:S02]  /*1600*/  LEA R2, P0, R4, UR4, 0x1 ;  /* 0x0000000404027c11 */ /* 0x001fe4000f8008ff */
[----:B------:R-:W-:-:S04]  /*1610*/  IADD3 R3, PT, PT, R5, R3, RZ ;  /* 0x0000000305037210 */ /* 0x000fc80007ffe0ff */
[----:B------:R-:W-:-:S05]  /*1620*/  LEA.HI.X R3, R4, UR5, R3, 0x1, P0 ;  /* 0x0000000504037c11 */ /* 0x000fca00080f0c03 */
[----:B-1----:R-:W-:Y:S01]  /*1630*/  STG.E.128 desc[UR8][R2.64], R8 ;  /* 0x0000000802007986 */ /* 0x002fe2000c101d08 */
[----:B------:R-:W-:Y:S05]  /*1640*/  EXIT ;  /* 0x000000000000794d */ /* 0x000fea0003800000 */
.L_x_1806:
        /* <DEDUP_REMOVED lines=11> */
.L_x_2784:


//--------------------- .text._ZN5flash44flash_bwd_dq_dk_dv_loop_seqk_parallel_kernelI23Flash_bwd_kernel_traitsILi64ELi128ELi128ELi8ELi4ELi4ELi4ELb0ELb0EN7cutlass6half_tE19Flash_kernel_traitsILi64ELi128ELi128ELi8ES3_EELb1ELb0ELb0ELb0ELb0ELb1ELb0EEEvNS_16Flash_bwd_paramsE --------------------------
	.section	.text._ZN5flash44flash_bwd_dq_dk_dv_loop_seqk_parallel_kernelI23Flash_bwd_kernel_traitsILi64ELi128ELi128ELi8ELi4ELi4ELi4ELb0ELb0EN7cutlass6half_tE19Flash_kernel_traitsILi64ELi128ELi128ELi8ES3_EELb1ELb0ELb0ELb0ELb0ELb1ELb0EEEvNS_16Flash_bwd_paramsE,"ax",@progbits
	.align	128
        .global         _ZN5flash44flash_bwd_dq_dk_dv_loop_seqk_parallel_kernelI23Flash_bwd_kernel_traitsILi64ELi128ELi128ELi8ELi4ELi4ELi4ELb0ELb0EN7cutlass6half_tE19Flash_kernel_traitsILi64ELi128ELi128ELi8ES3_EELb1ELb0ELb0ELb0ELb0ELb1ELb0EEEvNS_16Flash_bwd_paramsE
        .type           _ZN5flash44flash_bwd_dq_dk_dv_loop_seqk_parallel_kernelI23Flash_bwd_kernel_traitsILi64ELi128ELi128ELi8ELi4ELi4ELi4ELb0ELb0EN7cutlass6half_tE19Flash_kernel_traitsILi64ELi128ELi128ELi8ES3_EELb1ELb0ELb0ELb0ELb0ELb1ELb0EEEvNS_16Flash_bwd_paramsE,@function
        .size           _ZN5flash44flash_bwd_dq_dk_dv_loop_seqk_parallel_kernelI23Flash_bwd_kernel_traitsILi64ELi128ELi128ELi8ELi4ELi4ELi4ELb0ELb0EN7cutlass6half_tE19Flash_kernel_traitsILi64ELi128ELi128ELi8ES3_EELb1ELb0ELb0ELb0ELb0ELb1ELb0EEEvNS_16Flash_bwd_paramsE,(.L_x_2785 - _ZN5flash44flash_bwd_dq_dk_dv_loop_seqk_parallel_kernelI23Flash_bwd_kernel_traitsILi64ELi128ELi128ELi8ELi4ELi4ELi4ELb0ELb0EN7cutlass6half_tE19Flash_kernel_traitsILi64ELi128ELi128ELi8ES3_EELb1ELb0ELb0ELb0ELb0ELb1ELb0EEEvNS_16Flash_bwd_paramsE)
        .other          _ZN5flash44flash_bwd_dq_dk_dv_loop_seqk_parallel_kernelI23Flash_bwd_kernel_traitsILi64ELi128ELi128ELi8ELi4ELi4ELi4ELb0ELb0EN7cutlass6half_tE19Flash_kernel_traitsILi64ELi128ELi128ELi8ES3_EELb1ELb0ELb0ELb0ELb0ELb1ELb0EEEvNS_16Flash_bwd_paramsE,@"STO_CUDA_ENTRY STV_DEFAULT"
_ZN5flash44flash_bwd_dq_dk_dv_loop_seqk_parallel_kernelI23Flash_bwd_kernel_traitsILi64ELi128ELi128ELi8ELi4ELi4ELi4ELb0ELb0EN7cutlass6half_tE19Flash_kernel_traitsILi64ELi128ELi128ELi8ES3_EELb1ELb0ELb0ELb0ELb0ELb1ELb0EEEvNS_16Flash_bwd_paramsE:
.text._ZN5flash44flash_bwd_dq_dk_dv_loop_seqk_parallel_kernelI23Flash_bwd_kernel_traitsILi64ELi128ELi128ELi8ELi4ELi4ELi4ELb0ELb0EN7cutlass6half_tE19Flash_kernel_traitsILi64ELi128ELi128ELi8ES3_EELb1ELb0ELb0ELb0ELb0ELb1ELb0EEEvNS_16Flash_bwd_paramsE:
        /* <DEDUP_REMOVED lines=16> */
[----:B------:R-:W1:Y:S06]  /*0100*/  LDCU UR8, c[0x0][0x438] ;  /* 0x00008700ff0877ac */ /* 0x000e6c0008000800 */
[----:B------:R-:W4:Y:S01]  /*0110*/  S2UR UR25, SR_CgaCtaId ;  /* 0x00000000001979c3 */ /* 0x000f220000008800 */
[----:B------:R-:W1:Y:S01]  /*0120*/  LDCU.64 UR30, c[0x0][0x358] ;  /* 0x00006b00ff1e77ac */ /* 0x000e620008000a00 */
[----:B---3--:R-:W-:-:S02]  /*0130*/  UISETP.NE.U32.AND UP5, UPT, UR4, URZ, UPT ;  /* 0x000000ff0400728c */ /* 0x008fc4000bfa5070 */
[----:B------:R-:W-:-:S04]  /*0140*/  UISETP.NE.U32.AND UP6, UPT, UR4, URZ, UPT ;  /* 0x000000ff0400728c */ /* 0x000fc8000bfc5070 */
[----:B------:R-:W3:Y:S01]  /*0150*/  S2UR UR24, SR_CTAID.Z ;  /* 0x00000000001879c3 */ /* 0x000ee20000002700 */
[----:B--2---:R-:W-:Y:S01]  /*0160*/  R2UR UR16, R2 ;  /* 0x00000000021072ca */ /* 0x004fe200000e0000 */
[----:B------:R-:W-:Y:S02]  /*0170*/  UISETP.NE.AND.EX UP5, UPT, UR5, URZ, UPT, UP5 ;  /* 0x000000ff0500728c */ /* 0x000fe4000bfa5350 */
[----:B-----5:R-:W-:Y:S01]  /*0180*/  UISETP.NE.U32.AND UP4, UPT, UR6, URZ, UPT ;  /* 0x000000ff0600728c */ /* 0x020fe2000bf85070 */
[----:B------:R-:W-:Y:S01]  /*0190*/  UMOV UR4, 0x400 ;  /* 0x0000040000047882 */ /* 0x000fe20000000000 */
[----:B-1----:R-:W-:Y:S02]  /*01a0*/  R2UR UR17, R0 ;  /* 0x00000000001172ca */ /* 0x002fe400000e0000 */
[----:B------:R-:W1:Y:S01]  /*01b0*/  S2UR UR19, SR_CTAID.X ;  /* 0x00000000001379c3 */ /* 0x000e620000002500 */
[----:B----4-:R-:W-:Y:S02]  /*01c0*/  ULEA UR32, UP0, UR29, UR32, 0x2 ;  /* 0x000000201d207291 */ /* 0x010fe4000f8010ff */
[----:B------:R-:W-:-:S02]  /*01d0*/  UISETP.NE.AND.EX UP6, UPT, UR5, URZ, UPT, UP6 ;  /* 0x000000ff0500728c */ /* 0x000fc4000bfc5360 */
[----:B------:R-:W-:Y:S01]  /*01e0*/  ULEA.HI.X UR33, UR29, UR33, URZ, 0x2, UP0 ;  /* 0x000000211d217291 */ /* 0x000fe200080f14ff */
[----:B------:R-:W2:Y:S02]  /*01f0*/  @!UP5 LDCU UR20, c[0x0][0x434] ;  /* 0x00008680ff14d7ac */ /* 0x000ea40008000800 */
[----:B------:R-:W4:Y:S01]  /*0200*/  S2UR UR18, SR_CTAID.Z ;  /* 0x00000000001279c3 */ /* 0x000f220000002700 */
[----:B------:R-:W-:Y:S02]  /*0210*/  ULEA UR25, UR25, UR4, 0x18 ;  /* 0x0000000419197291 */ /* 0x000fe4000f8ec0ff */
[----:B------:R-:W-:Y:S01]  /*0220*/  UISETP.NE.AND.EX UP4, UPT, UR7, URZ, UPT, UP4 ;  /* 0x000000ff0700728c */ /* 0x000fe2000bf85340 */
[----:B------:R-:W-:Y:S01]  /*0230*/  UMOV UR21, 0xffffc000 ;  /* 0xffffc00000157882 */ /* 0x000fe20000000000 */
[----:B------:R-:W-:Y:S01]  /*0240*/  UMOV UR22, URZ ;  /* 0x000000ff00167c82 */ /* 0x000fe20008000000 */
[----:B---3--:R-:W-:-:S08]  /*0250*/  UMOV UR23, URZ ;  /* 0x000000ff00177c82 */ /* 0x008fd00008000000 */
.L_x_1854:
[----:B---34-:R-:W3:Y:S01]  /*0260*/  LDC.64 R2, c[0x0][0x470] ;  /* 0x00011c00ff027b82 */ /* 0x018ee20000000a00 */
[----:B-----5:R-:W5:Y:S01]  /*0270*/  LDCU.64 UR4, c[0x0][0x478] ;  /* 0x00008f00ff0477ac */ /* 0x020f620008000a00 */
[----:B------:R-:W-:Y:S01]  /*0280*/  IMAD.U32 R0, RZ, RZ, UR29 ;  /* 0x0000001dff007e24 */ /* 0x000fe2000f8e00ff */
[----:B------:R-:W-:-:S05]  /*0290*/  PLOP3.LUT P2, PT, PT, PT, UP6, 0x80, 0x8 ;  /* 0x000000000008781c */ /* 0x000fca0003f4f068 */
[----:B------:R-:W1:Y:S08]  /*02a0*/  LDC.U8 R7, c[0x0][0x532] ;  /* 0x00014c80ff077b82 */ /* 0x000e700000000000 */
[----:B------:R-:W2:Y:S01]  /*02b0*/  LDC.64 R8, c[0x0][0x460] ;  /* 0x00011800ff087b82 */ /* 0x000ea20000000a00 */
[----:B-----5:R-:W-:-:S04]  /*02c0*/  UISETP.NE.U32.AND UP1, UPT, UR4, URZ, UPT ;  /* 0x000000ff0400728c */ /* 0x020fc8000bf25070 */
[----:B------:R-:W-:Y:S01]  /*02d0*/  UISETP.NE.AND.EX UP1, UPT, UR5, URZ, UPT, UP1 ;  /* 0x000000ff0500728c */ /* 0x000fe2000bf25310 */
[----:B---3--:R-:W-:-:S04]  /*02e0*/  ISETP.NE.U32.AND P4, PT, R2, RZ, PT ;  /* 0x000000ff0200720c */ /* 0x008fc80003f85070 */
[----:B------:R-:W-:Y:S02]  /*02f0*/  ISETP.NE.AND.EX P4, PT, R3, RZ, PT, P4 ;  /* 0x000000ff0300720c */ /* 0x000fe40003f85340 */
[----:B------:R-:W-:-:S04]  /*0300*/  PLOP3.LUT P0, PT, PT, PT, UP1, 0x80, 0x8 ;  /* 0x000000000008781c */ /* 0x000fc80003f0f018 */
[----:B------:R-:W-:Y:S01]  /*0310*/  @UP1 ULEA UR4, UP0, UR29, UR4, 0x2 ;  /* 0x000000041d041291 */ /* 0x000fe2000f8010ff */
[----:B-1----:R-:W-:Y:S02]  /*0320*/  ISETP.NE.AND P5, PT, R7, RZ, PT ;  /* 0x000000ff0700720c */ /* 0x002fe40003fa5270 */
[----:B------:R-:W-:Y:S01]  /*0330*/  ISETP.EQ.U32.AND P3, PT, RZ, UR6, PT ;  /* 0x00000006ff007c0c */ /* 0x000fe2000bf62070 */
[----:B------:R-:W-:Y:S01]  /*0340*/  @UP1 ULEA.HI.X UR5, UR29, UR5, URZ, 0x2, UP0 ;  /* 0x000000051d051291 */ /* 0x000fe200080f14ff */
[----:B------:R-:W-:Y:S01]  /*0350*/  IMAD.MOV.U32 R20, RZ, RZ, -0x1 ;  /* 0xffffffffff147424 */ /* 0x000fe200078e00ff */
[----:B------:R-:W1:Y:S01]  /*0360*/  @!UP1 LDCU UR9, c[0x0][0x43c] ;  /* 0x00008780ff0997ac */ /* 0x000e620008000800 */
[----:B------:R-:W-:Y:S01]  /*0370*/  @P4 LEA R4, P1, R0, R2, 0x2 ;  /* 0x0000000200044211 */ /* 0x000fe200078210ff */
[----:B------:R-:W-:-:S03]  /*0380*/  IMAD.U32 R2, RZ, RZ, UR4 ;  /* 0x00000004ff027e24 */ /* 0x000fc6000f8e00ff */
[C---:B------:R-:W-:Y:S01]  /*0390*/  @P4 LEA.HI.X R5, R0.reuse, R3, RZ, 0x2, P1 ;  /* 0x0000000300054211 */ /* 0x040fe200008f14ff */
[----:B------:R-:W-:Y:S01]  /*03a0*/  IMAD.U32 R3, RZ, RZ, UR5 ;  /* 0x00000005ff037e24 */ /* 0x000fe2000f8e00ff */
[----:B------:R-:W-:Y:S02]  /*03b0*/  PLOP3.LUT P1, PT, PT, PT, UP5, 0x80, 0x8 ;  /* 0x000000000008781c */ /* 0x000fe40003f2f058 */
[----:B------:R-:W-:Y:S01]  /*03c0*/  ISETP.EQ.OR.EX P3, PT, RZ, UR7, !P5, P3 ;  /* 0x00000007ff007c0c */ /* 0x000fe2000ef62730 */
[----:B------:R-:W3:Y:S01]  /*03d0*/  @P4 LDG.E R6, desc[UR30][R4.64] ;  /* 0x0000001e04064981 */ /* 0x000ee2000c1e1900 */
        /* <DEDUP_REMOVED lines=13> */
[----:B------:R-:W-:Y:S01]  /*04b0*/  @!UP1 USEL UR9, UR9, URZ, UP0 ;  /* 0x000000ff09099287 */ /* 0x000fe20008000000 */
[----:B---3--:R-:W-:Y:S02]  /*04c0*/  @P4 R2UR UR27, R6 ;  /* 0x00000000061b42ca */ /* 0x008fe400000e0000 */
[----:B----4-:R-:W-:-:S13]  /*04d0*/  @P0 R2UR UR26, R5 ;  /* 0x00000000051a02ca */ /* 0x010fda00000e0000 */
        /* <DEDUP_REMOVED lines=14> */
.L_x_1807:
        /* <DEDUP_REMOVED lines=37> */
.L_x_1809:
[----:B------:R-:W2:Y:S01]  /*0810*/  LDCU.64 UR14, c[0x0][0x3b8] ;  /* 0x00007700ff0e77ac */ /* 0x000ea20008000a00 */
[----:B------:R-:W-:-:S05]  /*0820*/  IADD3 R2, PT, PT, R20, UR27, RZ ;  /* 0x0000001b14027c10 */ /* 0x000fca000fffe0ff */
[C---:B--2---:R-:W-:Y:S02]  /*0830*/  IMAD R0, R2.reuse, UR15, RZ ;  /* 0x0000000f02007c24 */ /* 0x044fe4000f8e02ff */
[----:B------:R-:W-:-:S05]  /*0840*/  IMAD.WIDE.U32 R2, R2, UR14, RZ ;  /* 0x0000000e02027c25 */ /* 0x000fca000f8e00ff */
[----:B------:R-:W-:Y:S02]  /*0850*/  IADD3 R33, PT, PT, R3, R0, RZ ;  /* 0x0000000003217210 */ /* 0x000fe40007ffe0ff */
[----:B------:R-:W-:-:S07]  /*0860*/  MOV R32, R2 ;  /* 0x0000000200207202 */ /* 0x000fce0000000f00 */
.L_x_1810:
        /* <DEDUP_REMOVED lines=47> */
.L_x_1811:
[----:B------:R-:W2:Y:S01]  /*0b60*/  LDCU.64 UR12, c[0x0][0x3c0] ;  /* 0x00007800ff0c77ac */ /* 0x000ea20008000a00 */
[----:B------:R-:W-:-:S05]  /*0b70*/  IADD3 R0, PT, PT, R20, UR27, RZ ;  /* 0x0000001b14007c10 */ /* 0x000fca000fffe0ff */
[C---:B--2---:R-:W-:Y:S02]  /*0b80*/  IMAD R4, R0.reuse, UR13, RZ ;  /* 0x0000000d00047c24 */ /* 0x044fe4000f8e02ff */
[----:B------:R-:W-:-:S05]  /*0b90*/  IMAD.WIDE.U32 R2, R0, UR12, RZ ;  /* 0x0000000c00027c25 */ /* 0x000fca000f8e00ff */
[----:B------:R-:W-:Y:S02]  /*0ba0*/  IADD3 R23, PT, PT, R3, R4, RZ ;  /* 0x0000000403177210 */ /* 0x000fe40007ffe0ff */
[----:B------:R-:W-:Y:S02]  /*0bb0*/  MOV R17, R2 ;  /* 0x0000000200117202 */ /* 0x000fe40000000f00 */
.L_x_1812:
        /* <DEDUP_REMOVED lines=29> */
.L_x_1813:
[----:B------:R-:W-:Y:S02]  /*0d90*/  UIMAD.WIDE.U32 UR50, UR46, UR10, URZ ;  /* 0x0000000a2e3272a5 */ /* 0x000fe4000f8e00ff */
[----:B------:R-:W-:-:S04]  /*0da0*/  UIMAD UR45, UR47, UR10, URZ ;  /* 0x0000000a2f2d72a4 */ /* 0x000fc8000f8e02ff */
[----:B------:R-:W-:-:S12]  /*0db0*/  UIADD3 UR45, UPT, UPT, UR51, UR45, URZ ;  /* 0x0000002d332d7290 */ /* 0x000fd8000fffe0ff */
.L_x_1814:
[----:B------:R-:W2:Y:S01]  /*0dc0*/  LDCU.U8 UR4, c[0x0][0x548] ;  /* 0x0000a900ff0477ac */ /* 0x000ea20008000000 */
[----:B------:R-:W-:Y:S01]  /*0dd0*/  USHF.L.U32 UR51, UR29, 0x7, URZ ;  /* 0x000000071d337899 */ /* 0x000fe200080006ff */
[----:B------:R-:W3:Y:S03]  /*0de0*/  LDCU.U8 UR48, c[0x0][0x5f0] ;  /* 0x0000be00ff3077ac */ /* 0x000ee60008000000 */
[----:B------:R-:W-:Y:S02]  /*0df0*/  USEL UR5, UR51, URZ, UP6 ;  /* 0x000000ff33057287 */ /* 0x000fe4000b000000 */
[----:B------:R-:W-:Y:S02]  /*0e00*/  UIMAD UR9, UR24, UR49, URZ ;  /* 0x00000031180972a4 */ /* 0x000fe4000f8e02ff */
[----:B------:R-:W-:Y:S02]  /*0e10*/  UIADD3 UR5, UP0, UPT, UR38, UR5, URZ ;  /* 0x0000000526057290 */ /* 0x000fe4000ff1e0ff */
[----:B--2---:R-:W-:-:S02]  /*0e20*/  UISETP.NE.AND UP1, UPT, UR4, URZ, UPT ;  /* 0x000000ff0400728c */ /* 0x004fc4000bf25270 */
        /* <DEDUP_REMOVED lines=13> */
.L_x_1815:
[----:B------:R-:W2:Y:S01]  /*0f00*/  LDCU UR46, c[0x0][0x434] ;  /* 0x00008680ff2e77ac */ /* 0x000ea20008000800 */
[----:B------:R-:W-:-:S04]  /*0f10*/  UIMAD UR4, UR29, UR39, UR24 ;  /* 0x000000271d0472a4 */ /* 0x000fc8000f8e0218 */
[----:B--2---:R-:W-:Y:S02]  /*0f20*/  UIMAD UR46, UR4, UR46, URZ ;  /* 0x0000002e042e72a4 */ /* 0x004fe4000f8e02ff */
.L_x_1816:
        /* <DEDUP_REMOVED lines=11> */
.L_x_1817:
[----:B------:R-:W2:Y:S01]  /*0fe0*/  LDCU UR47, c[0x0][0x444] ;  /* 0x00008880ff2f77ac */ /* 0x000ea20008000800 */
[----:B------:R-:W-:-:S04]  /*0ff0*/  UIMAD UR4, UR29, UR39, UR24 ;  /* 0x000000271d0472a4 */ /* 0x000fc8000f8e0218 */
[----:B--2---:R-:W-:-:S12]  /*1000*/  UIMAD UR47, UR4, UR47, URZ ;  /* 0x0000002f042f72a4 */ /* 0x004fd8000f8e02ff */
.L_x_1818:
        /* <DEDUP_REMOVED lines=12> */
[----:B----4-:R-:W-:Y:S01]  /*10d0*/  MOV R4, UR5 ;  /* 0x0000000500047c02 */ /* 0x010fe20008000f00 */
[----:B---3--:R-:W-:-:S06]  /*10e0*/  IMAD R0, R18, UR41, RZ ;  /* 0x0000002912007c24 */ /* 0x008fcc000f8e02ff */
[----:B------:R-:W3:Y:S01]  /*10f0*/  LDC.64 R12, c[0x0][0x598] ;  /* 0x00016600ff0c7b82 */ /* 0x000ee20000000a00 */
[----:B------:R-:W-:Y:S02]  /*1100*/  IMAD R0, R19, UR38, R0 ;  /* 0x0000002613007c24 */ /* 0x000fe4000f8e0200 */
[C---:B--2---:R-:W-:Y:S01]  /*1110*/  IMAD.SHL.U32 R45, R44.reuse, 0x8, RZ ;  /* 0x000000082c2d7824 */ /* 0x044fe200078e00ff */
[----:B------:R-:W-:Y:S01]  /*1120*/  LOP3.LUT R46, R44, 0x1f, RZ, 0xc0, !PT ;  /* 0x0000001f2c2e7812 */ /* 0x000fe200078ec0ff */
[----:B-----5:R-:W-:Y:S01]  /*1130*/  IMAD.WIDE.U32 R6, R8, UR19, RZ ;  /* 0x0000001308067c25 */ /* 0x020fe2000f8e00ff */
[----:B------:R-:W-:Y:S02]  /*1140*/  SHF.R.U32.HI R238, RZ, 0x5, R44 ;  /* 0x00000005ffee7819 */ /* 0x000fe4000001162c */
[----:B------:R-:W-:Y:S01]  /*1150*/  LOP3.LUT R14, R45, 0x38, RZ, 0xc0, !PT ;  /* 0x000000382d0e7812 */ /* 0x000fe200078ec0ff */
[----:B------:R-:W-:Y:S01]  /*1160*/  IMAD R9, R9, UR19, R7 ;  /* 0x0000001309097c24 */ /* 0x000fe2000f8e0207 */
[----:B------:R-:W-:-:S02]  /*1170*/  SEL R6, R6, RZ, P2 ;  /* 0x000000ff06067207 */ /* 0x000fc40001000000 */
[----:B------:R-:W-:Y:S01]  /*1180*/  SHF.R.U32.HI R43, RZ, 0x3, R44 ;  /* 0x00000003ff2b7819 */ /* 0x000fe2000001162c */
[----:B------:R-:W-:-:S03]  /*1190*/  IMAD.WIDE.U32 R2, R18, UR38, R14 ;  /* 0x0000002612027c25 */ /* 0x000fc6000f8e000e */
[C---:B------:R-:W-:Y:S01]  /*11a0*/  IADD3 R30, P3, PT, R43.reuse, 0x60, RZ ;  /* 0x000000602b1e7810 */ /* 0x040fe20007f7e0ff */
[C---:B------:R-:W-:Y:S01]  /*11b0*/  VIADD R35, R43.reuse, 0x60 ;  /* 0x000000602b237836 */ /* 0x040fe20000000000 */
[----:B------:R-:W-:Y:S01]  /*11c0*/  IADD3 R2, P0, PT, R2, UR42, RZ ;  /* 0x0000002a02027c10 */ /* 0x000fe2000ff1e0ff */
[----:B------:R-:W-:Y:S01]  /*11d0*/  USHF.R.S32.HI UR42, URZ, 0x1f, UR9 ;  /* 0x0000001fff2a7899 */ /* 0x000fe20008011409 */
[----:B------:R-:W-:Y:S01]  /*11e0*/  IADD3 R34, PT, PT, R43, 0x40, RZ ;  /* 0x000000402b227810 */ /* 0x000fe20007ffe0ff */
[----:B------:R-:W-:Y:S01]  /*11f0*/  IMAD.X R37, RZ, RZ, RZ, P3 ;  /* 0x000000ffff257224 */ /* 0x000fe200018e06ff */
[----:B------:R-:W-:Y:S01]  /*1200*/  IADD3.X R3, PT, PT, R3, UR11, R0, P0, !PT ;  /* 0x0000000b03037c10 */ /* 0x000fe200087fe400 */
[----:B------:R-:W-:Y:S01]  /*1210*/  IMAD.U32 R0, RZ, RZ, UR4 ;  /* 0x00000004ff007e24 */ /* 0x000fe2000f8e00ff */
[----:B------:R-:W2:Y:S03]  /*1220*/  LDCU.64 UR10, c[0x0][0x380] ;  /* 0x00007000ff0a77ac */ /* 0x000ea60008000a00 */
[----:B------:R-:W-:Y:S01]  /*1230*/  IMAD.WIDE.U32 R2, R0, UR24, R2 ;  /* 0x0000001800027c25 */ /* 0x000fe2000f8e0002 */
[----:B------:R-:W4:Y:S03]  /*1240*/  LDCU.64 UR4, c[0x0][0x570] ;  /* 0x0000ae00ff0477ac */ /* 0x000f260008000a00 */
[----:B------:R-:W-:Y:S01]  /*1250*/  IMAD R5, R4, UR24, R3 ;  /* 0x0000001804057c24 */ /* 0x000fe2000f8e0203 */
[----:B------:R-:W-:Y:S01]  /*1260*/  UIADD3.X UR42, UPT, UPT, UR43, UR45, UR42, UP1, UP0 ;  /* 0x0000002d2b2a7290 */ /* 0x000fe20008fe042a */
[----:B------:R-:W-:Y:S01]  /*1270*/  IMAD.MOV.U32 R4, RZ, RZ, R2 ;  /* 0x000000ffff047224 */ /* 0x000fe200078e0002 */
[----:B------:R-:W-:Y:S01]  /*1280*/  IADD3 R2, P0, PT, R14, UR8, RZ ;  /* 0x000000080e027c10 */ /* 0x000fe2000ff1e0ff */
[----:B-1----:R-:W-:Y:S01]  /*1290*/  IMAD R0, R10, UR41, RZ ;  /* 0x000000290a007c24 */ /* 0x002fe2000f8e02ff */
[----:B------:R-:W1:Y:S01]  /*12a0*/  LDCU.64 UR8, c[0x0][0x550] ;  /* 0x0000aa00ff0877ac */ /* 0x000e620008000a00 */
[----:B------:R-:W-:Y:S01]  /*12b0*/  IMAD.WIDE.U32 R4, R43, R18, R4 ;  /* 0x000000122b047225 */ /* 0x000fe200078e0004 */
[----:B------:R-:W-:-:S03]  /*12c0*/  UISETP.GT.AND UP0, UPT, UR37, URZ, UPT ;  /* 0x000000ff2500728c */ /* 0x000fc6000bf04270 */
[----:B------:R-:W-:Y:S01]  /*12d0*/  IMAD.X R3, RZ, RZ, UR44, P0 ;  /* 0x0000002cff037e24 */ /* 0x000fe200080e06ff */
[----:B------:R-:W5:Y:S01]  /*12e0*/  LDCU.64 UR44, c[0x0][0x5e8] ;  /* 0x0000bd00ff2c77ac */ /* 0x000f620008000a00 */
[----:B------:R-:W-:Y:S02]  /*12f0*/  IMAD R7, R11, UR38, R0 ;  /* 0x000000260b077c24 */ /* 0x000fe4000f8e0200 */
[----:B------:R-:W-:-:S04]  /*1300*/  IMAD.WIDE.U32 R2, R10, UR38, R2 ;  /* 0x000000260a027c25 */ /* 0x000fc8000f8e0002 */
[----:B------:R-:W-:Y:S01]  /*1310*/  IMAD R0, R238, UR49, R46 ;  /* 0x00000031ee007c24 */ /* 0x000fe2000f8e022e */
[----:B------:R-:W-:Y:S01]  /*1320*/  IADD3 R3, PT, PT, R3, R7, RZ ;  /* 0x0000000703037210 */ /* 0x000fe20007ffe0ff */
[----:B------:R-:W-:-:S03]  /*1330*/  USHF.L.U32 UR49, UR49, 0x7, URZ ;  /* 0x0000000731317899 */ /* 0x000fc600080006ff */
[----:B------:R-:W-:Y:S01]  /*1340*/  IADD3 R8, P1, P0, R0, UR50, R6 ;  /* 0x0000003200087c10 */ /* 0x000fe2000f83e006 */
[----:B---3--:R-:W-:Y:S01]  /*1350*/  IMAD.WIDE.U32 R2, R12, UR24, R2 ;  /* 0x000000180c027c25 */ /* 0x008fe2000f8e0002 */
[----:B------:R-:W-:Y:S02]  /*1360*/  SHF.R.S32.HI R6, RZ, 0x1f, R0 ;  /* 0x0000001fff067819 */ /* 0x000fe40000011400 */
[----:B------:R-:W-:Y:S01]  /*1370*/  SEL R0, R9, RZ, P2 ;  /* 0x000000ff09007207 */ /* 0x000fe20001000000 */
[----:B------:R-:W-:Y:S01]  /*1380*/  IMAD R3, R13, UR24, R3 ;  /* 0x000000180d037c24 */ /* 0x000fe2000f8e0203 */
[----:B------:R-:W-:Y:S01]  /*1390*/  SHF.L.U64.HI R9, R18, 0x5, R19 ;  /* 0x0000000512097819 */ /* 0x000fe20000010213 */
[C---:B------:R-:W-:Y:S01]  /*13a0*/  VIADD R12, R43.reuse, 0x20 ;  /* 0x000000202b0c7836 */ /* 0x040fe20000000000 */
[----:B------:R-:W-:Y:S01]  /*13b0*/  IADD3.X R7, PT, PT, R6, UR42, R0, P1, P0 ;  /* 0x0000002a06077c10 */ /* 0x000fe20008fe0400 */
[C---:B------:R-:W-:Y:S01]  /*13c0*/  IMAD R6, R43.reuse, R19, R5 ;  /* 0x000000132b067224 */ /* 0x040fe200078e0205 */
[----:B--2---:R-:W-:Y:S01]  /*13d0*/  LEA R246, P1, R4, UR10, 0x1 ;  /* 0x0000000a04f67c11 */ /* 0x004fe2000f8208ff */
[----:B------:R-:W-:Y:S01]  /*13e0*/  IMAD.U32 R0, RZ, RZ, UR49 ;  /* 0x00000031ff007e24 */ /* 0x000fe2000f8e00ff */
[----:B------:R-:W-:Y:S01]  /*13f0*/  IADD3 R5, P0, PT, R8, UR49, RZ ;  /* 0x0000003108057c10 */ /* 0x000fe2000ff1e0ff */
[----:B------:R-:W2:Y:S01]  /*1400*/  LDCU.64 UR42, c[0x0][0x420] ;  /* 0x00008400ff2a77ac */ /* 0x000ea20008000a00 */
[----:B------:R-:W-:Y:S01]  /*1410*/  IMAD.WIDE.U32 R2, R43, R10, R2 ;  /* 0x0000000a2b027225 */ /* 0x000fe200078e0002 */
[----:B------:R-:W-:-:S02]  /*1420*/  LEA.HI.X R245, R4, UR11, R6, 0x1, P1 ;  /* 0x0000000b04f57c11 */ /* 0x000fc400088f0c06 */
[----:B------:R-:W-:Y:S01]  /*1430*/  LEA.HI.X.SX32 R4, R0, R7, 0x1, P0 ;  /* 0x0000000700047211 */ /* 0x000fe200000f0eff */
[----:B------:R-:W-:Y:S01]  /*1440*/  IMAD R0, R43, R11, R3 ;  /* 0x0000000b2b007224 */ /* 0x000fe200078e0203 */
[----:B-1----:R-:W-:Y:S01]  /*1450*/  LEA R244, P1, R2, UR8, 0x1 ;  /* 0x0000000802f47c11 */ /* 0x002fe2000f8208ff */
[----:B------:R-:W-:Y:S01]  /*1460*/  IMAD.SHL.U32 R7, R18, 0x20, RZ ;  /* 0x0000002012077824 */ /* 0x000fe200078e00ff */
[C---:B----4-:R-:W-:Y:S01]  /*1470*/  LEA R234, P0, R5.reuse, UR4, 0x2 ;  /* 0x0000000405ea7c11 */ /* 0x050fe2000f8010ff */
[----:B-----5:R-:W-:Y:S01]  /*1480*/  UIMAD.WIDE UR10, UR47, 0x4, UR44 ;  /* 0x000000042f0a78a5 */ /* 0x020fe2000f8e022c */
[----:B------:R-:W-:Y:S02]  /*1490*/  LEA.HI.X R239, R2, UR9, R0, 0x1, P1 ;  /* 0x0000000902ef7c11 */ /* 0x000fe400088f0c00 */
[----:B------:R-:W-:Y:S02]  /*14a0*/  LEA.HI.X R235, R5, UR5, R4, 0x2, P0 ;  /* 0x0000000505eb7c11 */ /* 0x000fe400080f1404 */
[----:B------:R-:W-:-:S02]  /*14b0*/  IADD3 R28, P1, PT, R43, 0x20, RZ ;  /* 0x000000202b1c7810 */ /* 0x000fc40007f3e0ff */
[----:B------:R-:W-:Y:S02]  /*14c0*/  IADD3 R29, P0, PT, R43, 0x40, RZ ;  /* 0x000000402b1d7810 */ /* 0x000fe40007f1e0ff */
[C---:B------:R-:W-:Y:S01]  /*14d0*/  SHF.L.U64.HI R3, R10.reuse, 0x5, R11 ;  /* 0x000000050a037819 */ /* 0x040fe2000001020b */
[----:B------:R-:W-:Y:S01]  /*14e0*/  IMAD.X R26, RZ, RZ, RZ, P1 ;  /* 0x000000ffff1a7224 */ /* 0x000fe200008e06ff */
[----:B------:R-:W-:Y:S01]  /*14f0*/  SHF.L.U32 R0, R10, 0x5, RZ ;  /* 0x000000050a007819 */ /* 0x000fe200000006ff */
[----:B--2---:R-:W-:Y:S01]  /*1500*/  UIMAD.WIDE UR42, UR46, 0x4, UR42 ;  /* 0x000000042e2a78a5 */ /* 0x004fe2000f8e022a */
[----:B------:R-:W-:Y:S01]  /*1510*/  IADD3.X R31, PT, PT, RZ, RZ, RZ, P0, !PT ;  /* 0x000000ffff1f7210 */ /* 0x000fe200007fe4ff */
[----:B------:R-:W-:Y:S10]  /*1520*/  BRA.U UP0, `(.L_x_1819) ;  /* 0x0000000900907547 */ /* 0x000ff4000b800000 */
        /* <DEDUP_REMOVED lines=17> */
.L_x_1820:
[----:B------:R-:W1:Y:S01]  /*1640*/  LDCU.64 UR10, c[0x0][0x5c0] ;  /* 0x0000b800ff0a77ac */ /* 0x000e620008000a00 */
[----:B------:R-:W-:-:S05]  /*1650*/  IADD3 R0, PT, PT, R20, UR27, RZ ;  /* 0x0000001b14007c10 */ /* 0x000fca000fffe0ff */
[C---:B-1----:R-:W-:Y:S02]  /*1660*/  IMAD R4, R0.reuse, UR11, RZ ;  /* 0x0000000b00047c24 */ /* 0x042fe4000f8e02ff */
[----:B------:R-:W-:-:S05]  /*1670*/  IMAD.WIDE.U32 R2, R0, UR10, RZ ;  /* 0x0000000a00027c25 */ /* 0x000fca000f8e00ff */
[----:B------:R-:W-:Y:S02]  /*1680*/  IADD3 R6, PT, PT, R3, R4, RZ ;  /* 0x0000000403067210 */ /* 0x000fe40007ffe0ff */
[----:B------:R-:W-:Y:S02]  /*1690*/  MOV R5, R2 ;  /* 0x0000000200057202 */ /* 0x000fe40000000f00 */
.L_x_1821:
        /* <DEDUP_REMOVED lines=17> */
.L_x_1822:
[----:B------:R-:W1:Y:S01]  /*17b0*/  LDCU.64 UR8, c[0x0][0x5c8] ;  /* 0x0000b900ff0877ac */ /* 0x000e620008000a00 */
[----:B------:R-:W-:-:S05]  /*17c0*/  IADD3 R0, PT, PT, R20, UR27, RZ ;  /* 0x0000001b14007c10 */ /* 0x000fca000fffe0ff */
[C---:B-1----:R-:W-:Y:S02]  /*17d0*/  IMAD R4, R0.reuse, UR9, RZ ;  /* 0x0000000900047c24 */ /* 0x042fe4000f8e02ff */
[----:B------:R-:W-:-:S05]  /*17e0*/  IMAD.WIDE.U32 R2, R0, UR8, RZ ;  /* 0x0000000800027c25 */ /* 0x000fca000f8e00ff */
[----:B------:R-:W-:Y:S02]  /*17f0*/  IADD3 R11, PT, PT, R3, R4, RZ ;  /* 0x00000004030b7210 */ /* 0x000fe40007ffe0ff */
[----:B------:R-:W-:-:S07]  /*1800*/  MOV R10, R2 ;  /* 0x00000002000a7202 */ /* 0x000fce0000000f00 */
.L_x_1823:
        /* <DEDUP_REMOVED lines=35> */
.L_x_1825:
[----:B------:R-:W-:Y:S05]  /*1a40*/  BSYNC.RECONVERGENT B0 ;  /* 0x0000000000007941 */ /* 0x000fea0003800200 */
.L_x_1824:
        /* <DEDUP_REMOVED lines=12> */
.L_x_1827:
[----:B------:R-:W-:Y:S05]  /*1b10*/  BSYNC.RECONVERGENT B0 ;  /* 0x0000000000007941 */ /* 0x000fea0003800200 */
.L_x_1826:
        /* <DEDUP_REMOVED lines=12> */
.L_x_1829:
[----:B------:R-:W-:Y:S05]  /*1be0*/  BSYNC.RECONVERGENT B0 ;  /* 0x0000000000007941 */ /* 0x000fea0003800200 */
.L_x_1828:
        /* <DEDUP_REMOVED lines=30> */
.L_x_1831:
[----:B------:R-:W-:Y:S05]  /*1dd0*/  BSYNC.RECONVERGENT B0 ;  /* 0x0000000000007941 */ /* 0x000fea0003800200 */
.L_x_1830:
        /* <DEDUP_REMOVED lines=12> */
.L_x_1833:
[----:B------:R-:W-:Y:S05]  /*1ea0*/  BSYNC.RECONVERGENT B0 ;  /* 0x0000000000007941 */ /* 0x000fea0003800200 */
.L_x_1832:
        /* <DEDUP_REMOVED lines=12> */
.L_x_1819:
        /* <DEDUP_REMOVED lines=13> */
[C---:B------:R-:W-:Y:S01]  /*2040*/  ISETP.GE.AND P6, PT, R12.reuse, UR38, PT ;  /* 0x000000260c007c0c */ /* 0x040fe2000bfc6270 */
[----:B------:R-:W-:Y:S01]  /*2050*/  UIMAD UR44, UR35, UR12, URZ ;  /* 0x0000000c232c72a4 */ /* 0x000fe2000f8e02ff */
[----:B------:R-:W-:Y:S01]  /*2060*/  LEA.HI.X R7, R7, R245, R9, 0x1, P0 ;  /* 0x000000f507077211 */ /* 0x000fe200000f0c09 */
[----:B------:R-:W-:Y:S01]  /*2070*/  USEL UR35, URZ, 0x4000, UP0 ;  /* 0x00004000ff237887 */ /* 0x000fe20008000000 */
[----:B------:R-:W-:Y:S01]  /*2080*/  ISETP.GE.AND P3, PT, R12, UR37, PT ;  /* 0x000000250c007c0c */ /* 0x000fe2000bf66270 */
[----:B------:R-:W-:Y:S01]  /*2090*/  IMAD.U32 R12, RZ, RZ, UR12 ;  /* 0x0000000cff0c7e24 */ /* 0x000fe2000f8e00ff */
[----:B------:R-:W1:Y:S01]  /*20a0*/  LDCU.64 UR8, c[0x0][0x3d0] ;  /* 0x00007a00ff0877ac */ /* 0x000e620008000a00 */
[----:B------:R-:W-:Y:S01]  /*20b0*/  @!P5 IADD3 R8, P1, PT, R2, R4, RZ ;  /* 0x000000040208d210 */ /* 0x000fe20007f3e0ff */
[----:B------:R-:W-:Y:S01]  /*20c0*/  IMAD.WIDE.U32 R20, R18, 0x40, RZ ;  /* 0x0000004012147825 */ /* 0x000fe200078e00ff */
[----:B------:R-:W-:Y:S01]  /*20d0*/  @!P4 LEA R4, P0, R10, R2, 0x7 ;  /* 0x000000020a04c211 */ /* 0x000fe200078038ff */
[----:B------:R-:W2:Y:S01]  /*20e0*/  LDCU.64 UR4, c[0x0][0x3d8] ;  /* 0x00007b00ff0477ac */ /* 0x000ea20008000a00 */
[----:B------:R-:W-:Y:S01]  /*20f0*/  @!P5 IADD3.X R9, PT, PT, R3, R5, R0, P1, !PT ;  /* 0x000000050309d210 */ /* 0x000fe20000ffe400 */
[----:B------:R-:W-:Y:S01]  /*2100*/  IMAD.WIDE.U32 R12, R12, UR34, R14 ;  /* 0x000000220c0c7c25 */ /* 0x000fe2000f8e000e */
[----:B------:R-:W-:Y:S01]  /*2110*/  @!P4 LEA.HI.X R5, R10, R3, R11, 0x7, P0 ;  /* 0x000000030a05c211 */ /* 0x000fe200000f3c0b */
[----:B------:R-:W-:Y:S01]  /*2120*/  UIMAD UR41, UR34, UR15, UR41 ;  /* 0x0000000f222972a4 */ /* 0x000fe2000f8e0229 */
[----:B------:R-:W-:Y:S01]  /*2130*/  ISETP.GE.AND P0, PT, R43, UR38, PT ;  /* 0x000000262b007c0c */ /* 0x000fe2000bf06270 */
[----:B------:R-:W-:Y:S01]  /*2140*/  IMAD.U32 R10, RZ, RZ, UR14 ;  /* 0x0000000eff0a7e24 */ /* 0x000fe2000f8e00ff */
[----:B------:R-:W-:Y:S01]  /*2150*/  LOP3.LUT R0, R45, 0x1f8, RZ, 0xc0, !PT ;  /* 0x000001f82d007812 */ /* 0x000fe200078ec0ff */
[----:B------:R-:W-:Y:S01]  /*2160*/  IMAD.SHL.U32 R22, R19, 0x40, RZ ;  /* 0x0000004013167824 */ /* 0x000fe200078e00ff */
[----:B------:R-:W-:Y:S01]  /*2170*/  @!P5 IADD3 R24, P1, PT, R6, R20, RZ ;  /* 0x000000140618d210 */ /* 0x000fe20007f3e0ff */
[----:B------:R-:W-:Y:S01]  /*2180*/  IMAD.WIDE.U32 R10, R10, UR34, R14 ;  /* 0x000000220a0a7c25 */ /* 0x000fe2000f8e000e */
[----:B------:R-:W-:Y:S01]  /*2190*/  LOP3.LUT R0, R0, 0x38, R44, 0x78, !PT ;  /* 0x0000003800007812 */ /* 0x000fe200078e782c */
[----:B------:R-:W-:Y:S01]  /*21a0*/  UIMAD UR44, UR34, UR13, UR44 ;  /* 0x0000000d222c72a4 */ /* 0x000fe2000f8e022c */
[----:B------:R-:W-:Y:S01]  /*21b0*/  @!P5 IADD3.X R25, PT, PT, R7, R21, R22, P1, !PT ;  /* 0x000000150719d210 */ /* 0x000fe20000ffe416 */
[----:B------:R-:W3:Y:S01]  /*21c0*/  @!P3 LDC.64 R38, c[0x0][0x388] ;  /* 0x0000e200ff26bb82 */ /* 0x000ee20000000a00 */
[----:B------:R-:W-:-:S02]  /*21d0*/  LOP3.LUT R0, R0, 0x1e00, R45, 0xf8, !PT ;  /* 0x00001e0000007812 */ /* 0x000fc400078ef82d */
[----:B------:R-:W-:Y:S01]  /*21e0*/  ISETP.GE.AND P2, PT, R34, UR37, PT ;  /* 0x0000002522007c0c */ /* 0x000fe2000bf46270 */
[----:B------:R-:W-:Y:S01]  /*21f0*/  @!P0 IMAD.MOV.U32 R14, RZ, RZ, R244 ;  /* 0x000000ffff0e8224 */ /* 0x000fe200078e00f4 */
[----:B------:R-:W-:Y:S01]  /*2200*/  LEA R0, R0, UR25, 0x1 ;  /* 0x0000001900007c11 */ /* 0x000fe2000f8e08ff */
[----:B------:R-:W-:Y:S01]  /*2210*/  @!P0 IMAD.MOV.U32 R15, RZ, RZ, R239 ;  /* 0x000000ffff0f8224 */ /* 0x000fe200078e00ef */
[----:B------:R-:W4:Y:S01]  /*2220*/  S2R R174, SR_TID.X ;  /* 0x0000000000ae7919 */ /* 0x000f220000002100 */
[----:B------:R-:W-:Y:S02]  /*2230*/  IMAD.MOV.U32 R250, RZ, RZ, 0x7f800000 ;  /* 0x7f800000fffa7424 */ /* 0x000fe400078e00ff */
[----:B------:R-:W-:Y:S01]  /*2240*/  IMAD.MOV.U32 R249, RZ, RZ, 0x7f800000 ;  /* 0x7f800000fff97424 */ /* 0x000fe200078e00ff */
[----:B------:R-:W-:Y:S01]  /*2250*/  @!PT LDS RZ, [RZ] ;  /* 0x00000000fffff984 */ /* 0x000fe20000000800 */
[----:B------:R-:W-:Y:S01]  /*2260*/  @!PT LDS RZ, [RZ] ;  /* 0x00000000fffff984 */ /* 0x000fe20000000800 */
[----:B------:R-:W-:Y:S01]  /*2270*/  @!PT LDS RZ, [RZ] ;  /* 0x00000000fffff984 */ /* 0x000fe20000000800 */
[----:B------:R-:W-:Y:S01]  /*2280*/  @!P0 LDGSTS.E.BYPASS.LTC128B.128 [R0+0x8000], desc[UR30][R14.64] ;  /* 0x080000000e008fae */ /* 0x000fe2000b981a1e */
[----:B------:R-:W-:Y:S02]  /*2290*/  VIADD R233, R0, UR35 ;  /* 0x0000002300e97c36 */ /* 0x000fe40008000000 */
[----:B------:R-:W-:Y:S01]  /*22a0*/  IMAD.MOV.U32 R248, RZ, RZ, 0x7f800000 ;  /* 0x7f800000fff87424 */ /* 0x000fe200078e00ff */
[----:B------:R-:W-:Y:S01]  /*22b0*/  @P0 STS.128 [R0+0x8000], RZ ;  /* 0x008000ff00000388 */ /* 0x000fe20000000c00 */
[----:B------:R-:W-:Y:S01]  /*22c0*/  IMAD.MOV.U32 R247, RZ, RZ, 0x7f800000 ;  /* 0x7f800000fff77424 */ /* 0x000fe200078e00ff */
[----:B------:R-:W-:Y:S01]  /*22d0*/  LOP3.LUT R238, R238, 0x3, RZ, 0xc0, !PT ;  /* 0x00000003eeee7812 */ /* 0x000fe200078ec0ff */
[C---:B------:R-:W-:Y:S01]  /*22e0*/  IMAD.SHL.U32 R168, R44.reuse, 0x40, RZ ;  /* 0x000000402ca87824 */ /* 0x040fe200078e00ff */
[----:B------:R-:W-:Y:S01]  /*22f0*/  @P6 STS.128 [R0+0x9000], RZ ;  /* 0x009000ff00006388 */ /* 0x000fe20000000c00 */
[----:B------:R-:W-:Y:S01]  /*2300*/  IMAD.SHL.U32 R151, R44, 0x20, RZ ;  /* 0x000000202c977824 */ /* 0x000fe200078e00ff */
[----:B------:R-:W3:Y:S02]  /*2310*/  LDC R236, c[0x0][0x44c] ;  /* 0x00011300ffec7b82 */ /* 0x000ee40000000800 */
        /* <DEDUP_REMOVED lines=14> */
[----:B-1----:R-:W-:-:S02]  /*2400*/  @!P0 IMAD.MOV.U32 R2, RZ, RZ, R246 ;  /* 0x000000ffff028224 */ /* 0x002fc400078e00f6 */
[----:B------:R-:W-:-:S05]  /*2410*/  @!P0 IMAD.MOV.U32 R3, RZ, RZ, R245 ;  /* 0x000000ffff038224 */ /* 0x000fca00078e00f5 */
[----:B------:R1:W-:Y:S01]  /*2420*/  @!P0 LDGSTS.E.BYPASS.LTC128B.128 [R233], desc[UR30][R2.64] ;  /* 0x0000000002e98fae */ /* 0x0003e2000b981a1e */
[C---:B--2---:R-:W-:Y:S02]  /*2430*/  IMAD R8, R27.reuse, UR8, RZ ;  /* 0x000000081b087c24 */ /* 0x044fe4000f8e02ff */
[----:B------:R-:W-:Y:S01]  /*2440*/  IMAD R9, R27, UR4, RZ ;  /* 0x000000041b097c24 */ /* 0x000fe2000f8e02ff */
[----:B------:R-:W-:Y:S01]  /*2450*/  @P0 STS.128 [R233], RZ ;  /* 0x000000ffe9000388 */ /* 0x000fe20000000c00 */
[C---:B------:R-:W-:Y:S02]  /*2460*/  IMAD R8, R16.reuse, UR9, R8 ;  /* 0x0000000910087c24 */ /* 0x040fe4000f8e0208 */
[----:B------:R-:W-:Y:S01]  /*2470*/  IMAD.MOV.U32 R160, RZ, RZ, 0x40 ;  /* 0x00000040ffa07424 */ /* 0x000fe200078e00ff */
[----:B------:R-:W-:Y:S01]  /*2480*/  @P6 STS.128 [R233+0x1000], RZ ;  /* 0x001000ffe9006388 */ /* 0x000fe20000000c00 */
[----:B----4-:R-:W-:Y:S01]  /*2490*/  IADD3 R4, P0, PT, R17, R12, RZ ;  /* 0x0000000c11047210 */ /* 0x010fe20007f1e0ff */
[----:B------:R-:W-:-:S02]  /*24a0*/  IMAD R9, R16, UR5, R9 ;  /* 0x0000000510097c24 */ /* 0x000fc4000f8e0209 */
[----:B------:R-:W-:Y:S01]  /*24b0*/  IMAD.MOV.U32 R170, RZ, RZ, 0x20 ;  /* 0x00000020ffaa7424 */ /* 0x000fe200078e00ff */
[----:B------:R-:W-:Y:S01]  /*24c0*/  @!PT LDS RZ, [RZ] ;  /* 0x00000000fffff984 */ /* 0x000fe20000000800 */
[----:B------:R-:W-:Y:S01]  /*24d0*/  @!PT LDS RZ, [RZ] ;  /* 0x00000000fffff984 */ /* 0x000fe20000000800 */
[----:B------:R-:W-:Y:S01]  /*24e0*/  @!PT LDS RZ, [RZ] ;  /* 0x00000000fffff984 */ /* 0x000fe20000000800 */
[----:B------:R-:W-:Y:S01]  /*24f0*/  @!P6 LDGSTS.E.BYPASS.LTC128B.128 [R233+0x1000], desc[UR30][R6.64] ;  /* 0x0100000006e9efae */ /* 0x000fe2000b981a1e */
[----:B------:R-:W-:Y:S01]  /*2500*/  ISETP.GE.AND P6, PT, R43, UR37, PT ;  /* 0x000000252b007c0c */ /* 0x000fe2000bfc6270 */
[----:B------:R-:W-:Y:S01]  /*2510*/  @!P3 IMAD R17, R26, UR14, RZ ;  /* 0x0000000e1a11bc24 */ /* 0x000fe2000f8e02ff */
[----:B------:R-:W-:Y:S01]  /*2520*/  IADD3.X R5, PT, PT, R23, UR44, R13, P0, !PT ;  /* 0x0000002c17057c10 */ /* 0x000fe200087fe40d */
[----:B------:R-:W-:Y:S01]  /*2530*/  @!P2 IMAD R27, R31, UR14, RZ ;  /* 0x0000000e1f1bac24 */ /* 0x000fe2000f8e02ff */
[----:B------:R-:W-:Y:S01]  /*2540*/  @!P4 LEA R20, P0, R18, R6, 0x7 ;  /* 0x000000061214c211 */ /* 0x000fe200078038ff */
[----:B------:R-:W-:Y:S01]  /*2550*/  @!P3 IMAD R36, R28, UR15, R17 ;  /* 0x0000000f1c24bc24 */ /* 0x000fe2000f8e0211 */
[----:B------:R-:W-:Y:S01]  /*2560*/  @P5 STS.128 [R233+0x2000], RZ ;  /* 0x002000ffe9005388 */ /* 0x000fe20000000c00 */
[----:B------:R-:W-:Y:S01]  /*2570*/  IMAD.WIDE.U32 R4, R16, UR4, R4 ;  /* 0x0000000410047c25 */ /* 0x000fe2000f8e0004 */
[----:B------:R-:W-:-:S02]  /*2580*/  @!P4 LEA.HI.X R21, R18, R7, R19, 0x7, P0 ;  /* 0x000000071215c211 */ /* 0x000fc400000f3c13 */
[----:B------:R-:W-:Y:S01]  /*2590*/  CS2R R126, SRZ ;  /* 0x00000000007e7805 */ /* 0x000fe2000001ff00 */
[----:B------:R-:W-:Y:S01]  /*25a0*/  @!PT LDS RZ, [RZ] ;  /* 0x00000000fffff984 */ /* 0x000fe20000000800 */
[----:B------:R-:W-:Y:S01]  /*25b0*/  @!PT LDS RZ, [RZ] ;  /* 0x00000000fffff984 */ /* 0x000fe20000000800 */
[----:B------:R-:W-:Y:S01]  /*25c0*/  @!PT LDS RZ, [RZ] ;  /* 0x00000000fffff984 */ /* 0x000fe20000000800 */
[----:B------:R2:W-:Y:S01]  /*25d0*/  @!P5 LDGSTS.E.BYPASS.LTC128B.128 [R233+0x2000], desc[UR30][R24.64] ;  /* 0x0200000018e9dfae */ /* 0x0005e2000b981a1e */
[----:B------:R-:W-:Y:S01]  /*25e0*/  IMAD.IADD R5, R5, 0x1, R9 ;  /* 0x0000000105057824 */ /* 0x000fe200078e0209 */
[----:B------:R-:W-:Y:S02]  /*25f0*/  CS2R R124, SRZ ;  /* 0x00000000007c7805 */ /* 0x000fe4000001ff00 */
[----:B-1----:R-:W-:Y:S01]  /*2600*/  IADD3 R2, P1, PT, R32, R10, RZ ;  /* 0x0000000a20027210 */ /* 0x002fe20007f3e0ff */
[----:B------:R-:W-:Y:S01]  /*2610*/  @!P2 IMAD.MOV.U32 R10, RZ, RZ, R4 ;  /* 0x000000ffff0aa224 */ /* 0x000fe200078e0004 */
[----:B------:R-:W-:Y:S01]  /*2620*/  @P4 STS.128 [R233+0x3000], RZ ;  /* 0x003000ffe9004388 */ /* 0x000fe20000000c00 */
[----:B------:R-:W-:Y:S01]  /*2630*/  @!P2 IMAD R40, R29, UR15, R27 ;  /* 0x0000000f1d28ac24 */ /* 0x000fe2000f8e021b */
[----:B------:R-:W-:Y:S01]  /*2640*/  IADD3.X R3, PT, PT, R33, UR41, R11, P1, !PT ;  /* 0x0000002921037c10 */ /* 0x000fe20008ffe40b */
[----:B------:R-:W-:Y:S01]  /*2650*/  @!P2 IMAD.MOV.U32 R11, RZ, RZ, R5 ;  /* 0x000000ffff0ba224 */ /* 0x000fe200078e0005 */
[----:B------:R-:W1:Y:S01]  /*2660*/  @!P6 LDC.64 R32, c[0x0][0x388] ;  /* 0x0000e200ff20eb82 */ /* 0x000e620000000a00 */
[----:B------:R-:W-:Y:S01]  /*2670*/  ISETP.GE.AND P1, PT, R35, UR37, PT ;  /* 0x0000002523007c0c */ /* 0x000fe2000bf26270 */
[----:B------:R-:W-:Y:S01]  /*2680*/  @!PT LDS RZ, [RZ] ;  /* 0x00000000fffff984 */ /* 0x000fe20000000800 */
[----:B------:R-:W-:Y:S01]  /*2690*/  @!PT LDS RZ, [RZ] ;  /* 0x00000000fffff984 */ /* 0x000fe20000000800 */
[----:B------:R-:W-:Y:S01]  /*26a0*/  @!PT LDS RZ, [RZ] ;  /* 0x00000000fffff984 */ /* 0x000fe20000000800 */
[----:B------:R4:W-:Y:S01]  /*26b0*/  @!P4 LDGSTS.E.BYPASS.LTC128B.128 [R233+0x3000], desc[UR30][R20.64] ;  /* 0x0300000014e9cfae */ /* 0x0009e2000b981a1e */
[----:B------:R-:W-:-:S04]  /*26c0*/  IMAD.WIDE.U32 R2, R16, UR8, R2 ;  /* 0x0000000810027c25 */ /* 0x000fc8000f8e0002 */
[C---:B------:R-:W-:Y:S01]  /*26d0*/  IMAD.SHL.U32 R47, R174.reuse, 0x2, RZ ;  /* 0x00000002ae2f7824 */ /* 0x040fe200078e00ff */
[----:B------:R-:W3:Y:S01]  /*26e0*/  @!P2 LDC.64 R34, c[0x0][0x388] ;  /* 0x0000e200ff22ab82 */ /* 0x000ee20000000a00 */
[----:B------:R-:W-:Y:S02]  /*26f0*/  IMAD.IADD R3, R3, 0x1, R8 ;  /* 0x0000000103037824 */ /* 0x000fe400078e0208 */
[C---:B------:R-:W-:Y:S02]  /*2700*/  IMAD.SHL.U32 R252, R174.reuse, 0x20, RZ ;  /* 0x00000020aefc7824 */ /* 0x040fe400078e00ff */
[----:B------:R-:W-:Y:S01]  /*2710*/  IMAD.SHL.U32 R173, R174, 0x8, RZ ;  /* 0x00000008aead7824 */ /* 0x000fe200078e00ff */
[----:B------:R-:W-:Y:S01]  /*2720*/  UIADD3 UR5, UPT, UPT, UR34, 0x80, URZ ;  /* 0x0000008022057890 */ /* 0x000fe2000fffe0ff */
[----:B------:R-:W-:Y:S01]  /*2730*/  @!P3 IMAD R16, R26, UR12, RZ ;  /* 0x0000000c1a10bc24 */ /* 0x000fe2000f8e02ff */
[----:B------:R-:W3:Y:S01]  /*2740*/  LDCU UR34, c[0x0][0x594] ;  /* 0x0000b280ff2277ac */ /* 0x000ee20008000800 */
[----:B------:R-:W-:Y:S01]  /*2750*/  @!P2 IMAD.MOV.U32 R8, RZ, RZ, R2 ;  /* 0x000000ffff08a224 */ /* 0x000fe200078e0002 */
[----:B--2---:R-:W2:Y:S01]  /*2760*/  @!P1 LDC.64 R24, c[0x0][0x390] ;  /* 0x0000e400ff189b82 */ /* 0x004ea20000000a00 */
[----:B------:R-:W-:Y:S01]  /*2770*/  @!P2 IMAD.MOV.U32 R9, RZ, RZ, R3 ;  /* 0x000000ffff09a224 */ /* 0x000fe200078e0003 */
[----:B------:R-:W-:Y:S01]  /*2780*/  CS2R R130, SRZ ;  /* 0x0000000000827805 */ /* 0x000fe2000001ff00 */
[----:B------:R-:W-:Y:S01]  /*2790*/  @!P3 IMAD.MOV.U32 R6, RZ, RZ, R4 ;  /* 0x000000ffff06b224 */ /* 0x000fe200078e0004 */
[----:B------:R-:W-:Y:S01]  /*27a0*/  CS2R R128, SRZ ;  /* 0x0000000000807805 */ /* 0x000fe2000001ff00 */
[----:B------:R-:W-:Y:S01]  /*27b0*/  @!P3 IMAD.MOV.U32 R7, RZ, RZ, R5 ;  /* 0x000000ffff07b224 */ /* 0x000fe200078e0005 */
[----:B------:R-:W-:Y:S01]  /*27c0*/  CS2R R122, SRZ ;  /* 0x00000000007a7805 */ /* 0x000fe2000001ff00 */
[----:B------:R-:W-:Y:S01]  /*27d0*/  @!P2 IMAD R26, R31, UR12, RZ ;  /* 0x0000000c1f1aac24 */ /* 0x000fe2000f8e02ff */
[----:B------:R-:W-:Y:S01]  /*27e0*/  CS2R R120, SRZ ;  /* 0x0000000000787805 */ /* 0x000fe2000001ff00 */
[--C-:B------:R-:W-:Y:S01]  /*27f0*/  @!P6 IMAD.MOV.U32 R12, RZ, RZ, R2.reuse ;  /* 0x000000ffff0ce224 */ /* 0x100fe200078e0002 */
[----:B------:R-:W-:Y:S01]  /*2800*/  CS2R R118, SRZ ;  /* 0x0000000000767805 */ /* 0x000fe2000001ff00 */
[--C-:B------:R-:W-:Y:S01]  /*2810*/  @!P6 IMAD.MOV.U32 R13, RZ, RZ, R3.reuse ;  /* 0x000000ffff0de224 */ /* 0x100fe200078e0003 */
[----:B----4-:R-:W4:Y:S01]  /*2820*/  @!P3 LDC.64 R20, c[0x0][0x390] ;  /* 0x0000e400ff14bb82 */ /* 0x010f220000000a00 */
[----:B------:R-:W-:Y:S01]  /*2830*/  @!P1 IMAD.MOV.U32 R14, RZ, RZ, R2 ;  /* 0x000000ffff0e9224 */ /* 0x000fe200078e0002 */
[----:B------:R-:W-:Y:S01]  /*2840*/  CS2R R116, SRZ ;  /* 0x0000000000747805 */ /* 0x000fe2000001ff00 */
[--C-:B------:R-:W-:Y:S01]  /*2850*/  @!P1 IMAD.MOV.U32 R15, RZ, RZ, R3.reuse ;  /* 0x000000ffff0f9224 */ /* 0x100fe200078e0003 */
[----:B------:R-:W-:Y:S01]  /*2860*/  CS2R R110, SRZ ;  /* 0x00000000006e7805 */ /* 0x000fe2000001ff00 */
[C---:B------:R-:W-:Y:S01]  /*2870*/  @!P3 IMAD R42, R28.reuse, UR13, R16 ;  /* 0x0000000d1c2abc24 */ /* 0x040fe2000f8e0210 */
[----:B------:R-:W-:Y:S01]  /*2880*/  CS2R R108, SRZ ;  /* 0x00000000006c7805 */ /* 0x000fe2000001ff00 */
[----:B------:R-:W-:Y:S01]  /*2890*/  @!P3 IMAD.WIDE.U32 R2, R28, UR14, R2 ;  /* 0x0000000e1c02bc25 */ /* 0x000fe2000f8e0002 */
[----:B------:R-:W-:-:S02]  /*28a0*/  CS2R R114, SRZ ;  /* 0x0000000000727805 */ /* 0x000fc4000001ff00 */
[----:B------:R-:W-:Y:S02]  /*28b0*/  CS2R R112, SRZ ;  /* 0x0000000000707805 */ /* 0x000fe4000001ff00 */
[----:B------:R-:W-:Y:S01]  /*28c0*/  CS2R R106, SRZ ;  /* 0x00000000006a7805 */ /* 0x000fe2000001ff00 */
[----:B------:R-:W-:Y:S01]  /*28d0*/  @!P3 IMAD.WIDE.U32 R18, R28, UR12, R6 ;  /* 0x0000000c1c12bc25 */ /* 0x000fe2000f8e0006 */
[----:B------:R-:W-:Y:S02]  /*28e0*/  CS2R R104, SRZ ;  /* 0x0000000000687805 */ /* 0x000fe4000001ff00 */
[----:B------:R-:W-:Y:S02]  /*28f0*/  CS2R R102, SRZ ;  /* 0x0000000000667805 */ /* 0x000fe4000001ff00 */
[----:B------:R-:W-:Y:S01]  /*2900*/  CS2R R100, SRZ ;  /* 0x0000000000647805 */ /* 0x000fe2000001ff00 */
[C---:B------:R-:W-:Y:S01]  /*2910*/  @!P2 IMAD R41, R29.reuse, UR13, R26 ;  /* 0x0000000d1d29ac24 */ /* 0x040fe2000f8e021a */
[----:B------:R-:W-:Y:S01]  /*2920*/  CS2R R94, SRZ ;  /* 0x00000000005e7805 */ /* 0x000fe2000001ff00 */
[----:B------:R-:W-:Y:S01]  /*2930*/  @!P2 IMAD.WIDE.U32 R8, R29, UR14, R8 ;  /* 0x0000000e1d08ac25 */ /* 0x000fe2000f8e0008 */
[----:B------:R-:W2:Y:S01]  /*2940*/  @!P6 LDC.64 R26, c[0x0][0x390] ;  /* 0x0000e400ff1aeb82 */ /* 0x000ea20000000a00 */
[----:B------:R-:W-:-:S02]  /*2950*/  CS2R R92, SRZ ;  /* 0x00000000005c7805 */ /* 0x000fc4000001ff00 */
[----:B------:R-:W-:Y:S01]  /*2960*/  CS2R R98, SRZ ;  /* 0x0000000000627805 */ /* 0x000fe2000001ff00 */
[----:B------:R-:W-:Y:S01]  /*2970*/  @!P2 IMAD.WIDE.U32 R16, R29, UR12, R10 ;  /* 0x0000000c1d10ac25 */ /* 0x000fe2000f8e000a */
[----:B------:R-:W-:Y:S02]  /*2980*/  CS2R R96, SRZ ;  /* 0x0000000000607805 */ /* 0x000fe4000001ff00 */
[----:B------:R-:W-:Y:S02]  /*2990*/  CS2R R90, SRZ ;  /* 0x00000000005a7805 */ /* 0x000fe4000001ff00 */
[----:B------:R-:W-:Y:S01]  /*29a0*/  CS2R R88, SRZ ;  /* 0x0000000000587805 */ /* 0x000fe2000001ff00 */
[----:B------:R-:W-:Y:S01]  /*29b0*/  @!P6 IMAD.WIDE.U32 R6, R43, UR14, R12 ;  /* 0x0000000e2b06ec25 */ /* 0x000fe2000f8e000c */
[----:B------:R-:W4:Y:S01]  /*29c0*/  @!P1 LDC.64 R28, c[0x0][0x388] ;  /* 0x0000e200ff1c9b82 */ /* 0x000f220000000a00 */
[----:B------:R-:W-:Y:S02]  /*29d0*/  CS2R R86, SRZ ;  /* 0x0000000000567805 */ /* 0x000fe4000001ff00 */
[----:B------:R-:W-:Y:S01]  /*29e0*/  CS2R R84, SRZ ;  /* 0x0000000000547805 */ /* 0x000fe2000001ff00 */
[C---:B------:R-:W-:Y:S01]  /*29f0*/  @!P1 IMAD R10, R37.reuse, UR12, RZ ;  /* 0x0000000c250a9c24 */ /* 0x040fe2000f8e02ff */
[----:B------:R-:W-:Y:S01]  /*2a00*/  CS2R R78, SRZ ;  /* 0x00000000004e7805 */ /* 0x000fe2000001ff00 */
[----:B------:R-:W-:Y:S01]  /*2a10*/  @!P1 IMAD R11, R37, UR14, RZ ;  /* 0x0000000e250b9c24 */ /* 0x000fe2000f8e02ff */
[----:B------:R-:W-:Y:S01]  /*2a20*/  CS2R R76, SRZ ;  /* 0x00000000004c7805 */ /* 0x000fe2000001ff00 */
[----:B------:R-:W-:Y:S01]  /*2a30*/  @!P6 IMAD R7, R43, UR15, R7 ;  /* 0x0000000f2b07ec24 */ /* 0x000fe2000f8e0207 */
[----:B------:R-:W-:Y:S01]  /*2a40*/  CS2R R82, SRZ ;  /* 0x0000000000527805 */ /* 0x000fe2000001ff00 */
[----:B------:R-:W-:Y:S01]  /*2a50*/  @!P1 IMAD R37, R30, UR13, R10 ;  /* 0x0000000d1e259c24 */ /* 0x000fe2000f8e020a */
[----:B-1----:R-:W-:Y:S01]  /*2a60*/  @!P6 LEA R10, P0, R6, R32, 0x1 ;  /* 0x00000020060ae211 */ /* 0x002fe200078008ff */
[----:B------:R-:W-:Y:S01]  /*2a70*/  @!P1 IMAD R31, R30, UR15, R11 ;  /* 0x0000000f1e1f9c24 */ /* 0x000fe2000f8e020b */
[----:B------:R-:W1:Y:S01]  /*2a80*/  LDCU UR15, c[0x0][0x3b0] ;  /* 0x00007600ff0f77ac */ /* 0x000e620008000800 */
[----:B------:R-:W-:Y:S01]  /*2a90*/  @!P3 IMAD.IADD R3, R3, 0x1, R36 ;  /* 0x000000010303b824 */ /* 0x000fe200078e0224 */
[----:B------:R-:W-:Y:S01]  /*2aa0*/  @!P6 LEA.HI.X R11, R6, R33, R7, 0x1, P0 ;  /* 0x00000021060be211 */ /* 0x000fe200000f0c07 */
[----:B------:R-:W-:Y:S01]  /*2ab0*/  @!P1 IMAD.MOV.U32 R23, RZ, RZ, R5 ;  /* 0x000000ffff179224 */ /* 0x000fe200078e0005 */
[----:B---3--:R-:W-:Y:S01]  /*2ac0*/  @!P3 LEA R6, P0, R2, R38, 0x1 ;  /* 0x000000260206b211 */ /* 0x008fe200078008ff */
[----:B------:R-:W-:Y:S01]  /*2ad0*/  @!P1 IMAD.MOV.U32 R22, RZ, RZ, R4 ;  /* 0x000000ffff169224 */ /* 0x000fe200078e0004 */
[----:B------:R-:W-:Y:S01]  /*2ae0*/  CS2R R80, SRZ ;  /* 0x0000000000507805 */ /* 0x000fe2000001ff00 */
[----:B------:R-:W-:Y:S01]  /*2af0*/  @!P1 IMAD.WIDE.U32 R12, R30, UR14, R14 ;  /* 0x0000000e1e0c9c25 */ /* 0x000fe2000f8e000e */
[----:B------:R-:W-:Y:S01]  /*2b00*/  @!P3 LEA.HI.X R7, R2, R39, R3, 0x1, P0 ;  /* 0x000000270207b211 */ /* 0x000fe200000f0c03 */
[----:B------:R2:W-:Y:S01]  /*2b10*/  @!P6 LDGSTS.E.BYPASS.LTC128B.128 [R0+0xc000], desc[UR30][R10.64] ;  /* 0x0c0000000a00efae */ /* 0x0005e2000b981a1e */
[----:B------:R-:W1:Y:S01]  /*2b20*/  LDCU UR14, c[0x0][0x3b4] ;  /* 0x00007680ff0e77ac */ /* 0x000e620008000800 */
[----:B------:R-:W-:Y:S01]  /*2b30*/  @!P6 IMAD.WIDE.U32 R2, R43, UR12, R4 ;  /* 0x0000000c2b02ec25 */ /* 0x000fe2000f8e0004 */
[----:B------:R-:W-:Y:S01]  /*2b40*/  @!P2 LEA R4, P0, R8, R34, 0x1 ;  /* 0x000000220804a211 */ /* 0x000fe200078008ff */
[----:B------:R-:W-:Y:S01]  /*2b50*/  @P6 STS.128 [R0+0xc000], RZ ;  /* 0x00c000ff00006388 */ /* 0x000fe20000000c00 */
[----:B------:R-:W-:Y:S01]  /*2b60*/  CS2R R74, SRZ ;  /* 0x00000000004a7805 */ /* 0x000fe2000001ff00 */
[----:B------:R-:W-:Y:S01]  /*2b70*/  @!P2 IMAD.IADD R5, R9, 0x1, R40 ;  /* 0x000000010905a824 */ /* 0x000fe200078e0228 */
[----:B------:R-:W-:Y:S01]  /*2b80*/  CS2R R72, SRZ ;  /* 0x0000000000487805 */ /* 0x000fe2000001ff00 */
[----:B------:R-:W-:Y:S01]  /*2b90*/  @P3 STS.128 [R0+0xd000], RZ ;  /* 0x00d000ff00003388 */ /* 0x000fe20000000c00 */
[----:B------:R-:W-:Y:S01]  /*2ba0*/  @!P1 IMAD.WIDE.U32 R14, R30, UR12, R22 ;  /* 0x0000000c1e0e9c25 */ /* 0x000fe2000f8e0016 */
[----:B------:R-:W-:-:S02]  /*2bb0*/  CS2R R70, SRZ ;  /* 0x0000000000467805 */ /* 0x000fc4000001ff00 */
[----:B------:R-:W-:Y:S01]  /*2bc0*/  @!P2 LEA.HI.X R5, R8, R35, R5, 0x1, P0 ;  /* 0x000000230805a211 */ /* 0x000fe200000f0c05 */
[----:B------:R-:W-:Y:S01]  /*2bd0*/  @!PT LDS RZ, [RZ] ;  /* 0x00000000fffff984 */ /* 0x000fe20000000800 */
[----:B------:R-:W-:Y:S01]  /*2be0*/  @!PT LDS RZ, [RZ] ;  /* 0x00000000fffff984 */ /* 0x000fe20000000800 */
[----:B------:R-:W-:Y:S01]  /*2bf0*/  @!PT LDS RZ, [RZ] ;  /* 0x00000000fffff984 */ /* 0x000fe20000000800 */
[----:B------:R3:W-:Y:S01]  /*2c00*/  @!P3 LDGSTS.E.BYPASS.LTC128B.128 [R0+0xd000], desc[UR30][R6.64] ;  /* 0x0d0000000600bfae */ /* 0x0007e2000b981a1e */
[----:B----4-:R-:W-:Y:S01]  /*2c10*/  @!P1 LEA R8, P4, R12, R28, 0x1 ;  /* 0x0000001c0c089211 */ /* 0x010fe200078808ff */
[----:B------:R-:W4:Y:S01]  /*2c20*/  @!P2 LDC.64 R22, c[0x0][0x390] ;  /* 0x0000e400ff16ab82 */ /* 0x000f220000000a00 */
[----:B------:R-:W-:Y:S01]  /*2c30*/  CS2R R68, SRZ ;  /* 0x0000000000447805 */ /* 0x000fe2000001ff00 */
[----:B------:R-:W-:Y:S01]  /*2c40*/  @P2 STS.128 [R0+0xe000], RZ ;  /* 0x00e000ff00002388 */ /* 0x000fe20000000c00 */
[----:B------:R-:W4:Y:S03]  /*2c50*/  LDCU UR8, c[0x0][0x3e0] ;  /* 0x00007c00ff0877ac */ /* 0x000f260008000800 */
[----:B------:R-:W-:Y:S01]  /*2c60*/  @!PT LDS RZ, [RZ] ;  /* 0x00000000fffff984 */ /* 0x000fe20000000800 */
[----:B------:R-:W-:Y:S01]  /*2c70*/  @!PT LDS RZ, [RZ] ;  /* 0x00000000fffff984 */ /* 0x000fe20000000800 */
[----:B------:R-:W-:Y:S01]  /*2c80*/  @!PT LDS RZ, [RZ] ;  /* 0x00000000fffff984 */ /* 0x000fe20000000800 */
[----:B------:R4:W-:Y:S01]  /*2c90*/  @!P2 LDGSTS.E.BYPASS.LTC128B.128 [R0+0xe000], desc[UR30][R4.64] ;  /* 0x0e0000000400afae */ /* 0x0009e2000b981a1e */
[----:B-1----:R-:W-:Y:S01]  /*2ca0*/  USHF.L.U64.HI UR14, UR15, 0x6, UR14 ;  /* 0x000000060f0e7899 */ /* 0x002fe2000801020e */
[----:B------:R-:W1:Y:S02]  /*2cb0*/  LDCU UR12, c[0x0][0x45c] ;  /* 0x00008b80ff0c77ac */ /* 0x000e640008000800 */
[----:B------:R-:W-:Y:S01]  /*2cc0*/  @P1 STS.128 [R0+0xf000], RZ ;  /* 0x00f000ff00001388 */ /* 0x000fe20000000c00 */
[----:B--2---:R-:W-:Y:S01]  /*2cd0*/  @!P6 LEA R10, P0, R2, R26, 0x1 ;  /* 0x0000001a020ae211 */ /* 0x004fe200078008ff */
[----:B------:R-:W2:Y:S01]  /*2ce0*/  LDCU.U8 UR9, c[0x0][0x4f8] ;  /* 0x00009f00ff0977ac */ /* 0x000ea20008000000 */
[----:B---3--:R-:W-:-:S02]  /*2cf0*/  @!P6 IMAD R6, R43, UR13, R3 ;  /* 0x0000000d2b06ec24 */ /* 0x008fc4000f8e0203 */
[----:B------:R-:W-:-:S03]  /*2d00*/  @!P1 IMAD.IADD R3, R13, 0x1, R31 ;  /* 0x000000010d039824 */ /* 0x000fc600078e021f */
[----:B------:R-:W-:Y:S01]  /*2d10*/  @!P6 LEA.HI.X R11, R2, R27, R6, 0x1, P0 ;  /* 0x0000001b020be211 */ /* 0x000fe200000f0c06 */
[----:B------:R-:W-:Y:S01]  /*2d20*/  @!P3 IMAD.IADD R2, R19, 0x1, R42 ;  /* 0x000000011302b824 */ /* 0x000fe200078e022a */
[----:B------:R-:W-:Y:S01]  /*2d30*/  @!P1 LEA.HI.X R9, R12, R29, R3, 0x1, P4 ;  /* 0x0000001d0c099211 */ /* 0x000fe200020f0c03 */
[----:B------:R-:W-:Y:S01]  /*2d40*/  @!P2 IMAD.IADD R3, R17, 0x1, R41 ;  /* 0x000000011103a824 */ /* 0x000fe200078e0229 */
[----:B------:R-:W3:Y:S01]  /*2d50*/  LDC.64 R12, c[0x0][0x528] ;  /* 0x00014a00ff0c7b82 */ /* 0x000ee20000000a00 */
[----:B------:R-:W-:Y:S02]  /*2d60*/  @!P3 LEA R6, P0, R18, R20, 0x1 ;  /* 0x000000141206b211 */ /* 0x000fe400078008ff */
[----:B------:R-:W-:Y:S01]  /*2d70*/  @!PT LDS RZ, [RZ] ;  /* 0x00000000fffff984 */ /* 0x000fe20000000800 */
[----:B------:R-:W-:Y:S01]  /*2d80*/  @!PT LDS RZ, [RZ] ;  /* 0x00000000fffff984 */ /* 0x000fe20000000800 */
[----:B------:R-:W-:Y:S01]  /*2d90*/  @!PT LDS RZ, [RZ] ;  /* 0x00000000fffff984 */ /* 0x000fe20000000800 */
[----:B------:R1:W-:Y:S01]  /*2da0*/  @!P1 LDGSTS.E.BYPASS.LTC128B.128 [R0+0xf000], desc[UR30][R8.64] ;  /* 0x0f00000008009fae */ /* 0x0003e2000b981a1e */
[----:B----4-:R-:W-:Y:S02]  /*2db0*/  @!P2 LEA R4, P4, R16, R22, 0x1 ;  /* 0x000000161004a211 */ /* 0x010fe400078808ff */
[----:B------:R-:W-:Y:S01]  /*2dc0*/  @!P3 LEA.HI.X R7, R18, R21, R2, 0x1, P0 ;  /* 0x000000151207b211 */ /* 0x000fe200000f0c02 */
[----:B------:R4:W-:Y:S01]  /*2dd0*/  @!P6 LDGSTS.E.BYPASS.LTC128B.128 [R0+0x10000], desc[UR30][R10.64] ;  /* 0x100000000a00efae */ /* 0x0009e2000b981a1e */
[----:B------:R-:W-:-:S02]  /*2de0*/  @!P1 LEA R2, P0, R14, R24, 0x1 ;  /* 0x000000180e029211 */ /* 0x000fc400078008ff */
[----:B------:R-:W-:Y:S01]  /*2df0*/  @!P2 LEA.HI.X R5, R16, R23, R3, 0x1, P4 ;  /* 0x000000171005a211 */ /* 0x000fe200020f0c03 */
[----:B------:R-:W-:Y:S04]  /*2e00*/  @P6 STS.128 [R0+0x10000], RZ ;  /* 0x010000ff00006388 */ /* 0x000fe80000000c00 */
[----:B------:R-:W-:Y:S04]  /*2e10*/  @P3 STS.128 [R0+0x11000], RZ ;  /* 0x011000ff00003388 */ /* 0x000fe80000000c00 */
[----:B------:R-:W-:Y:S01]  /*2e20*/  @!PT LDS RZ, [RZ] ;  /* 0x00000000fffff984 */ /* 0x000fe20000000800 */
[----:B------:R-:W-:Y:S01]  /*2e30*/  @!PT LDS RZ, [RZ] ;  /* 0x00000000fffff984 */ /* 0x000fe20000000800 */
[----:B------:R-:W-:Y:S01]  /*2e40*/  @!PT LDS RZ, [RZ] ;  /* 0x00000000fffff984 */ /* 0x000fe20000000800 */
[----:B------:R-:W-:Y:S04]  /*2e50*/  @!P3 LDGSTS.E.BYPASS.LTC128B.128 [R0+0x11000], desc[UR30][R6.64] ;  /* 0x110000000600bfae */ /* 0x000fe8000b981a1e */
[----:B------:R-:W-:Y:S04]  /*2e60*/  @P2 STS.128 [R0+0x12000], RZ ;  /* 0x012000ff00002388 */ /* 0x000fe80000000c00 */
[----:B------:R-:W-:Y:S01]  /*2e70*/  @!PT LDS RZ, [RZ] ;  /* 0x00000000fffff984 */ /* 0x000fe20000000800 */
[----:B------:R-:W-:Y:S01]  /*2e80*/  @!PT LDS RZ, [RZ] ;  /* 0x00000000fffff984 */ /* 0x000fe20000000800 */
[----:B------:R-:W-:Y:S01]  /*2e90*/  @!PT LDS RZ, [RZ] ;  /* 0x00000000fffff984 */ /* 0x000fe20000000800 */
[----:B------:R-:W-:Y:S01]  /*2ea0*/  @!P2 LDGSTS.E.BYPASS.LTC128B.128 [R0+0x12000], desc[UR30][R4.64] ;  /* 0x120000000400afae */ /* 0x000fe2000b981a1e */
[----:B-1----:R-:W-:-:S03]  /*2eb0*/  @!P1 IMAD.IADD R8, R15, 0x1, R37 ;  /* 0x000000010f089824 */ /* 0x002fc600078e0225 */
[----:B------:R1:W-:Y:S02]  /*2ec0*/  @P1 STS.128 [R0+0x13000], RZ ;  /* 0x013000ff00001388 */ /* 0x0003e40000000c00 */
[----:B------:R-:W-:Y:S02]  /*2ed0*/  @!P1 LEA.HI.X R3, R14, R25, R8, 0x1, P0 ;  /* 0x000000190e039211 */ /* 0x000fe400000f0c08 */
[----:B---3--:R-:W3:Y:S04]  /*2ee0*/  LDG.E.64 R8, desc[UR30][R12.64] ;  /* 0x0000001e0c087981 */ /* 0x008ee8000c1e1b00 */
[----:B------:R-:W-:Y:S01]  /*2ef0*/  @!PT LDS RZ, [RZ] ;  /* 0x00000000fffff984 */ /* 0x000fe20000000800 */
[----:B------:R-:W-:Y:S01]  /*2f00*/  @!PT LDS RZ, [RZ] ;  /* 0x00000000fffff984 */ /* 0x000fe20000000800 */
[----:B------:R-:W-:Y:S01]  /*2f10*/  @!PT LDS RZ, [RZ] ;  /* 0x00000000fffff984 */ /* 0x000fe20000000800 */
[----:B------:R1:W-:Y:S04]  /*2f20*/  @!P1 LDGSTS.E.BYPASS.LTC128B.128 [R0+0x13000], desc[UR30][R2.64] ;  /* 0x1300000002009fae */ /* 0x0003e8000b981a1e */
[----:B------:R-:W0:Y:S04]  /*2f30*/  LDGDEPBAR ;  /* 0x00000000000079af */ /* 0x000e280000000000 */
[----:B------:R-:W2:Y:S01]  /*2f40*/  LDG.E.64 R6, desc[UR30][R12.64+0x8] ;  /* 0x0000081e0c067981 */ /* 0x000ea2000c1e1b00 */
[----:B----4-:R-:W-:-:S04]  /*2f50*/  SHF.R.U32.HI R10, RZ, 0x1, R44 ;  /* 0x00000001ff0a7819 */ /* 0x010fc8000001162c */
[----:B------:R-:W-:Y:S02]  /*2f60*/  LOP3.LUT R237, R10, 0x30, RZ, 0xc0, !PT ;  /* 0x000000300aed7812 */ /* 0x000fe400078ec0ff */
[----:B-1----:R-:W-:-:S04]  /*2f70*/  SHF.R.U32.HI R0, RZ, 0x2, R44 ;  /* 0x00000002ff007819 */ /* 0x002fc8000001162c */
[----:B------:R-:W-:-:S04]  /*2f80*/  LOP3.LUT R237, R237, 0x7, R0, 0xf8, !PT ;  /* 0x00000007eded7812 */ /* 0x000fc800078ef800 */
[C---:B------:R-:W-:Y:S01]  /*2f90*/  LOP3.LUT R2, R237.reuse, 0x40, RZ, 0xfc, !PT ;  /* 0x00000040ed027812 */ /* 0x040fe200078efcff */
[C---:B------:R-:W-:Y:S02]  /*2fa0*/  VIADD R3, R237.reuse, 0x8 ;  /* 0x00000008ed037836 */ /* 0x040fe40000000000 */
[C---:B------:R-:W-:Y:S01]  /*2fb0*/  VIADD R0, R237.reuse, 0x48 ;  /* 0x00000048ed007836 */ /* 0x040fe20000000000 */
[----:B------:R-:W-:Y:S02]  /*2fc0*/  ISETP.GE.AND P3, PT, R237, UR38, PT ;  /* 0x00000026ed007c0c */ /* 0x000fe4000bf66270 */
[----:B------:R-:W-:Y:S02]  /*2fd0*/  ISETP.GE.AND P2, PT, R3, UR38, PT ;  /* 0x0000002603007c0c */ /* 0x000fe4000bf46270 */
[----:B------:R-:W-:Y:S02]  /*2fe0*/  ISETP.GE.AND P1, PT, R2, UR38, PT ;  /* 0x0000002602007c0c */ /* 0x000fe4000bf26270 */
[----:B------:R-:W-:Y:S01]  /*2ff0*/  ISETP.GE.AND P0, PT, R0, UR38, PT ;  /* 0x0000002600007c0c */ /* 0x000fe2000bf06270 */
[----:B------:R-:W-:Y:S01]  /*3000*/  IMAD.MOV.U32 R2, RZ, RZ, 0x4 ;  /* 0x00000004ff027424 */ /* 0x000fe200078e00ff */
[----:B------:R-:W-:-:S03]  /*3010*/  SHF.R.U32.HI R5, RZ, 0x6, R44 ;  /* 0x00000006ff057819 */ /* 0x000fc6000001162c */
[----:B------:R-:W-:Y:S01]  /*3020*/  IMAD.WIDE.U32 R2, R237, R2, UR42 ;  /* 0x0000002aed027e25 */ /* 0x000fe2000f8e0002 */
[----:B------:R-:W-:Y:S02]  /*3030*/  LOP3.LUT R5, R5, 0xe, RZ, 0xc0, !PT ;  /* 0x0000000e05057812 */ /* 0x000fe400078ec0ff */
[----:B------:R-:W-:Y:S02]  /*3040*/  SHF.R.U32.HI R4, RZ, 0x4, R44 ;  /* 0x00000004ff047819 */ /* 0x000fe4000001162c */
[----:B------:R-:W5:Y:S01]  /*3050*/  @!P3 LDG.E R250, desc[UR30][R2.64] ;  /* 0x0000001e02fab981 */ /* 0x000f62000c1e1900 */
[----:B------:R-:W-:Y:S01]  /*3060*/  IMAD.U32 R0, RZ, RZ, UR36 ;  /* 0x00000024ff007e24 */ /* 0x000fe2000f8e00ff */
[----:B------:R-:W-:Y:S02]  /*3070*/  UIMAD UR13, UR29, UR39, UR24 ;  /* 0x000000271d0d72a4 */ /* 0x000fe4000f8e0218 */
[----:B------:R-:W5:Y:S04]  /*3080*/  @!P2 LDG.E R249, desc[UR30][R2.64+0x20] ;  /* 0x0000201e02f9a981 */ /* 0x000f68000c1e1900 */
[----:B------:R-:W5:Y:S04]  /*3090*/  @!P1 LDG.E R248, desc[UR30][R2.64+0x100] ;  /* 0x0001001e02f89981 */ /* 0x000f68000c1e1900 */
[----:B------:R1:W5:Y:S01]  /*30a0*/  @!P0 LDG.E R247, desc[UR30][R2.64+0x120] ;  /* 0x0001201e02f78981 */ /* 0x000362000c1e1900 */
[----:B------:R-:W-:Y:S01]  /*30b0*/  IMAD R238, R0, 0x8, R238 ;  /* 0x0000000800ee7824 */ /* 0x000fe200078e02ee */
[----:B------:R-:W4:Y:S01]  /*30c0*/  LDCU UR36, c[0x0][0x590] ;  /* 0x0000b200ff2477ac */ /* 0x000f220008000800 */
[----:B-1----:R-:W-:Y:S01]  /*30d0*/  IMAD.U32 R2, RZ, RZ, UR28 ;  /* 0x0000001cff027e24 */ /* 0x002fe2000f8e00ff */
[----:B------:R-:W-:-:S03]  /*30e0*/  LOP3.LUT R3, R168, 0x1c0, RZ, 0xc0, !PT ;  /* 0x000001c0a8037812 */ /* 0x000fc600078ec0ff */
[----:B------:R-:W-:Y:S01]  /*30f0*/  IMAD R5, R2, 0x4, R5 ;  /* 0x0000000402057824 */ /* 0x000fe200078e0205 */
[----:B------:R-:W-:Y:S02]  /*3100*/  LOP3.LUT R2, R4, 0x8, RZ, 0xc0, !PT ;  /* 0x0000000804027812 */ /* 0x000fe400078ec0ff */
[----:B------:R-:W-:Y:S02]  /*3110*/  LOP3.LUT R0, R3, 0x38, R45, 0xf8, !PT ;  /* 0x0000003803007812 */ /* 0x000fe400078ef82d */
[----:B------:R-:W-:Y:S02]  /*3120*/  LOP3.LUT R4, R168, 0x200, RZ, 0xc0, !PT ;  /* 0x00000200a8047812 */ /* 0x000fe400078ec0ff */
[----:B------:R-:W-:Y:S02]  /*3130*/  LOP3.LUT R3, R0, 0x8, R10, 0x78, !PT ;  /* 0x0000000800037812 */ /* 0x000fe400078e780a */
[----:B------:R-:W-:Y:S02]  /*3140*/  LOP3.LUT R4, R4, 0xc00, R151, 0xf8, !PT ;  /* 0x00000c0004047812 */ /* 0x000fe400078ef897 */
[----:B------:R-:W-:-:S02]  /*3150*/  LOP3.LUT R2, R2, 0x10, R44, 0xf8, !PT ;  /* 0x0000001002027812 */ /* 0x000fc400078ef82c */
[----:B------:R-:W-:Y:S01]  /*3160*/  LOP3.LUT R171, R4, R3, RZ, 0xfc, !PT ;  /* 0x0000000304ab7212 */ /* 0x000fe200078efcff */
[----:B------:R-:W-:Y:S01]  /*3170*/  IMAD.SHL.U32 R3, R174, 0x40, RZ ;  /* 0x00000040ae037824 */ /* 0x000fe200078e00ff */
[----:B------:R-:W-:Y:S01]  /*3180*/  LOP3.LUT R2, R2, R0, RZ, 0x3c, !PT ;  /* 0x0000000002027212 */ /* 0x000fe200078e3cff */
[----:B------:R-:W-:Y:S01]  /*3190*/  IMAD.SHL.U32 R4, R174, 0x10, RZ ;  /* 0x00000010ae047824 */ /* 0x000fe200078e00ff */
[----:B------:R-:W-:Y:S02]  /*31a0*/  LOP3.LUT R0, R0, 0x8, R44, 0x78, !PT ;  /* 0x0000000800007812 */ /* 0x000fe400078e782c */
[----:B------:R-:W-:Y:S02]  /*31b0*/  LOP3.LUT R168, R2, 0x200, R168, 0xf8, !PT ;  /* 0x0000020002a87812 */ /* 0x000fe400078ef8a8 */
[----:B------:R-:W-:Y:S02]  /*31c0*/  LOP3.LUT R2, R47, 0xe006, R3, 0xc8, !PT ;  /* 0x0000e0062f027812 */ /* 0x000fe400078ec803 */
[----:B------:R-:W-:-:S02]  /*31d0*/  LOP3.LUT R4, R4, 0x1c0, RZ, 0xc0, !PT ;  /* 0x000001c004047812 */ /* 0x000fc400078ec0ff */
[----:B------:R-:W-:Y:S02]  /*31e0*/  LOP3.LUT R151, R0, 0x7200, R151, 0xf8, !PT ;  /* 0x0000720000977812 */ /* 0x000fe400078ef897 */
[----:B------:R-:W-:Y:S02]  /*31f0*/  LOP3.LUT R2, R2, 0xc00, R252, 0xf8, !PT ;  /* 0x00000c0002027812 */ /* 0x000fe400078ef8fc */
[----:B------:R-:W-:Y:S02]  /*3200*/  LOP3.LUT R0, R4, 0x38, R47, 0xf8, !PT ;  /* 0x0000003804007812 */ /* 0x000fe400078ef82f */
[C---:B------:R-:W-:Y:S02]  /*3210*/  LOP3.LUT R4, R3.reuse, 0x1c0, RZ, 0xc0, !PT ;  /* 0x000001c003047812 */ /* 0x040fe400078ec0ff */
[----:B------:R-:W-:Y:S01]  /*3220*/  LOP3.LUT R0, R2, R0, RZ, 0xfc, !PT ;  /* 0x0000000002007212 */ /* 0x000fe200078efcff */
[----:B------:R-:W-:Y:S01]  /*3230*/  USHF.L.U32 UR13, UR13, 0x5, URZ ;  /* 0x000000050d0d7899 */ /* 0x000fe200080006ff */
[----:B------:R-:W-:-:S03]  /*3240*/  LOP3.LUT R2, R3, 0x200, RZ, 0xc0, !PT ;  /* 0x0000020003027812 */ /* 0x000fc600078ec0ff */
[----:B------:R1:W-:Y:S01]  /*3250*/  STL [R1+0x8], R0 ;  /* 0x0000080001007387 */ /* 0x0003e20000100800 */
[----:B------:R-:W-:Y:S01]  /*3260*/  SHF.R.U32.HI R10, RZ, 0x1, R174 ;  /* 0x00000001ff0a7819 */ /* 0x000fe200000116ae */
[----:B------:R-:W-:Y:S01]  /*3270*/  USHF.R.S32.HI UR4, URZ, 0x1f, UR13 ;  /* 0x0000001fff047899 */ /* 0x000fe2000801140d */
[----:B------:R-:W-:Y:S02]  /*3280*/  R2P PR, R44, 0x6 ;  /* 0x000000062c007804 */ /* 0x000fe40000000000 */
[----:B------:R-:W-:Y:S02]  /*3290*/  LOP3.LUT R2, R2, 0xc00, R252, 0xf8, !PT ;  /* 0x00000c0002027812 */ /* 0x000fe400078ef8fc */
[----:B-1----:R-:W-:-:S04]  /*32a0*/  LOP3.LUT R0, R4, 0x38, R173, 0xf8, !PT ;  /* 0x0000003804007812 */ /* 0x002fc800078ef8ad */
[C---:B------:R-:W-:Y:S02]  /*32b0*/  LOP3.LUT R3, R0.reuse, 0x8, R174, 0x78, !PT ;  /* 0x0000000800037812 */ /* 0x040fe400078e78ae */
[----:B------:R-:W-:Y:S01]  /*32c0*/  LOP3.LUT R0, R0, 0x8, R10, 0x78, !PT ;  /* 0x0000000800007812 */ /* 0x000fe200078e780a */
[----:B------:R-:W-:-:S03]  /*32d0*/  IMAD.MOV.U32 R10, RZ, RZ, 0x20 ;  /* 0x00000020ff0a7424 */ /* 0x000fc600078e00ff */
[----:B------:R-:W-:Y:S01]  /*32e0*/  LOP3.LUT R172, R2, R0, RZ, 0xfc, !PT ;  /* 0x0000000002ac7212 */ /* 0x000fe200078efcff */
[----:B------:R-:W-:Y:S01]  /*32f0*/  IMAD.MOV.U32 R0, RZ, RZ, 0x10 ;  /* 0x00000010ff007424 */ /* 0x000fe200078e00ff */
[----:B------:R-:W-:Y:S02]  /*3300*/  LOP3.LUT R252, R3, 0x7200, R252, 0xf8, !PT ;  /* 0x0000720003fc7812 */ /* 0x000fe400078ef8fc */
[----:B------:R-:W-:Y:S02]  /*3310*/  SEL R160, R160, 0xffffffc0, !P2 ;  /* 0xffffffc0a0a07807 */ /* 0x000fe40005000000 */
[----:B------:R-:W-:Y:S02]  /*3320*/  LEA R151, R151, UR25, 0x1 ;  /* 0x0000001997977c11 */ /* 0x000fe4000f8e08ff */
[----:B------:R-:W-:Y:S02]  /*3330*/  SEL R170, R170, 0xffffffe0, !P1 ;  /* 0xffffffe0aaaa7807 */ /* 0x000fe40004800000 */
[----:B------:R-:W-:Y:S01]  /*3340*/  LEA R171, R171, UR25, 0x1 ;  /* 0x00000019abab7c11 */ /* 0x000fe2000f8e08ff */
[----:B------:R-:W-:Y:S01]  /*3350*/  IMAD.IADD R164, R160, 0x1, R151 ;  /* 0x00000001a0a47824 */ /* 0x000fe200078e0297 */
[----:B------:R-:W-:Y:S01]  /*3360*/  LEA R168, R168, UR25, 0x1 ;  /* 0x00000019a8a87c11 */ /* 0x000fe2000f8e08ff */
[----:B------:R-:W-:Y:S01]  /*3370*/  VIADD R238, R238, 0xfffffff8 ;  /* 0xfffffff8eeee7836 */ /* 0x000fe20000000000 */
[C---:B------:R-:W-:Y:S01]  /*3380*/  LOP3.LUT P4, RZ, R174.reuse, 0x2, RZ, 0xc0, !PT ;  /* 0x00000002aeff7812 */ /* 0x040fe2000788c0ff */
[----:B------:R-:W-:Y:S01]  /*3390*/  VIADD R171, R171, UR35 ;  /* 0x00000023abab7c36 */ /* 0x000fe20008000000 */
[----:B------:R-:W-:Y:S01]  /*33a0*/  LOP3.LUT P5, RZ, R174, 0x10, RZ, 0xc0, !PT ;  /* 0x00000010aeff7812 */ /* 0x000fe200078ac0ff */
[----:B------:R-:W-:-:S02]  /*33b0*/  VIADD R168, R168, UR35 ;  /* 0x00000023a8a87c36 */ /* 0x000fc40008000000 */
[C---:B------:R-:W-:Y:S02]  /*33c0*/  IMAD.IADD R156, R170.reuse, 0x1, R151 ;  /* 0x00000001aa9c7824 */ /* 0x040fe400078e0297 */
[----:B------:R-:W-:Y:S01]  /*33d0*/  IMAD.IADD R169, R170, 0x1, R164 ;  /* 0x00000001aaa97824 */ /* 0x000fe200078e02a4 */
[----:B----4-:R-:W-:Y:S02]  /*33e0*/  USHF.L.U32 UR29, UR36, 0x7, URZ ;  /* 0x00000007241d7899 */ /* 0x010fe400080006ff */
[----:B------:R-:W-:Y:S02]  /*33f0*/  USHF.L.U64.HI UR34, UR36, 0x6, UR34 ;  /* 0x0000000624227899 */ /* 0x000fe40008010222 */
[----:B------:R-:W-:Y:S02]  /*3400*/  UISETP.GE.AND UP1, UPT, UR5, UR26, UPT ;  /* 0x0000001a0500728c */ /* 0x000fe4000bf26270 */
[----:B------:R-:W-:Y:S01]  /*3410*/  USHF.L.U32 UR36, UR36, 0x6, URZ ;  /* 0x0000000624247899 */ /* 0x000fe200080006ff */
[----:B--2---:R-:W-:-:S04]  /*3420*/  IADD3 R4, P3, P0, R6, UR13, R46 ;  /* 0x0000000d06047c10 */ /* 0x004fc8000f87e02e */
[----:B------:R-:W-:Y:S02]  /*3430*/  IADD3.X R251, PT, PT, R7, UR4, RZ, P3, P0 ;  /* 0x0000000407fb7c10 */ /* 0x000fe40009fe04ff */
[C---:B------:R-:W-:Y:S02]  /*3440*/  LOP3.LUT P3, RZ, R174.reuse, 0x4, RZ, 0xc0, !PT ;  /* 0x00000004aeff7812 */ /* 0x040fe4000786c0ff */
[----:B------:R-:W-:Y:S02]  /*3450*/  LOP3.LUT P0, RZ, R174, 0x8, RZ, 0xc0, !PT ;  /* 0x00000008aeff7812 */ /* 0x000fe4000780c0ff */
[----:B------:R-:W-:Y:S01]  /*3460*/  SEL R2, R0, 0xfffffff0, !P3 ;  /* 0xfffffff000027807 */ /* 0x000fe20005800000 */
[----:B------:R-:W-:Y:S01]  /*3470*/  IMAD.WIDE.U32 R2, R4, -0x2daee0ad, RZ ;  /* 0xd2511f5304027825 */ /* 0x000fe200078e00ff */
[----:B------:R-:W-:Y:S02]  /*3480*/  SEL R4, R10, 0xffffffe0, !P0 ;  /* 0xffffffe00a047807 */ /* 0x000fe40004000000 */
[----:B---3--:R-:W-:-:S02]  /*3490*/  R2UR UR4, R9 ;  /* 0x00000000090472ca */ /* 0x008fc400000e0000 */
[----:B------:R1:W-:Y:S04]  /*34a0*/  STL.64 [R1], R2 ;  /* 0x0000000201007387 */ /* 0x0003e80000100a00 */
[----:B------:R1:W-:Y:S01]  /*34b0*/  STL [R1+0x10], R4 ;  /* 0x0000100401007387 */ /* 0x0003e20000100800 */
[----:B------:R-:W-:Y:S01]  /*34c0*/  VIADD R0, R5, 0x1 ;  /* 0x0000000105007836 */ /* 0x000fe20000000000 */
[----:B------:R-:W-:-:S05]  /*34d0*/  R2UR UR46, R8 ;  /* 0x00000000082e72ca */ /* 0x000fca00000e0000 */
[----:B------:R-:W-:Y:S02]  /*34e0*/  LOP3.LUT R5, R5, UR4, RZ, 0x3c, !PT ;  /* 0x0000000405057c12 */ /* 0x000fe4000f8e3cff */
[----:B------:R-:W-:Y:S02]  /*34f0*/  LOP3.LUT R0, R0, UR4, RZ, 0x3c, !PT ;  /* 0x0000000400007c12 */ /* 0x000fe4000f8e3cff */
[C---:B------:R-:W-:Y:S02]  /*3500*/  LOP3.LUT R5, R3.reuse, R5, RZ, 0x3c, !PT ;  /* 0x0000000503057212 */ /* 0x040fe400078e3cff */
[----:B------:R-:W-:Y:S01]  /*3510*/  LOP3.LUT R0, R3, R0, RZ, 0x3c, !PT ;  /* 0x0000000003007212 */ /* 0x000fe200078e3cff */
[----:B------:R-:W-:Y:S02]  /*3520*/  USHF.L.U32 UR13, UR15, 0x7, URZ ;  /* 0x000000070f0d7899 */ /* 0x000fe400080006ff */
[----:B------:R-:W-:Y:S01]  /*3530*/  IMAD.WIDE.U32 R242, R5, -0x326172a9, RZ ;  /* 0xcd9e8d5705f27825 */ /* 0x000fe200078e00ff */
[----:B------:R-:W-:-:S03]  /*3540*/  USHF.L.U32 UR15, UR15, 0x6, URZ ;  /* 0x000000060f0f7899 */ /* 0x000fc600080006ff */
[----:B------:R-:W-:Y:S01]  /*3550*/  IMAD.WIDE.U32 R240, R0, -0x326172a9, RZ ;  /* 0xcd9e8d5700f07825 */ /* 0x000fe200078e00ff */
[----:B------:R-:W-:Y:S02]  /*3560*/  UIADD3 UR45, UPT, UPT, UR4, -0x4498517b, URZ ;  /* 0xbb67ae85042d7890 */ /* 0x000fe4000fffe0ff */
[----:B------:R-:W-:Y:S02]  /*3570*/  UIADD3 UR44, UPT, UPT, UR4, 0x76cf5d0a, URZ ;  /* 0x76cf5d0a042c7890 */ /* 0x000fe4000fffe0ff */
[----:B------:R-:W-:Y:S02]  /*3580*/  UIADD3 UR41, UPT, UPT, UR4, 0x32370b8f, URZ ;  /* 0x32370b8f04297890 */ /* 0x000fe4000fffe0ff */
[----:B------:R-:W-:Y:S02]  /*3590*/  UIADD3 UR39, UPT, UPT, UR4, -0x126145ec, URZ ;  /* 0xed9eba1404277890 */ /* 0x000fe4000fffe0ff */
[----:B------:R-:W-:Y:S02]  /*35a0*/  UIADD3 UR38, UPT, UPT, UR4, -0x56f99767, URZ ;  /* 0xa906689904267890 */ /* 0x000fe4000fffe0ff */
[----:B-1----:R-:W-:-:S12]  /*35b0*/  UIADD3 UR37, UPT, UPT, UR4, 0x646e171e, URZ ;  /* 0x646e171e04257890 */ /* 0x002fd8000fffe0ff */
.L_x_1837:
[----:B------:R-:W0:Y:S01]  /*35c0*/  LDGDEPBAR ;  /* 0x00000000000079af */ /* 0x000e220000000000 */
[C---:B------:R-:W-:Y:S01]  /*35d0*/  IMAD.IADD R144, R171.reuse, 0x1, R170 ;  /* 0x00000001ab907824 */ /* 0x040fe200078e02aa */
[----:B------:R-:W-:Y:S01]  /*35e0*/  PLOP3.LUT P0, PT, PT, PT, UP1, 0x80, 0x8 ;  /* 0x000000000008781c */ /* 0x000fe20003f0f018 */
[----:B------:R-:W-:Y:S01]  /*35f0*/  IMAD.IADD R0, R171, 0x1, R160 ;  /* 0x00000001ab007824 */ /* 0x000fe200078e02a0 */
[----:B------:R-:W-:Y:S01]  /*3600*/  PLOP3.LUT P6, PT, PT, PT, UP1, 0x80, 0x8 ;  /* 0x000000000008781c */ /* 0x000fe20003fcf018 */
[----:B------:R-:W-:Y:S01]  /*3610*/  IMAD.SHL.U32 R2, R174, 0x2, RZ ;  /* 0x00000002ae027824 */ /* 0x000fe200078e00ff */
[----:B------:R-:W-:Y:S01]  /*3620*/  PLOP3.LUT P2, PT, PT, PT, UP1, 0x80, 0x8 ;  /* 0x000000000008781c */ /* 0x000fe20003f4f018 */
[----:B------:R-:W1:Y:S01]  /*3630*/  S2UR UR4, SR_CgaCtaId ;  /* 0x00000000000479c3 */ /* 0x000e620000008800 */
[----:B------:R-:W-:Y:S01]  /*3640*/  SHF.R.U32.HI R3, RZ, 0x1, R174 ;  /* 0x00000001ff037819 */ /* 0x000fe200000116ae */
[----:B------:R-:W-:Y:S01]  /*3650*/  UIADD3 UR35, UPT, UPT, UR46, -0x61c88647, URZ ;  /* 0x9e3779b92e237890 */ /* 0x000fe2000fffe0ff */
[----:B------:R-:W-:Y:S01]  /*3660*/  PLOP3.LUT P1, PT, PT, PT, UP1, 0x80, 0x8 ;  /* 0x000000000008781c */ /* 0x000fe20003f2f018 */
[----:B------:R-:W-:Y:S01]  /*3670*/  UMOV UR5, 0x400 ;  /* 0x0000040000057882 */ /* 0x000fe20000000000 */
[----:B------:R-:W-:Y:S02]  /*3680*/  UIADD3 UR47, UPT, UPT, UR46, 0x3c6ef372, URZ ;  /* 0x3c6ef3722e2f7890 */ /* 0x000fe4000fffe0ff */
[----:B------:R-:W-:Y:S02]  /*3690*/  UISETP.NE.AND UP0, UPT, UR40, URZ, UPT ;  /* 0x000000ff2800728c */ /* 0x000fe4000bf05270 */
[----:B-1----:R-:W-:Y:S01]  /*36a0*/  ULEA UR4, UR4, UR5, 0x18 ;  /* 0x0000000504047291 */ /* 0x002fe2000f8ec0ff */
        /* <DEDUP_REMOVED lines=41> */
[----:B------:R2:W4:Y:S07]  /*3940*/  LDSM.16.M88.4 R148, [R0+0x2000] ;  /* 0x002000000094783b */ /* 0x00052e0000000200 */
[-C--:B---3--:R-:W-:Y:S08]  /*3950*/  HMMA.16816.F32 R36, R136, R152.reuse, R36 ;  /* 0x000000988824723c */ /* 0x088ff00000001824 */
[C---:B------:R-:W-:Y:S08]  /*3960*/  HMMA.16816.F32 R40, R144.reuse, R152, R40 ;  /* 0x000000989028723c */ /* 0x040ff00000001828 */
[-C--:B------:R-:W-:Y:S03]  /*3970*/  HMMA.16816.F32 R44, R144, R154.reuse, R44 ;  /* 0x0000009a902c723c */ /* 0x080fe6000000182c */
[----:B--2---:R-:W-:Y:S05]  /*3980*/  IMAD.IADD R0, R170, 0x1, R0 ;  /* 0x00000001aa007824 */ /* 0x004fea00078e0200 */
[C---:B------:R-:W-:Y:S01]  /*3990*/  HMMA.16816.F32 R48, R136.reuse, R154, R48 ;  /* 0x0000009a8830723c */ /* 0x040fe20000001830 */
[----:B------:R-:W2:Y:S07]  /*39a0*/  LDSM.16.M88.4 R152, [R164+0xc800] ;  /* 0x00c80000a498783b */ /* 0x000eae0000000200 */
[-C--:B------:R-:W-:Y:S01]  /*39b0*/  HMMA.16816.F32 R52, R136, R156.reuse, R52 ;  /* 0x0000009c8834723c */ /* 0x080fe20000001834 */
[----:B------:R-:W3:Y:S07]  /*39c0*/  LDSM.16.M88.4 R164, [R164+0xd800] ;  /* 0x00d80000a4a4783b */ /* 0x000eee0000000200 */
[C---:B------:R-:W-:Y:S08]  /*39d0*/  HMMA.16816.F32 R56, R144.reuse, R156, R56 ;  /* 0x0000009c9038723c */ /* 0x040ff00000001838 */
[-C--:B------:R-:W-:Y:S01]  /*39e0*/  HMMA.16816.F32 R60, R144, R158.reuse, R60 ;  /* 0x0000009e903c723c */ /* 0x080fe2000000183c */
[----:B------:R-:W-:Y:S07]  /*39f0*/  LDSM.16.M88.4 R144, [R169+0xc000] ;  /* 0x00c00000a990783b */ /* 0x000fee0000000200 */
[----:B------:R-:W-:Y:S01]  /*3a00*/  HMMA.16816.F32 R64, R136, R158, R64 ;  /* 0x0000009e8840723c */ /* 0x000fe20000001840 */
[----:B------:R-:W3:Y:S07]  /*3a10*/  LDSM.16.M88.4 R136, [R0] ;  /* 0x000000000088783b */ /* 0x000eee0000000200 */
[-C--:B-1----:R-:W-:Y:S08]  /*3a20*/  HMMA.16816.F32 R4, R132, R140.reuse, R4 ;  /* 0x0000008c8404723c */ /* 0x082ff00000001804 */
[C---:B----4-:R-:W-:Y:S08]  /*3a30*/  HMMA.16816.F32 R8, R148.reuse, R140, R8 ;  /* 0x0000008c9408723c */ /* 0x050ff00000001808 */
[-C--:B------:R-:W-:Y:S08]  /*3a40*/  HMMA.16816.F32 R12, R148, R142.reuse, R12 ;  /* 0x0000008e940c723c */ /* 0x080ff0000000180c */
[C---:B------:R-:W-:Y:S01]  /*3a50*/  HMMA.16816.F32 R16, R132.reuse, R142, R16 ;  /* 0x0000008e8410723c */ /* 0x040fe20000001810 */
[----:B------:R1:W4:Y:S07]  /*3a60*/  LDSM.16.M88.4 R140, [R0+0x2000] ;  /* 0x00200000008c783b */ /* 0x00032e0000000200 */
[-C--:B--2---:R-:W-:Y:S08]  /*3a70*/  HMMA.16816.F32 R20, R132, R152.reuse, R20 ;  /* 0x000000988414723c */ /* 0x084ff00000001814 */
[C---:B------:R-:W-:Y:S01]  /*3a80*/  HMMA.16816.F32 R24, R148.reuse, R152, R24 ;  /* 0x000000989418723c */ /* 0x040fe20000001818 */
[----:B------:R-:W2:Y:S03]  /*3a90*/  LDL.64 R152, [R1] ;  /* 0x0000000001987983 */ /* 0x000ea60000100a00 */
[----:B-1----:R-:W-:Y:S04]  /*3aa0*/  @P0 LOP3.LUT R0, R2, 0x6, RZ, 0xc0, !PT ;  /* 0x0000000602000812 */ /* 0x002fe800078ec0ff */
[-C--:B------:R-:W-:Y:S01]  /*3ab0*/  HMMA.16816.F32 R28, R148, R154.reuse, R28 ;  /* 0x0000009a941c723c */ /* 0x080fe2000000181c */
[----:B------:R-:W-:Y:S01]  /*3ac0*/  PLOP3.LUT P0, PT, PT, PT, UP1, 0x80, 0x8 ;  /* 0x000000000008781c */ /* 0x000fe20003f0f018 */
[----:B------:R-:W-:Y:S01]  /*3ad0*/  IMAD.U32 R2, RZ, RZ, UR28 ;  /* 0x0000001cff027e24 */ /* 0x000fe2000f8e00ff */
[----:B------:R-:W-:Y:S02]  /*3ae0*/  @P6 LOP3.LUT R0, R0, 0x1c0, R3, 0xf8, !PT ;  /* 0x000001c000006812 */ /* 0x000fe400078ef803 */
[----:B------:R-:W-:Y:S03]  /*3af0*/  PLOP3.LUT P6, PT, PT, PT, UP1, 0x80, 0x8 ;  /* 0x000000000008781c */ /* 0x000fe60003fcf018 */
[C---:B------:R-:W-:Y:S04]  /*3b00*/  HMMA.16816.F32 R32, R132.reuse, R154, R32 ;  /* 0x0000009a8420723c */ /* 0x040fe80000001820 */
[----:B------:R-:W-:Y:S01]  /*3b10*/  @P2 IMAD R0, R2, 0x80, R0 ;  /* 0x0000008002002824 */ /* 0x000fe200078e0200 */
[----:B------:R-:W-:Y:S03]  /*3b20*/  PLOP3.LUT P2, PT, PT, PT, UP1, 0x80, 0x8 ;  /* 0x000000000008781c */ /* 0x000fe60003f4f018 */
[-C--:B------:R-:W-:Y:S03]  /*3b30*/  HMMA.16816.F32 R36, R132, R160.reuse, R36 ;  /* 0x000000a08424723c */ /* 0x080fe60000001824 */
[----:B------:R-:W-:Y:S05]  /*3b40*/  @P1 ISETP.GE.AND P1, PT, R0, UR26, PT ;  /* 0x0000001a00001c0c */ /* 0x000fea000bf26270 */
[C---:B------:R-:W-:Y:S01]  /*3b50*/  HMMA.16816.F32 R40, R148.reuse, R160, R40 ;  /* 0x000000a09428723c */ /* 0x040fe20000001828 */
[----:B------:R-:W-:Y:S05]  /*3b60*/  IMAD.MOV.U32 R160, RZ, RZ, 0x10 ;  /* 0x00000010ffa07424 */ /* 0x000fea00078e00ff */
[----:B------:R-:W-:Y:S02]  /*3b70*/  SEL R160, R160, 0xfffffff0, !P3 ;  /* 0xfffffff0a0a07807 */ /* 0x000fe40005800000 */
[-C--:B------:R-:W-:Y:S08]  /*3b80*/  HMMA.16816.F32 R44, R148, R162.reuse, R44 ;  /* 0x000000a2942c723c */ /* 0x080ff0000000182c */
[C---:B------:R-:W-:Y:S08]  /*3b90*/  HMMA.16816.F32 R48, R132.reuse, R162, R48 ;  /* 0x000000a28430723c */ /* 0x040ff00000001830 */
[-C--:B---3--:R-:W-:Y:S08]  /*3ba0*/  HMMA.16816.F32 R52, R132, R164.reuse, R52 ;  /* 0x000000a48434723c */ /* 0x088ff00000001834 */
[C---:B------:R-:W-:Y:S08]  /*3bb0*/  HMMA.16816.F32 R56, R148.reuse, R164, R56 ;  /* 0x000000a49438723c */ /* 0x040ff00000001838 */
[-C--:B------:R-:W-:Y:S01]  /*3bc0*/  HMMA.16816.F32 R60, R148, R166.reuse, R60 ;  /* 0x000000a6943c723c */ /* 0x080fe2000000183c */
[----:B------:R-:W3:Y:S07]  /*3bd0*/  LDL R151, [R1+0x8] ;  /* 0x0000080001977983 */ /* 0x000eee0000100800 */
[----:B------:R-:W-:Y:S01]  /*3be0*/  HMMA.16816.F32 R64, R132, R166, R64 ;  /* 0x000000a68440723c */ /* 0x000fe20000001840 */
[----:B------:R-:W1:Y:S07]  /*3bf0*/  LDSM.16.M88.4 R132, [R169+0xc800] ;  /* 0x00c80000a984783b */ /* 0x000e6e0000000200 */
[-C--:B------:R-:W-:Y:S08]  /*3c00*/  HMMA.16816.F32 R4, R136, R144.reuse, R4 ;  /* 0x000000908804723c */ /* 0x080ff00000001804 */
[C---:B----4-:R-:W-:Y:S08]  /*3c10*/  HMMA.16816.F32 R8, R140.reuse, R144, R8 ;  /* 0x000000908c08723c */ /* 0x050ff00000001808 */
[-C--:B------:R-:W-:Y:S03]  /*3c20*/  HMMA.16816.F32 R12, R140, R146.reuse, R12 ;  /* 0x000000928c0c723c */ /* 0x080fe6000000180c */
[----:B------:R-:W-:Y:S02]  /*3c30*/  @P0 FSEL R4, R4, -INF , !P1 ;  /* 0xff80000004040808 */ /* 0x000fe40004800000 */
[----:B------:R-:W-:Y:S02]  /*3c40*/  PLOP3.LUT P0, PT, PT, PT, UP1, 0x80, 0x8 ;  /* 0x000000000008781c */ /* 0x000fe40003f0f018 */
[----:B------:R-:W-:Y:S01]  /*3c50*/  @P6 FSEL R6, R6, -INF , !P1 ;  /* 0xff80000006066808 */ /* 0x000fe20004800000 */
[C---:B------:R-:W-:Y:S01]  /*3c60*/  HMMA.16816.F32 R16, R136.reuse, R146, R16 ;  /* 0x000000928810723c */ /* 0x040fe20000001810 */
[----:B------:R-:W-:Y:S03]  /*3c70*/  PLOP3.LUT P6, PT, PT, PT, UP1, 0x80, 0x8 ;  /* 0x000000000008781c */ /* 0x000fe60003fcf018 */
[----:B------:R-:W-:Y:S02]  /*3c80*/  @P2 FSEL R8, R8, -INF , !P1 ;  /* 0xff80000008082808 */ /* 0x000fe40004800000 */
[----:B------:R-:W-:Y:S02]  /*3c90*/  PLOP3.LUT P2, PT, PT, PT, UP1, 0x80, 0x8 ;  /* 0x000000000008781c */ /* 0x000fe40003f4f018 */
[-C--:B-1----:R-:W-:Y:S03]  /*3ca0*/  HMMA.16816.F32 R20, R136, R132.reuse, R20 ;  /* 0x000000848814723c */ /* 0x082fe60000001814 */
[----:B------:R-:W-:Y:S02]  /*3cb0*/  @P0 FSEL R10, R10, -INF , !P1 ;  /* 0xff8000000a0a0808 */ /* 0x000fe40004800000 */
[----:B------:R-:W-:Y:S01]  /*3cc0*/  PLOP3.LUT P1, PT, PT, PT, UP1, 0x80, 0x8 ;  /* 0x000000000008781c */ /* 0x000fe20003f2f018 */
[C---:B------:R-:W-:Y:S01]  /*3cd0*/  @P6 VIADD R2, R0.reuse, 0x1 ;  /* 0x0000000100026836 */ /* 0x040fe20000000000 */
[----:B------:R-:W-:Y:S01]  /*3ce0*/  PLOP3.LUT P0, PT, PT, PT, UP1, 0x80, 0x8 ;  /* 0x000000000008781c */ /* 0x000fe20003f0f018 */
[C---:B------:R-:W-:Y:S01]  /*3cf0*/  HMMA.16816.F32 R24, R140.reuse, R132, R24 ;  /* 0x000000848c18723c */ /* 0x040fe20000001818 */
[----:B------:R-:W-:Y:S03]  /*3d00*/  PLOP3.LUT P6, PT, PT, PT, UP1, 0x80, 0x8 ;  /* 0x000000000008781c */ /* 0x000fe60003fcf018 */
[----:B------:R-:W-:Y:S01]  /*3d10*/  @P2 VIADD R3, R0, 0x8 ;  /* 0x0000000800032836 */ /* 0x000fe20000000000 */
[----:B------:R-:W-:Y:S03]  /*3d20*/  PLOP3.LUT P2, PT, PT, PT, UP1, 0x80, 0x8 ;  /* 0x000000000008781c */ /* 0x000fe60003f4f018 */
[-C--:B------:R-:W-:Y:S03]  /*3d30*/  HMMA.16816.F32 R28, R140, R134.reuse, R28 ;  /* 0x000000868c1c723c */ /* 0x080fe6000000181c */
[----:B------:R-:W-:Y:S04]  /*3d40*/  @P1 ISETP.GE.AND P1, PT, R2, UR26, PT ;  /* 0x0000001a02001c0c */ /* 0x000fe8000bf26270 */
[----:B------:R-:W-:Y:S01]  /*3d50*/  @P0 FSEL R5, R5, -INF , !P1 ;  /* 0xff80000005050808 */ /* 0x000fe20004800000 */
[C---:B------:R-:W-:Y:S01]  /*3d60*/  HMMA.16816.F32 R32, R136.reuse, R134, R32 ;  /* 0x000000868820723c */ /* 0x040fe20000001820 */
[----:B------:R-:W-:Y:S01]  /*3d70*/  PLOP3.LUT P0, PT, PT, PT, UP1, 0x80, 0x8 ;  /* 0x000000000008781c */ /* 0x000fe20003f0f018 */
[----:B------:R-:W1:Y:S02]  /*3d80*/  LDSM.16.M88.4 R132, [R169+0xd000] ;  /* 0x00d00000a984783b */ /* 0x000e640000000200 */
[----:B------:R-:W-:Y:S02]  /*3d90*/  @P6 FSEL R7, R7, -INF , !P1 ;  /* 0xff80000007076808 */ /* 0x000fe40004800000 */
[----:B------:R-:W-:Y:S02]  /*3da0*/  PLOP3.LUT P6, PT, PT, PT, UP1, 0x80, 0x8 ;  /* 0x000000000008781c */ /* 0x000fe40003fcf018 */
[----:B------:R-:W-:Y:S02]  /*3db0*/  @P2 FSEL R9, R9, -INF , !P1 ;  /* 0xff80000009092808 */ /* 0x000fe40004800000 */
[----:B------:R-:W-:Y:S04]  /*3dc0*/  PLOP3.LUT P2, PT, PT, PT, UP1, 0x80, 0x8 ;  /* 0x000000000008781c */ /* 0x000fe80003f4f018 */
        /* <DEDUP_REMOVED lines=11> */
[----:B------:R-:W-:Y:S01]  /*3e80*/  PLOP3.LUT P6, PT, PT, PT, UP1, 0x80, 0x8 ;  /* 0x000000000008781c */ /* 0x000fe20003fcf018 */
[-C--:B-1----:R-:W-:Y:S01]  /*3e90*/  HMMA.16816.F32 R36, R136, R132.reuse, R36 ;  /* 0x000000848824723c */ /* 0x082fe20000001824 */
[----:B------:R-:W-:Y:S02]  /*3ea0*/  PLOP3.LUT P2, PT, PT, PT, UP1, 0x80, 0x8 ;  /* 0x000000000008781c */ /* 0x000fe40003f4f018 */
[C---:B------:R-:W-:Y:S01]  /*3eb0*/  @P1 VIADD R2, R0.reuse, 0x9 ;  /* 0x0000000900021836 */ /* 0x040fe20000000000 */
[----:B------:R-:W-:Y:S02]  /*3ec0*/  PLOP3.LUT P1, PT, PT, PT, UP1, 0x80, 0x8 ;  /* 0x000000000008781c */ /* 0x000fe40003f2f018 */
[----:B------:R-:W-:Y:S01]  /*3ed0*/  @P0 VIADD R3, R0, 0x10 ;  /* 0x0000001000030836 */ /* 0x000fe20000000000 */
[----:B------:R-:W-:Y:S01]  /*3ee0*/  PLOP3.LUT P0, PT, PT, PT, UP1, 0x80, 0x8 ;  /* 0x000000000008781c */ /* 0x000fe20003f0f018 */
[C---:B------:R-:W-:Y:S04]  /*3ef0*/  HMMA.16816.F32 R40, R140.reuse, R132, R40 ;  /* 0x000000848c28723c */ /* 0x040fe80000001828 */
[----:B------:R-:W-:Y:S04]  /*3f00*/  @P6 ISETP.GE.AND P6, PT, R2, UR26, PT ;  /* 0x0000001a02006c0c */ /* 0x000fe8000bfc6270 */
[----:B------:R-:W-:Y:S01]  /*3f10*/  @P2 FSEL R13, R13, -INF , !P6 ;  /* 0xff8000000d0d2808 */ /* 0x000fe20007000000 */
[-C--:B------:R-:W-:Y:S01]  /*3f20*/  HMMA.16816.F32 R44, R140, R134.reuse, R44 ;  /* 0x000000868c2c723c */ /* 0x080fe2000000182c */
[----:B------:R-:W-:Y:S02]  /*3f30*/  PLOP3.LUT P2, PT, PT, PT, UP1, 0x80, 0x8 ;  /* 0x000000000008781c */ /* 0x000fe40003f4f018 */
[----:B------:R-:W-:Y:S02]  /*3f40*/  @P1 FSEL R15, R15, -INF , !P6 ;  /* 0xff8000000f0f1808 */ /* 0x000fe40007000000 */
[----:B------:R-:W-:Y:S02]  /*3f50*/  PLOP3.LUT P1, PT, PT, PT, UP1, 0x80, 0x8 ;  /* 0x000000000008781c */ /* 0x000fe40003f2f018 */
[----:B------:R-:W-:Y:S01]  /*3f60*/  @P0 FSEL R17, R17, -INF , !P6 ;  /* 0xff80000011110808 */ /* 0x000fe20007000000 */
[C---:B------:R-:W-:Y:S01]  /*3f70*/  HMMA.16816.F32 R48, R136.reuse, R134, R48 ;  /* 0x000000868830723c */ /* 0x040fe20000001830 */
[----:B------:R-:W-:Y:S01]  /*3f80*/  PLOP3.LUT P0, PT, PT, PT, UP1, 0x80, 0x8 ;  /* 0x000000000008781c */ /* 0x000fe20003f0f018 */
[----:B------:R1:W4:Y:S04]  /*3f90*/  LDSM.16.M88.4 R132, [R169+0xd800] ;  /* 0x00d80000a984783b */ /* 0x0003280000000200 */
[----:B------:R-:W-:Y:S02]  /*3fa0*/  @P2 FSEL R19, R19, -INF , !P6 ;  /* 0xff80000013132808 */ /* 0x000fe40007000000 */
[----:B------:R-:W-:Y:S02]  /*3fb0*/  PLOP3.LUT P6, PT, PT, PT, UP1, 0x80, 0x8 ;  /* 0x000000000008781c */ /* 0x000fe40003fcf018 */
[----:B------:R-:W-:Y:S02]  /*3fc0*/  @P1 ISETP.GE.AND P1, PT, R3, UR26, PT ;  /* 0x0000001a03001c0c */ /* 0x000fe4000bf26270 */
[----:B------:R-:W-:Y:S02]  /*3fd0*/  PLOP3.LUT P2, PT, PT, PT, UP1, 0x80, 0x8 ;  /* 0x000000000008781c */ /* 0x000fe40003f4f018 */
[----:B------:R-:W-:Y:S02]  /*3fe0*/  @P0 FSEL R20, R20, -INF , !P1 ;  /* 0xff80000014140808 */ /* 0x000fe40004800000 */
[----:B------:R-:W-:Y:S05]  /*3ff0*/  PLOP3.LUT P0, PT, PT, PT, UP1, 0x80, 0x8 ;  /* 0x000000000008781c */ /* 0x000fea0003f0f018 */
[----:B------:R-:W-:Y:S02]  /*4000*/  @P6 FSEL R22, R22, -INF , !P1 ;  /* 0xff80000016166808 */ /* 0x000fe40004800000 */
[----:B------:R-:W-:Y:S02]  /*4010*/  PLOP3.LUT P6, PT, PT, PT, UP1, 0x80, 0x8 ;  /* 0x000000000008781c */ /* 0x000fe40003fcf018 */
[----:B------:R-:W-:Y:S01]  /*4020*/  @P2 FSEL R24, R24, -INF , !P1 ;  /* 0xff80000018182808 */ /* 0x000fe20004800000 */
[----:B-1----:R-:W2:Y:S01]  /*4030*/  LDL R169, [R1+0x10] ;  /* 0x0000100001a97983 */ /* 0x002ea20000100800 */
[----:B------:R-:W-:Y:S02]  /*4040*/  PLOP3.LUT P2, PT, PT, PT, UP1, 0x80, 0x8 ;  /* 0x000000000008781c */ /* 0x000fe40003f4f018 */
[----:B------:R-:W-:Y:S02]  /*4050*/  @P0 FSEL R26, R26, -INF , !P1 ;  /* 0xff8000001a1a0808 */ /* 0x000fe40004800000 */
[----:B------:R-:W-:Y:S02]  /*4060*/  PLOP3.LUT P1, PT, PT, PT, UP1, 0x80, 0x8 ;  /* 0x000000000008781c */ /* 0x000fe40003f2f018 */
[----:B------:R-:W-:Y:S03]  /*4070*/  PLOP3.LUT P0, PT, PT, PT, UP1, 0x80, 0x8 ;  /* 0x000000000008781c */ /* 0x000fe60003f0f018 */
[C---:B------:R-:W-:Y:S01]  /*4080*/  @P6 VIADD R2, R0.reuse, 0x11 ;  /* 0x0000001100026836 */ /* 0x040fe20000000000 */
[----:B------:R-:W-:Y:S03]  /*4090*/  PLOP3.LUT P6, PT, PT, PT, UP1, 0x80, 0x8 ;  /* 0x000000000008781c */ /* 0x000fe60003fcf018 */
[----:B------:R-:W-:Y:S01]  /*40a0*/  @P2 VIADD R3, R0, 0x18 ;  /* 0x0000001800032836 */ /* 0x000fe20000000000 */
[----:B------:R-:W-:Y:S01]  /*40b0*/  PLOP3.LUT P2, PT, PT, PT, UP1, 0x80, 0x8 ;  /* 0x000000000008781c */ /* 0x000fe20003f4f018 */
[-C--:B----4-:R-:W-:Y:S03]  /*40c0*/  HMMA.16816.F32 R52, R136, R132.reuse, R52 ;  /* 0x000000848834723c */ /* 0x090fe60000001834 */
[----:B------:R-:W-:Y:S04]  /*40d0*/  @P1 ISETP.GE.AND P1, PT, R2, UR26, PT ;  /* 0x0000001a02001c0c */ /* 0x000fe8000bf26270 */
[----:B------:R-:W-:Y:S01]  /*40e0*/  @P0 FSEL R21, R21, -INF , !P1 ;  /* 0xff80000015150808 */ /* 0x000fe20004800000 */
[C---:B------:R-:W-:Y:S01]  /*40f0*/  HMMA.16816.F32 R56, R140.reuse, R132, R56 ;  /* 0x000000848c38723c */ /* 0x040fe20000001838 */
[----:B------:R-:W-:Y:S03]  /*4100*/  PLOP3.LUT P0, PT, PT, PT, UP1, 0x80, 0x8 ;  /* 0x000000000008781c */ /* 0x000fe60003f0f018 */
[----:B------:R-:W-:Y:S02]  /*4110*/  @P6 FSEL R23, R23, -INF , !P1 ;  /* 0xff80000017176808 */ /* 0x000fe40004800000 */
[----:B------:R-:W-:Y:S02]  /*4120*/  PLOP3.LUT P6, PT, PT, PT, UP1, 0x80, 0x8 ;  /* 0x000000000008781c */ /* 0x000fe40003fcf018 */
[----:B------:R-:W-:Y:S01]  /*4130*/  @P2 FSEL R25, R25, -INF , !P1 ;  /* 0xff80000019192808 */ /* 0x000fe20004800000 */
[-C--:B------:R-:W-:Y:S01]  /*4140*/  HMMA.16816.F32 R60, R140, R134.reuse, R60 ;  /* 0x000000868c3c723c */ /* 0x080fe2000000183c */
[----:B------:R-:W-:Y:S04]  /*4150*/  PLOP3.LUT P2, PT, PT, PT, UP1, 0x80, 0x8 ;  /* 0x000000000008781c */ /* 0x000fe80003f4f018 */
[----:B------:R-:W-:Y:S02]  /*4160*/  @P0 FSEL R27, R27, -INF , !P1 ;  /* 0xff8000001b1b0808 */ /* 0x000fe40004800000 */
[----:B------:R-:W-:Y:S01]  /*4170*/  PLOP3.LUT P1, PT, PT, PT, UP1, 0x80, 0x8 ;  /* 0x000000000008781c */ /* 0x000fe20003f2f018 */
[----:B------:R-:W-:Y:S01]  /*4180*/  HMMA.16816.F32 R64, R136, R134, R64 ;  /* 0x000000868840723c */ /* 0x000fe20000001840 */
[----:B------:R-:W-:Y:S03]  /*4190*/  PLOP3.LUT P0, PT, PT, PT, UP1, 0x80, 0x8 ;  /* 0x000000000008781c */ /* 0x000fe60003f0f018 */
[----:B------:R-:W-:Y:S04]  /*41a0*/  @P6 ISETP.GE.AND P6, PT, R3, UR26, PT ;  /* 0x0000001a03006c0c */ /* 0x000fe8000bfc6270 */
        /* <DEDUP_REMOVED lines=34> */
[----:B------:R-:W-:Y:S03]  /*43d0*/  PLOP3.LUT P6, PT, PT, PT, UP1, 0x80, 0x8 ;  /* 0x000000000008781c */ /* 0x000fe60003fcf018 */
[----:B------:R-:W-:Y:S01]  /*43e0*/  @P2 VIADD R3, R0, 0x28 ;  /* 0x0000002800032836 */ /* 0x000fe20000000000 */
[----:B------:R-:W-:Y:S02]  /*43f0*/  PLOP3.LUT P2, PT, PT, PT, UP1, 0x80, 0x8 ;  /* 0x000000000008781c */ /* 0x000fe40003f4f018 */
[----:B---3--:R-:W-:Y:S02]  /*4400*/  LEA R162, R151, UR4, 0x1 ;  /* 0x0000000497a27c11 */ /* 0x008fe4000f8e08ff */
[----:B------:R-:W-:Y:S03]  /*4410*/  @P1 ISETP.GE.AND P1, PT, R2, UR26, PT ;  /* 0x0000001a02001c0c */ /* 0x000fe6000bf26270 */
[----:B------:R-:W-:Y:S01]  /*4420*/  VIADD R161, R162, 0x1c040 ;  /* 0x0001c040a2a17836 */ /* 0x000fe20000000000 */
        /* <DEDUP_REMOVED lines=22> */
[----:B------:R-:W-:Y:S03]  /*4590*/  PLOP3.LUT P1, PT, PT, PT, UP1, 0x80, 0x8 ;  /* 0x000000000008781c */ /* 0x000fe60003f2f018 */
[----:B------:R-:W-:Y:S01]  /*45a0*/  @P2 ISETP.GE.AND P2, PT, R2, UR26, PT ;  /* 0x0000001a02002c0c */ /* 0x000fe2000bf46270 */
[----:B------:R-:W-:Y:S03]  /*45b0*/  IMAD.WIDE.U32 R2, R238, -0x326172a9, RZ ;  /* 0xcd9e8d57ee027825 */ /* 0x000fe600078e00ff */
[----:B------:R-:W-:Y:S02]  /*45c0*/  @P6 FSEL R45, R45, -INF , !P2 ;  /* 0xff8000002d2d6808 */ /* 0x000fe40005000000 */
[----:B------:R-:W-:Y:S02]  /*45d0*/  @P0 FSEL R47, R47, -INF , !P2 ;  /* 0xff8000002f2f0808 */ /* 0x000fe40005000000 */
[----:B------:R-:W-:Y:S02]  /*45e0*/  PLOP3.LUT P0, PT, PT, PT, UP1, 0x80, 0x8 ;  /* 0x000000000008781c */ /* 0x000fe40003f0f018 */
[----:B------:R-:W-:Y:S02]  /*45f0*/  PLOP3.LUT P6, PT, PT, PT, UP1, 0x80, 0x8 ;  /* 0x000000000008781c */ /* 0x000fe40003fcf018 */
[----:B------:R-:W-:Y:S02]  /*4600*/  @P1 FSEL R49, R49, -INF , !P2 ;  /* 0xff80000031311808 */ /* 0x000fe40005000000 */
[----:B------:R-:W-:Y:S02]  /*4610*/  PLOP3.LUT P1, PT, PT, PT, UP1, 0x80, 0x8 ;  /* 0x000000000008781c */ /* 0x000fe40003f2f018 */
[C---:B------:R-:W-:Y:S02]  /*4620*/  LOP3.LUT R156, R2.reuse, UR35, R243, 0x96, !PT ;  /* 0x00000023029c7c12 */ /* 0x040fe4000f8e96f3 */
[----:B------:R-:W-:Y:S01]  /*4630*/  LOP3.LUT R154, R2, UR35, R241, 0x96, !PT ;  /* 0x00000023029a7c12 */ /* 0x000fe2000f8e96f1 */
[----:B------:R-:W-:Y:S01]  /*4640*/  VIADD R2, R238, 0x4 ;  /* 0x00000004ee027836 */ /* 0x000fe20000000000 */
[----:B------:R-:W-:Y:S01]  /*4650*/  LOP3.LUT R145, R251, UR46, R3, 0x96, !PT ;  /* 0x0000002efb917c12 */ /* 0x000fe2000f8e9603 */
[----:B------:R-:W-:Y:S01]  /*4660*/  IMAD.WIDE.U32 R156, R156, -0x2daee0ad, RZ ;  /* 0xd2511f539c9c7825 */ /* 0x000fe200078e00ff */
[----:B------:R-:W-:Y:S02]  /*4670*/  @P0 FSEL R51, R51, -INF , !P2 ;  /* 0xff80000033330808 */ /* 0x000fe40005000000 */
[----:B------:R-:W-:Y:S01]  /*4680*/  PLOP3.LUT P0, PT, PT, PT, UP1, 0x80, 0x8 ;  /* 0x000000000008781c */ /* 0x000fe20003f0f018 */
[----:B------:R-:W-:Y:S01]  /*4690*/  IMAD.WIDE.U32 R154, R154, -0x2daee0ad, RZ ;  /* 0xd2511f539a9a7825 */ /* 0x000fe200078e00ff */
[----:B------:R-:W-:Y:S02]  /*46a0*/  @P6 ISETP.GE.AND P6, PT, R144, UR26, PT ;  /* 0x0000001a90006c0c */ /* 0x000fe4000bfc6270 */
[----:B------:R-:W-:Y:S01]  /*46b0*/  PLOP3.LUT P2, PT, PT, PT, UP1, 0x80, 0x8 ;  /* 0x000000000008781c */ /* 0x000fe20003f4f018 */
[----:B------:R-:W-:Y:S01]  /*46c0*/  IMAD.WIDE.U32 R146, R145, -0x2daee0ad, RZ ;  /* 0xd2511f5391927825 */ /* 0x000fe200078e00ff */
[----:B------:R-:W-:Y:S02]  /*46d0*/  @P1 FSEL R52, R52, -INF , !P6 ;  /* 0xff80000034341808 */ /* 0x000fe40007000000 */
[----:B------:R-:W-:Y:S01]  /*46e0*/  PLOP3.LUT P1, PT, PT, PT, UP1, 0x80, 0x8 ;  /* 0x000000000008781c */ /* 0x000fe20003f2f018 */
[----:B------:R-:W-:Y:S01]  /*46f0*/  IMAD.WIDE.U32 R2, R2, -0x326172a9, RZ ;  /* 0xcd9e8d5702027825 */ /* 0x000fe200078e00ff */
[----:B--2---:R-:W-:Y:S02]  /*4700*/  LOP3.LUT R145, R152, UR45, R147, 0x96, !PT ;  /* 0x0000002d98917c12 */ /* 0x004fe4000f8e9693 */
[----:B------:R-:W-:Y:S02]  /*4710*/  LOP3.LUT R144, R146, UR44, R157, 0x96, !PT ;  /* 0x0000002c92907c12 */ /* 0x000fe4000f8e969d */
[----:B------:R-:W-:Y:S01]  /*4720*/  @P0 FSEL R56, R56, -INF , !P6 ;  /* 0xff80000038380808 */ /* 0x000fe20007000000 */
[----:B------:R-:W-:Y:S01]  /*4730*/  IMAD.WIDE.U32 R158, R145, -0x326172a9, RZ ;  /* 0xcd9e8d57919e7825 */ /* 0x000fe200078e00ff */
[----:B------:R-:W-:Y:S02]  /*4740*/  PLOP3.LUT P0, PT, PT, PT, UP1, 0x80, 0x8 ;  /* 0x000000000008781c */ /* 0x000fe40003f0f018 */
[----:B------:R-:W-:Y:S01]  /*4750*/  @P2 FSEL R54, R54, -INF , !P6 ;  /* 0xff80000036362808 */ /* 0x000fe20007000000 */
[----:B------:R-:W-:Y:S01]  /*4760*/  IMAD.WIDE.U32 R144, R144, -0x326172a9, RZ ;  /* 0xcd9e8d5790907825 */ /* 0x000fe200078e00ff */
[----:B------:R-:W-:Y:S02]  /*4770*/  PLOP3.LUT P2, PT, PT, PT, UP1, 0x80, 0x8 ;  /* 0x000000000008781c */ /* 0x000fe40003f4f018 */
[----:B------:R-:W-:Y:S02]  /*4780*/  LOP3.LUT R3, R251, UR46, R3, 0x96, !PT ;  /* 0x0000002efb037c12 */ /* 0x000fe4000f8e9603 */
[----:B------:R-:W-:Y:S02]  /*4790*/  LOP3.LUT R132, R2, UR35, R243, 0x96, !PT ;  /* 0x0000002302847c12 */ /* 0x000fe4000f8e96f3 */
[----:B------:R-:W-:Y:S01]  /*47a0*/  @P1 FSEL R58, R58, -INF , !P6 ;  /* 0xff8000003a3a1808 */ /* 0x000fe20007000000 */
[----:B------:R-:W-:Y:S01]  /*47b0*/  IMAD.WIDE.U32 R148, R3, -0x2daee0ad, RZ ;  /* 0xd2511f5303947825 */ /* 0x000fe200078e00ff */
[----:B------:R-:W-:Y:S02]  /*47c0*/  PLOP3.LUT P1, PT, PT, PT, UP1, 0x80, 0x8 ;  /* 0x000000000008781c */ /* 0x000fe40003f2f018 */
[----:B------:R-:W-:Y:S01]  /*47d0*/  PLOP3.LUT P6, PT, PT, PT, UP1, 0x80, 0x8 ;  /* 0x000000000008781c */ /* 0x000fe20003fcf018 */
[----:B------:R-:W-:Y:S01]  /*47e0*/  IMAD.WIDE.U32 R132, R132, -0x2daee0ad, RZ ;  /* 0xd2511f5384847825 */ /* 0x000fe200078e00ff */
[----:B------:R-:W-:Y:S02]  /*47f0*/  LOP3.LUT R150, R152, UR45, R149, 0x96, !PT ;  /* 0x0000002d98967c12 */ /* 0x000fe4000f8e9695 */
[----:B------:R-:W-:Y:S01]  /*4800*/  LOP3.LUT R2, R2, UR35, R241, 0x96, !PT ;  /* 0x0000002302027c12 */ /* 0x000fe2000f8e96f1 */
[----:B------:R-:W-:Y:S01]  /*4810*/  @P0 VIADD R151, R0, 0x38 ;  /* 0x0000003800970836 */ /* 0x000fe20000000000 */
[----:B------:R-:W-:Y:S01]  /*4820*/  PLOP3.LUT P0, PT, PT, PT, UP1, 0x80, 0x8 ;  /* 0x000000000008781c */ /* 0x000fe20003f0f018 */
[----:B------:R-:W-:Y:S01]  /*4830*/  IMAD.WIDE.U32 R164, R150, -0x326172a9, RZ ;  /* 0xcd9e8d5796a47825 */ /* 0x000fe200078e00ff */
[----:B------:R-:W-:Y:S01]  /*4840*/  LOP3.LUT R149, R148, UR44, R133, 0x96, !PT ;  /* 0x0000002c94957c12 */ /* 0x000fe2000f8e9685 */
[----:B------:R-:W-:Y:S01]  /*4850*/  UIADD3 UR35, UPT, UPT, UR46, -0x255992d5, URZ ;  /* 0xdaa66d2b2e237890 */ /* 0x000fe2000fffe0ff */
[----:B------:R-:W-:Y:S01]  /*4860*/  LOP3.LUT R146, R146, UR44, R155, 0x96, !PT ;  /* 0x0000002c92927c12 */ /* 0x000fe2000f8e969b */
[----:B------:R-:W-:Y:S01]  /*4870*/  @P2 VIADD R133, R0, 0x31 ;  /* 0x0000003100852836 */ /* 0x000fe20000000000 */
[----:B------:R-:W-:Y:S01]  /*4880*/  PLOP3.LUT P2, PT, PT, PT, UP1, 0x80, 0x8 ;  /* 0x000000000008781c */ /* 0x000fe20003f4f018 */
[----:B------:R-:W-:Y:S03]  /*4890*/  IMAD.WIDE.U32 R2, R2, -0x2daee0ad, RZ ;  /* 0xd2511f5302027825 */ /* 0x000fe600078e00ff */
[----:B------:R-:W-:Y:S01]  /*48a0*/  @P1 ISETP.GE.AND P1, PT, R133, UR26, PT ;  /* 0x0000001a85001c0c */ /* 0x000fe2000bf26270 */
[----:B------:R-:W-:Y:S01]  /*48b0*/  IMAD.WIDE.U32 R146, R146, -0x326172a9, RZ ;  /* 0xcd9e8d5792927825 */ /* 0x000fe200078e00ff */
[----:B------:R-:W-:Y:S02]  /*48c0*/  LOP3.LUT R153, R148, UR44, R3, 0x96, !PT ;  /* 0x0000002c94997c12 */ /* 0x000fe4000f8e9603 */
[----:B------:R-:W-:Y:S01]  /*48d0*/  @P0 FSEL R53, R53, -INF , !P1 ;  /* 0xff80000035350808 */ /* 0x000fe20004800000 */
[----:B------:R-:W-:Y:S01]  /*48e0*/  VIADD R3, R162, 0x1c000 ;  /* 0x0001c000a2037836 */ /* 0x000fe20000000000 */
[----:B------:R-:W-:Y:S01]  /*48f0*/  PLOP3.LUT P0, PT, PT, PT, UP1, 0x80, 0x8 ;  /* 0x000000000008781c */ /* 0x000fe20003f0f018 */
[----:B------:R-:W-:Y:S01]  /*4900*/  @P6 VIADD R148, R0, 0x39 ;  /* 0x0000003900946836 */ /* 0x000fe20000000000 */
[----:B------:R-:W-:Y:S01]  /*4910*/  PLOP3.LUT P6, PT, PT, PT, UP1, 0x80, 0x8 ;  /* 0x000000000008781c */ /* 0x000fe20003fcf018 */
[----:B------:R-:W-:Y:S01]  /*4920*/  @P5 VIADD R161, R3, 0xffffffc0 ;  /* 0xffffffc003a15836 */ /* 0x000fe20000000000 */
[----:B------:R-:W-:Y:S02]  /*4930*/  LOP3.LUT R0, R242, UR47, R159, 0x96, !PT ;  /* 0x0000002ff2007c12 */ /* 0x000fe4000f8e969f */
[----:B------:R-:W-:Y:S02]  /*4940*/  LOP3.LUT R152, R158, UR35, R145, 0x96, !PT ;  /* 0x000000239e987c12 */ /* 0x000fe4000f8e9691 */
[----:B------:R-:W-:Y:S01]  /*4950*/  @P2 ISETP.GE.AND P2, PT, R151, UR26, PT ;  /* 0x0000001a97002c0c */ /* 0x000fe2000bf46270 */
[----:B------:R-:W-:Y:S01]  /*4960*/  IMAD.WIDE.U32 R150, R153, -0x326172a9, RZ ;  /* 0xcd9e8d5799967825 */ /* 0x000fe200078e00ff */
[----:B------:R-:W-:Y:S02]  /*4970*/  LOP3.LUT R133, R240, UR47, R159, 0x96, !PT ;  /* 0x0000002ff0857c12 */ /* 0x000fe4000f8e969f */
[----:B------:R-:W-:Y:S01]  /*4980*/  LOP3.LUT R157, R158, UR35, R147, 0x96, !PT ;  /* 0x000000239e9d7c12 */ /* 0x000fe2000f8e9693 */
[----:B------:R-:W-:Y:S01]  /*4990*/  IMAD.WIDE.U32 R152, R152, -0x2daee0ad, RZ ;  /* 0xd2511f5398987825 */ /* 0x000fe200078e00ff */
[----:B------:R-:W-:Y:S02]  /*49a0*/  @P0 FSEL R55, R55, -INF , !P1 ;  /* 0xff80000037370808 */ /* 0x000fe40004800000 */
[----:B------:R-:W-:Y:S01]  /*49b0*/  PLOP3.LUT P0, PT, PT, PT, UP1, 0x80, 0x8 ;  /* 0x000000000008781c */ /* 0x000fe20003f0f018 */
[----:B------:R-:W-:Y:S01]  /*49c0*/  IMAD.WIDE.U32 R166, R0, -0x2daee0ad, RZ ;  /* 0xd2511f5300a67825 */ /* 0x000fe200078e00ff */
[----:B------:R-:W-:Y:S02]  /*49d0*/  @P6 ISETP.GE.AND P6, PT, R148, UR26, PT ;  /* 0x0000001a94006c0c */ /* 0x000fe4000bfc6270 */
[--C-:B------:R-:W-:Y:S01]  /*49e0*/  LOP3.LUT R3, R240, UR47, R165.reuse, 0x96, !PT ;  /* 0x0000002ff0037c12 */ /* 0x100fe2000f8e96a5 */
[----:B------:R-:W-:Y:S01]  /*49f0*/  IMAD.WIDE.U32 R148, R149, -0x326172a9, RZ ;  /* 0xcd9e8d5795947825 */ /* 0x000fe200078e00ff */
[----:B------:R-:W-:Y:S01]  /*4a00*/  LOP3.LUT R0, R242, UR47, R165, 0x96, !PT ;  /* 0x0000002ff2007c12 */ /* 0x000fe2000f8e96a5 */
[----:B------:R-:W-:Y:S01]  /*4a10*/  UIADD3 UR47, UPT, UPT, UR46, 0x78dde6e4, URZ ;  /* 0x78dde6e42e2f7890 */ /* 0x000fe2000fffe0ff */
[----:B------:R-:W-:Y:S01]  /*4a20*/  LOP3.LUT R145, R156, UR41, R167, 0x96, !PT ;  /* 0x000000299c917c12 */ /* 0x000fe2000f8e96a7 */
[----:B------:R-:W-:Y:S01]  /*4a30*/  IMAD.WIDE.U32 R156, R157, -0x2daee0ad, RZ ;  /* 0xd2511f539d9c7825 */ /* 0x000fe200078e00ff */
[----:B------:R-:W-:Y:S02]  /*4a40*/  LOP3.LUT R158, R164, UR35, R149, 0x96, !PT ;  /* 0x00000023a49e7c12 */ /* 0x000fe4000f8e9695 */
[----:B------:R-:W-:Y:S01]  /*4a50*/  LOP3.LUT R155, R166, UR39, R153, 0x96, !PT ;  /* 0x00000027a69b7c12 */ /* 0x000fe2000f8e9699 */
[----:B------:R-:W-:Y:S01]  /*4a60*/  IMAD.WIDE.U32 R176, R0, -0x2daee0ad, RZ ;  /* 0xd2511f5300b07825 */ /* 0x000fe200078e00ff */
[----:B------:R-:W-:Y:S02]  /*4a70*/  @P0 FSEL R57, R57, -INF , !P1 ;  /* 0xff80000039390808 */ /* 0x000fe40004800000 */
[----:B------:R-:W-:Y:S01]  /*4a80*/  PLOP3.LUT P0, PT, PT, PT, UP1, 0x80, 0x8 ;  /* 0x000000000008781c */ /* 0x000fe20003f0f018 */
[----:B------:R-:W-:Y:S01]  /*4a90*/  IMAD.WIDE.U32 R158, R158, -0x2daee0ad, RZ ;  /* 0xd2511f539e9e7825 */ /* 0x000fe200078e00ff */
[----:B------:R-:W-:Y:S01]  /*4aa0*/  LOP3.LUT R164, R164, UR35, R151, 0x96, !PT ;  /* 0x00000023a4a47c12 */ /* 0x000fe2000f8e9697 */
[----:B------:R-:W-:Y:S01]  /*4ab0*/  UIADD3 UR35, UPT, UPT, UR46, 0x1715609d, URZ ;  /* 0x1715609d2e237890 */ /* 0x000fe2000fffe0ff */
[----:B------:R-:W-:Y:S01]  /*4ac0*/  LOP3.LUT R0, R132, UR41, R177, 0x96, !PT ;  /* 0x0000002984007c12 */ /* 0x000fe2000f8e96b1 */
[----:B------:R-:W-:Y:S01]  /*4ad0*/  IMAD.WIDE.U32 R166, R133, -0x2daee0ad, RZ ;  /* 0xd2511f5385a67825 */ /* 0x000fe200078e00ff */
[----:B------:R-:W-:Y:S03]  /*4ae0*/  LOP3.LUT R151, R176, UR39, R159, 0x96, !PT ;  /* 0x00000027b0977c12 */ /* 0x000fe6000f8e969f */
[----:B------:R-:W-:Y:S01]  /*4af0*/  IMAD.WIDE.U32 R164, R164, -0x2daee0ad, RZ ;  /* 0xd2511f53a4a47825 */ /* 0x000fe200078e00ff */
[----:B------:R-:W-:Y:S02]  /*4b00*/  LOP3.LUT R166, R166, UR39, R157, 0x96, !PT ;  /* 0x00000027a6a67c12 */ /* 0x000fe4000f8e969d */
[----:B------:R-:W-:Y:S01]  /*4b10*/  LOP3.LUT R133, R154, UR41, R167, 0x96, !PT ;  /* 0x000000299a857c12 */ /* 0x000fe2000f8e96a7 */
[----:B------:R-:W-:Y:S01]  /*4b20*/  IMAD.WIDE.U32 R154, R155, -0x326172a9, RZ ;  /* 0xcd9e8d579b9a7825 */ /* 0x000fe200078e00ff */
[----:B------:R-:W-:Y:S02]  /*4b30*/  @P0 FSEL R59, R59, -INF , !P1 ;  /* 0xff8000003b3b0808 */ /* 0x000fe40004800000 */
[----:B------:R-:W-:Y:S01]  /*4b40*/  PLOP3.LUT P1, PT, PT, PT, UP1, 0x80, 0x8 ;  /* 0x000000000008781c */ /* 0x000fe20003f2f018 */
[----:B------:R-:W-:Y:S01]  /*4b50*/  IMAD.WIDE.U32 R142, R151, -0x326172a9, RZ ;  /* 0xcd9e8d57978e7825 */ /* 0x000fe200078e00ff */
[----:B------:R-:W-:Y:S03]  /*4b60*/  PLOP3.LUT P0, PT, PT, PT, UP1, 0x80, 0x8 ;  /* 0x000000000008781c */ /* 0x000fe60003f0f018 */
[----:B------:R-:W-:Y:S04]  /*4b70*/  IMAD.WIDE.U32 R166, R166, -0x326172a9, RZ ;  /* 0xcd9e8d57a6a67825 */ /* 0x000fe800078e00ff */
[----:B------:R-:W-:Y:S04]  /*4b80*/  IMAD.WIDE.U32 R178, R3, -0x2daee0ad, RZ ;  /* 0xd2511f5303b27825 */ /* 0x000fe800078e00ff */
[----:B------:R-:W-:Y:S01]  /*4b90*/  @P1 FSEL R60, R60, -INF , !P2 ;  /* 0xff8000003c3c1808 */ /* 0x000fe20005000000 */
[----:B------:R-:W-:Y:S01]  /*4ba0*/  IMAD.WIDE.U32 R132, R133, -0x326172a9, RZ ;  /* 0xcd9e8d5785847825 */ /* 0x000fe200078e00ff */
[----:B------:R-:W-:Y:S02]  /*4bb0*/  PLOP3.LUT P1, PT, PT, PT, UP1, 0x80, 0x8 ;  /* 0x000000000008781c */ /* 0x000fe40003f2f018 */
[----:B------:R-:W-:Y:S01]  /*4bc0*/  LOP3.LUT R157, R2, UR41, R179, 0x96, !PT ;  /* 0x00000029029d7c12 */ /* 0x000fe2000f8e96b3 */
[----:B------:R-:W-:Y:S01]  /*4bd0*/  IMAD.WIDE.U32 R2, R145, -0x326172a9, RZ ;  /* 0xcd9e8d5791027825 */ /* 0x000fe200078e00ff */
[----:B------:R-:W-:Y:S02]  /*4be0*/  @P0 FSEL R62, R62, -INF , !P2 ;  /* 0xff8000003e3e0808 */ /* 0x000fe40005000000 */
[----:B------:R-:W-:Y:S02]  /*4bf0*/  PLOP3.LUT P0, PT, PT, PT, UP1, 0x80, 0x8 ;  /* 0x000000000008781c */ /* 0x000fe40003f0f018 */
[----:B------:R-:W-:Y:S02]  /*4c00*/  LOP3.LUT R153, R144, UR47, R3, 0x96, !PT ;  /* 0x0000002f90997c12 */ /* 0x000fe4000f8e9603 */
[----:B------:R-:W-:Y:S01]  /*4c10*/  LOP3.LUT R149, R2, UR35, R155, 0x96, !PT ;  /* 0x0000002302957c12 */ /* 0x000fe2000f8e969b */
[----:B------:R-:W-:Y:S01]  /*4c20*/  IMAD.WIDE.U32 R2, R0, -0x326172a9, RZ ;  /* 0xcd9e8d5700027825 */ /* 0x000fe200078e00ff */
[----:B------:R-:W-:Y:S02]  /*4c30*/  LOP3.LUT R145, R178, UR39, R165, 0x96, !PT ;  /* 0x00000027b2917c12 */ /* 0x000fe4000f8e96a5 */
[----:B------:R-:W-:Y:S01]  /*4c40*/  @P1 FSEL R64, R64, -INF , !P2 ;  /* 0xff80000040401808 */ /* 0x000fe20005000000 */
[----:B------:R-:W-:Y:S01]  /*4c50*/  IMAD.WIDE.U32 R140, R153, -0x2daee0ad, RZ ;  /* 0xd2511f53998c7825 */ /* 0x000fe200078e00ff */
[----:B------:R-:W-:Y:S02]  /*4c60*/  PLOP3.LUT P1, PT, PT, PT, UP1, 0x80, 0x8 ;  /* 0x000000000008781c */ /* 0x000fe40003f2f018 */
[----:B------:R-:W-:Y:S01]  /*4c70*/  LOP3.LUT R148, R148, UR47, R3, 0x96, !PT ;  /* 0x0000002f94947c12 */ /* 0x000fe2000f8e9603 */
[----:B------:R-:W-:Y:S01]  /*4c80*/  IMAD.WIDE.U32 R144, R145, -0x326172a9, RZ ;  /* 0xcd9e8d5791907825 */ /* 0x000fe200078e00ff */
[----:B------:R-:W-:Y:S02]  /*4c90*/  LOP3.LUT R0, R2, UR35, R143, 0x96, !PT ;  /* 0x0000002302007c12 */ /* 0x000fe4000f8e968f */
[----:B------:R-:W-:Y:S01]  /*4ca0*/  LOP3.LUT R147, R146, UR47, R133, 0x96, !PT ;  /* 0x0000002f92937c12 */ /* 0x000fe2000f8e9685 */
[----:B------:R-:W-:Y:S01]  /*4cb0*/  IMAD.WIDE.U32 R2, R149, -0x2daee0ad, RZ ;  /* 0xd2511f5395027825 */ /* 0x000fe200078e00ff */
[----:B------:R-:W-:Y:S02]  /*4cc0*/  LOP3.LUT R146, R132, UR35, R167, 0x96, !PT ;  /* 0x0000002384927c12 */ /* 0x000fe4000f8e96a7 */
[----:B------:R-:W-:Y:S01]  /*4cd0*/  LOP3.LUT R152, R152, UR38, R141, 0x96, !PT ;  /* 0x0000002698987c12 */ /* 0x000fe2000f8e968d */
[----:B------:R-:W-:Y:S01]  /*4ce0*/  IMAD.WIDE.U32 R132, R157, -0x326172a9, RZ ;  /* 0xcd9e8d579d847825 */ /* 0x000fe200078e00ff */
[----:B------:R-:W-:Y:S02]  /*4cf0*/  LOP3.LUT R138, R140, UR37, R3, 0x96, !PT ;  /* 0x000000258c8a7c12 */ /* 0x000fe4000f8e9603 */
[----:B------:R-:W-:Y:S01]  /*4d00*/  PRMT R153, R2, 0x7770, RZ ;  /* 0x0000777002997816 */ /* 0x000fe200000000ff */
[----:B------:R-:W-:Y:S01]  /*4d10*/  IMAD.WIDE.U32 R140, R148, -0x2daee0ad, RZ ;  /* 0xd2511f53948c7825 */ /* 0x000fe200078e00ff */
[----:B------:R-:W-:Y:S02]  /*4d20*/  LOP3.LUT R157, R150, UR47, R133, 0x96, !PT ;  /* 0x0000002f969d7c12 */ /* 0x000fe4000f8e9685 */
[C---:B------:R-:W-:Y:S01]  /*4d30*/  PRMT R151, R2.reuse, 0x7771, RZ ;  /* 0x0000777102977816 */ /* 0x040fe200000000ff */
[----:B------:R-:W-:Y:S01]  /*4d40*/  IMAD.WIDE.U32 R136, R147, -0x2daee0ad, RZ ;  /* 0xd2511f5393887825 */ /* 0x000fe200078e00ff */
[C---:B------:R-:W-:Y:S02]  /*4d50*/  PRMT R150, R2.reuse, 0x7772, RZ ;  /* 0x0000777202967816 */ /* 0x040fe400000000ff */
[----:B------:R-:W-:Y:S01]  /*4d60*/  PRMT R155, R2, 0x7773, RZ ;  /* 0x00007773029b7816 */ /* 0x000fe200000000ff */
[----:B------:R-:W-:Y:S01]  /*4d70*/  IMAD.WIDE.U32 R134, R146, -0x2daee0ad, RZ ;  /* 0xd2511f5392867825 */ /* 0x000fe200078e00ff */
[----:B------:R-:W-:Y:S02]  /*4d80*/  @P1 FSEL R61, R61, -INF , !P6 ;  /* 0xff8000003d3d1808 */ /* 0x000fe40007000000 */
[----:B------:R-:W-:Y:S02]  /*4d90*/  LOP3.LUT R2, R158, UR38, R141, 0x96, !PT ;  /* 0x000000269e027c12 */ /* 0x000fe4000f8e968d */
[----:B------:R-:W-:Y:S02]  /*4da0*/  PLOP3.LUT P1, PT, PT, PT, UP1, 0x80, 0x8 ;  /* 0x000000000008781c */ /* 0x000fe40003f2f018 */
[----:B------:R-:W-:Y:S01]  /*4db0*/  LOP3.LUT R159, R132, UR35, R145, 0x96, !PT ;  /* 0x00000023849f7c12 */ /* 0x000fe2000f8e9691 */
[----:B------:R-:W-:Y:S01]  /*4dc0*/  UIADD3 UR35, UPT, UPT, UR46, -0x4ab325aa, URZ ;  /* 0xb54cda562e237890 */ /* 0x000fe2000fffe0ff */
[----:B------:R-:W-:Y:S01]  /*4dd0*/  @P0 FSEL R66, R66, -INF , !P2 ;  /* 0xff80000042420808 */ /* 0x000fe20005000000 */
[----:B------:R-:W-:Y:S01]  /*4de0*/  IMAD.WIDE.U32 R132, R0, -0x2daee0ad, RZ ;  /* 0xd2511f5300847825 */ /* 0x000fe200078e00ff */
[----:B------:R-:W-:Y:S02]  /*4df0*/  LOP3.LUT R156, R156, UR38, R137, 0x96, !PT ;  /* 0x000000269c9c7c12 */ /* 0x000fe4000f8e9689 */
[----:B------:R-:W-:Y:S01]  /*4e00*/  LOP3.LUT R139, R136, UR37, R135, 0x96, !PT ;  /* 0x00000025888b7c12 */ /* 0x000fe2000f8e9687 */
[----:B------:R-:W-:Y:S01]  /*4e10*/  IMAD.WIDE.U32 R136, R152, -0x326172a9, RZ ;  /* 0xcd9e8d5798887825 */ /* 0x000fe200078e00ff */
[----:B------:R-:W-:Y:S02]  /*4e20*/  PLOP3.LUT P0, PT, PT, PT, UP1, 0x80, 0x8 ;  /* 0x000000000008781c */ /* 0x000fe40003f0f018 */
[----:B------:R-:W-:Y:S01]  /*4e30*/  PLOP3.LUT P2, PT, PT, PT, UP1, 0x80, 0x8 ;  /* 0x000000000008781c */ /* 0x000fe20003f4f018 */
[----:B------:R-:W-:Y:S01]  /*4e40*/  IMAD.WIDE.U32 R2, R2, -0x326172a9, RZ ;  /* 0xcd9e8d5702027825 */ /* 0x000fe200078e00ff */
[----:B------:R-:W-:Y:S02]  /*4e50*/  LOP3.LUT R0, R154, UR35, R137, 0x96, !PT ;  /* 0x000000239a007c12 */ /* 0x000fe4000f8e9689 */
[----:B------:R-:W-:Y:S01]  /*4e60*/  LOP3.LUT R135, R140, UR37, R133, 0x96, !PT ;  /* 0x000000258c877c12 */ /* 0x000fe2000f8e9685 */
[----:B-----5:R-:W-:Y:S01]  /*4e70*/  FMUL.FTZ R140, R247, 1.4426950216293334961 ;  /* 0x3fb8aa3bf78c7820 */ /* 0x020fe20000410000 */
[----:B------:R-:W-:Y:S01]  /*4e80*/  LOP3.LUT R133, R142, UR35, R3, 0x96, !PT ;  /* 0x000000238e857c12 */ /* 0x000fe2000f8e9603 */
[----:B------:R-:W-:Y:S01]  /*4e90*/  IMAD.IADD R152, R169, 0x1, R161 ;  /* 0x00000001a9987824 */ /* 0x000fe200078e02a1 */
[C---:B------:R-:W-:Y:S02]  /*4ea0*/  PRMT R141, R2.reuse, 0x7770, RZ ;  /* 0x00007770028d7816 */ /* 0x040fe400000000ff */
[----:B------:R-:W-:Y:S01]  /*4eb0*/  PRMT R143, R2, 0x7771, RZ ;  /* 0x00007771028f7816 */ /* 0x000fe200000000ff */
[----:B------:R-:W-:Y:S01]  /*4ec0*/  IMAD.IADD R154, R160, 0x1, R152 ;  /* 0x00000001a09a7824 */ /* 0x000fe200078e0298 */
[C---:B------:R-:W-:Y:S02]  /*4ed0*/  PRMT R145, R2.reuse, 0x7772, RZ ;  /* 0x0000777202917816 */ /* 0x040fe400000000ff */
[----:B------:R-:W-:Y:S02]  /*4ee0*/  PRMT R142, R2, 0x7773, RZ ;  /* 0x00007773028e7816 */ /* 0x000fe400000000ff */
[C---:B------:R-:W-:Y:S02]  /*4ef0*/  PRMT R147, R132.reuse, 0x7770, RZ ;  /* 0x0000777084937816 */ /* 0x040fe400000000ff */
[C---:B------:R-:W-:Y:S02]  /*4f00*/  PRMT R146, R132.reuse, 0x7773, RZ ;  /* 0x0000777384927816 */ /* 0x040fe400000000ff */
[C---:B------:R-:W-:Y:S02]  /*4f10*/  PRMT R148, R132.reuse, 0x7772, RZ ;  /* 0x0000777284947816 */ /* 0x040fe400000000ff */
[----:B------:R-:W-:Y:S01]  /*4f20*/  PRMT R149, R132, 0x7771, RZ ;  /* 0x0000777184957816 */ /* 0x000fe200000000ff */
[C---:B------:R-:W-:Y:S01]  /*4f30*/  FMUL.FTZ R132, R250.reuse, 1.4426950216293334961 ;  /* 0x3fb8aa3bfa847820 */ /* 0x040fe20000410000 */
[----:B------:R-:W-:Y:S02]  /*4f40*/  SHF.R.U32.HI R2, RZ, 0x18, R0 ;  /* 0x00000018ff027819 */ /* 0x000fe40000011600 */
[----:B------:R-:W-:Y:S02]  /*4f50*/  @P1 FSEL R67, R67, -INF , !P6 ;  /* 0xff80000043431808 */ /* 0x000fe40007000000 */
[----:B------:R-:W-:Y:S02]  /*4f60*/  FSETP.NEU.FTZ.AND P1, PT, R250, -INF , PT ;  /* 0xff800000fa00780b */ /* 0x000fe40003f3d000 */
[----:B------:R-:W-:Y:S02]  /*4f70*/  @P0 FSEL R65, R65, -INF , !P6 ;  /* 0xff80000041410808 */ /* 0x000fe40007000000 */
[----:B------:R-:W-:Y:S02]  /*4f80*/  ISETP.LE.U32.AND P0, PT, R2, UR9, PT ;  /* 0x0000000902007c0c */ /* 0x000fe4000bf03070 */
[C---:B------:R-:W-:Y:S02]  /*4f90*/  LOP3.LUT R3, R0.reuse, 0xff, RZ, 0xc0, !PT ;  /* 0x000000ff00037812 */ /* 0x040fe400078ec0ff */
[----:B------:R-:W-:Y:S02]  /*4fa0*/  PRMT R2, R0, 0x7632, R2 ;  /* 0x0000763200027816 */ /* 0x000fe40000000002 */
[----:B------:R-:W-:Y:S02]  /*4fb0*/  FSEL R132, R132, RZ, P1 ;  /* 0x000000ff84847208 */ /* 0x000fe40000800000 */
[----:B------:R-:W-:Y:S02]  /*4fc0*/  @P2 FSEL R63, R63, -INF , !P6 ;  /* 0xff8000003f3f2808 */ /* 0x000fe40007000000 */
[----:B------:R-:W-:Y:S01]  /*4fd0*/  ISETP.LE.U32.AND P2, PT, R3, UR9, PT ;  /* 0x0000000903007c0c */ /* 0x000fe2000bf43070 */
[----:B------:R-:W-:Y:S01]  /*4fe0*/  FMUL.FTZ R3, R249, 1.4426950216293334961 ;  /* 0x3fb8aa3bf9037820 */ /* 0x000fe20000410000 */
[----:B------:R-:W-:Y:S01]  /*4ff0*/  LOP3.LUT R2, R2, 0xff, RZ, 0xc0, !PT ;  /* 0x000000ff02027812 */ /* 0x000fe200078ec0ff */
[--C-:B------:R-:W-:Y:S01]  /*5000*/  FFMA.FTZ R5, R5, UR12, -R132.reuse ;  /* 0x0000000c05057c23 */ /* 0x100fe20008010884 */
[----:B------:R-:W-:Y:S01]  /*5010*/  FSETP.NEU.FTZ.AND P6, PT, R249, -INF , PT ;  /* 0xff800000f900780b */ /* 0x000fe20003fdd000 */
[--C-:B------:R-:W-:Y:S01]  /*5020*/  FFMA.FTZ R137, R4, UR12, -R132.reuse ;  /* 0x0000000c04897c23 */ /* 0x100fe20008010884 */
[----:B------:R-:W-:Y:S01]  /*5030*/  LOP3.LUT R0, R0, 0xffff, RZ, 0xc0, !PT ;  /* 0x0000ffff00007812 */ /* 0x000fe200078ec0ff */
[----:B------:R-:W-:Y:S01]  /*5040*/  MUFU.EX2 R182, R5 ;  /* 0x0000000500b67308 */ /* 0x000fe20000000800 */
[----:B------:R-:W-:Y:S01]  /*5050*/  ISETP.LE.U32.AND P1, PT, R2, UR9, PT ;  /* 0x0000000902007c0c */ /* 0x000fe2000bf23070 */
[C---:B------:R-:W-:Y:S01]  /*5060*/  FMUL.FTZ R2, R248.reuse, 1.4426950216293334961 ;  /* 0x3fb8aa3bf8027820 */ /* 0x040fe20000410000 */
[----:B------:R-:W-:Y:S07]  /*5070*/  FSEL R3, R3, RZ, P6 ;  /* 0x000000ff03037208 */ /* 0x000fee0003000000 */
[----:B------:R-:W1:Y:S01]  /*5080*/  MUFU.EX2 R184, R137 ;  /* 0x0000008900b87308 */ /* 0x000e620000000800 */
[----:B------:R-:W-:Y:S01]  /*5090*/  FSETP.NEU.FTZ.AND P6, PT, R248, -INF , PT ;  /* 0xff800000f800780b */ /* 0x000fe20003fdd000 */
[----:B------:R-:W-:Y:S01]  /*50a0*/  FFMA.FTZ R16, R16, UR12, -R132 ;  /* 0x0000000c10107c23 */ /* 0x000fe20008010884 */
[----:B------:R-:W-:Y:S01]  /*50b0*/  SHF.R.U32.HI R4, RZ, 0x8, R0 ;  /* 0x00000008ff047819 */ /* 0x000fe20000011600 */
[--C-:B------:R-:W-:Y:S01]  /*50c0*/  FFMA.FTZ R6, R6, UR12, -R3.reuse ;  /* 0x0000000c06067c23 */ /* 0x100fe20008010803 */
[----:B------:R-:W-:Y:S01]  /*50d0*/  FSEL R2, R2, RZ, P6 ;  /* 0x000000ff02027208 */ /* 0x000fe20003000000 */
[----:B------:R-:W-:Y:S01]  /*50e0*/  FFMA.FTZ R7, R7, UR12, -R3 ;  /* 0x0000000c07077c23 */ /* 0x000fe20008010803 */
[----:B------:R-:W-:Y:S03]  /*50f0*/  FSETP.NEU.FTZ.AND P6, PT, R247, -INF , PT ;  /* 0xff800000f700780b */ /* 0x000fe60003fdd000 */
[----:B------:R-:W2:Y:S01]  /*5100*/  MUFU.EX2 R178, R6 ;  /* 0x0000000600b27308 */ /* 0x000ea20000000800 */
[----:B------:R-:W-:Y:S01]  /*5110*/  LOP3.LUT R4, R4, 0xffff, RZ, 0xc0, !PT ;  /* 0x0000ffff04047812 */ /* 0x000fe200078ec0ff */
[--C-:B------:R-:W-:Y:S01]  /*5120*/  FFMA.FTZ R8, R8, UR12, -R2.reuse ;  /* 0x0000000c08087c23 */ /* 0x100fe20008010802 */
[----:B------:R-:W-:Y:S07]  /*5130*/  FSEL R0, R140, RZ, P6 ;  /* 0x000000ff8c007208 */ /* 0x000fee0003000000 */
[----:B------:R-:W-:Y:S01]  /*5140*/  MUFU.EX2 R217, R7 ;  /* 0x0000000700d97308 */ /* 0x000fe20000000800 */
[----:B------:R-:W-:Y:S01]  /*5150*/  ISETP.LE.U32.AND P6, PT, R4, UR9, PT ;  /* 0x0000000904007c0c */ /* 0x000fe2000bfc3070 */
[----:B-1----:R-:W-:Y:S01]  /*5160*/  @!P2 FADD.FTZ R184, -R184, -RZ ;  /* 0x800000ffb8b8a221 */ /* 0x002fe20000010100 */
[C---:B------:R-:W-:Y:S07]  /*5170*/  LOP3.LUT R4, R133.reuse, 0xffff, RZ, 0xc0, !PT ;  /* 0x0000ffff85047812 */ /* 0x040fee00078ec0ff */
[----:B------:R-:W1:Y:S01]  /*5180*/  MUFU.EX2 R225, R8 ;  /* 0x0000000800e17308 */ /* 0x000e620000000800 */
[----:B------:R-:W-:Y:S01]  /*5190*/  LOP3.LUT R5, R133, 0xff, RZ, 0xc0, !PT ;  /* 0x000000ff85057812 */ /* 0x000fe200078ec0ff */
[----:B------:R-:W-:Y:S01]  /*51a0*/  FFMA.FTZ R9, R9, UR12, -R2 ;  /* 0x0000000c09097c23 */ /* 0x000fe20008010802 */
[----:B------:R-:W-:Y:S01]  /*51b0*/  SHF.R.U32.HI R4, RZ, 0x8, R4 ;  /* 0x00000008ff047819 */ /* 0x000fe20000011604 */
[----:B------:R-:W-:Y:S01]  /*51c0*/  FFMA.FTZ R12, R12, UR12, -R2 ;  /* 0x0000000c0c0c7c23 */ /* 0x000fe20008010802 */
[----:B------:R-:W-:Y:S01]  /*51d0*/  ISETP.LE.U32.AND P2, PT, R5, UR9, PT ;  /* 0x0000000905007c0c */ /* 0x000fe2000bf43070 */
[--C-:B------:R-:W-:Y:S01]  /*51e0*/  FFMA.FTZ R10, R10, UR12, -R0.reuse ;  /* 0x0000000c0a0a7c23 */ /* 0x100fe20008010800 */
[----:B------:R-:W-:Y:S03]  /*51f0*/  LOP3.LUT R4, R4, 0xffff, RZ, 0xc0, !PT ;  /* 0x0000ffff04047812 */ /* 0x000fe600078ec0ff */
[----:B------:R-:W3:Y:S01]  /*5200*/  MUFU.EX2 R226, R9 ;  /* 0x0000000900e27308 */ /* 0x000ee20000000800 */
[----:B------:R-:W-:Y:S01]  /*5210*/  FFMA.FTZ R11, R11, UR12, -R0 ;  /* 0x0000000c0b0b7c23 */ /* 0x000fe20008010800 */
[----:B------:R-:W-:Y:S01]  /*5220*/  @!P6 FADD.FTZ R182, -R182, -RZ ;  /* 0x800000ffb6b6e221 */ /* 0x000fe20000010100 */
[----:B------:R-:W-:Y:S07]  /*5230*/  ISETP.LE.U32.AND P6, PT, R4, UR9, PT ;  /* 0x0000000904007c0c */ /* 0x000fee000bfc3070 */
[----:B------:R-:W4:Y:S01]  /*5240*/  MUFU.EX2 R222, R12 ;  /* 0x0000000c00de7308 */ /* 0x000f220000000800 */
[----:B------:R-:W-:Y:S01]  /*5250*/  PRMT R4, R133, 0x7632, R4 ;  /* 0x0000763285047816 */ /* 0x000fe20000000004 */
[----:B--2---:R-:W-:Y:S01]  /*5260*/  @!P1 FADD.FTZ R178, -R178, -RZ ;  /* 0x800000ffb2b29221 */ /* 0x004fe20000010100 */
[----:B------:R-:W-:Y:S07]  /*5270*/  SHF.R.U32.HI R133, RZ, 0x18, R133 ;  /* 0x00000018ff857819 */ /* 0x000fee0000011685 */
[----:B------:R-:W2:Y:S01]  /*5280*/  MUFU.EX2 R232, R10 ;  /* 0x0000000a00e87308 */ /* 0x000ea20000000800 */
[----:B------:R-:W-:Y:S01]  /*5290*/  LOP3.LUT R4, R4, 0xff, RZ, 0xc0, !PT ;  /* 0x000000ff04047812 */ /* 0x000fe200078ec0ff */
[----:B-1----:R-:W-:Y:S01]  /*52a0*/  @!P2 FADD.FTZ R225, -R225, -RZ ;  /* 0x800000ffe1e1a221 */ /* 0x002fe20000010100 */
[----:B------:R-:W-:Y:S01]  /*52b0*/  ISETP.LE.U32.AND P2, PT, R141, UR9, PT ;  /* 0x000000098d007c0c */ /* 0x000fe2000bf43070 */
[----:B------:R-:W-:Y:S01]  /*52c0*/  @!P0 FADD.FTZ R217, -R217, -RZ ;  /* 0x800000ffd9d98221 */ /* 0x000fe20000010100 */
[----:B------:R-:W-:Y:S05]  /*52d0*/  ISETP.LE.U32.AND P1, PT, R4, UR9, PT ;  /* 0x0000000904007c0c */ /* 0x000fea000bf23070 */
[----:B------:R-:W1:Y:S01]  /*52e0*/  MUFU.EX2 R231, R11 ;  /* 0x0000000b00e77308 */ /* 0x000e620000000800 */
[----:B------:R-:W-:Y:S01]  /*52f0*/  ISETP.LE.U32.AND P0, PT, R133, UR9, PT ;  /* 0x0000000985007c0c */ /* 0x000fe2000bf03070 */
[----:B------:R-:W-:Y:S01]  /*5300*/  FFMA.FTZ R13, R13, UR12, -R2 ;  /* 0x0000000c0d0d7c23 */ /* 0x000fe20008010802 */
[----:B---3--:R-:W-:Y:S01]  /*5310*/  @!P6 FADD.FTZ R226, -R226, -RZ ;  /* 0x800000ffe2e2e221 */ /* 0x008fe20000010100 */
[--C-:B------:R-:W-:Y:S01]  /*5320*/  FFMA.FTZ R14, R14, UR12, -R0.reuse ;  /* 0x0000000c0e0e7c23 */ /* 0x100fe20008010800 */
[----:B------:R-:W-:Y:S05]  /*5330*/  PRMT R4, R136, 0x7770, RZ ;  /* 0x0000777088047816 */ /* 0x000fea00000000ff */
[----:B------:R-:W3:Y:S01]  /*5340*/  MUFU.EX2 R221, R13 ;  /* 0x0000000d00dd7308 */ /* 0x000ee20000000800 */
[----:B------:R-:W-:Y:S01]  /*5350*/  ISETP.GT.U32.AND P6, PT, R143, UR9, PT ;  /* 0x000000098f007c0c */ /* 0x000fe2000bfc4070 */
[----:B------:R-:W-:Y:S01]  /*5360*/  FFMA.FTZ R15, R15, UR12, -R0 ;  /* 0x0000000c0f0f7c23 */ /* 0x000fe20008010800 */
[--C-:B------:R-:W-:Y:S07]  /*5370*/  FFMA.FTZ R17, R17, UR12, -R132.reuse ;  /* 0x0000000c11117c23 */ /* 0x100fee0008010884 */
[----:B------:R-:W3:Y:S01]  /*5380*/  MUFU.EX2 R199, R16 ;  /* 0x0000001000c77308 */ /* 0x000ee20000000800 */
[----:B----4-:R-:W-:Y:S01]  /*5390*/  @!P2 FADD.FTZ R222, -R222, -RZ ;  /* 0x800000ffdedea221 */ /* 0x010fe20000010100 */
[----:B--2---:R-:W-:Y:S01]  /*53a0*/  @!P1 FADD.FTZ R232, -R232, -RZ ;  /* 0x800000ffe8e89221 */ /* 0x004fe20000010100 */
[----:B------:R-:W-:Y:S07]  /*53b0*/  ISETP.LE.U32.AND P2, PT, R4, UR9, PT ;  /* 0x0000000904007c0c */ /* 0x000fee000bf43070 */
[----:B------:R-:W2:Y:S01]  /*53c0*/  MUFU.EX2 R230, R14 ;  /* 0x0000000e00e67308 */ /* 0x000ea20000000800 */
[----:B------:R-:W-:Y:S01]  /*53d0*/  ISETP.GT.U32.AND P1, PT, R145, UR9, PT ;  /* 0x0000000991007c0c */ /* 0x000fe2000bf24070 */
[----:B-1----:R-:W-:Y:S01]  /*53e0*/  @!P0 FADD.FTZ R231, -R231, -RZ ;  /* 0x800000ffe7e78221 */ /* 0x002fe20000010100 */
[----:B------:R-:W-:Y:S07]  /*53f0*/  ISETP.GT.U32.AND P0, PT, R142, UR9, PT ;  /* 0x000000098e007c0c */ /* 0x000fee000bf04070 */
[----:B------:R-:W1:Y:S01]  /*5400*/  MUFU.EX2 R229, R15 ;  /* 0x0000000f00e57308 */ /* 0x000e620000000800 */
[C---:B------:R-:W-:Y:S01]  /*5410*/  PRMT R5, R136.reuse, 0x7771, RZ ;  /* 0x0000777188057816 */ /* 0x040fe200000000ff */
[--C-:B------:R-:W-:Y:S01]  /*5420*/  FFMA.FTZ R19, R19, UR12, -R3.reuse ;  /* 0x0000000c13137c23 */ /* 0x100fe20008010803 */
[C---:B------:R-:W-:Y:S01]  /*5430*/  PRMT R6, R136.reuse, 0x7772, RZ ;  /* 0x0000777288067816 */ /* 0x040fe200000000ff */
[----:B---3--:R-:W-:Y:S01]  /*5440*/  @P6 FADD.FTZ R221, -R221, -RZ ;  /* 0x800000ffdddd6221 */ /* 0x008fe20000010100 */
[----:B------:R-:W-:Y:S05]  /*5450*/  PRMT R136, R136, 0x7773, RZ ;  /* 0x0000777388887816 */ /* 0x000fea00000000ff */
[----:B------:R-:W3:Y:S01]  /*5460*/  MUFU.EX2 R197, R17 ;  /* 0x0000001100c57308 */ /* 0x000ee20000000800 */
[----:B------:R-:W-:Y:S01]  /*5470*/  LOP3.LUT R4, R138, 0xff, RZ, 0xc0, !PT ;  /* 0x000000ff8a047812 */ /* 0x000fe200078ec0ff */
[--C-:B------:R-:W-:Y:S01]  /*5480*/  FFMA.FTZ R18, R18, UR12, -R3.reuse ;  /* 0x0000000c12127c23 */ /* 0x100fe20008010803 */
[----:B------:R-:W-:Y:S07]  /*5490*/  ISETP.GT.U32.AND P6, PT, R5, UR9, PT ;  /* 0x0000000905007c0c */ /* 0x000fee000bfc4070 */
[----:B------:R-:W4:Y:S01]  /*54a0*/  MUFU.EX2 R210, R19 ;  /* 0x0000001300d27308 */ /* 0x000f220000000800 */
[----:B------:R-:W-:Y:S01]  /*54b0*/  @!P2 FADD.FTZ R199, -R199, -RZ ;  /* 0x800000ffc7c7a221 */ /* 0x000fe20000010100 */
[----:B------:R-:W-:Y:S01]  /*54c0*/  ISETP.GT.U32.AND P2, PT, R136, UR9, PT ;  /* 0x0000000988007c0c */ /* 0x000fe2000bf44070 */
[----:B--2---:R-:W-:Y:S01]  /*54d0*/  @P1 FADD.FTZ R230, -R230, -RZ ;  /* 0x800000ffe6e61221 */ /* 0x004fe20000010100 */
[----:B------:R-:W-:Y:S01]  /*54e0*/  ISETP.LE.U32.AND P1, PT, R4, UR9, PT ;  /* 0x0000000904007c0c */ /* 0x000fe2000bf23070 */
[----:B-1----:R-:W-:Y:S05]  /*54f0*/  @P0 FADD.FTZ R229, -R229, -RZ ;  /* 0x800000ffe5e50221 */ /* 0x002fea0000010100 */
[----:B------:R-:W1:Y:S01]  /*5500*/  MUFU.EX2 R211, R18 ;  /* 0x0000001200d37308 */ /* 0x000e620000000800 */
[----:B------:R-:W-:Y:S01]  /*5510*/  LOP3.LUT R4, R138, 0xffff, RZ, 0xc0, !PT ;  /* 0x0000ffff8a047812 */ /* 0x000fe200078ec0ff */
[--C-:B------:R-:W-:Y:S01]  /*5520*/  FFMA.FTZ R20, R20, UR12, -R132.reuse ;  /* 0x0000000c14147c23 */ /* 0x100fe20008010884 */
[----:B------:R-:W-:Y:S01]  /*5530*/  ISETP.GT.U32.AND P0, PT, R6, UR9, PT ;  /* 0x0000000906007c0c */ /* 0x000fe2000bf04070 */
[----:B------:R-:W-:Y:S01]  /*5540*/  FFMA.FTZ R21, R21, UR12, -R132 ;  /* 0x0000000c15157c23 */ /* 0x000fe20008010884 */
[----:B------:R-:W-:Y:S05]  /*5550*/  SHF.R.U32.HI R4, RZ, 0x8, R4 ;  /* 0x00000008ff047819 */ /* 0x000fea0000011604 */
[----:B------:R-:W2:Y:S01]  /*5560*/  MUFU.EX2 R191, R20 ;  /* 0x0000001400bf7308 */ /* 0x000ea20000000800 */
[----:B------:R-:W-:Y:S01]  /*5570*/  SHF.R.U32.HI R5, RZ, 0x18, R138 ;  /* 0x00000018ff057819 */ /* 0x000fe2000001168a */
[----:B---3--:R-:W-:Y:S01]  /*5580*/  @P6 FADD.FTZ R197, -R197, -RZ ;  /* 0x800000ffc5c56221 */ /* 0x008fe20000010100 */
[----:B------:R-:W-:Y:S01]  /*5590*/  PRMT R6, R138, 0x7632, R6 ;  /* 0x000076328a067816 */ /* 0x000fe20000000006 */
[----:B----4-:R-:W-:Y:S01]  /*55a0*/  @P2 FADD.FTZ R210, -R210, -RZ ;  /* 0x800000ffd2d22221 */ /* 0x010fe20000010100 */
[----:B------:R-:W-:Y:S05]  /*55b0*/  LOP3.LUT R4, R4, 0xffff, RZ, 0xc0, !PT ;  /* 0x0000ffff04047812 */ /* 0x000fea00078ec0ff */
[----:B------:R-:W3:Y:S01]  /*55c0*/  MUFU.EX2 R190, R21 ;  /* 0x0000001500be7308 */ /* 0x000ee20000000800 */
[----:B------:R-:W-:Y:S01]  /*55d0*/  ISETP.LE.U32.AND P6, PT, R5, UR9, PT ;  /* 0x0000000905007c0c */ /* 0x000fe2000bfc3070 */
[--C-:B------:R-:W-:Y:S01]  /*55e0*/  FFMA.FTZ R23, R23, UR12, -R3.reuse ;  /* 0x0000000c17177c23 */ /* 0x100fe20008010803 */
[----:B------:R-:W-:Y:S01]  /*55f0*/  LOP3.LUT R5, R6, 0xff, RZ, 0xc0, !PT ;  /* 0x000000ff06057812 */ /* 0x000fe200078ec0ff */
[----:B-1----:R-:W-:Y:S01]  /*5600*/  @P0 FADD.FTZ R211, -R211, -RZ ;  /* 0x800000ffd3d30221 */ /* 0x002fe20000010100 */
[----:B------:R-:W-:Y:S01]  /*5610*/  ISETP.LE.U32.AND P2, PT, R4, UR9, PT ;  /* 0x0000000904007c0c */ /* 0x000fe2000bf43070 */
[----:B------:R-:W-:Y:S01]  /*5620*/  FFMA.FTZ R24, R24, UR12, -R2 ;  /* 0x0000000c18187c23 */ /* 0x000fe20008010802 */
[----:B------:R-:W-:Y:S01]  /*5630*/  LOP3.LUT R4, R135, 0xffff, RZ, 0xc0, !PT ;  /* 0x0000ffff87047812 */ /* 0x000fe200078ec0ff */
[----:B------:R-:W-:Y:S01]  /*5640*/  FFMA.FTZ R22, R22, UR12, -R3 ;  /* 0x0000000c16167c23 */ /* 0x000fe20008010803 */
[----:B------:R-:W-:Y:S01]  /*5650*/  ISETP.LE.U32.AND P0, PT, R5, UR9, PT ;  /* 0x0000000905007c0c */ /* 0x000fe2000bf03070 */
[----:B------:R-:W1:Y:S01]  /*5660*/  MUFU.EX2 R209, R23 ;  /* 0x0000001700d17308 */ /* 0x000e620000000800 */
[----:B------:R-:W-:Y:S01]  /*5670*/  LOP3.LUT R5, R135, 0xff, RZ, 0xc0, !PT ;  /* 0x000000ff87057812 */ /* 0x000fe200078ec0ff */
[----:B--2---:R-:W-:Y:S01]  /*5680*/  @!P1 FADD.FTZ R191, -R191, -RZ ;  /* 0x800000ffbfbf9221 */ /* 0x004fe20000010100 */
[----:B------:R-:W-:Y:S07]  /*5690*/  SHF.R.U32.HI R4, RZ, 0x8, R4 ;  /* 0x00000008ff047819 */ /* 0x000fee0000011604 */
[----:B------:R-:W2:Y:S01]  /*56a0*/  MUFU.EX2 R219, R24 ;  /* 0x0000001800db7308 */ /* 0x000ea20000000800 */
[----:B------:R-:W-:Y:S01]  /*56b0*/  ISETP.LE.U32.AND P1, PT, R5, UR9, PT ;  /* 0x0000000905007c0c */ /* 0x000fe2000bf23070 */
[----:B------:R-:W-:Y:S01]  /*56c0*/  FFMA.FTZ R27, R27, UR12, -R0 ;  /* 0x0000000c1b1b7c23 */ /* 0x000fe20008010800 */
[----:B------:R-:W-:Y:S07]  /*56d0*/  LOP3.LUT R4, R4, 0xffff, RZ, 0xc0, !PT ;  /* 0x0000ffff04047812 */ /* 0x000fee00078ec0ff */
[----:B------:R-:W4:Y:S01]  /*56e0*/  MUFU.EX2 R207, R22 ;  /* 0x0000001600cf7308 */ /* 0x000f220000000800 */
[----:B---3--:R-:W-:Y:S01]  /*56f0*/  @!P2 FADD.FTZ R190, -R190, -RZ ;  /* 0x800000ffbebea221 */ /* 0x008fe20000010100 */
[----:B------:R-:W-:Y:S01]  /*5700*/  FFMA.FTZ R28, R28, UR12, -R2 ;  /* 0x0000000c1c1c7c23 */ /* 0x000fe20008010802 */
[----:B------:R-:W-:Y:S01]  /*5710*/  ISETP.LE.U32.AND P2, PT, R4, UR9, PT ;  /* 0x0000000904007c0c */ /* 0x000fe2000bf43070 */
[----:B------:R-:W-:Y:S01]  /*5720*/  FFMA.FTZ R26, R26, UR12, -R0 ;  /* 0x0000000c1a1a7c23 */ /* 0x000fe20008010800 */
[----:B------:R-:W-:Y:S01]  /*5730*/  PRMT R4, R135, 0x7632, R4 ;  /* 0x0000763287047816 */ /* 0x000fe20000000004 */
[----:B-1----:R-:W-:Y:S01]  /*5740*/  @!P6 FADD.FTZ R209, -R209, -RZ ;  /* 0x800000ffd1d1e221 */ /* 0x002fe20000010100 */
[----:B------:R-:W-:Y:S03]  /*5750*/  SHF.R.U32.HI R135, RZ, 0x18, R135 ;  /* 0x00000018ff877819 */ /* 0x000fe60000011687 */
[----:B------:R-:W1:Y:S01]  /*5760*/  MUFU.EX2 R227, R27 ;  /* 0x0000001b00e37308 */ /* 0x000e620000000800 */
[----:B------:R-:W-:Y:S01]  /*5770*/  LOP3.LUT R4, R4, 0xff, RZ, 0xc0, !PT ;  /* 0x000000ff04047812 */ /* 0x000fe200078ec0ff */
[----:B--2---:R-:W-:Y:S01]  /*5780*/  @!P1 FADD.FTZ R219, -R219, -RZ ;  /* 0x800000ffdbdb9221 */ /* 0x004fe20000010100 */
[----:B------:R-:W-:Y:S07]  /*5790*/  ISETP.LE.U32.AND P6, PT, R135, UR9, PT ;  /* 0x0000000987007c0c */ /* 0x000fee000bfc3070 */
[----:B------:R-:W2:Y:S01]  /*57a0*/  MUFU.EX2 R218, R28 ;  /* 0x0000001c00da7308 */ /* 0x000ea20000000800 */
[----:B------:R-:W-:Y:S01]  /*57b0*/  ISETP.LE.U32.AND P1, PT, R147, UR9, PT ;  /* 0x0000000993007c0c */ /* 0x000fe2000bf23070 */
[----:B----4-:R-:W-:Y:S01]  /*57c0*/  @!P0 FADD.FTZ R207, -R207, -RZ ;  /* 0x800000ffcfcf8221 */ /* 0x010fe20000010100 */
[----:B------:R-:W-:Y:S07]  /*57d0*/  ISETP.LE.U32.AND P0, PT, R4, UR9, PT ;  /* 0x0000000904007c0c */ /* 0x000fee000bf03070 */
[----:B------:R-:W3:Y:S01]  /*57e0*/  MUFU.EX2 R228, R26 ;  /* 0x0000001a00e47308 */ /* 0x000ee20000000800 */
[----:B------:R-:W-:Y:S01]  /*57f0*/  FFMA.FTZ R31, R31, UR12, -R0 ;  /* 0x0000000c1f1f7c23 */ /* 0x000fe20008010800 */
[----:B------:R-:W-:Y:S04]  /*5800*/  IMAD.WIDE.U32 R10, R157, -0x2daee0ad, RZ ;  /* 0xd2511f539d0a7825 */ /* 0x000fe800078e00ff */
[----:B------:R-:W-:Y:S01]  /*5810*/  FFMA.FTZ R32, R32, UR12, -R132 ;  /* 0x0000000c20207c23 */ /* 0x000fe20008010884 */
[----:B------:R-:W-:Y:S03]  /*5820*/  FFMA.FTZ R30, R30, UR12, -R0 ;  /* 0x0000000c1e1e7c23 */ /* 0x000fe60008010800 */
[----:B------:R-:W4:Y:S01]  /*5830*/  MUFU.EX2 R223, R31 ;  /* 0x0000001f00df7308 */ /* 0x000f220000000800 */
[----:B------:R-:W-:Y:S01]  /*5840*/  LOP3.LUT R4, R164, UR38, R11, 0x96, !PT ;  /* 0x00000026a4047c12 */ /* 0x000fe2000f8e960b */
[----:B-1----:R-:W-:Y:S01]  /*5850*/  @!P6 FADD.FTZ R227, -R227, -RZ ;  /* 0x800000ffe3e3e221 */ /* 0x002fe20000010100 */
[----:B------:R-:W-:Y:S07]  /*5860*/  ISETP.GT.U32.AND P6, PT, R146, UR9, PT ;  /* 0x0000000992007c0c */ /* 0x000fee000bfc4070 */
[----:B------:R-:W1:Y:S01]  /*5870*/  MUFU.EX2 R188, R32 ;  /* 0x0000002000bc7308 */ /* 0x000e620000000800 */
[----:B--2---:R-:W-:Y:S01]  /*5880*/  @!P1 FADD.FTZ R218, -R218, -RZ ;  /* 0x800000ffdada9221 */ /* 0x004fe20000010100 */
[----:B------:R-:W-:Y:S01]  /*5890*/  ISETP.LE.U32.AND P1, PT, R153, UR9, PT ;  /* 0x0000000999007c0c */ /* 0x000fe2000bf23070 */
[----:B------:R-:W-:Y:S04]  /*58a0*/  IMAD.WIDE.U32 R6, R156, -0x326172a9, RZ ;  /* 0xcd9e8d579c067825 */ /* 0x000fe800078e00ff */
[----:B---3--:R-:W-:Y:S03]  /*58b0*/  @!P0 FADD.FTZ R228, -R228, -RZ ;  /* 0x800000ffe4e48221 */ /* 0x008fe60000010100 */
[----:B------:R-:W2:Y:S01]  /*58c0*/  MUFU.EX2 R224, R30 ;  /* 0x0000001e00e07308 */ /* 0x000ea20000000800 */
[----:B------:R-:W-:Y:S01]  /*58d0*/  ISETP.GT.U32.AND P0, PT, R148, UR9, PT ;  /* 0x0000000994007c0c */ /* 0x000fe2000bf04070 */
[----:B------:R-:W-:Y:S01]  /*58e0*/  IMAD.WIDE.U32 R4, R4, -0x326172a9, RZ ;  /* 0xcd9e8d5704047825 */ /* 0x000fe200078e00ff */
[----:B------:R-:W-:Y:S03]  /*58f0*/  LOP3.LUT R7, R166, UR35, R7, 0x96, !PT ;  /* 0x00000023a6077c12 */ /* 0x000fe6000f8e9607 */
[--C-:B------:R-:W-:Y:S01]  /*5900*/  FFMA.FTZ R35, R35, UR12, -R3.reuse ;  /* 0x0000000c23237c23 */ /* 0x100fe20008010803 */
[----:B------:R-:W-:Y:S01]  /*5910*/  FFMA.FTZ R25, R25, UR12, -R2 ;  /* 0x0000000c19197c23 */ /* 0x000fe20008010802 */
[----:B------:R-:W-:Y:S01]  /*5920*/  PRMT R14, R4, 0x7770, RZ ;  /* 0x00007770040e7816 */ /* 0x000fe200000000ff */
[----:B------:R-:W-:Y:S01]  /*5930*/  FFMA.FTZ R34, R34, UR12, -R3 ;  /* 0x0000000c22227c23 */ /* 0x000fe20008010803 */
[C---:B------:R-:W-:Y:S01]  /*5940*/  PRMT R13, R4.reuse, 0x7771, RZ ;  /* 0x00007771040d7816 */ /* 0x040fe200000000ff */
[----:B------:R-:W3:Y:S01]  /*5950*/  MUFU.EX2 R201, R35 ;  /* 0x0000002300c97308 */ /* 0x000ee20000000800 */
[C---:B------:R-:W-:Y:S01]  /*5960*/  PRMT R15, R4.reuse, 0x7772, RZ ;  /* 0x00007772040f7816 */ /* 0x040fe200000000ff */
[----:B----4-:R-:W-:Y:S01]  /*5970*/  @P6 FADD.FTZ R223, -R223, -RZ ;  /* 0x800000ffdfdf6221 */ /* 0x010fe20000010100 */
[----:B------:R-:W-:Y:S01]  /*5980*/  PRMT R12, R4, 0x7773, RZ ;  /* 0x00007773040c7816 */ /* 0x000fe200000000ff */
[----:B-1----:R-:W-:Y:S01]  /*5990*/  @!P1 FADD.FTZ R188, -R188, -RZ ;  /* 0x800000ffbcbc9221 */ /* 0x002fe20000010100 */
[----:B------:R-:W-:Y:S05]  /*59a0*/  LOP3.LUT R4, R7, 0xff, RZ, 0xc0, !PT ;  /* 0x000000ff07047812 */ /* 0x000fea00078ec0ff */
[----:B------:R-:W1:Y:S01]  /*59b0*/  MUFU.EX2 R220, R25 ;  /* 0x0000001900dc7308 */ /* 0x000e620000000800 */
[----:B------:R-:W-:Y:S01]  /*59c0*/  ISETP.GT.U32.AND P6, PT, R155, UR9, PT ;  /* 0x000000099b007c0c */ /* 0x000fe2000bfc4070 */
[----:B--2---:R-:W-:Y:S01]  /*59d0*/  @P0 FADD.FTZ R224, -R224, -RZ ;  /* 0x800000ffe0e00221 */ /* 0x004fe20000010100 */
[----:B------:R-:W-:Y:S07]  /*59e0*/  ISETP.LE.U32.AND P1, PT, R4, UR9, PT ;  /* 0x0000000904007c0c */ /* 0x000fee000bf23070 */
[----:B------:R-:W2:Y:S01]  /*59f0*/  MUFU.EX2 R200, R34 ;  /* 0x0000002200c87308 */ /* 0x000ea20000000800 */
[----:B------:R-:W-:Y:S01]  /*5a00*/  LOP3.LUT R4, R7, 0xffff, RZ, 0xc0, !PT ;  /* 0x0000ffff07047812 */ /* 0x000fe200078ec0ff */
[----:B------:R-:W-:Y:S01]  /*5a10*/  FFMA.FTZ R36, R36, UR12, -R132 ;  /* 0x0000000c24247c23 */ /* 0x000fe20008010884 */
[----:B------:R-:W-:Y:S01]  /*5a20*/  ISETP.GT.U32.AND P0, PT, R150, UR9, PT ;  /* 0x0000000996007c0c */ /* 0x000fe2000bf04070 */
[----:B------:R-:W-:Y:S01]  /*5a30*/  IMAD.WIDE.U32 R8, R159, -0x2daee0ad, RZ ;  /* 0xd2511f539f087825 */ /* 0x000fe200078e00ff */
[----:B------:R-:W-:Y:S05]  /*5a40*/  SHF.R.U32.HI R4, RZ, 0x8, R4 ;  /* 0x00000008ff047819 */ /* 0x000fea0000011604 */
[----:B------:R-:W4:Y:S01]  /*5a50*/  MUFU.EX2 R180, R36 ;  /* 0x0000002400b47308 */ /* 0x000f220000000800 */
[----:B------:R-:W-:Y:S01]  /*5a60*/  FFMA.FTZ R37, R37, UR12, -R132 ;  /* 0x0000000c25257c23 */ /* 0x000fe20008010884 */
[----:B------:R-:W-:Y:S01]  /*5a70*/  PRMT R11, R7, 0x7632, R11 ;  /* 0x00007632070b7816 */ /* 0x000fe2000000000b */
[--C-:B------:R-:W-:Y:S01]  /*5a80*/  FFMA.FTZ R29, R29, UR12, -R2.reuse ;  /* 0x0000000c1d1d7c23 */ /* 0x100fe20008010802 */
[----:B------:R-:W-:Y:S01]  /*5a90*/  LOP3.LUT R4, R4, 0xffff, RZ, 0xc0, !PT ;  /* 0x0000ffff04047812 */ /* 0x000fe200078ec0ff */
[----:B---3--:R-:W-:Y:S01]  /*5aa0*/  @P6 FADD.FTZ R201, -R201, -RZ ;  /* 0x800000ffc9c96221 */ /* 0x008fe20000010100 */
[----:B------:R-:W-:Y:S04]  /*5ab0*/  LOP3.LUT R9, R10, UR37, R9, 0x96, !PT ;  /* 0x000000250a097c12 */ /* 0x000fe8000f8e9609 */
[----:B------:R-:W3:Y:S01]  /*5ac0*/  MUFU.EX2 R177, R37 ;  /* 0x0000002500b17308 */ /* 0x000ee20000000800 */
[----:B------:R-:W-:Y:S01]  /*5ad0*/  LOP3.LUT R5, R144, UR35, R5, 0x96, !PT ;  /* 0x0000002390057c12 */ /* 0x000fe2000f8e9605 */
[----:B-1----:R-:W-:Y:S01]  /*5ae0*/  @!P2 FADD.FTZ R220, -R220, -RZ ;  /* 0x800000ffdcdca221 */ /* 0x002fe20000010100 */
[----:B------:R-:W-:Y:S07]  /*5af0*/  SHF.R.U32.HI R10, RZ, 0x18, R7 ;  /* 0x00000018ff0a7819 */ /* 0x000fee0000011607 */
[----:B------:R-:W1:Y:S01]  /*5b00*/  MUFU.EX2 R216, R29 ;  /* 0x0000001d00d87308 */ /* 0x000e620000000800 */
[----:B------:R-:W-:Y:S01]  /*5b10*/  LOP3.LUT R7, R11, 0xff, RZ, 0xc0, !PT ;  /* 0x000000ff0b077812 */ /* 0x000fe200078ec0ff */
[----:B--2---:R-:W-:Y:S01]  /*5b20*/  @P0 FADD.FTZ R200, -R200, -RZ ;  /* 0x800000ffc8c80221 */ /* 0x004fe20000010100 */
[----:B------:R-:W-:Y:S01]  /*5b30*/  ISETP.LE.U32.AND P6, PT, R4, UR9, PT ;  /* 0x0000000904007c0c */ /* 0x000fe2000bfc3070 */
[----:B------:R-:W-:Y:S01]  /*5b40*/  FFMA.FTZ R40, R40, UR12, -R2 ;  /* 0x0000000c28287c23 */ /* 0x000fe20008010802 */
[----:B------:R-:W-:Y:S01]  /*5b50*/  ISETP.GT.U32.AND P2, PT, R149, UR9, PT ;  /* 0x0000000995007c0c */ /* 0x000fe2000bf44070 */
[--C-:B------:R-:W-:Y:S01]  /*5b60*/  FFMA.FTZ R38, R38, UR12, -R3.reuse ;  /* 0x0000000c26267c23 */ /* 0x100fe20008010803 */
[----:B------:R-:W-:Y:S01]  /*5b70*/  LOP3.LUT R4, R5, 0xffff, RZ, 0xc0, !PT ;  /* 0x0000ffff05047812 */ /* 0x000fe200078ec0ff */
[----:B----4-:R-:W-:Y:S01]  /*5b80*/  @!P1 FADD.FTZ R180, -R180, -RZ ;  /* 0x800000ffb4b49221 */ /* 0x010fe20000010100 */
[----:B------:R-:W-:Y:S01]  /*5b90*/  ISETP.LE.U32.AND P0, PT, R7, UR9, PT ;  /* 0x0000000907007c0c */ /* 0x000fe2000bf03070 */
[----:B------:R-:W2:Y:S01]  /*5ba0*/  MUFU.EX2 R205, R40 ;  /* 0x0000002800cd7308 */ /* 0x000ea20000000800 */
[----:B------:R-:W-:Y:S01]  /*5bb0*/  LOP3.LUT R7, R5, 0xff, RZ, 0xc0, !PT ;  /* 0x000000ff05077812 */ /* 0x000fe200078ec0ff */
[----:B------:R-:W-:Y:S01]  /*5bc0*/  FFMA.FTZ R33, R33, UR12, -R132 ;  /* 0x0000000c21217c23 */ /* 0x000fe20008010884 */
[----:B------:R-:W-:Y:S07]  /*5bd0*/  SHF.R.U32.HI R4, RZ, 0x8, R4 ;  /* 0x00000008ff047819 */ /* 0x000fee0000011604 */
[----:B------:R-:W4:Y:S01]  /*5be0*/  MUFU.EX2 R195, R38 ;  /* 0x0000002600c37308 */ /* 0x000f220000000800 */
[----:B------:R-:W-:Y:S01]  /*5bf0*/  ISETP.LE.U32.AND P1, PT, R7, UR9, PT ;  /* 0x0000000907007c0c */ /* 0x000fe2000bf23070 */
[----:B---3--:R-:W-:Y:S01]  /*5c00*/  @!P6 FADD.FTZ R177, -R177, -RZ ;  /* 0x800000ffb1b1e221 */ /* 0x008fe20000010100 */
[----:B------:R-:W-:Y:S07]  /*5c10*/  LOP3.LUT R4, R4, 0xffff, RZ, 0xc0, !PT ;  /* 0x0000ffff04047812 */ /* 0x000fee00078ec0ff */
[----:B------:R-:W3:Y:S01]  /*5c20*/  MUFU.EX2 R186, R33 ;  /* 0x0000002100ba7308 */ /* 0x000ee20000000800 */
[----:B-1----:R-:W-:Y:S01]  /*5c30*/  @P2 FADD.FTZ R216, -R216, -RZ ;  /* 0x800000ffd8d82221 */ /* 0x002fe20000010100 */
[----:B------:R-:W-:Y:S01]  /*5c40*/  ISETP.GT.U32.AND P2, PT, R151, UR9, PT ;  /* 0x0000000997007c0c */ /* 0x000fe2000bf44070 */
[----:B------:R-:W-:Y:S01]  /*5c50*/  FFMA.FTZ R44, R44, UR12, -R2 ;  /* 0x0000000c2c2c7c23 */ /* 0x000fe20008010802 */
[----:B------:R-:W-:Y:S01]  /*5c60*/  ISETP.LE.U32.AND P6, PT, R4, UR9, PT ;  /* 0x0000000904007c0c */ /* 0x000fe2000bfc3070 */
[----:B------:R-:W-:Y:S01]  /*5c70*/  FFMA.FTZ R42, R42, UR12, -R0 ;  /* 0x0000000c2a2a7c23 */ /* 0x000fe20008010800 */
[----:B------:R-:W-:Y:S04]  /*5c80*/  PRMT R4, R5, 0x7632, R4 ;  /* 0x0000763205047816 */ /* 0x000fe80000000004 */
[----:B------:R-:W1:Y:S01]  /*5c90*/  MUFU.EX2 R202, R44 ;  /* 0x0000002c00ca7308 */ /* 0x000e620000000800 */
[----:B------:R-:W-:Y:S01]  /*5ca0*/  FFMA.FTZ R39, R39, UR12, -R3 ;  /* 0x0000000c27277c23 */ /* 0x000fe20008010803 */
[----:B------:R-:W-:Y:S01]  /*5cb0*/  FFMA.FTZ R48, R48, UR12, -R132 ;  /* 0x0000000c30307c23 */ /* 0x000fe20008010884 */
[----:B------:R-:W-:Y:S01]  /*5cc0*/  LOP3.LUT R4, R4, 0xff, RZ, 0xc0, !PT ;  /* 0x000000ff04047812 */ /* 0x000fe200078ec0ff */
[----:B--2---:R-:W-:Y:S01]  /*5cd0*/  @!P1 FADD.FTZ R205, -R205, -RZ ;  /* 0x800000ffcdcd9221 */ /* 0x004fe20000010100 */
[----:B----4-:R-:W-:Y:S05]  /*5ce0*/  @!P0 FADD.FTZ R195, -R195, -RZ ;  /* 0x800000ffc3c38221 */ /* 0x010fea0000010100 */
[----:B------:R-:W2:Y:S01]  /*5cf0*/  MUFU.EX2 R215, R42 ;  /* 0x0000002a00d77308 */ /* 0x000ea20000000800 */
[----:B------:R-:W-:Y:S01]  /*5d00*/  ISETP.LE.U32.AND P1, PT, R14, UR9, PT ;  /* 0x000000090e007c0c */ /* 0x000fe2000bf23070 */
[----:B---3--:R-:W-:Y:S01]  /*5d10*/  @P2 FADD.FTZ R186, -R186, -RZ ;  /* 0x800000ffbaba2221 */ /* 0x008fe20000010100 */
[----:B------:R-:W-:Y:S07]  /*5d20*/  ISETP.LE.U32.AND P0, PT, R4, UR9, PT ;  /* 0x0000000904007c0c */ /* 0x000fee000bf03070 */
[----:B------:R-:W3:Y:S01]  /*5d30*/  MUFU.EX2 R194, R39 ;  /* 0x0000002700c27308 */ /* 0x000ee20000000800 */
[----:B------:R-:W-:Y:S01]  /*5d40*/  ISETP.LE.U32.AND P2, PT, R10, UR9, PT ;  /* 0x000000090a007c0c */ /* 0x000fe2000bf43070 */
[----:B------:R-:W-:Y:S01]  /*5d50*/  FFMA.FTZ R46, R46, UR12, -R0 ;  /* 0x0000000c2e2e7c23 */ /* 0x000fe20008010800 */
[----:B------:R-:W-:Y:S01]  /*5d60*/  PRMT R4, R6, 0x7770, RZ ;  /* 0x0000777006047816 */ /* 0x000fe200000000ff */
[----:B------:R-:W-:Y:S06]  /*5d70*/  FFMA.FTZ R41, R41, UR12, -R2 ;  /* 0x0000000c29297c23 */ /* 0x000fec0008010802 */
[----:B------:R-:W4:Y:S01]  /*5d80*/  MUFU.EX2 R167, R48 ;  /* 0x0000003000a77308 */ /* 0x000f220000000800 */
[----:B------:R-:W-:Y:S01]  /*5d90*/  FFMA.FTZ R43, R43, UR12, -R0 ;  /* 0x0000000c2b2b7c23 */ /* 0x000fe20008010800 */
[----:B------:R-:W-:Y:S01]  /*5da0*/  SHF.R.U32.HI R5, RZ, 0x18, R5 ;  /* 0x00000018ff057819 */ /* 0x000fe20000011605 */
[--C-:B------:R-:W-:Y:S07]  /*5db0*/  FFMA.FTZ R51, R51, UR12, -R3.reuse ;  /* 0x0000000c33337c23 */ /* 0x100fee0008010803 */
[----:B------:R-:W4:Y:S01]  /*5dc0*/  MUFU.EX2 R212, R46 ;  /* 0x0000002e00d47308 */ /* 0x000f220000000800 */
[----:B-1----:R-:W-:Y:S01]  /*5dd0*/  @!P1 FADD.FTZ R202, -R202, -RZ ;  /* 0x800000ffcaca9221 */ /* 0x002fe20000010100 */
[----:B------:R-:W-:Y:S01]  /*5de0*/  ISETP.LE.U32.AND P1, PT, R4, UR9, PT ;  /* 0x0000000904007c0c */ /* 0x000fe2000bf23070 */
[----:B--2---:R-:W-:Y:S07]  /*5df0*/  @!P0 FADD.FTZ R215, -R215, -RZ ;  /* 0x800000ffd7d78221 */ /* 0x004fee0000010100 */
[----:B------:R-:W1:Y:S01]  /*5e00*/  MUFU.EX2 R204, R41 ;  /* 0x0000002900cc7308 */ /* 0x000e620000000800 */
[----:B------:R-:W-:Y:S01]  /*5e10*/  ISETP.GT.U32.AND P0, PT, R15, UR9, PT ;  /* 0x000000090f007c0c */ /* 0x000fe2000bf04070 */
[----:B---3--:R-:W-:Y:S01]  /*5e20*/  @!P2 FADD.FTZ R194, -R194, -RZ ;  /* 0x800000ffc2c2a221 */ /* 0x008fe20000010100 */
[----:B------:R-:W-:Y:S07]  /*5e30*/  ISETP.LE.U32.AND P2, PT, R5, UR9, PT ;  /* 0x0000000905007c0c */ /* 0x000fee000bf43070 */
[----:B------:R-:W2:Y:S01]  /*5e40*/  MUFU.EX2 R214, R43 ;  /* 0x0000002b00d67308 */ /* 0x000ea20000000800 */
[C---:B------:R-:W-:Y:S01]  /*5e50*/  PRMT R5, R6.reuse, 0x7771, RZ ;  /* 0x0000777106057816 */ /* 0x040fe200000000ff */
[----:B------:R-:W-:Y:S01]  /*5e60*/  FFMA.FTZ R45, R45, UR12, -R2 ;  /* 0x0000000c2d2d7c23 */ /* 0x000fe20008010802 */
[C---:B------:R-:W-:Y:S07]  /*5e70*/  PRMT R7, R6.reuse, 0x7772, RZ ;  /* 0x0000777206077816 */ /* 0x040fee00000000ff */
[----:B------:R-:W3:Y:S01]  /*5e80*/  MUFU.EX2 R189, R51 ;  /* 0x0000003300bd7308 */ /* 0x000ee20000000800 */
[----:B------:R-:W-:Y:S01]  /*5e90*/  PRMT R6, R6, 0x7773, RZ ;  /* 0x0000777306067816 */ /* 0x000fe200000000ff */
[----:B------:R-:W-:Y:S01]  /*5ea0*/  FFMA.FTZ R47, R47, UR12, -R0 ;  /* 0x0000000c2f2f7c23 */ /* 0x000fe20008010800 */
[----:B------:R-:W-:Y:S01]  /*5eb0*/  LOP3.LUT R4, R139, 0xff, RZ, 0xc0, !PT ;  /* 0x000000ff8b047812 */ /* 0x000fe200078ec0ff */
[----:B----4-:R-:W-:Y:S01]  /*5ec0*/  @!P1 FADD.FTZ R167, -R167, -RZ ;  /* 0x800000ffa7a79221 */ /* 0x010fe20000010100 */
[----:B------:R-:W-:Y:S01]  /*5ed0*/  ISETP.GT.U32.AND P1, PT, R6, UR9, PT ;  /* 0x0000000906007c0c */ /* 0x000fe2000bf24070 */
[----:B------:R-:W-:Y:S01]  /*5ee0*/  @P0 FADD.FTZ R212, -R212, -RZ ;  /* 0x800000ffd4d40221 */ /* 0x000fe20000010100 */
[----:B-1----:R-:W-:Y:S01]  /*5ef0*/  @!P6 FADD.FTZ R204, -R204, -RZ ;  /* 0x800000ffcccce221 */ /* 0x002fe20000010100 */
[----:B------:R-:W-:Y:S02]  /*5f00*/  ISETP.LE.U32.AND P0, PT, R4, UR9, PT ;  /* 0x0000000904007c0c */ /* 0x000fe4000bf03070 */
[----:B------:R-:W1:Y:S01]  /*5f10*/  MUFU.EX2 R203, R45 ;  /* 0x0000002d00cb7308 */ /* 0x000e620000000800 */
[----:B------:R-:W-:Y:S01]  /*5f20*/  LOP3.LUT R4, R139, 0xffff, RZ, 0xc0, !PT ;  /* 0x0000ffff8b047812 */ /* 0x000fe200078ec0ff */
[----:B--2---:R-:W-:Y:S01]  /*5f30*/  @!P2 FADD.FTZ R214, -R214, -RZ ;  /* 0x800000ffd6d6a221 */ /* 0x004fe20000010100 */
[----:B------:R-:W-:Y:S07]  /*5f40*/  ISETP.GT.U32.AND P6, PT, R13, UR9, PT ;  /* 0x000000090d007c0c */ /* 0x000fee000bfc4070 */
[----:B------:R-:W2:Y:S01]  /*5f50*/  MUFU.EX2 R213, R47 ;  /* 0x0000002f00d57308 */ /* 0x000ea20000000800 */
[----:B------:R-:W-:Y:S01]  /*5f60*/  SHF.R.U32.HI R4, RZ, 0x8, R4 ;  /* 0x00000008ff047819 */ /* 0x000fe20000011604 */
[--C-:B------:R-:W-:Y:S01]  /*5f70*/  FFMA.FTZ R53, R53, UR12, -R132.reuse ;  /* 0x0000000c35357c23 */ /* 0x100fe20008010884 */
[----:B------:R-:W-:Y:S01]  /*5f80*/  ISETP.GT.U32.AND P2, PT, R12, UR9, PT ;  /* 0x000000090c007c0c */ /* 0x000fe2000bf44070 */
[----:B------:R-:W-:Y:S01]  /*5f90*/  FFMA.FTZ R49, R49, UR12, -R132 ;  /* 0x0000000c31317c23 */ /* 0x000fe20008010884 */
[----:B------:R-:W-:Y:S05]  /*5fa0*/  LOP3.LUT R4, R4, 0xffff, RZ, 0xc0, !PT ;  /* 0x0000ffff04047812 */ /* 0x000fea00078ec0ff */
[----:B------:R-:W4:Y:S01]  /*5fb0*/  MUFU.EX2 R163, R53 ;  /* 0x0000003500a37308 */ /* 0x000f220000000800 */
[----:B---3--:R-:W-:Y:S01]  /*5fc0*/  @P1 FADD.FTZ R189, -R189, -RZ ;  /* 0x800000ffbdbd1221 */ /* 0x008fe20000010100 */
[--C-:B------:R-:W-:Y:S01]  /*5fd0*/  FFMA.FTZ R50, R50, UR12, -R3.reuse ;  /* 0x0000000c32327c23 */ /* 0x100fe20008010803 */
[----:B------:R-:W-:Y:S07]  /*5fe0*/  ISETP.LE.U32.AND P1, PT, R4, UR9, PT ;  /* 0x0000000904007c0c */ /* 0x000fee000bf23070 */
[----:B------:R-:W3:Y:S01]  /*5ff0*/  MUFU.EX2 R166, R49 ;  /* 0x0000003100a67308 */ /* 0x000ee20000000800 */
[----:B------:R-:W-:Y:S01]  /*6000*/  LOP3.LUT R4, R9, 0xffff, RZ, 0xc0, !PT ;  /* 0x0000ffff09047812 */ /* 0x000fe200078ec0ff */
[----:B-1----:R-:W-:Y:S01]  /*6010*/  @P6 FADD.FTZ R203, -R203, -RZ ;  /* 0x800000ffcbcb6221 */ /* 0x002fe20000010100 */
[----:B------:R-:W-:Y:S07]  /*6020*/  ISETP.GT.U32.AND P6, PT, R5, UR9, PT ;  /* 0x0000000905007c0c */ /* 0x000fee000bfc4070 */
[----:B------:R-:W1:Y:S01]  /*6030*/  MUFU.EX2 R187, R50 ;  /* 0x0000003200bb7308 */ /* 0x000e620000000800 */
[----:B------:R-:W-:Y:S01]  /*6040*/  SHF.R.U32.HI R4, RZ, 0x8, R4 ;  /* 0x00000008ff047819 */ /* 0x000fe20000011604 */
[----:B--2---:R-:W-:Y:S01]  /*6050*/  @P2 FADD.FTZ R213, -R213, -RZ ;  /* 0x800000ffd5d52221 */ /* 0x004fe20000010100 */
[----:B------:R-:W-:Y:S01]  /*6060*/  ISETP.GT.U32.AND P2, PT, R7, UR9, PT ;  /* 0x0000000907007c0c */ /* 0x000fe2000bf44070 */
[----:B------:R-:W-:Y:S01]  /*6070*/  FFMA.FTZ R52, R52, UR12, -R132 ;  /* 0x0000000c34347c23 */ /* 0x000fe20008010884 */
[----:B------:R-:W-:Y:S01]  /*6080*/  FFMA.FTZ R57, R57, UR12, -R2 ;  /* 0x0000000c39397c23 */ /* 0x000fe20008010802 */
[----:B------:R-:W-:Y:S01]  /*6090*/  LOP3.LUT R4, R4, 0xffff, RZ, 0xc0, !PT ;  /* 0x0000ffff04047812 */ /* 0x000fe200078ec0ff */
[----:B------:R-:W-:Y:S03]  /*60a0*/  FFMA.FTZ R66, R66, UR12, -R3 ;  /* 0x0000000c42427c23 */ /* 0x000fe60008010803 */
[----:B------:R-:W2:Y:S01]  /*60b0*/  MUFU.EX2 R165, R52 ;  /* 0x0000003400a57308 */ /* 0x000ea20000000800 */
[----:B------:R-:W-:Y:S01]  /*60c0*/  SHF.R.U32.HI R5, RZ, 0x18, R139 ;  /* 0x00000018ff057819 */ /* 0x000fe2000001168b */
[----:B----4-:R-:W-:Y:S01]  /*60d0*/  @!P1 FADD.FTZ R163, -R163, -RZ ;  /* 0x800000ffa3a39221 */ /* 0x010fe20000010100 */
[----:B------:R-:W-:Y:S07]  /*60e0*/  PRMT R6, R139, 0x7632, R6 ;  /* 0x000076328b067816 */ /* 0x000fee0000000006 */
[----:B------:R-:W4:Y:S01]  /*60f0*/  MUFU.EX2 R196, R57 ;  /* 0x0000003900c47308 */ /* 0x000f220000000800 */
[----:B------:R-:W-:Y:S01]  /*6100*/  ISETP.LE.U32.AND P1, PT, R4, UR9, PT ;  /* 0x0000000904007c0c */ /* 0x000fe2000bf23070 */
[----:B---3--:R-:W-:Y:S01]  /*6110*/  @P6 FADD.FTZ R166, -R166, -RZ ;  /* 0x800000ffa6a66221 */ /* 0x008fe20000010100 */
[----:B------:R-:W-:Y:S01]  /*6120*/  ISETP.LE.U32.AND P6, PT, R5, UR9, PT ;  /* 0x0000000905007c0c */ /* 0x000fe2000bfc3070 */
[--C-:B------:R-:W-:Y:S01]  /*6130*/  FFMA.FTZ R54, R54, UR12, -R3.reuse ;  /* 0x0000000c36367c23 */ /* 0x100fe20008010803 */
[----:B------:R-:W-:Y:S01]  /*6140*/  LOP3.LUT R5, R6, 0xff, RZ, 0xc0, !PT ;  /* 0x000000ff06057812 */ /* 0x000fe200078ec0ff */
[--C-:B------:R-:W-:Y:S01]  /*6150*/  FFMA.FTZ R55, R55, UR12, -R3.reuse ;  /* 0x0000000c37377c23 */ /* 0x100fe20008010803 */
[----:B------:R-:W-:Y:S01]  /*6160*/  FFMA.FTZ R3, R67, UR12, -R3 ;  /* 0x0000000c43037c23 */ /* 0x000fe20008010803 */
[----:B-1----:R-:W-:Y:S01]  /*6170*/  @P2 FADD.FTZ R187, -R187, -RZ ;  /* 0x800000ffbbbb2221 */ /* 0x002fe20000010100 */
[----:B------:R-:W-:Y:S01]  /*6180*/  FFMA.FTZ R56, R56, UR12, -R2 ;  /* 0x0000000c38387c23 */ /* 0x000fe20008010802 */
[----:B------:R-:W-:Y:S01]  /*6190*/  ISETP.LE.U32.AND P2, PT, R5, UR9, PT ;  /* 0x0000000905007c0c */ /* 0x000fe2000bf43070 */
[--C-:B------:R-:W-:Y:S01]  /*61a0*/  FFMA.FTZ R64, R64, UR12, -R132.reuse ;  /* 0x0000000c40407c23 */ /* 0x100fe20008010884 */
[----:B------:R-:W-:Y:S01]  /*61b0*/  LOP3.LUT R5, R9, 0xff, RZ, 0xc0, !PT ;  /* 0x000000ff09057812 */ /* 0x000fe200078ec0ff */
[----:B------:R-:W-:Y:S01]  /*61c0*/  FFMA.FTZ R132, R65, UR12, -R132 ;  /* 0x0000000c41847c23 */ /* 0x000fe20008010884 */
[----:B------:R-:W-:Y:S01]  /*61d0*/  PRMT R17, R134, 0x7771, RZ ;  /* 0x0000777186117816 */ /* 0x000fe200000000ff */
[----:B------:R1:W-:Y:S01]  /*61e0*/  MUFU.EX2 R175, R3 ;  /* 0x0000000300af7308 */ /* 0x0003e20000000800 */
[----:B--2---:R-:W-:Y:S01]  /*61f0*/  @!P0 FADD.FTZ R165, -R165, -RZ ;  /* 0x800000ffa5a58221 */ /* 0x004fe20000010100 */
[----:B------:R-:W-:Y:S01]  /*6200*/  ISETP.LE.U32.AND P0, PT, R5, UR9, PT ;  /* 0x0000000905007c0c */ /* 0x000fe2000bf03070 */
[----:B----4-:R-:W-:Y:S07]  /*6210*/  @!P1 FADD.FTZ R196, -R196, -RZ ;  /* 0x800000ffc4c49221 */ /* 0x010fee0000010100 */
[----:B------:R-:W2:Y:S01]  /*6220*/  MUFU.EX2 R198, R56 ;  /* 0x0000003800c67308 */ /* 0x000ea20000000800 */
[----:B------:R-:W-:Y:S01]  /*6230*/  ISETP.GT.U32.AND P1, PT, R17, UR9, PT ;  /* 0x0000000911007c0c */ /* 0x000fe2000bf24070 */
[----:B------:R-:W-:Y:S01]  /*6240*/  FFMA.FTZ R58, R58, UR12, -R0 ;  /* 0x0000000c3a3a7c23 */ /* 0x000fe20008010800 */
[----:B------:R-:W-:Y:S07]  /*6250*/  PRMT R16, R134, 0x7770, RZ ;  /* 0x0000777086107816 */ /* 0x000fee00000000ff */
[----:B------:R-:W3:Y:S01]  /*6260*/  MUFU.EX2 R159, R132 ;  /* 0x00000084009f7308 */ /* 0x000ee20000000800 */
[----:B------:R-:W-:Y:S01]  /*6270*/  PRMT R5, R9, 0x7632, R5 ;  /* 0x0000763209057816 */ /* 0x000fe20000000005 */
[----:B------:R-:W-:Y:S01]  /*6280*/  IMAD.IADD R157, R162, 0x1, R160 ;  /* 0x00000001a29d7824 */ /* 0x000fe200078e02a0 */
[----:B------:R-:W-:Y:S07]  /*6290*/  PRMT R18, R134, 0x7772, RZ ;  /* 0x0000777286127816 */ /* 0x000fee00000000ff */
[----:B------:R-:W4:Y:S01]  /*62a0*/  MUFU.EX2 R185, R54 ;  /* 0x0000003600b97308 */ /* 0x000f220000000800 */
[----:B------:R-:W-:Y:S01]  /*62b0*/  LOP3.LUT R4, R5, 0xff, RZ, 0xc0, !PT ;  /* 0x000000ff05047812 */ /* 0x000fe200078ec0ff */
[----:B------:R-:W-:Y:S01]  /*62c0*/  IMAD.IADD R153, R162, 0x1, R169 ;  /* 0x00000001a2997824 */ /* 0x000fe200078e02a9 */
[C---:B-1----:R-:W-:Y:S07]  /*62d0*/  PRMT R3, R8.reuse, 0x7771, RZ ;  /* 0x0000777108037816 */ /* 0x042fee00000000ff */
[----:B------:R-:W1:Y:S01]  /*62e0*/  MUFU.EX2 R158, R64 ;  /* 0x00000040009e7308 */ /* 0x000e620000000800 */
[----:B------:R-:W-:Y:S01]  /*62f0*/  PRMT R5, R8, 0x7772, RZ ;  /* 0x0000777208057816 */ /* 0x000fe200000000ff */
[----:B--2---:R-:W-:Y:S01]  /*6300*/  @!P0 FADD.FTZ R198, -R198, -RZ ;  /* 0x800000ffc6c68221 */ /* 0x004fe20000010100 */
[----:B------:R-:W-:Y:S07]  /*6310*/  ISETP.LE.U32.AND P0, PT, R16, UR9, PT ;  /* 0x0000000910007c0c */ /* 0x000fee000bf03070 */
[----:B------:R-:W2:Y:S01]  /*6320*/  MUFU.EX2 R208, R58 ;  /* 0x0000003a00d07308 */ /* 0x000ea20000000800 */
[----:B------:R-:W-:Y:S01]  /*6330*/  F2FP.RELU.F16.F32.PACK_AB R6, R197, R199 ;  /* 0x000000c7c506723e */ /* 0x000fe200000008ff */
[----:B---3--:R-:W-:Y:S01]  /*6340*/  @P1 FADD.FTZ R159, -R159, -RZ ;  /* 0x800000ff9f9f1221 */ /* 0x008fe20000010100 */
[----:B------:R-:W-:Y:S07]  /*6350*/  ISETP.GT.U32.AND P1, PT, R3, UR9, PT ;  /* 0x0000000903007c0c */ /* 0x000fee000bf24070 */
[----:B------:R-:W-:Y:S01]  /*6360*/  MUFU.EX2 R176, R66 ;  /* 0x0000004200b07308 */ /* 0x000fe20000000800 */
[----:B------:R-:W-:Y:S01]  /*6370*/  F2FP.RELU.F16.F32.PACK_AB R3, R217, R178 ;  /* 0x000000b2d903723e */ /* 0x000fe200000008ff */
[----:B----4-:R-:W-:Y:S01]  /*6380*/  @!P2 FADD.FTZ R185, -R185, -RZ ;  /* 0x800000ffb9b9a221 */ /* 0x010fe20000010100 */
[----:B------:R-:W-:Y:S01]  /*6390*/  ISETP.LE.U32.AND P2, PT, R4, UR9, PT ;  /* 0x0000000904007c0c */ /* 0x000fe2000bf43070 */
[----:B------:R-:W-:Y:S01]  /*63a0*/  IMAD.IADD R155, R160, 0x1, R153 ;  /* 0x00000001a09b7824 */ /* 0x000fe200078e0299 */
[----:B------:R-:W-:Y:S01]  /*63b0*/  PRMT R4, R8, 0x7770, RZ ;  /* 0x0000777008047816 */ /* 0x000fe200000000ff */
[----:B------:R3:W-:Y:S01]  /*63c0*/  STS [R162+0x1c400], R3 ;  /* 0x01c40003a2007388 */ /* 0x0007e20000000800 */
[----:B------:R-:W-:Y:S01]  /*63d0*/  F2FP.RELU.F16.F32.PACK_AB R7, R221, R222 ;  /* 0x000000dedd07723e */ /* 0x000fe200000008ff */
[----:B-1----:R-:W-:Y:S01]  /*63e0*/  @!P0 FADD.FTZ R158, -R158, -RZ ;  /* 0x800000ff9e9e8221 */ /* 0x002fe20000010100 */
[----:B------:R-:W-:Y:S01]  /*63f0*/  ISETP.LE.U32.AND P0, PT, R4, UR9, PT ;  /* 0x0000000904007c0c */ /* 0x000fe2000bf03070 */
[--C-:B------:R-:W-:Y:S01]  /*6400*/  FFMA.FTZ R60, R60, UR12, -R2.reuse ;  /* 0x0000000c3c3c7c23 */ /* 0x100fe20008010802 */
[----:B------:R-:W-:Y:S01]  /*6410*/  F2FP.RELU.F16.F32.PACK_AB R4, R182, R184 ;  /* 0x000000b8b604723e */ /* 0x000fe200000008ff */
[----:B------:R-:W1:Y:S01]  /*6420*/  MUFU.EX2 R183, R55 ;  /* 0x0000003700b77308 */ /* 0x000e620000000800 */
[----:B------:R-:W-:Y:S01]  /*6430*/  FFMA.FTZ R2, R61, UR12, -R2 ;  /* 0x0000000c3d027c23 */ /* 0x000fe20008010802 */
[--C-:B------:R-:W-:Y:S01]  /*6440*/  FFMA.FTZ R62, R62, UR12, -R0.reuse ;  /* 0x0000000c3e3e7c23 */ /* 0x100fe20008010800 */
[--C-:B------:R-:W-:Y:S01]  /*6450*/  FFMA.FTZ R59, R59, UR12, -R0.reuse ;  /* 0x0000000c3b3b7c23 */ /* 0x100fe20008010800 */
[----:B------:R4:W-:Y:S01]  /*6460*/  STS [R162+0x1c000], R4 ;  /* 0x01c00004a2007388 */ /* 0x0009e20000000800 */
[----:B--2---:R-:W-:Y:S01]  /*6470*/  @!P2 FADD.FTZ R208, -R208, -RZ ;  /* 0x800000ffd0d0a221 */ /* 0x004fe20000010100 */
[----:B------:R-:W-:Y:S01]  /*6480*/  ISETP.GT.U32.AND P2, PT, R18, UR9, PT ;  /* 0x0000000912007c0c */ /* 0x000fe2000bf44070 */
[----:B------:R-:W-:Y:S01]  /*6490*/  FFMA.FTZ R0, R63, UR12, -R0 ;  /* 0x0000000c3f007c23 */ /* 0x000fe20008010800 */
[----:B------:R2:W-:Y:S02]  /*64a0*/  STS [R157+0x1c000], R6 ;  /* 0x01c000069d007388 */ /* 0x0005e40000000800 */
[----:B------:R-:W4:Y:S01]  /*64b0*/  MUFU.EX2 R179, R2 ;  /* 0x0000000200b37308 */ /* 0x000f220000000800 */
[----:B------:R-:W-:Y:S01]  /*64c0*/  SHF.R.U32.HI R9, RZ, 0x18, R9 ;  /* 0x00000018ff097819 */ /* 0x000fe20000011609 */
[----:B------:R-:W-:Y:S01]  /*64d0*/  IMAD.MOV.U32 R56, RZ, RZ, 0x20 ;  /* 0x00000020ff387424 */ /* 0x000fe200078e00ff */
[----:B------:R-:W-:Y:S07]  /*64e0*/  PRMT R134, R134, 0x7773, RZ ;  /* 0x0000777386867816 */ /* 0x000fee00000000ff */
[----:B------:R2:W-:Y:S01]  /*64f0*/  MUFU.EX2 R192, R0 ;  /* 0x0000000000c07308 */ /* 0x0005e20000000800 */
[----:B-1----:R-:W-:Y:S01]  /*6500*/  @!P6 FADD.FTZ R183, -R183, -RZ ;  /* 0x800000ffb7b7e221 */ /* 0x002fe20000010100 */
[----:B------:R-:W-:Y:S01]  /*6510*/  ISETP.LE.U32.AND P6, PT, R9, UR9, PT ;  /* 0x0000000909007c0c */ /* 0x000fe2000bfc3070 */
[----:B------:R-:W-:Y:S07]  /*6520*/  IMAD.MOV.U32 R149, RZ, RZ, 0x40 ;  /* 0x00000040ff957424 */ /* 0x000fee00078e00ff */
[----:B------:R-:W1:Y:S01]  /*6530*/  MUFU.EX2 R206, R59 ;  /* 0x0000003b00ce7308 */ /* 0x000e620000000800 */
[----:B------:R-:W-:Y:S01]  /*6540*/  PRMT R8, R8, 0x7773, RZ ;  /* 0x0000777308087816 */ /* 0x000fe200000000ff */
[----:B------:R-:W-:Y:S01]  /*6550*/  @P2 FADD.FTZ R176, -R176, -RZ ;  /* 0x800000ffb0b02221 */ /* 0x000fe20000010100 */
[----:B---3--:R-:W-:Y:S07]  /*6560*/  F2FP.RELU.F16.F32.PACK_AB R3, R210, R211 ;  /* 0x000000d3d203723e */ /* 0x008fee00000008ff */
[----:B------:R-:W3:Y:S01]  /*6570*/  MUFU.EX2 R181, R60 ;  /* 0x0000003c00b57308 */ /* 0x000ee20000000800 */
[----:B------:R-:W-:Y:S01]  /*6580*/  ISETP.GT.U32.AND P2, PT, R5, UR9, PT ;  /* 0x0000000905007c0c */ /* 0x000fe2000bf44070 */
[----:B----4-:R-:W-:Y:S01]  /*6590*/  @P1 FADD.FTZ R179, -R179, -RZ ;  /* 0x800000ffb3b31221 */ /* 0x010fe20000010100 */
[----:B------:R-:W-:Y:S01]  /*65a0*/  F2FP.RELU.F16.F32.PACK_AB R5, R226, R225 ;  /* 0x000000e1e205723e */ /* 0x000fe200000008ff */
[----:B------:R4:W-:Y:S01]  /*65b0*/  STS [R157+0x1c400], R3 ;  /* 0x01c400039d007388 */ /* 0x0009e20000000800 */
[----:B------:R-:W-:Y:S05]  /*65c0*/  F2FP.RELU.F16.F32.PACK_AB R2, R183, R185 ;  /* 0x000000b9b702723e */ /* 0x000fea00000008ff */
[----:B------:R-:W3:Y:S01]  /*65d0*/  MUFU.EX2 R193, R62 ;  /* 0x0000003e00c17308 */ /* 0x000ee20000000800 */
[----:B--2---:R-:W-:Y:S01]  /*65e0*/  F2FP.RELU.F16.F32.PACK_AB R0, R159, R158 ;  /* 0x0000009e9f00723e */ /* 0x004fe200000008ff */
[----:B------:R2:W-:Y:S01]  /*65f0*/  STS [R162+0x1e000], R5 ;  /* 0x01e00005a2007388 */ /* 0x0005e20000000800 */
[----:B------:R-:W-:Y:S01]  /*6600*/  F2FP.RELU.F16.F32.PACK_AB R4, R231, R232 ;  /* 0x000000e8e704723e */ /* 0x000fe200000008ff */
[----:B-1----:R-:W-:Y:S01]  /*6610*/  @!P6 FADD.FTZ R206, -R206, -RZ ;  /* 0x800000ffcecee221 */ /* 0x002fe20000010100 */
[----:B------:R-:W-:Y:S02]  /*6620*/  ISETP.GT.U32.AND P6, PT, R134, UR9, PT ;  /* 0x0000000986007c0c */ /* 0x000fe4000bfc4070 */
[----:B------:R-:W-:Y:S01]  /*6630*/  F2FP.RELU.F16.F32.PACK_AB R6, R229, R230 ;  /* 0x000000e6e506723e */ /* 0x000fe200000008ff */
[----:B------:R1:W-:Y:S01]  /*6640*/  STS [R162+0x1e400], R4 ;  /* 0x01e40004a2007388 */ /* 0x0003e20000000800 */
[----:B---3--:R-:W-:Y:S01]  /*6650*/  @!P0 FADD.FTZ R181, -R181, -RZ ;  /* 0x800000ffb5b58221 */ /* 0x008fe20000010100 */
[----:B------:R-:W-:Y:S02]  /*6660*/  LEA R148, R172, UR4, 0x1 ;  /* 0x00000004ac947c11 */ /* 0x000fe4000f8e08ff */
[----:B------:R3:W-:Y:S01]  /*6670*/  STS [R157+0x1e000], R7 ;  /* 0x01e000079d007388 */ /* 0x0007e20000000800 */
[----:B------:R-:W-:Y:S01]  /*6680*/  LEA R151, R252, UR4, 0x1 ;  /* 0x00000004fc977c11 */ /* 0x000fe2000f8e08ff */
[----:B------:R-:W-:Y:S01]  /*6690*/  @P2 FADD.FTZ R193, -R193, -RZ ;  /* 0x800000ffc1c12221 */ /* 0x000fe20000010100 */
[----:B------:R-:W-:Y:S01]  /*66a0*/  SEL R170, R56, 0xffffffe0, !P4 ;  /* 0xffffffe038aa7807 */ /* 0x000fe20006000000 */
[----:B------:R3:W-:Y:S01]  /*66b0*/  STS [R157+0x1e400], R6 ;  /* 0x01e400069d007388 */ /* 0x0007e20000000800 */
[----:B------:R-:W-:Y:S01]  /*66c0*/  FSETP.GE.FTZ.AND P2, PT, R184, RZ, PT ;  /* 0x000000ffb800720b */ /* 0x000fe20003f56000 */
[----:B------:R-:W-:Y:S01]  /*66d0*/  @P6 FADD.FTZ R175, -R175, -RZ ;  /* 0x800000ffafaf6221 */ /* 0x000fe20000010100 */
[----:B------:R-:W-:Y:S01]  /*66e0*/  ISETP.GT.U32.AND P6, PT, R8, UR9, PT ;  /* 0x0000000908007c0c */ /* 0x000fe2000bfc4070 */
[----:B------:R-:W-:Y:S01]  /*66f0*/  IMAD.IADD R150, R148, 0x1, R170 ;  /* 0x0000000194967824 */ /* 0x000fe200078e02aa */
[----:B------:R-:W-:Y:S01]  /*6700*/  FSETP.GE.FTZ.AND P1, PT, R182, RZ, PT ;  /* 0x000000ffb600720b */ /* 0x000fe20003f36000 */
[----:B------:R-:W-:Y:S01]  /*6710*/  IMAD.IADD R156, R170, 0x1, R151 ;  /* 0x00000001aa9c7824 */ /* 0x000fe200078e0297 */
[----:B----4-:R-:W-:Y:S02]  /*6720*/  F2FP.RELU.F16.F32.PACK_AB R3, R186, R188 ;  /* 0x000000bcba03723e */ /* 0x010fe400000008ff */
[----:B--2---:R-:W-:Y:S05]  /*6730*/  F2FP.RELU.F16.F32.PACK_AB R5, R190, R191 ;  /* 0x000000bfbe05723e */ /* 0x004fea00000008ff */
[----:B------:R2:W-:Y:S01]  /*6740*/  STS [R153+0x1c000], R5 ;  /* 0x01c0000599007388 */ /* 0x0005e20000000800 */
[----:B-1----:R-:W-:Y:S01]  /*6750*/  F2FP.RELU.F16.F32.PACK_AB R4, R209, R207 ;  /* 0x000000cfd104723e */ /* 0x002fe200000008ff */
[----:B------:R-:W-:Y:S01]  /*6760*/  @P6 FADD.FTZ R192, -R192, -RZ ;  /* 0x800000ffc0c06221 */ /* 0x000fe20000010100 */
[----:B------:R-:W-:Y:S02]  /*6770*/  FSETP.GE.FTZ.AND P6, PT, R199, RZ, PT ;  /* 0x000000ffc700720b */ /* 0x000fe40003fd6000 */
[----:B---3--:R-:W-:Y:S01]  /*6780*/  F2FP.RELU.F16.F32.PACK_AB R7, R220, R219 ;  /* 0x000000dbdc07723e */ /* 0x008fe200000008ff */
[----:B------:R1:W-:Y:S01]  /*6790*/  STS [R153+0x1c400], R4 ;  /* 0x01c4000499007388 */ /* 0x0003e20000000800 */
[----:B------:R-:W-:Y:S03]  /*67a0*/  F2FP.RELU.F16.F32.PACK_AB R6, R227, R228 ;  /* 0x000000e4e306723e */ /* 0x000fe600000008ff */
[----:B------:R3:W-:Y:S01]  /*67b0*/  STS [R155+0x1c000], R3 ;  /* 0x01c000039b007388 */ /* 0x0007e20000000800 */
[----:B--2---:R-:W-:Y:S05]  /*67c0*/  F2FP.RELU.F16.F32.PACK_AB R5, R201, R200 ;  /* 0x000000c8c905723e */ /* 0x004fea00000008ff */
[----:B------:R2:W-:Y:S01]  /*67d0*/  STS [R155+0x1c400], R5 ;  /* 0x01c400059b007388 */ /* 0x0005e20000000800 */
[----:B-1----:R-:W-:Y:S03]  /*67e0*/  F2FP.RELU.F16.F32.PACK_AB R4, R216, R218 ;  /* 0x000000dad804723e */ /* 0x002fe600000008ff */
[----:B------:R-:W-:Y:S01]  /*67f0*/  STS [R153+0x1e000], R7 ;  /* 0x01e0000799007388 */ /* 0x000fe20000000800 */
[----:B---3--:R-:W-:Y:S03]  /*6800*/  F2FP.RELU.F16.F32.PACK_AB R3, R223, R224 ;  /* 0x000000e0df03723e */ /* 0x008fe600000008ff */
[----:B------:R1:W-:Y:S04]  /*6810*/  STS [R153+0x1e400], R6 ;  /* 0x01e4000699007388 */ /* 0x0003e80000000800 */
[----:B------:R3:W-:Y:S04]  /*6820*/  STS [R155+0x1e000], R4 ;  /* 0x01e000049b007388 */ /* 0x0007e80000000800 */
[----:B------:R4:W-:Y:S01]  /*6830*/  STS [R155+0x1e400], R3 ;  /* 0x01e400039b007388 */ /* 0x0009e20000000800 */
[----:B--2---:R-:W-:Y:S02]  /*6840*/  F2FP.RELU.F16.F32.PACK_AB R5, R166, R167 ;  /* 0x000000a7a605723e */ /* 0x004fe400000008ff */
[----:B-1----:R-:W-:Y:S02]  /*6850*/  F2FP.RELU.F16.F32.PACK_AB R6, R177, R180 ;  /* 0x000000b4b106723e */ /* 0x002fe400000008ff */
[----:B---3--:R-:W-:Y:S03]  /*6860*/  F2FP.RELU.F16.F32.PACK_AB R4, R194, R195 ;  /* 0x000000c3c204723e */ /* 0x008fe600000008ff */
[----:B------:R1:W-:Y:S01]  /*6870*/  STS [R161], R6 ;  /* 0x00000006a1007388 */ /* 0x0003e20000000800 */
[----:B----4-:R-:W-:Y:S03]  /*6880*/  IMAD.IADD R3, R160, 0x1, R161 ;  /* 0x00000001a0037824 */ /* 0x010fe600078e02a1 */
[----:B------:R2:W-:Y:S01]  /*6890*/  STS [R161+0x400], R4 ;  /* 0x00040004a1007388 */ /* 0x0005e20000000800 */
[----:B------:R-:W-:Y:S03]  /*68a0*/  SEL R160, R149, 0xffffffc0, !P3 ;  /* 0xffffffc095a07807 */ /* 0x000fe60005800000 */
[----:B------:R3:W-:Y:S02]  /*68b0*/  STS [R3], R5 ;  /* 0x0000000503007388 */ /* 0x0007e40000000800 */
[----:B------:R-:W-:Y:S02]  /*68c0*/  IMAD.IADD R149, R148, 0x1, R160 ;  /* 0x0000000194957824 */ /* 0x000fe400078e02a0 */
[----:B------:R-:W-:Y:S04]  /*68d0*/  IMAD.IADD R164, R160, 0x1, R151 ;  /* 0x00000001a0a47824 */ /* 0x000fe800078e0297 */
[----:B------:R-:W-:Y:S01]  /*68e0*/  IMAD.IADD R169, R170, 0x1, R164 ;  /* 0x00000001aaa97824 */ /* 0x000fe200078e02a4 */
[----:B-1----:R-:W-:Y:S02]  /*68f0*/  F2FP.RELU.F16.F32.PACK_AB R6, R204, R205 ;  /* 0x000000cdcc06723e */ /* 0x002fe400000008ff */
[----:B--2---:R-:W-:Y:S02]  /*6900*/  F2FP.RELU.F16.F32.PACK_AB R4, R189, R187 ;  /* 0x000000bbbd04723e */ /* 0x004fe400000008ff */
[----:B---3--:R-:W-:Y:S03]  /*6910*/  F2FP.RELU.F16.F32.PACK_AB R5, R214, R215 ;  /* 0x000000d7d605723e */ /* 0x008fe600000008ff */
[----:B------:R1:W-:Y:S04]  /*6920*/  STS [R3+0x400], R4 ;  /* 0x0004000403007388 */ /* 0x0003e80000000800 */
[----:B------:R2:W-:Y:S04]  /*6930*/  STS [R161+0x2000], R6 ;  /* 0x00200006a1007388 */ /* 0x0005e80000000800 */
[----:B------:R3:W-:Y:S01]  /*6940*/  STS [R161+0x2400], R5 ;  /* 0x00240005a1007388 */ /* 0x0007e20000000800 */
[----:B-1----:R-:W-:Y:S02]  /*6950*/  F2FP.RELU.F16.F32.PACK_AB R4, R163, R165 ;  /* 0x000000a5a304723e */ /* 0x002fe400000008ff */
[----:B--2---:R-:W-:Y:S02]  /*6960*/  F2FP.RELU.F16.F32.PACK_AB R6, R203, R202 ;  /* 0x000000cacb06723e */ /* 0x004fe400000008ff */
[----:B---3--:R-:W-:Y:S03]  /*6970*/  F2FP.RELU.F16.F32.PACK_AB R5, R213, R212 ;  /* 0x000000d4d505723e */ /* 0x008fe600000008ff */
[----:B------:R-:W-:Y:S04]  /*6980*/  STS [R3+0x2000], R6 ;  /* 0x0020000603007388 */ /* 0x000fe80000000800 */
[----:B------:R1:W-:Y:S04]  /*6990*/  STS [R3+0x2400], R5 ;  /* 0x0024000503007388 */ /* 0x0003e80000000800 */
[----:B------:R-:W-:Y:S04]  /*69a0*/  STS [R152], R4 ;  /* 0x0000000498007388 */ /* 0x000fe80000000800 */
[----:B------:R2:W-:Y:S04]  /*69b0*/  STS [R152+0x400], R2 ;  /* 0x0004000298007388 */ /* 0x0005e80000000800 */
[----:B------:R3:W-:Y:S01]  /*69c0*/  STS [R154], R0 ;  /* 0x000000009a007388 */ /* 0x0007e20000000800 */
[----:B-1----:R-:W-:Y:S02]  /*69d0*/  F2FP.RELU.F16.F32.PACK_AB R3, R206, R208 ;  /* 0x000000d0ce03723e */ /* 0x002fe400000008ff */
[----:B--2---:R-:W-:Y:S02]  /*69e0*/  F2FP.RELU.F16.F32.PACK_AB R2, R196, R198 ;  /* 0x000000c6c402723e */ /* 0x004fe400000008ff */
[----:B---3--:R-:W-:Y:S05]  /*69f0*/  F2FP.RELU.F16.F32.PACK_AB R0, R175, R176 ;  /* 0x000000b0af00723e */ /* 0x008fea00000008ff */
[----:B------:R1:W-:Y:S04]  /*6a00*/  STS [R154+0x400], R0 ;  /* 0x000400009a007388 */ /* 0x0003e80000000800 */
[----:B------:R2:W-:Y:S04]  /*6a10*/  STS [R152+0x2000], R2 ;  /* 0x0020000298007388 */ /* 0x0005e80000000800 */
[----:B------:R3:W-:Y:S01]  /*6a20*/  STS [R152+0x2400], R3 ;  /* 0x0024000398007388 */ /* 0x0007e20000000800 */
[----:B-1----:R-:W-:Y:S02]  /*6a30*/  F2FP.RELU.F16.F32.PACK_AB R0, R192, R193 ;  /* 0x000000c1c000723e */ /* 0x002fe400000008ff */
[----:B--2---:R-:W-:Y:S03]  /*6a40*/  F2FP.RELU.F16.F32.PACK_AB R2, R179, R181 ;  /* 0x000000b5b302723e */ /* 0x004fe600000008ff */
[----:B------:R1:W-:Y:S01]  /*6a50*/  STS [R154+0x2400], R0 ;  /* 0x002400009a007388 */ /* 0x0003e20000000800 */
[----:B---3--:R-:W-:Y:S03]  /*6a60*/  IMAD.U32 R3, RZ, RZ, UR11 ;  /* 0x0000000bff037e24 */ /* 0x008fe6000f8e00ff */
[----:B------:R2:W-:Y:S04]  /*6a70*/  STS [R154+0x2000], R2 ;  /* 0x002000029a007388 */ /* 0x0005e80000000800 */
[----:B------:R-:W-:Y:S08]  /*6a80*/  LDSM.16.M88.4 R64, [R148+0x8000] ;  /* 0x008000009440783b */ /* 0x000ff00000000200 */
[----:B------:R-:W3:Y:S08]  /*6a90*/  LDSM.16.M88.4 R16, [R151+0x10000] ;  /* 0x010000009710783b */ /* 0x000ef00000000200 */
[----:B------:R-:W4:Y:S01]  /*6aa0*/  LDSM.16.M88.4 R60, [R148+0xa000] ;  /* 0x00a00000943c783b */ /* 0x000f220000000200 */
[----:B-1----:R-:W-:Y:S02]  /*6ab0*/  IMAD.IADD R0, R170, 0x1, R149 ;  /* 0x00000001aa007824 */ /* 0x002fe400078e0295 */
[----:B--2---:R-:W-:Y:S05]  /*6ac0*/  IMAD.U32 R2, RZ, RZ, UR10 ;  /* 0x0000000aff027e24 */ /* 0x004fea000f8e00ff */
[----:B------:R-:W1:Y:S01]  /*6ad0*/  LDSM.16.M88.4 R32, [R151+0x10800] ;  /* 0x010800009720783b */ /* 0x000e620000000200 */
[C---:B------:R-:W-:Y:S04]  /*6ae0*/  LEA R2, P0, R237.reuse, R2, 0x2 ;  /* 0x00000002ed027211 */ /* 0x040fe800078010ff */
[----:B------:R-:W-:Y:S03]  /*6af0*/  LEA.HI.X R3, R237, R3, RZ, 0x2, P0 ;  /* 0x00000003ed037211 */ /* 0x000fe600000f14ff */
[----:B------:R-:W2:Y:S01]  /*6b00*/  LDSM.16.M88.4 R48, [R151+0x11000] ;  /* 0x011000009730783b */ /* 0x000ea20000000200 */
[----:B------:R-:W-:Y:S07]  /*6b10*/  FSETP.GE.FTZ.AND P0, PT, R178, RZ, PT ;  /* 0x000000ffb200720b */ /* 0x000fee0003f16000 */
[----:B------:R-:W2:Y:S01]  /*6b20*/  LDSM.16.M88.4 R132, [R151+0x11800] ;  /* 0x011800009784783b */ /* 0x000ea20000000200 */
[-C--:B---3--:R-:W-:Y:S07]  /*6b30*/  HMMA.16816.F32 R4, R64, R16.reuse, RZ ;  /* 0x000000104004723c */ /* 0x088fee00000018ff */
[----:B------:R-:W-:Y:S01]  /*6b40*/  LDSM.16.M88.4 R136, [R150+0x8000] ;  /* 0x008000009688783b */ /* 0x000fe20000000200 */
[C---:B----4-:R-:W-:Y:S07]  /*6b50*/  HMMA.16816.F32 R8, R60.reuse, R16, RZ ;  /* 0x000000103c08723c */ /* 0x050fee00000018ff */
[----:B------:R-:W3:Y:S01]  /*6b60*/  LDSM.16.M88.4 R140, [R156+0x10000] ;  /* 0x010000009c8c783b */ /* 0x000ee20000000200 */
[-C--:B------:R-:W-:Y:S07]  /*6b70*/  HMMA.16816.F32 R12, R60, R18.reuse, RZ ;  /* 0x000000123c0c723c */ /* 0x080fee00000018ff */
[----:B------:R-:W4:Y:S01]  /*6b80*/  LDSM.16.M88.4 R144, [R150+0xa000] ;  /* 0x00a000009690783b */ /* 0x000f220000000200 */
[C---:B------:R-:W-:Y:S08]  /*6b90*/  HMMA.16816.F32 R16, R64.reuse, R18, RZ ;  /* 0x000000124010723c */ /* 0x040ff000000018ff */
[-C--:B-1----:R-:W-:Y:S08]  /*6ba0*/  HMMA.16816.F32 R20, R64, R32.reuse, RZ ;  /* 0x000000204014723c */ /* 0x082ff000000018ff */
[C---:B------:R-:W-:Y:S08]  /*6bb0*/  HMMA.16816.F32 R24, R60.reuse, R32, RZ ;  /* 0x000000203c18723c */ /* 0x040ff000000018ff */
[-C--:B------:R-:W-:Y:S08]  /*6bc0*/  HMMA.16816.F32 R28, R60, R34.reuse, RZ ;  /* 0x000000223c1c723c */ /* 0x080ff000000018ff */
[C---:B------:R-:W-:Y:S08]  /*6bd0*/  HMMA.16816.F32 R32, R64.reuse, R34, RZ ;  /* 0x000000224020723c */ /* 0x040ff000000018ff */
[-C--:B--2---:R-:W-:Y:S08]  /*6be0*/  HMMA.16816.F32 R36, R64, R48.reuse, RZ ;  /* 0x000000304024723c */ /* 0x084ff000000018ff */
[C---:B------:R-:W-:Y:S08]  /*6bf0*/  HMMA.16816.F32 R40, R60.reuse, R48, RZ ;  /* 0x000000303c28723c */ /* 0x040ff000000018ff */
[-C--:B------:R-:W-:Y:S08]  /*6c00*/  HMMA.16816.F32 R44, R60, R50.reuse, RZ ;  /* 0x000000323c2c723c */ /* 0x080ff000000018ff */
[C---:B------:R-:W-:Y:S08]  /*6c10*/  HMMA.16816.F32 R48, R64.reuse, R50, RZ ;  /* 0x000000324030723c */ /* 0x040ff000000018ff */
[-C--:B------:R-:W-:Y:S08]  /*6c20*/  HMMA.16816.F32 R52, R64, R132.reuse, RZ ;  /* 0x000000844034723c */ /* 0x080ff000000018ff */
[C---:B------:R-:W-:Y:S08]  /*6c30*/  HMMA.16816.F32 R56, R60.reuse, R132, RZ ;  /* 0x000000843c38723c */ /* 0x040ff000000018ff */
[-C--:B------:R-:W-:Y:S08]  /*6c40*/  HMMA.16816.F32 R60, R60, R134.reuse, RZ ;  /* 0x000000863c3c723c */ /* 0x080ff000000018ff */
[----:B------:R-:W-:Y:S01]  /*6c50*/  HMMA.16816.F32 R64, R64, R134, RZ ;  /* 0x000000864040723c */ /* 0x000fe200000018ff */
[----:B------:R-:W1:Y:S07]  /*6c60*/  LDSM.16.M88.4 R132, [R156+0x10800] ;  /* 0x010800009c84783b */ /* 0x000e6e0000000200 */
[-C--:B---3--:R-:W-:Y:S08]  /*6c70*/  HMMA.16816.F32 R4, R136, R140.reuse, R4 ;  /* 0x0000008c8804723c */ /* 0x088ff00000001804 */
[C---:B----4-:R-:W-:Y:S08]  /*6c80*/  HMMA.16816.F32 R8, R144.reuse, R140, R8 ;  /* 0x0000008c9008723c */ /* 0x050ff00000001808 */
[-C--:B------:R-:W-:Y:S08]  /*6c90*/  HMMA.16816.F32 R12, R144, R142.reuse, R12 ;  /* 0x0000008e900c723c */ /* 0x080ff0000000180c */
[C---:B------:R-:W-:Y:S01]  /*6ca0*/  HMMA.16816.F32 R16, R136.reuse, R142, R16 ;  /* 0x0000008e8810723c */ /* 0x040fe20000001810 */
[----:B------:R-:W2:Y:S07]  /*6cb0*/  LDSM.16.M88.4 R140, [R156+0x11000] ;  /* 0x011000009c8c783b */ /* 0x000eae0000000200 */
        /* <DEDUP_REMOVED lines=29> */
[----:B------:R-:W3:Y:S04]  /*6e90*/  LDG.E R145, desc[UR30][R2.64] ;  /* 0x0000001e02917981 */ /* 0x000ee8000c1e1900 */
[----:B------:R-:W4:Y:S03]  /*6ea0*/  LDG.E R144, desc[UR30][R2.64+0x20] ;  /* 0x0000201e02907981 */ /* 0x000f26000c1e1900 */
[-C--:B------:R-:W-:Y:S08]  /*6eb0*/  HMMA.16816.F32 R44, R132, R146.reuse, R44 ;  /* 0x00000092842c723c */ /* 0x080ff0000000182c */
[C---:B------:R-:W-:Y:S08]  /*6ec0*/  HMMA.16816.F32 R48, R140.reuse, R146, R48 ;  /* 0x000000928c30723c */ /* 0x040ff00000001830 */
[-C--:B--2---:R-:W-:Y:S08]  /*6ed0*/  HMMA.16816.F32 R52, R140, R136.reuse, R52 ;  /* 0x000000888c34723c */ /* 0x084ff00000001834 */
[C---:B------:R-:W-:Y:S08]  /*6ee0*/  HMMA.16816.F32 R56, R132.reuse, R136, R56 ;  /* 0x000000888438723c */ /* 0x040ff00000001838 */
[-C--:B------:R-:W-:Y:S01]  /*6ef0*/  HMMA.16816.F32 R60, R132, R138.reuse, R60 ;  /* 0x0000008a843c723c */ /* 0x080fe2000000183c */
[----:B------:R-:W-:Y:S07]  /*6f00*/  LDSM.16.M88.4 R132, [R0+0x8000] ;  /* 0x008000000084783b */ /* 0x000fee0000000200 */
[----:B------:R-:W-:Y:S01]  /*6f10*/  HMMA.16816.F32 R64, R140, R138, R64 ;  /* 0x0000008a8c40723c */ /* 0x000fe20000001840 */
[----:B------:R-:W1:Y:S07]  /*6f20*/  LDSM.16.M88.4 R136, [R169+0x10000] ;  /* 0x01000000a988783b */ /* 0x000e6e0000000200 */
[-C--:B-1----:R-:W-:Y:S11]  /*6f30*/  HMMA.16816.F32 R4, R132, R136.reuse, R4 ;  /* 0x000000888404723c */ /* 0x082ff60000001804 */
[----:B------:R-:W-:Y:S08]  /*6f40*/  @!UPT UIADD3 URZ, UPT, UPT, URZ, URZ, URZ ;  /* 0x000000fffffff290 */ /* 0x000ff0000fffe0ff */
[C---:B---3--:R-:W-:Y:S01]  /*6f50*/  FADD.FTZ R140, -R145.reuse, R4 ;  /* 0x00000004918c7221 */ /* 0x048fe20000010100 */
[----:B------:R-:W-:Y:S01]  /*6f60*/  FADD.FTZ R5, -R145, R5 ;  /* 0x0000000591057221 */ /* 0x000fe20000010100 */
[----:B----4-:R-:W-:Y:S03]  /*6f70*/  FADD.FTZ R4, -R144, R6 ;  /* 0x0000000690047221 */ /* 0x010fe60000010100 */
[-C--:B------:R-:W-:Y:S01]  /*6f80*/  FSEL R6, R140, R145.reuse, P2 ;  /* 0x000000918c067208 */ /* 0x080fe20001000000 */
[----:B------:R-:W-:Y:S01]  /*6f90*/  FADD.FTZ R7, -R144, R7 ;  /* 0x0000000790077221 */ /* 0x000fe20000010100 */
[----:B------:R-:W-:Y:S01]  /*6fa0*/  FSEL R5, R5, R145, P1 ;  /* 0x0000009105057208 */ /* 0x000fe20000800000 */
[----:B------:R1:W2:Y:S01]  /*6fb0*/  LDSM.16.M88.4 R140, [R0+0xa000] ;  /* 0x00a00000008c783b */ /* 0x0002a20000000200 */
[----:B------:R-:W-:Y:S01]  /*6fc0*/  FSEL R4, R4, R144, P0 ;  /* 0x0000009004047208 */ /* 0x000fe20000000000 */
[----:B------:R-:W-:Y:S01]  /*6fd0*/  FMUL.FTZ R184, R184, R6 ;  /* 0x00000006b8b87220 */ /* 0x000fe20000410000 */
[----:B------:R-:W-:Y:S01]  /*6fe0*/  FSETP.GE.FTZ.AND P2, PT, R197, RZ, PT ;  /* 0x000000ffc500720b */ /* 0x000fe20003f56000 */
[----:B------:R-:W-:Y:S01]  /*6ff0*/  FMUL.FTZ R182, R182, R5 ;  /* 0x00000005b6b67220 */ /* 0x000fe20000410000 */
[----:B------:R-:W-:Y:S01]  /*7000*/  FSETP.GE.FTZ.AND P1, PT, R191, RZ, PT ;  /* 0x000000ffbf00720b */ /* 0x000fe20003f36000 */
[----:B------:R-:W-:Y:S01]  /*7010*/  FMUL.FTZ R178, R178, R4 ;  /* 0x00000004b2b27220 */ /* 0x000fe20000410000 */
[----:B------:R-:W-:Y:S01]  /*7020*/  IMAD.SHL.U32 R4, R174, 0x40, RZ ;  /* 0x00000040ae047824 */ /* 0x000fe200078e00ff */
[----:B------:R-:W5:Y:S01]  /*7030*/  LDG.E R6, desc[UR30][R2.64+0x100] ;  /* 0x0001001e02067981 */ /* 0x000f62000c1e1900 */
[----:B------:R-:W-:Y:S03]  /*7040*/  FSETP.GE.FTZ.AND P0, PT, R190, RZ, PT ;  /* 0x000000ffbe00720b */ /* 0x000fe60003f16000 */
[----:B------:R3:W5:Y:S01]  /*7050*/  LDG.E R5, desc[UR30][R2.64+0x120] ;  /* 0x0001201e02057981 */ /* 0x000762000c1e1900 */
[----:B-1----:R-:W-:Y:S04]  /*7060*/  LOP3.LUT R0, R4, 0x1c0, RZ, 0xc0, !PT ;  /* 0x000001c004007812 */ /* 0x002fe800078ec0ff */
[----:B------:R-:W-:Y:S02]  /*7070*/  LOP3.LUT R0, R0, 0x38, R173, 0xf8, !PT ;  /* 0x0000003800007812 */ /* 0x000fe400078ef8ad */
[--C-:B---3--:R-:W-:Y:S02]  /*7080*/  SHF.R.U32.HI R3, RZ, 0x4, R174.reuse ;  /* 0x00000004ff037819 */ /* 0x108fe400000116ae */
[----:B------:R-:W-:Y:S01]  /*7090*/  SHF.R.U32.HI R2, RZ, 0x1, R174 ;  /* 0x00000001ff027819 */ /* 0x000fe200000116ae */
[C---:B--2---:R-:W-:Y:S08]  /*70a0*/  HMMA.16816.F32 R8, R140.reuse, R136, R8 ;  /* 0x000000888c08723c */ /* 0x044ff00000001808 */
[-C--:B------:R-:W-:Y:S08]  /*70b0*/  HMMA.16816.F32 R12, R140, R138.reuse, R12 ;  /* 0x0000008a8c0c723c */ /* 0x080ff0000000180c */
[C---:B------:R-:W-:Y:S01]  /*70c0*/  HMMA.16816.F32 R16, R132.reuse, R138, R16 ;  /* 0x0000008a8410723c */ /* 0x040fe20000001810 */
[----:B------:R-:W1:Y:S11]  /*70d0*/  LDSM.16.M88.4 R136, [R169+0x10800] ;  /* 0x01080000a988783b */ /* 0x000e760000000200 */
[----:B------:R-:W-:Y:S07]  /*70e0*/  @!UPT UIADD3 URZ, UPT, UPT, URZ, URZ, URZ ;  /* 0x000000fffffff290 */ /* 0x000fee000fffe0ff */
[----:B------:R-:W-:Y:S05]  /*70f0*/  FADD.FTZ R16, -R145, R16 ;  /* 0x0000001091107221 */ /* 0x000fea0000010100 */
[-C--:B------:R-:W-:Y:S02]  /*7100*/  FSEL R16, R16, R145.reuse, P6 ;  /* 0x0000009110107208 */ /* 0x080fe40003000000 */
[----:B------:R-:W-:Y:S03]  /*7110*/  FSETP.GE.FTZ.AND P6, PT, R188, RZ, PT ;  /* 0x000000ffbc00720b */ /* 0x000fe60003fd6000 */
[----:B------:R-:W-:Y:S01]  /*7120*/  FMUL.FTZ R16, R199, R16 ;  /* 0x00000010c7107220 */ /* 0x000fe20000410000 */
[-C--:B-1----:R-:W-:Y:S08]  /*7130*/  HMMA.16816.F32 R20, R132, R136.reuse, R20 ;  /* 0x000000888414723c */ /* 0x082ff00000001814 */
[C---:B------:R-:W-:Y:S08]  /*7140*/  HMMA.16816.F32 R24, R140.reuse, R136, R24 ;  /* 0x000000888c18723c */ /* 0x040ff00000001818 */
[-C--:B------:R-:W-:Y:S03]  /*7150*/  HMMA.16816.F32 R28, R140, R138.reuse, R28 ;  /* 0x0000008a8c1c723c */ /* 0x080fe6000000181c */
[C---:B------:R-:W-:Y:S01]  /*7160*/  FADD.FTZ R20, -R145.reuse, R20 ;  /* 0x0000001491147221 */ /* 0x040fe20000010100 */
[----:B------:R-:W-:Y:S04]  /*7170*/  FADD.FTZ R21, -R145, R21 ;  /* 0x0000001591157221 */ /* 0x000fe80000010100 */
[-C--:B------:R-:W-:Y:S01]  /*7180*/  FSEL R20, R20, R145.reuse, P1 ;  /* 0x0000009114147208 */ /* 0x080fe20000800000 */
[C---:B------:R-:W-:Y:S01]  /*7190*/  HMMA.16816.F32 R32, R132.reuse, R138, R32 ;  /* 0x0000008a8420723c */ /* 0x040fe20000001820 */
[----:B------:R-:W1:Y:S03]  /*71a0*/  LDSM.16.M88.4 R136, [R169+0x11000] ;  /* 0x01100000a988783b */ /* 0x000e660000000200 */
[----:B------:R-:W-:Y:S02]  /*71b0*/  FSETP.GE.FTZ.AND P1, PT, R180, RZ, PT ;  /* 0x000000ffb400720b */ /* 0x000fe40003f36000 */
[----:B------:R-:W-:Y:S02]  /*71c0*/  FSEL R21, R21, R145, P0 ;  /* 0x0000009115157208 */ /* 0x000fe40000000000 */
[----:B------:R-:W-:Y:S03]  /*71d0*/  FSETP.GE.FTZ.AND P0, PT, R177, RZ, PT ;  /* 0x000000ffb100720b */ /* 0x000fe60003f16000 */
[----:B------:R-:W-:Y:S01]  /*71e0*/  FMUL.FTZ R21, R190, R21 ;  /* 0x00000015be157220 */ /* 0x000fe20000410000 */
        /* <DEDUP_REMOVED lines=15> */
[----:B------:R-:W-:Y:S01]  /*72e0*/  FADD.FTZ R20, -R145, R32 ;  /* 0x0000002091147221 */ /* 0x000fe20000010100 */
[----:B------:R-:W-:Y:S01]  /*72f0*/  LOP3.LUT R0, R3, 0x1c0, R4, 0xf8, !PT ;  /* 0x000001c003007812 */ /* 0x000fe200078ef804 */
[----:B------:R-:W-:Y:S01]  /*7300*/  FADD.FTZ R3, -R145, R17 ;  /* 0x0000001191037221 */ /* 0x000fe20000010100 */
[----:B------:R-:W-:Y:S01]  /*7310*/  F2FP.F16.F32.PACK_AB R134, R21, R133 ;  /* 0x000000851586723e */ /* 0x000fe200000000ff */
[----:B------:R-:W-:Y:S01]  /*7320*/  FADD.FTZ R17, -R145, R33 ;  /* 0x0000002191117221 */ /* 0x000fe20000010100 */
[-C--:B------:R-:W-:Y:S02]  /*7330*/  FSEL R20, R20, R145.reuse, P6 ;  /* 0x0000009114147208 */ /* 0x080fe40003000000 */
[----:B------:R-:W-:Y:S02]  /*7340*/  FSEL R3, R3, R145, P2 ;  /* 0x0000009103037208 */ /* 0x000fe40001000000 */
[----:B------:R-:W-:Y:S01]  /*7350*/  FSETP.GE.FTZ.AND P2, PT, R186, RZ, PT ;  /* 0x000000ffba00720b */ /* 0x000fe20003f56000 */
[----:B------:R-:W-:Y:S01]  /*7360*/  FMUL.FTZ R32, R188, R20 ;  /* 0x00000014bc207220 */ /* 0x000fe20000410000 */
[----:B------:R-:W-:Y:S01]  /*7370*/  FSETP.GE.FTZ.AND P6, PT, R167, RZ, PT ;  /* 0x000000ffa700720b */ /* 0x000fe20003fd6000 */
[----:B------:R-:W-:Y:S01]  /*7380*/  FMUL.FTZ R3, R197, R3 ;  /* 0x00000003c5037220 */ /* 0x000fe20000410000 */
[-C--:B------:R-:W-:Y:S01]  /*7390*/  FSEL R17, R17, R145.reuse, P2 ;  /* 0x0000009111117208 */ /* 0x080fe20001000000 */
[C---:B------:R-:W-:Y:S01]  /*73a0*/  FADD.FTZ R20, -R145.reuse, R48 ;  /* 0x0000003091147221 */ /* 0x040fe20000010100 */
[----:B------:R-:W-:Y:S01]  /*73b0*/  FSETP.GE.FTZ.AND P2, PT, R166, RZ, PT ;  /* 0x000000ffa600720b */ /* 0x000fe20003f56000 */
[----:B------:R-:W-:Y:S01]  /*73c0*/  FADD.FTZ R64, -R145, R64 ;  /* 0x0000004091407221 */ /* 0x000fe20000010100 */
[----:B------:R-:W-:Y:S01]  /*73d0*/  F2FP.F16.F32.PACK_AB R132, R3, R16 ;  /* 0x000000100384723e */ /* 0x000fe200000000ff */
[C---:B------:R-:W-:Y:S01]  /*73e0*/  FADD.FTZ R16, -R145.reuse, R36 ;  /* 0x0000002491107221 */ /* 0x040fe20000010100 */
[----:B------:R-:W-:Y:S01]  /*73f0*/  FSEL R20, R20, R145, P6 ;  /* 0x0000009114147208 */ /* 0x000fe20003000000 */
[C---:B------:R-:W-:Y:S01]  /*7400*/  FADD.FTZ R3, -R145.reuse, R37 ;  /* 0x0000002591037221 */ /* 0x040fe20000010100 */
[----:B------:R-:W-:Y:S01]  /*7410*/  LOP3.LUT R2, R2, 0x200, R4, 0xf8, !PT ;  /* 0x0000020002027812 */ /* 0x000fe200078ef804 */
[----:B------:R-:W-:Y:S01]  /*7420*/  FMUL.FTZ R21, R186, R17 ;  /* 0x00000011ba157220 */ /* 0x000fe20000410000 */
[-C--:B------:R-:W-:Y:S01]  /*7430*/  FSEL R16, R16, R145.reuse, P1 ;  /* 0x0000009110107208 */ /* 0x080fe20000800000 */
[----:B------:R-:W-:Y:S01]  /*7440*/  FADD.FTZ R17, -R145, R49 ;  /* 0x0000003191117221 */ /* 0x000fe20000010100 */
[-C--:B------:R-:W-:Y:S01]  /*7450*/  FSEL R3, R3, R145.reuse, P0 ;  /* 0x0000009103037208 */ /* 0x080fe20000000000 */
[----:B------:R-:W-:Y:S01]  /*7460*/  FMUL.FTZ R20, R167, R20 ;  /* 0x00000014a7147220 */ /* 0x000fe20000410000 */
[----:B------:R-:W-:Y:S01]  /*7470*/  FSETP.GE.FTZ.AND P1, PT, R165, RZ, PT ;  /* 0x000000ffa500720b */ /* 0x000fe20003f36000 */
[----:B------:R-:W-:Y:S01]  /*7480*/  FMUL.FTZ R36, R180, R16 ;  /* 0x00000010b4247220 */ /* 0x000fe20000410000 */
[----:B------:R-:W-:Y:S01]  /*7490*/  FSETP.GE.FTZ.AND P0, PT, R163, RZ, PT ;  /* 0x000000ffa300720b */ /* 0x000fe20003f16000 */
[----:B------:R-:W-:Y:S01]  /*74a0*/  FADD.FTZ R16, -R145, R52 ;  /* 0x0000003491107221 */ /* 0x000fe20000010100 */
[----:B------:R-:W-:Y:S01]  /*74b0*/  FSEL R17, R17, R145, P2 ;  /* 0x0000009111117208 */ /* 0x000fe20001000000 */
[----:B------:R-:W-:Y:S01]  /*74c0*/  FMUL.FTZ R33, R177, R3 ;  /* 0x00000003b1217220 */ /* 0x000fe20000410000 */
[----:B------:R-:W-:Y:S01]  /*74d0*/  F2FP.F16.F32.PACK_AB R4, R182, R184 ;  /* 0x000000b8b604723e */ /* 0x000fe200000000ff */
[----:B------:R-:W-:Y:S01]  /*74e0*/  FADD.FTZ R3, -R145, R53 ;  /* 0x0000003591037221 */ /* 0x000fe20000010100 */
[----:B------:R-:W-:Y:S01]  /*74f0*/  FSEL R16, R16, R145, P1 ;  /* 0x0000009110107208 */ /* 0x000fe20000800000 */
[----:B------:R-:W-:Y:S01]  /*7500*/  FMUL.FTZ R17, R166, R17 ;  /* 0x00000011a6117220 */ /* 0x000fe20000410000 */
[----:B------:R-:W-:Y:S02]  /*7510*/  FSETP.GE.FTZ.AND P1, PT, R159, RZ, PT ;  /* 0x000000ff9f00720b */ /* 0x000fe40003f36000 */
[----:B------:R-:W-:Y:S01]  /*7520*/  FSEL R3, R3, R145, P0 ;  /* 0x0000009103037208 */ /* 0x000fe20000000000 */
[----:B------:R-:W-:Y:S01]  /*7530*/  FMUL.FTZ R16, R165, R16 ;  /* 0x00000010a5107220 */ /* 0x000fe20000410000 */
[----:B------:R-:W-:Y:S02]  /*7540*/  FSETP.GE.FTZ.AND P0, PT, R158, RZ, PT ;  /* 0x000000ff9e00720b */ /* 0x000fe40003f16000 */
[----:B------:R-:W-:Y:S01]  /*7550*/  F2FP.F16.F32.PACK_AB R133, R21, R32 ;  /* 0x000000201585723e */ /* 0x000fe200000000ff */
[----:B------:R-:W-:Y:S01]  /*7560*/  FMUL.FTZ R3, R163, R3 ;  /* 0x00000003a3037220 */ /* 0x000fe20000410000 */
[----:B------:R-:W-:Y:S02]  /*7570*/  FSEL R64, R64, R145, P0 ;  /* 0x0000009140407208 */ /* 0x000fe40000000000 */
[----:B------:R-:W-:Y:S02]  /*7580*/  FSETP.GE.FTZ.AND P0, PT, R217, RZ, PT ;  /* 0x000000ffd900720b */ /* 0x000fe40003f16000 */
[----:B------:R-:W-:Y:S01]  /*7590*/  F2FP.F16.F32.PACK_AB R53, R33, R36 ;  /* 0x000000242135723e */ /* 0x000fe200000000ff */
[----:B------:R-:W-:Y:S01]  /*75a0*/  @P1 FADD.FTZ R145, -R145, R65 ;  /* 0x0000004191911221 */ /* 0x000fe20000010100 */
[----:B------:R-:W-:Y:S01]  /*75b0*/  F2FP.F16.F32.PACK_AB R52, R17, R20 ;  /* 0x000000141134723e */ /* 0x000fe200000000ff */
[----:B------:R-:W-:Y:S01]  /*75c0*/  FMUL.FTZ R64, R158, R64 ;  /* 0x000000409e407220 */ /* 0x000fe20000410000 */
[----:B------:R-:W-:Y:S02]  /*75d0*/  F2FP.F16.F32.PACK_AB R49, R3, R16 ;  /* 0x000000100331723e */ /* 0x000fe400000000ff */
[----:B------:R-:W-:Y:S01]  /*75e0*/  FSEL R48, R7, R144, P0 ;  /* 0x0000009007307208 */ /* 0x000fe20000000000 */
        /* <DEDUP_REMOVED lines=27> */
.L_x_1835:
[----:B------:R2:W-:Y:S01]  /*77a0*/  STS [R162+0x14000], R4 ;  /* 0x01400004a2007388 */ /* 0x0005e20000000800 */
[C---:B------:R-:W-:Y:S01]  /*77b0*/  FADD.FTZ R19, -R144.reuse, R19 ;  /* 0x0000001390137221 */ /* 0x040fe20000010100 */
[----:B------:R-:W-:Y:S01]  /*77c0*/  FADD.FTZ R18, -R144, R18 ;  /* 0x0000001290127221 */ /* 0x000fe20000010100 */
[----:B------:R-:W-:Y:S01]  /*77d0*/  FSETP.GE.FTZ.AND P1, PT, R210, RZ, PT ;  /* 0x000000ffd200720b */ /* 0x000fe20003f36000 */
[C---:B------:R-:W-:Y:S01]  /*77e0*/  FADD.FTZ R22, -R144.reuse, R22 ;  /* 0x0000001690167221 */ /* 0x040fe20000010100 */
[----:B------:R-:W-:Y:S01]  /*77f0*/  FSETP.GE.FTZ.AND P2, PT, R211, RZ, PT ;  /* 0x000000ffd300720b */ /* 0x000fe20003f56000 */
[C---:B------:R-:W-:Y:S01]  /*7800*/  FADD.FTZ R7, -R144.reuse, R23 ;  /* 0x0000001790077221 */ /* 0x040fe20000010100 */
[----:B------:R-:W-:Y:S01]  /*7810*/  FSETP.GE.FTZ.AND P0, PT, R207, RZ, PT ;  /* 0x000000ffcf00720b */ /* 0x000fe20003f16000 */
[C---:B------:R-:W-:Y:S01]  /*7820*/  FADD.FTZ R3, -R144.reuse, R34 ;  /* 0x0000002290037221 */ /* 0x040fe20000010100 */
[-C--:B------:R-:W-:Y:S01]  /*7830*/  FSEL R19, R19, R144.reuse, P1 ;  /* 0x0000009013137208 */ /* 0x080fe20000800000 */
[----:B------:R-:W-:Y:S01]  /*7840*/  FADD.FTZ R35, -R144, R35 ;  /* 0x0000002390237221 */ /* 0x000fe20000010100 */
[-C--:B------:R-:W-:Y:S01]  /*7850*/  FSEL R18, R18, R144.reuse, P2 ;  /* 0x0000009012127208 */ /* 0x080fe20001000000 */
[----:B-1----:R-:W-:Y:S01]  /*7860*/  FADD.FTZ R17, -R144, R39 ;  /* 0x0000002790117221 */ /* 0x002fe20000010100 */
[----:B------:R-:W-:Y:S01]  /*7870*/  FSEL R22, R22, R144, P0 ;  /* 0x0000009016167208 */ /* 0x000fe20000000000 */
[----:B------:R-:W-:Y:S01]  /*7880*/  FMUL.FTZ R20, R210, R19 ;  /* 0x00000013d2147220 */ /* 0x000fe20000410000 */
[----:B------:R-:W-:Y:S01]  /*7890*/  FSETP.GE.FTZ.AND P1, PT, R209, RZ, PT ;  /* 0x000000ffd100720b */ /* 0x000fe20003f36000 */
[----:B------:R-:W-:Y:S01]  /*78a0*/  FMUL.FTZ R21, R211, R18 ;  /* 0x00000012d3157220 */ /* 0x000fe20000410000 */
[----:B------:R-:W-:Y:S01]  /*78b0*/  FSETP.GE.FTZ.AND P2, PT, R201, RZ, PT ;  /* 0x000000ffc900720b */ /* 0x000fe20003f56000 */
[----:B------:R-:W-:Y:S01]  /*78c0*/  FADD.FTZ R18, -R144, R38 ;  /* 0x0000002690127221 */ /* 0x000fe20000010100 */
[----:B------:R-:W-:Y:S01]  /*78d0*/  FSETP.GE.FTZ.AND P0, PT, R200, RZ, PT ;  /* 0x000000ffc800720b */ /* 0x000fe20003f16000 */
[----:B------:R-:W-:Y:S01]  /*78e0*/  FMUL.FTZ R22, R207, R22 ;  /* 0x00000016cf167220 */ /* 0x000fe20000410000 */
[-C--:B------:R-:W-:Y:S01]  /*78f0*/  FSEL R7, R7, R144.reuse, P1 ;  /* 0x0000009007077208 */ /* 0x080fe20000800000 */
[----:B------:R-:W-:Y:S01]  /*7900*/  FADD.FTZ R55, -R144, R55 ;  /* 0x0000003790377221 */ /* 0x000fe20000010100 */
[-C--:B------:R-:W-:Y:S01]  /*7910*/  FSEL R35, R35, R144.reuse, P2 ;  /* 0x0000009023237208 */ /* 0x080fe20001000000 */
[----:B-----5:R-:W-:Y:S01]  /*7920*/  FADD.FTZ R8, -R6, R8 ;  /* 0x0000000806087221 */ /* 0x020fe20000010100 */
[----:B------:R-:W-:Y:S01]  /*7930*/  FSEL R3, R3, R144, P0 ;  /* 0x0000009003037208 */ /* 0x000fe20000000000 */
[----:B--2---:R-:W-:Y:S01]  /*7940*/  FMUL.FTZ R4, R217, R48 ;  /* 0x00000030d9047220 */ /* 0x004fe20000410000 */
[----:B------:R-:W-:Y:S01]  /*7950*/  FMUL.FTZ R19, R209, R7 ;  /* 0x00000007d1137220 */ /* 0x000fe20000410000 */
[----:B------:R-:W-:Y:S01]  /*7960*/  FMUL.FTZ R7, R201, R35 ;  /* 0x00000023c9077220 */ /* 0x000fe20000410000 */
[----:B------:R-:W-:Y:S01]  /*7970*/  FSETP.GE.FTZ.AND P0, PT, R194, RZ, PT ;  /* 0x000000ffc200720b */ /* 0x000fe20003f16000 */
[----:B------:R-:W-:Y:S01]  /*7980*/  FMUL.FTZ R16, R200, R3 ;  /* 0x00000003c8107220 */ /* 0x000fe20000410000 */
[----:B------:R-:W-:Y:S01]  /*7990*/  F2FP.F16.F32.PACK_AB R4, R4, R178 ;  /* 0x000000b20404723e */ /* 0x000fe200000000ff */
[C---:B------:R-:W-:Y:S01]  /*79a0*/  FADD.FTZ R9, -R6.reuse, R9 ;  /* 0x0000000906097221 */ /* 0x040fe20000010100 */
[----:B------:R-:W-:Y:S01]  /*79b0*/  FSEL R17, R17, R144, P0 ;  /* 0x0000009011117208 */ /* 0x000fe20000000000 */
[----:B------:R-:W-:Y:S01]  /*79c0*/  FADD.FTZ R13, -R6, R13 ;  /* 0x0000000d060d7221 */ /* 0x000fe20000010100 */
[----:B------:R-:W-:Y:S01]  /*79d0*/  F2FP.F16.F32.PACK_AB R32, R7, R16 ;  /* 0x000000100720723e */ /* 0x000fe200000000ff */
[----:B------:R-:W-:Y:S01]  /*79e0*/  FADD.FTZ R7, -R144, R50 ;  /* 0x0000003290077221 */ /* 0x000fe20000010100 */
[----:B------:R-:W-:Y:S01]  /*79f0*/  FSETP.GE.FTZ.AND P0, PT, R187, RZ, PT ;  /* 0x000000ffbb00720b */ /* 0x000fe20003f16000 */
[----:B------:R1:W-:Y:S01]  /*7a00*/  STS [R162+0x14400], R4 ;  /* 0x01440004a2007388 */ /* 0x0003e20000000800 */
[----:B------:R-:W-:Y:S01]  /*7a10*/  FSETP.GE.FTZ.AND P1, PT, R195, RZ, PT ;  /* 0x000000ffc300720b */ /* 0x000fe20003f36000 */
[C---:B------:R-:W-:Y:S01]  /*7a20*/  FADD.FTZ R24, -R6.reuse, R24 ;  /* 0x0000001806187221 */ /* 0x040fe20000010100 */
[-C--:B------:R-:W-:Y:S01]  /*7a30*/  FSEL R7, R7, R144.reuse, P0 ;  /* 0x0000009007077208 */ /* 0x080fe20000000000 */
[C---:B------:R-:W-:Y:S01]  /*7a40*/  FADD.FTZ R25, -R6.reuse, R25 ;  /* 0x0000001906197221 */ /* 0x040fe20000010100 */
[----:B------:R-:W-:Y:S01]  /*7a50*/  FSETP.GE.FTZ.AND P0, PT, R175, RZ, PT ;  /* 0x000000ffaf00720b */ /* 0x000fe20003f16000 */
[----:B------:R-:W-:Y:S01]  /*7a60*/  FADD.FTZ R12, -R6, R12 ;  /* 0x0000000c060c7221 */ /* 0x000fe20000010100 */
[----:B------:R-:W-:Y:S01]  /*7a70*/  FSEL R18, R18, R144, P1 ;  /* 0x0000009012127208 */ /* 0x000fe20000800000 */
[----:B------:R-:W-:Y:S01]  /*7a80*/  FADD.FTZ R29, -R6, R29 ;  /* 0x0000001d061d7221 */ /* 0x000fe20000010100 */
[----:B------:R-:W-:Y:S01]  /*7a90*/  F2FP.F16.F32.PACK_AB R3, R20, R21 ;  /* 0x000000151403723e */ /* 0x000fe200000000ff */
[----:B------:R-:W-:Y:S01]  /*7aa0*/  FMUL.FTZ R20, R194, R17 ;  /* 0x00000011c2147220 */ /* 0x000fe20000410000 */
[----:B------:R-:W-:Y:S01]  /*7ab0*/  FSETP.GE.FTZ.AND P1, PT, R183, RZ, PT ;  /* 0x000000ffb700720b */ /* 0x000fe20003f36000 */
[----:B------:R-:W-:Y:S01]  /*7ac0*/  FMUL.FTZ R21, R195, R18 ;  /* 0x00000012c3157220 */ /* 0x000fe20000410000 */
[----:B------:R-:W-:Y:S01]  /*7ad0*/  F2FP.F16.F32.PACK_AB R33, R19, R22 ;  /* 0x000000161321723e */ /* 0x000fe200000000ff */
[----:B------:R-:W-:Y:S01]  /*7ae0*/  FMUL.FTZ R19, R187, R7 ;  /* 0x00000007bb137220 */ /* 0x000fe20000410000 */
[----:B------:R2:W-:Y:S01]  /*7af0*/  STS [R157+0x14400], R3 ;  /* 0x014400039d007388 */ /* 0x0005e20000000800 */
[----:B------:R-:W-:Y:S01]  /*7b00*/  FSEL R16, R55, R144, P1 ;  /* 0x0000009037107208 */ /* 0x000fe20000800000 */
[C---:B------:R-:W-:Y:S01]  /*7b10*/  FADD.FTZ R18, -R144.reuse, R51 ;  /* 0x0000003390127221 */ /* 0x040fe20000010100 */
[C---:B------:R-:W-:Y:S01]  /*7b20*/  FADD.FTZ R17, -R144.reuse, R54 ;  /* 0x0000003690117221 */ /* 0x040fe20000010100 */
[----:B------:R-:W-:Y:S01]  /*7b30*/  FADD.FTZ R7, -R144, R66 ;  /* 0x0000004290077221 */ /* 0x000fe20000010100 */
[----:B------:R-:W-:Y:S01]  /*7b40*/  FSETP.GE.FTZ.AND P6, PT, R189, RZ, PT ;  /* 0x000000ffbd00720b */ /* 0x000fe20003fd6000 */
[----:B------:R-:W-:Y:S01]  /*7b50*/  FMUL.FTZ R16, R183, R16 ;  /* 0x00000010b7107220 */ /* 0x000fe20000410000 */
[----:B------:R-:W-:Y:S01]  /*7b60*/  FSETP.GE.FTZ.AND P2, PT, R185, RZ, PT ;  /* 0x000000ffb900720b */ /* 0x000fe20003f56000 */
[----:B------:R-:W-:Y:S01]  /*7b70*/  FADD.FTZ R44, -R6, R44 ;  /* 0x0000002c062c7221 */ /* 0x000fe20000010100 */
[----:B------:R-:W-:Y:S01]  /*7b80*/  FSETP.GE.FTZ.AND P1, PT, R176, RZ, PT ;  /* 0x000000ffb000720b */ /* 0x000fe20003f36000 */
[----:B------:R-:W-:Y:S01]  /*7b90*/  FADD.FTZ R45, -R6, R45 ;  /* 0x0000002d062d7221 */ /* 0x000fe20000010100 */
[-C--:B------:R-:W-:Y:S01]  /*7ba0*/  FSEL R18, R18, R144.reuse, P6 ;  /* 0x0000009012127208 */ /* 0x080fe20003000000 */
[----:B------:R-:W-:Y:S01]  /*7bb0*/  STS [R157+0x14000], R132 ;  /* 0x014000849d007388 */ /* 0x000fe20000000800 */
[-C--:B------:R-:W-:Y:S01]  /*7bc0*/  FSEL R17, R17, R144.reuse, P2 ;  /* 0x0000009011117208 */ /* 0x080fe20001000000 */
[----:B------:R-:W-:Y:S01]  /*7bd0*/  FADD.FTZ R27, -R5, R27 ;  /* 0x0000001b051b7221 */ /* 0x000fe20000010100 */
[----:B------:R-:W-:Y:S01]  /*7be0*/  FSEL R7, R7, R144, P1 ;  /* 0x0000009007077208 */ /* 0x000fe20000800000 */
[----:B------:R-:W-:Y:S01]  /*7bf0*/  @P0 FADD.FTZ R144, -R144, R67 ;  /* 0x0000004390900221 */ /* 0x000fe20000010100 */
        /* <DEDUP_REMOVED lines=8> */
[----:B-1----:R-:W-:Y:S01]  /*7c80*/  FSEL R4, R9, R6, P2 ;  /* 0x0000000609047208 */ /* 0x002fe20001000000 */
[----:B------:R-:W-:Y:S01]  /*7c90*/  FMUL.FTZ R8, R225, R8 ;  /* 0x00000008e1087220 */ /* 0x000fe20000410000 */
[----:B------:R-:W-:Y:S01]  /*7ca0*/  FSEL R13, R13, R6, P0 ;  /* 0x000000060d0d7208 */ /* 0x000fe20000000000 */
[----:B------:R-:W-:Y:S01]  /*7cb0*/  FADD.FTZ R9, -R6, R28 ;  /* 0x0000001c06097221 */ /* 0x000fe20000010100 */
[----:B------:R-:W-:Y:S01]  /*7cc0*/  FSETP.GE.FTZ.AND P0, PT, R219, RZ, PT ;  /* 0x000000ffdb00720b */ /* 0x000fe20003f16000 */
[----:B------:R-:W-:Y:S01]  /*7cd0*/  FMUL.FTZ R4, R226, R4 ;  /* 0x00000004e2047220 */ /* 0x000fe20000410000 */
[----:B------:R-:W-:Y:S01]  /*7ce0*/  FSETP.GE.FTZ.AND P1, PT, R222, RZ, PT ;  /* 0x000000ffde00720b */ /* 0x000fe20003f36000 */
[----:B------:R-:W-:Y:S01]  /*7cf0*/  FMUL.FTZ R13, R221, R13 ;  /* 0x0000000ddd0d7220 */ /* 0x000fe20000410000 */
[----:B------:R-:W-:Y:S01]  /*7d00*/  FSEL R24, R24, R6, P0 ;  /* 0x0000000618187208 */ /* 0x000fe20000000000 */
[C---:B------:R-:W-:Y:S01]  /*7d10*/  FADD.FTZ R26, -R5.reuse, R26 ;  /* 0x0000001a051a7221 */ /* 0x040fe20000010100 */
[----:B------:R-:W-:Y:S01]  /*7d20*/  FSETP.GE.FTZ.AND P0, PT, R220, RZ, PT ;  /* 0x000000ffdc00720b */ /* 0x000fe20003f16000 */
[----:B------:R-:W-:Y:S01]  /*7d30*/  FADD.FTZ R31, -R5, R31 ;  /* 0x0000001f051f7221 */ /* 0x000fe20000010100 */
[----:B------:R-:W-:Y:S01]  /*7d40*/  F2FP.F16.F32.PACK_AB R144, R144, R7 ;  /* 0x000000079090723e */ /* 0x000fe200000000ff */
[----:B------:R-:W-:Y:S01]  /*7d50*/  FADD.FTZ R7, -R6, R40 ;  /* 0x0000002806077221 */ /* 0x000fe20000010100 */
[----:B--2---:R-:W-:Y:S01]  /*7d60*/  F2FP.F16.F32.PACK_AB R3, R4, R8 ;  /* 0x000000080403723e */ /* 0x004fe200000000ff */
[----:B------:R-:W-:Y:S01]  /*7d70*/  FADD.FTZ R4, -R6, R41 ;  /* 0x0000002906047221 */ /* 0x000fe20000010100 */
[-C--:B------:R-:W-:Y:S01]  /*7d80*/  FSEL R8, R25, R6.reuse, P0 ;  /* 0x0000000619087208 */ /* 0x080fe20000000000 */
[----:B------:R-:W-:Y:S01]  /*7d90*/  FADD.FTZ R30, -R5, R30 ;  /* 0x0000001e051e7221 */ /* 0x000fe20000010100 */
[----:B------:R-:W-:Y:S01]  /*7da0*/  FSEL R12, R12, R6, P1 ;  /* 0x000000060c0c7208 */ /* 0x000fe20000800000 */
[----:B------:R1:W-:Y:S01]  /*7db0*/  STS [R162+0x16000], R3 ;  /* 0x01600003a2007388 */ /* 0x0003e20000000800 */
[----:B------:R-:W-:Y:S01]  /*7dc0*/  FSETP.GE.FTZ.AND P6, PT, R218, RZ, PT ;  /* 0x000000ffda00720b */ /* 0x000fe20003fd6000 */
[----:B------:R-:W-:Y:S01]  /*7dd0*/  FMUL.FTZ R8, R220, R8 ;  /* 0x00000008dc087220 */ /* 0x000fe20000410000 */
[----:B------:R-:W-:Y:S01]  /*7de0*/  FSETP.GE.FTZ.AND P1, PT, R205, RZ, PT ;  /* 0x000000ffcd00720b */ /* 0x000fe20003f36000 */
[----:B------:R-:W-:Y:S01]  /*7df0*/  FMUL.FTZ R12, R222, R12 ;  /* 0x0000000cde0c7220 */ /* 0x000fe20000410000 */
[----:B------:R-:W-:Y:S01]  /*7e00*/  FSETP.GE.FTZ.AND P2, PT, R216, RZ, PT ;  /* 0x000000ffd800720b */ /* 0x000fe20003f56000 */
[C---:B------:R-:W-:Y:S01]  /*7e10*/  FADD.FTZ R43, -R5.reuse, R43 ;  /* 0x0000002b052b7221 */ /* 0x040fe20000010100 */
[----:B------:R-:W-:Y:S01]  /*7e20*/  FSETP.GE.FTZ.AND P0, PT, R204, RZ, PT ;  /* 0x000000ffcc00720b */ /* 0x000fe20003f16000 */
[----:B------:R-:W-:Y:S01]  /*7e30*/  FADD.FTZ R42, -R5, R42 ;  /* 0x0000002a052a7221 */ /* 0x000fe20000010100 */
[----:B------:R-:W-:Y:S01]  /*7e40*/  F2FP.F16.F32.PACK_AB R22, R18, R19 ;  /* 0x000000131216723e */ /* 0x000fe200000000ff */
[----:B------:R-:W-:Y:S01]  /*7e50*/  FMUL.FTZ R19, R219, R24 ;  /* 0x00000018db137220 */ /* 0x000fe20000410000 */
[-C--:B------:R-:W-:Y:S01]  /*7e60*/  FSEL R9, R9, R6.reuse, P6 ;  /* 0x0000000609097208 */ /* 0x080fe20003000000 */
[----:B------:R-:W-:Y:S01]  /*7e70*/  FADD.FTZ R47, -R5, R47 ;  /* 0x0000002f052f7221 */ /* 0x000fe20000010100 */
[-C--:B------:R-:W-:Y:S01]  /*7e80*/  FSEL R7, R7, R6.reuse, P1 ;  /* 0x0000000607077208 */ /* 0x080fe20000800000 */
[----:B------:R-:W-:Y:S01]  /*7e90*/  FADD.FTZ R58, -R5, R58 ;  /* 0x0000003a053a7221 */ /* 0x000fe20000010100 */
[-C--:B------:R-:W-:Y:S01]  /*7ea0*/  FSEL R29, R29, R6.reuse, P2 ;  /* 0x000000061d1d7208 */ /* 0x080fe20001000000 */
[----:B------:R-:W-:Y:S01]  /*7eb0*/  FMUL.FTZ R145, R159, R145 ;  /* 0x000000919f917220 */ /* 0x000fe20000410000 */
[----:B------:R-:W-:Y:S01]  /*7ec0*/  F2FP.F16.F32.PACK_AB R23, R20, R21 ;  /* 0x000000151417723e */ /* 0x000fe200000000ff */
[----:B------:R-:W-:Y:S01]  /*7ed0*/  IMAD.SHL.U32 R143, R174, 0x20, RZ ;  /* 0x00000020ae8f7824 */ /* 0x000fe200078e00ff */
[-C--:B------:R-:W-:Y:S02]  /*7ee0*/  FSEL R4, R4, R6.reuse, P0 ;  /* 0x0000000604047208 */ /* 0x080fe40000000000 */
[----:B------:R-:W-:Y:S02]  /*7ef0*/  FSETP.GE.FTZ.AND P2, PT, R202, RZ, PT ;  /* 0x000000ffca00720b */ /* 0x000fe40003f56000 */
[----:B------:R-:W-:Y:S01]  /*7f00*/  F2FP.F16.F32.PACK_AB R21, R16, R17 ;  /* 0x000000111015723e */ /* 0x000fe200000000ff */
[----:B------:R-:W-:Y:S01]  /*7f10*/  FMUL.FTZ R17, R218, R9 ;  /* 0x00000009da117220 */ /* 0x000fe20000410000 */
[----:B------:R-:W-:Y:S01]  /*7f20*/  FSETP.GE.FTZ.AND P0, PT, R179, RZ, PT ;  /* 0x000000ffb300720b */ /* 0x000fe20003f16000 */
[----:B------:R-:W-:Y:S01]  /*7f30*/  FMUL.FTZ R9, R205, R7 ;  /* 0x00000007cd097220 */ /* 0x000fe20000410000 */
[----:B------:R-:W-:Y:S01]  /*7f40*/  F2FP.F16.F32.PACK_AB R19, R8, R19 ;  /* 0x000000130813723e */ /* 0x000fe200000000ff */
[C---:B------:R-:W-:Y:S01]  /*7f50*/  FADD.FTZ R8, -R6.reuse, R56 ;  /* 0x0000003806087221 */ /* 0x040fe20000010100 */
[----:B------:R-:W-:Y:S01]  /*7f60*/  FSETP.GE.FTZ.AND P1, PT, R203, RZ, PT ;  /* 0x000000ffcb00720b */ /* 0x000fe20003f36000 */
[----:B------:R-:W-:Y:S01]  /*7f70*/  FADD.FTZ R7, -R6, R57 ;  /* 0x0000003906077221 */ /* 0x000fe20000010100 */
[----:B------:R-:W-:Y:S01]  /*7f80*/  FSEL R44, R44, R6, P2 ;  /* 0x000000062c2c7208 */ /* 0x000fe20001000000 */
[----:B------:R-:W-:Y:S01]  /*7f90*/  FMUL.FTZ R16, R216, R29 ;  /* 0x0000001dd8107220 */ /* 0x000fe20000410000 */
[----:B------:R-:W-:Y:S02]  /*7fa0*/  FSETP.GE.FTZ.AND P6, PT, R198, RZ, PT ;  /* 0x000000ffc600720b */ /* 0x000fe40003fd6000 */
[----:B------:R-:W-:Y:S01]  /*7fb0*/  FSETP.GE.FTZ.AND P2, PT, R196, RZ, PT ;  /* 0x000000ffc400720b */ /* 0x000fe20003f56000 */
[----:B------:R-:W-:Y:S01]  /*7fc0*/  FMUL.FTZ R44, R202, R44 ;  /* 0x0000002cca2c7220 */ /* 0x000fe20000410000 */
[----:B------:R-:W-:Y:S01]  /*7fd0*/  F2FP.F16.F32.PACK_AB R20, R13, R12 ;  /* 0x0000000c0d14723e */ /* 0x000fe200000000ff */
[----:B------:R-:W-:Y:S01]  /*7fe0*/  FMUL.FTZ R13, R204, R4 ;  /* 0x00000004cc0d7220 */ /* 0x000fe20000410000 */
[-C--:B------:R-:W-:Y:S01]  /*7ff0*/  FSEL R12, R45, R6.reuse, P1 ;  /* 0x000000062d0c7208 */ /* 0x080fe20000800000 */
[----:B------:R-:W-:Y:S01]  /*8000*/  FADD.FTZ R4, -R6, R60 ;  /* 0x0000003c06047221 */ /* 0x000fe20000010100 */
[-C--:B------:R-:W-:Y:S02]  /*8010*/  FSEL R8, R8, R6.reuse, P6 ;  /* 0x0000000608087208 */ /* 0x080fe40003000000 */
[----:B------:R-:W-:Y:S01]  /*8020*/  FSEL R7, R7, R6, P2 ;  /* 0x0000000607077208 */ /* 0x000fe20001000000 */
[----:B------:R-:W-:Y:S01]  /*8030*/  FMUL.FTZ R12, R203, R12 ;  /* 0x0000000ccb0c7220 */ /* 0x000fe20000410000 */
[----:B------:R-:W-:Y:S01]  /*8040*/  FSETP.GE.FTZ.AND P1, PT, R181, RZ, PT ;  /* 0x000000ffb500720b */ /* 0x000fe20003f36000 */
[----:B------:R-:W-:Y:S01]  /*8050*/  FMUL.FTZ R8, R198, R8 ;  /* 0x00000008c6087220 */ /* 0x000fe20000410000 */
[----:B------:R-:W-:Y:S01]  /*8060*/  F2FP.F16.F32.PACK_AB R16, R16, R17 ;  /* 0x000000111010723e */ /* 0x000fe200000000ff */
[----:B------:R-:W-:Y:S01]  /*8070*/  FMUL.FTZ R7, R196, R7 ;  /* 0x00000007c4077220 */ /* 0x000fe20000410000 */
[----:B------:R-:W-:Y:S01]  /*8080*/  FSEL R4, R4, R6, P1 ;  /* 0x0000000604047208 */ /* 0x000fe20000800000 */
[----:B------:R-:W-:Y:S01]  /*8090*/  @P0 FADD.FTZ R6, -R6, R61 ;  /* 0x0000003d06060221 */ /* 0x000fe20000010100 */
[----:B------:R-:W-:Y:S02]  /*80a0*/  FSETP.GE.FTZ.AND P6, PT, R232, RZ, PT ;  /* 0x000000ffe800720b */ /* 0x000fe40003fd6000 */
[----:B------:R-:W-:Y:S01]  /*80b0*/  F2FP.F16.F32.PACK_AB R17, R7, R8 ;  /* 0x000000080711723e */ /* 0x000fe200000000ff */
[----:B------:R-:W-:Y:S01]  /*80c0*/  FMUL.FTZ R4, R181, R4 ;  /* 0x00000004b5047220 */ /* 0x000fe20000410000 */
[----:B------:R-:W-:Y:S01]  /*80d0*/  FMUL.FTZ R18, R179, R6 ;  /* 0x00000006b3127220 */ /* 0x000fe20000410000 */
[C---:B------:R-:W-:Y:S01]  /*80e0*/  FADD.FTZ R8, -R5.reuse, R10 ;  /* 0x0000000a05087221 */ /* 0x040fe20000010100 */
[----:B------:R-:W-:Y:S01]  /*80f0*/  FADD.FTZ R7, -R5, R11 ;  /* 0x0000000b05077221 */ /* 0x000fe20000010100 */
[----:B------:R-:W-:Y:S01]  /*8100*/  FSETP.GE.FTZ.AND P2, PT, R231, RZ, PT ;  /* 0x000000ffe700720b */ /* 0x000fe20003f56000 */
[C---:B------:R-:W-:Y:S01]  /*8110*/  FADD.FTZ R6, -R5.reuse, R14 ;  /* 0x0000000e05067221 */ /* 0x040fe20000010100 */
[----:B------:R-:W-:Y:S01]  /*8120*/  F2FP.F16.F32.PACK_AB R18, R18, R4 ;  /* 0x000000041212723e */ /* 0x000fe200000000ff */
[----:B------:R-:W-:Y:S01]  /*8130*/  FADD.FTZ R4, -R5, R15 ;  /* 0x0000000f05047221 */ /* 0x000fe20000010100 */
[----:B------:R-:W-:Y:S02]  /*8140*/  FSETP.GE.FTZ.AND P0, PT, R229, RZ, PT ;  /* 0x000000ffe500720b */ /* 0x000fe40003f16000 */
[-C--:B------:R-:W-:Y:S02]  /*8150*/  FSEL R8, R8, R5.reuse, P6 ;  /* 0x0000000508087208 */ /* 0x080fe40003000000 */
[-C--:B------:R-:W-:Y:S02]  /*8160*/  FSEL R7, R7, R5.reuse, P2 ;  /* 0x0000000507077208 */ /* 0x080fe40001000000 */
[----:B------:R-:W-:Y:S01]  /*8170*/  FSETP.GE.FTZ.AND P1, PT, R230, RZ, PT ;  /* 0x000000ffe600720b */ /* 0x000fe20003f36000 */
[----:B------:R-:W-:Y:S01]  /*8180*/  FMUL.FTZ R8, R232, R8 ;  /* 0x00000008e8087220 */ /* 0x000fe20000410000 */
[----:B------:R-:W-:Y:S01]  /*8190*/  FSEL R4, R4, R5, P0 ;  /* 0x0000000504047208 */ /* 0x000fe20000000000 */
[----:B------:R-:W-:Y:S01]  /*81a0*/  FMUL.FTZ R7, R231, R7 ;  /* 0x00000007e7077220 */ /* 0x000fe20000410000 */
[----:B------:R-:W-:Y:S02]  /*81b0*/  FSEL R6, R6, R5, P1 ;  /* 0x0000000506067208 */ /* 0x000fe40000800000 */
[----:B------:R-:W-:Y:S01]  /*81c0*/  FSETP.GE.FTZ.AND P0, PT, R227, RZ, PT ;  /* 0x000000ffe300720b */ /* 0x000fe20003f16000 */
[----:B------:R-:W-:Y:S01]  /*81d0*/  FMUL.FTZ R4, R229, R4 ;  /* 0x00000004e5047220 */ /* 0x000fe20000410000 */
[----:B------:R-:W-:Y:S01]  /*81e0*/  F2FP.F16.F32.PACK_AB R10, R7, R8 ;  /* 0x00000008070a723e */ /* 0x000fe200000000ff */
[----:B------:R-:W-:Y:S01]  /*81f0*/  FMUL.FTZ R6, R230, R6 ;  /* 0x00000006e6067220 */ /* 0x000fe20000410000 */
[----:B------:R-:W-:Y:S01]  /*8200*/  FSETP.GE.FTZ.AND P1, PT, R228, RZ, PT ;  /* 0x000000ffe400720b */ /* 0x000fe20003f36000 */
[----:B------:R-:W-:Y:S01]  /*8210*/  FADD.FTZ R7, -R5, R46 ;  /* 0x0000002e05077221 */ /* 0x000fe20000010100 */
[----:B------:R-:W-:Y:S01]  /*8220*/  F2FP.F16.F32.PACK_AB R13, R13, R9 ;  /* 0x000000090d0d723e */ /* 0x000fe200000000ff */
[----:B------:R-:W-:Y:S01]  /*8230*/  STS [R162+0x16400], R10 ;  /* 0x0164000aa2007388 */ /* 0x000fe20000000800 */
[----:B------:R-:W-:Y:S01]  /*8240*/  F2FP.F16.F32.PACK_AB R9, R4, R6 ;  /* 0x000000060409723e */ /* 0x000fe200000000ff */
[----:B------:R-:W-:Y:S01]  /*8250*/  FADD.FTZ R6, -R5, R59 ;  /* 0x0000003b05067221 */ /* 0x000fe20000010100 */
[-C--:B------:R-:W-:Y:S02]  /*8260*/  FSEL R27, R27, R5.reuse, P0 ;  /* 0x000000051b1b7208 */ /* 0x080fe40000000000 */
[----:B------:R-:W-:Y:S01]  /*8270*/  STS [R157+0x16000], R20 ;  /* 0x016000149d007388 */ /* 0x000fe20000000800 */
[----:B------:R-:W-:Y:S01]  /*8280*/  FSEL R26, R26, R5, P1 ;  /* 0x000000051a1a7208 */ /* 0x000fe20000800000 */
[----:B------:R-:W-:Y:S01]  /*8290*/  FADD.FTZ R4, -R5, R62 ;  /* 0x0000003e05047221 */ /* 0x000fe20000010100 */
[----:B------:R-:W-:Y:S02]  /*82a0*/  FSETP.GE.FTZ.AND P0, PT, R223, RZ, PT ;  /* 0x000000ffdf00720b */ /* 0x000fe40003f16000 */
[----:B------:R2:W-:Y:S01]  /*82b0*/  STS [R157+0x16400], R9 ;  /* 0x016400099d007388 */ /* 0x0005e20000000800 */
[----:B-1----:R-:W-:Y:S01]  /*82c0*/  FMUL.FTZ R3, R227, R27 ;  /* 0x0000001be3037220 */ /* 0x002fe20000410000 */
[----:B------:R-:W-:Y:S01]  /*82d0*/  FMUL.FTZ R26, R228, R26 ;  /* 0x0000001ae41a7220 */ /* 0x000fe20000410000 */
[----:B------:R-:W-:Y:S02]  /*82e0*/  FSETP.GE.FTZ.AND P1, PT, R224, RZ, PT ;  /* 0x000000ffe000720b */ /* 0x000fe40003f36000 */
[----:B------:R-:W-:Y:S01]  /*82f0*/  STS [R153+0x14000], R134 ;  /* 0x0140008699007388 */ /* 0x000fe20000000800 */
[----:B------:R-:W-:Y:S02]  /*8300*/  FSEL R31, R31, R5, P0 ;  /* 0x000000051f1f7208 */ /* 0x000fe40000000000 */
[----:B------:R-:W-:Y:S02]  /*8310*/  F2FP.F16.F32.PACK_AB R3, R3, R26 ;  /* 0x0000001a0303723e */ /* 0x000fe400000000ff */
[----:B------:R-:W-:Y:S01]  /*8320*/  STS [R153+0x14400], R33 ;  /* 0x0144002199007388 */ /* 0x000fe20000000800 */
[----:B------:R-:W-:Y:S01]  /*8330*/  FSETP.GE.FTZ.AND P0, PT, R214, RZ, PT ;  /* 0x000000ffd600720b */ /* 0x000fe20003f16000 */
[----:B------:R-:W-:Y:S01]  /*8340*/  FMUL.FTZ R31, R223, R31 ;  /* 0x0000001fdf1f7220 */ /* 0x000fe20000410000 */
[-C--:B------:R-:W-:Y:S02]  /*8350*/  FSEL R30, R30, R5.reuse, P1 ;  /* 0x000000051e1e7208 */ /* 0x080fe40000800000 */
[----:B------:R-:W-:Y:S01]  /*8360*/  STS [R155+0x14000], R133 ;  /* 0x014000859b007388 */ /* 0x000fe20000000800 */
[----:B------:R-:W-:Y:S02]  /*8370*/  FSETP.GE.FTZ.AND P1, PT, R215, RZ, PT ;  /* 0x000000ffd700720b */ /* 0x000fe40003f36000 */
[----:B------:R-:W-:Y:S02]  /*8380*/  FSETP.GE.FTZ.AND P2, PT, R212, RZ, PT ;  /* 0x000000ffd400720b */ /* 0x000fe40003f56000 */
[----:B------:R-:W-:Y:S01]  /*8390*/  STS [R155+0x14400], R32 ;  /* 0x014400209b007388 */ /* 0x000fe20000000800 */
[-C--:B------:R-:W-:Y:S01]  /*83a0*/  FSEL R43, R43, R5.reuse, P0 ;  /* 0x000000052b2b7208 */ /* 0x080fe20000000000 */
[----:B------:R-:W-:Y:S01]  /*83b0*/  FMUL.FTZ R30, R224, R30 ;  /* 0x0000001ee01e7220 */ /* 0x000fe20000410000 */
[----:B------:R-:W-:Y:S02]  /*83c0*/  FSETP.GE.FTZ.AND P0, PT, R192, RZ, PT ;  /* 0x000000ffc000720b */ /* 0x000fe40003f16000 */
[----:B------:R1:W-:Y:S01]  /*83d0*/  STS [R153+0x16400], R3 ;  /* 0x0164000399007388 */ /* 0x0003e20000000800 */
[----:B------:R-:W-:Y:S01]  /*83e0*/  FSEL R42, R42, R5, P1 ;  /* 0x000000052a2a7208 */ /* 0x000fe20000800000 */
[----:B------:R-:W-:Y:S01]  /*83f0*/  FMUL.FTZ R43, R214, R43 ;  /* 0x0000002bd62b7220 */ /* 0x000fe20000410000 */
[----:B------:R-:W-:Y:S02]  /*8400*/  FSEL R7, R7, R5, P2 ;  /* 0x0000000507077208 */ /* 0x000fe40001000000 */
[----:B------:R-:W-:Y:S01]  /*8410*/  STS [R153+0x16000], R19 ;  /* 0x0160001399007388 */ /* 0x000fe20000000800 */
[----:B------:R-:W-:Y:S01]  /*8420*/  FSETP.GE.FTZ.AND P1, PT, R213, RZ, PT ;  /* 0x000000ffd500720b */ /* 0x000fe20003f36000 */
[----:B--2---:R-:W-:Y:S01]  /*8430*/  IMAD.MOV.U32 R9, RZ, RZ, 0x10 ;  /* 0x00000010ff097424 */ /* 0x004fe200078e00ff */
[----:B------:R-:W-:Y:S01]  /*8440*/  FSETP.GE.FTZ.AND P6, PT, R208, RZ, PT ;  /* 0x000000ffd000720b */ /* 0x000fe20003fd6000 */
[----:B------:R-:W-:Y:S01]  /*8450*/  FMUL.FTZ R15, R212, R7 ;  /* 0x00000007d40f7220 */ /* 0x000fe20000410000 */
[----:B------:R-:W-:Y:S01]  /*8460*/  FSETP.GE.FTZ.AND P2, PT, R206, RZ, PT ;  /* 0x000000ffce00720b */ /* 0x000fe20003f56000 */
[----:B------:R-:W-:Y:S01]  /*8470*/  STS [R155+0x16000], R16 ;  /* 0x016000109b007388 */ /* 0x000fe20000000800 */
[-C--:B------:R-:W-:Y:S01]  /*8480*/  FSEL R47, R47, R5.reuse, P1 ;  /* 0x000000052f2f7208 */ /* 0x080fe20000800000 */
[----:B------:R-:W-:Y:S01]  /*8490*/  FMUL.FTZ R42, R215, R42 ;  /* 0x0000002ad72a7220 */ /* 0x000fe20000410000 */
[----:B------:R-:W-:Y:S01]  /*84a0*/  FSEL R7, R58, R5, P6 ;  /* 0x000000053a077208 */ /* 0x000fe20003000000 */
[----:B------:R-:W-:Y:S01]  /*84b0*/  IMAD R157, R236, UR8, RZ ;  /* 0x00000008ec9d7c24 */ /* 0x000fe2000f8e02ff */
[----:B------:R-:W-:Y:S01]  /*84c0*/  FSETP.GE.FTZ.AND P1, PT, R193, RZ, PT ;  /* 0x000000ffc100720b */ /* 0x000fe20003f36000 */
[----:B------:R-:W-:Y:S01]  /*84d0*/  FMUL.FTZ R47, R213, R47 ;  /* 0x0000002fd52f7220 */ /* 0x000fe20000410000 */
[----:B------:R-:W-:Y:S01]  /*84e0*/  FSEL R6, R6, R5, P2 ;  /* 0x0000000506067208 */ /* 0x000fe20001000000 */
[----:B------:R-:W-:Y:S01]  /*84f0*/  FMUL.FTZ R14, R208, R7 ;  /* 0x00000007d00e7220 */ /* 0x000fe20000410000 */
[----:B------:R-:W-:Y:S01]  /*8500*/  FSEL R4, R4, R5, P1 ;  /* 0x0000000504047208 */ /* 0x000fe20000800000 */
[----:B------:R-:W-:Y:S01]  /*8510*/  @P0 FADD.FTZ R5, -R5, R63 ;  /* 0x0000003f05050221 */ /* 0x000fe20000010100 */
[----:B------:R-:W-:Y:S01]  /*8520*/  LOP3.LUT P0, RZ, R174, 0x4, RZ, 0xc0, !PT ;  /* 0x00000004aeff7812 */ /* 0x000fe2000780c0ff */
[----:B------:R-:W-:Y:S01]  /*8530*/  FMUL.FTZ R7, R206, R6 ;  /* 0x00000006ce077220 */ /* 0x000fe20000410000 */
[----:B------:R-:W-:Y:S01]  /*8540*/  F2FP.F16.F32.PACK_AB R6, R31, R30 ;  /* 0x0000001e1f06723e */ /* 0x000fe200000000ff */
[----:B------:R-:W-:Y:S01]  /*8550*/  FMUL.FTZ R8, R192, R5 ;  /* 0x00000005c0087220 */ /* 0x000fe20000410000 */
[----:B------:R-:W-:Y:S01]  /*8560*/  SEL R9, R9, 0xfffffff0, !P0 ;  /* 0xfffffff009097807 */ /* 0x000fe20004000000 */
[----:B------:R-:W-:Y:S01]  /*8570*/  FMUL.FTZ R11, R193, R4 ;  /* 0x00000004c10b7220 */ /* 0x000fe20000410000 */
[----:B------:R-:W-:Y:S01]  /*8580*/  F2FP.F16.F32.PACK_AB R5, R43, R42 ;  /* 0x0000002a2b05723e */ /* 0x000fe200000000ff */
[----:B------:R-:W-:Y:S01]  /*8590*/  STS [R155+0x16400], R6 ;  /* 0x016400069b007388 */ /* 0x000fe20000000800 */
[----:B------:R-:W-:Y:S01]  /*85a0*/  F2FP.F16.F32.PACK_AB R12, R12, R44 ;  /* 0x0000002c0c0c723e */ /* 0x000fe200000000ff */
[----:B-1----:R-:W-:Y:S01]  /*85b0*/  IMAD.IADD R3, R9, 0x1, R161 ;  /* 0x0000000109037824 */ /* 0x002fe200078e02a1 */
[----:B------:R-:W-:Y:S02]  /*85c0*/  F2FP.F16.F32.PACK_AB R4, R47, R15 ;  /* 0x0000000f2f04723e */ /* 0x000fe400000000ff */
[----:B------:R-:W-:Y:S01]  /*85d0*/  STS [R161+-0x8000], R53 ;  /* 0xff800035a1007388 */ /* 0x000fe20000000800 */
[----:B------:R-:W-:Y:S02]  /*85e0*/  F2FP.F16.F32.PACK_AB R64, R145, R64 ;  /* 0x000000409140723e */ /* 0x000fe400000000ff */
[----:B------:R-:W-:Y:S02]  /*85f0*/  F2FP.F16.F32.PACK_AB R7, R7, R14 ;  /* 0x0000000e0707723e */ /* 0x000fe400000000ff */
[----:B------:R-:W-:Y:S01]  /*8600*/  STS [R161+-0x7c00], R23 ;  /* 0xff840017a1007388 */ /* 0x000fe20000000800 */
[----:B------:R-:W-:Y:S02]  /*8610*/  F2FP.F16.F32.PACK_AB R8, R8, R11 ;  /* 0x0000000b0808723e */ /* 0x000fe400000000ff */
[----:B------:R-:W-:Y:S02]  /*8620*/  LOP3.LUT R0, R0, 0x38, R173, 0x78, !PT ;  /* 0x0000003800007812 */ /* 0x000fe400078e78ad */
[----:B------:R-:W-:Y:S01]  /*8630*/  STS [R3+-0x8000], R52 ;  /* 0xff80003403007388 */ /* 0x000fe20000000800 */
[----:B------:R-:W-:Y:S02]  /*8640*/  LEA R2, R2, UR4, 0x1 ;  /* 0x0000000402027c11 */ /* 0x000fe4000f8e08ff */
[----:B------:R-:W-:Y:S02]  /*8650*/  LOP3.LUT R0, R0, 0x200, R143, 0xf8, !PT ;  /* 0x0000020000007812 */ /* 0x000fe400078ef88f */
[----:B------:R-:W-:Y:S02]  /*8660*/  STS [R3+-0x7c00], R22 ;  /* 0xff84001603007388 */ /* 0x000fe40000000800 */
[----:B------:R-:W-:Y:S03]  /*8670*/  LEA R0, R0, UR4, 0x1 ;  /* 0x0000000400007c11 */ /* 0x000fe6000f8e08ff */
[----:B------:R-:W-:Y:S05]  /*8680*/  STS [R161+-0x6000], R13 ;  /* 0xffa0000da1007388 */ /* 0x000fea0000000800 */
[----:B------:R-:W-:Y:S05]  /*8690*/  STS [R161+-0x5c00], R5 ;  /* 0xffa40005a1007388 */ /* 0x000fea0000000800 */
[----:B------:R-:W-:Y:S05]  /*86a0*/  STS [R3+-0x6000], R12 ;  /* 0xffa0000c03007388 */ /* 0x000fea0000000800 */
[----:B------:R1:W-:Y:S05]  /*86b0*/  STS [R3+-0x5c00], R4 ;  /* 0xffa4000403007388 */ /* 0x0003ea0000000800 */
[----:B------:R-:W-:Y:S05]  /*86c0*/  STS [R152+-0x8000], R49 ;  /* 0xff80003198007388 */ /* 0x000fea0000000800 */
[----:B------:R-:W-:Y:S05]  /*86d0*/  STS [R152+-0x7c00], R21 ;  /* 0xff84001598007388 */ /* 0x000fea0000000800 */
[----:B------:R-:W-:Y:S05]  /*86e0*/  STS [R154+-0x8000], R64 ;  /* 0xff8000409a007388 */ /* 0x000fea0000000800 */
[----:B------:R-:W-:Y:S05]  /*86f0*/  STS [R154+-0x7c00], R144 ;  /* 0xff8400909a007388 */ /* 0x000fea0000000800 */
[----:B------:R-:W-:Y:S05]  /*8700*/  STS [R152+-0x6000], R17 ;  /* 0xffa0001198007388 */ /* 0x000fea0000000800 */
[----:B------:R-:W-:Y:S01]  /*8710*/  STS [R152+-0x5c00], R7 ;  /* 0xffa4000798007388 */ /* 0x000fe20000000800 */
[----:B-1----:R-:W-:Y:S04]  /*8720*/  IMAD.IADD R3, R2, 0x1, R160 ;  /* 0x0000000102037824 */ /* 0x002fe800078e02a0 */
[----:B------:R-:W-:Y:S05]  /*8730*/  STS [R154+-0x6000], R18 ;  /* 0xffa000129a007388 */ /* 0x000fea0000000800 */
[----:B------:R-:W-:Y:S01]  /*8740*/  STS [R154+-0x5c00], R8 ;  /* 0xffa400089a007388 */ /* 0x000fe20000000800 */
[----:B------:R-:W-:Y:S06]  /*8750*/  BAR.SYNC.DEFER_BLOCKING 0x0 ;  /* 0x0000000000007b1d */ /* 0x000fec0000010000 */
[----:B------:R-:W-:Y:S05]  /*8760*/  LDSM.16.MT88.4 R4, [R0+0x1c000] ;  /* 0x01c000000004783b */ /* 0x000fea0000004200 */
        /* <DEDUP_REMOVED lines=32> */
[----:B------:R-:W4:Y:S05]  /*8970*/  LDSM.16.MT88.4 R20, [R0+0x1e000] ;  /* 0x01e000000014783b */ /* 0x000f2a0000004200 */
        /* <DEDUP_REMOVED lines=23> */
[----:B------:R-:W3:Y:S05]  /*8af0*/  LDSM.16.MT88.4 R4, [R0+0x1f000] ;  /* 0x01f000000004783b */ /* 0x000eea0000004200 */
        /* <DEDUP_REMOVED lines=12> */
[----:B------:R-:W-:Y:S02]  /*8bc0*/  LDSM.16.MT88.4 R36, [R3+0xb800] ;  /* 0x00b800000324783b */ /* 0x000fe40000004200 */
        /* <DEDUP_REMOVED lines=18> */
[----:B------:R-:W-:Y:S01]  /*8cf0*/  IMAD.U32 R4, R157, -0x80, RZ ;  /* 0xffffff809d047824 */ /* 0x000fe200078e00ff */
[----:B------:R-:W-:Y:S03]  /*8d00*/  LOP3.LUT R5, R173, 0x1f8, RZ, 0xc0, !PT ;  /* 0x000001f8ad057812 */ /* 0x000fe600078ec0ff */
[-C--:B-1----:R-:W-:Y:S05]  /*8d10*/  HMMA.16816.F32 R68, R12, R20.reuse, R68 ;  /* 0x000000140c44723c */ /* 0x082fea0000001844 */
[C---:B------:R-:W-:Y:S02]  /*8d20*/  LEA R6, P0, R4.reuse, R234, 0x2 ;  /* 0x000000ea04067211 */ /* 0x040fe400078010ff */
[----:B------:R-:W-:Y:S01]  /*8d30*/  LOP3.LUT R5, R5, 0x38, R174, 0x78, !PT ;  /* 0x0000003805057812 */ /* 0x000fe200078e78ae */
[C---:B------:R-:W-:Y:S04]  /*8d40*/  HMMA.16816.F32 R72, R32.reuse, R20, R72 ;  /* 0x000000142048723c */ /* 0x040fe80000001848 */
[----:B------:R-:W-:Y:S01]  /*8d50*/  LEA.HI.X.SX32 R4, R4, R235, 0x2, P0 ;  /* 0x000000eb04047211 */ /* 0x000fe200000f16ff */
[----:B------:R-:W-:Y:S01]  /*8d60*/  IMAD.MOV.U32 R234, RZ, RZ, R6 ;  /* 0x000000ffffea7224 */ /* 0x000fe200078e0006 */
[----:B------:R-:W-:Y:S02]  /*8d70*/  LOP3.LUT R5, R5, 0x1e00, R173, 0xf8, !PT ;  /* 0x00001e0005057812 */ /* 0x000fe400078ef8ad */
[-C--:B------:R-:W-:Y:S03]  /*8d80*/  HMMA.16816.F32 R76, R32, R22.reuse, R76 ;  /* 0x00000016204c723c */ /* 0x080fe6000000184c */
[----:B------:R-:W-:Y:S01]  /*8d90*/  LEA R161, R5, UR4, 0x1 ;  /* 0x0000000405a17c11 */ /* 0x000fe2000f8e08ff */
[----:B------:R-:W-:Y:S04]  /*8da0*/  IMAD.MOV.U32 R235, RZ, RZ, R4 ;  /* 0x000000ffffeb7224 */ /* 0x000fe800078e0004 */
        /* <DEDUP_REMOVED lines=28> */
.L_x_1836:
[----:B------:R-:W-:Y:S01]  /*8f70*/  LDSM.16.M88.4 R32, [R148+0x14000] ;  /* 0x014000009420783b */ /* 0x000fe20000000200 */
[----:B------:R-:W-:Y:S01]  /*8f80*/  IMAD.IADD R140, R160, 0x1, R150 ;  /* 0x00000001a08c7824 */ /* 0x000fe200078e0296 */
[----:B------:R-:W-:Y:S01]  /*8f90*/  PLOP3.LUT P1, PT, PT, PT, UP0, 0x80, 0x8 ;  /* 0x000000000008781c */ /* 0x000fe20003f2f008 */
[----:B------:R-:W-:Y:S01]  /*8fa0*/  IMAD.MOV.U32 R165, RZ, RZ, 0x4 ;  /* 0x00000004ffa57424 */ /* 0x000fe200078e00ff */
[----:B------:R-:W-:Y:S01]  /*8fb0*/  ULOP3.LUT UR5, UR40, 0x1, URZ, 0xc0, !UPT ;  /* 0x0000000128057892 */ /* 0x000fe2000f8ec0ff */
[----:B------:R-:W1:Y:S01]  /*8fc0*/  LDSM.16.MT88.4 R16, [R2+0xc000] ;  /* 0x00c000000210783b */ /* 0x000e620000004200 */
[----:B------:R-:W-:Y:S01]  /*8fd0*/  @UP0 UIADD3 UR35, UP3, UPT, UR42, -0x200, URZ ;  /* 0xfffffe002a230890 */ /* 0x000fe2000ff7e0ff */
[----:B------:R-:W-:Y:S01]  /*8fe0*/  VIADD R238, R238, 0xfffffff8 ;  /* 0xfffffff8eeee7836 */ /* 0x000fe20000000000 */
        /* <DEDUP_REMOVED lines=307> */
[C---:B------:R-:W-:Y:S02]  /*a320*/  SHF.L.U32 R3, R174.reuse, 0x4, RZ ;  /* 0x00000004ae037819 */ /* 0x040fe400000006ff */
[----:B------:R-:W-:Y:S01]  /*a330*/  LOP3.LUT R2, R143, 0xc00, RZ, 0xc0, !PT ;  /* 0x00000c008f027812 */ /* 0x000fe200078ec0ff */
[----:B------:R-:W3:Y:S01]  /*a340*/  LDCU UR8, c[0x0][0x4fc] ;  /* 0x00009f80ff0877ac */ /* 0x000ee20008000800 */
[----:B------:R-:W-:Y:S02]  /*a350*/  SHF.L.U32 R0, R174, 0x1, RZ ;  /* 0x00000001ae007819 */ /* 0x000fe400000006ff */
[----:B------:R-:W-:Y:S01]  /*a360*/  LOP3.LUT R3, R3, 0x1c0, RZ, 0xc0, !PT ;  /* 0x000001c003037812 */ /* 0x000fe200078ec0ff */
[----:B------:R-:W-:Y:S01]  /*a370*/  UMOV UR29, UR17 ;  /* 0x00000011001d7c82 */ /* 0x000fe20008000000 */
[----:B------:R-:W-:-:S02]  /*a380*/  LOP3.LUT R2, R2, 0x6, R0, 0xf8, !PT ;  /* 0x0000000602027812 */ /* 0x000fc400078ef800 */
[----:B------:R-:W-:Y:S02]  /*a390*/  LOP3.LUT R0, R3, 0x38, R0, 0xf8, !PT ;  /* 0x0000003803007812 */ /* 0x000fe400078ef800 */
[----:B------:R-:W-:Y:S02]  /*a3a0*/  LOP3.LUT P0, RZ, R174, 0x8, RZ, 0xc0, !PT ;  /* 0x00000008aeff7812 */ /* 0x000fe4000780c0ff */
[----:B------:R-:W-:Y:S02]  /*a3b0*/  LOP3.LUT R0, R2, R0, R142, 0xf6, !PT ;  /* 0x0000000002007212 */ /* 0x000fe400078ef68e */
[----:B------:R-:W-:Y:S01]  /*a3c0*/  LOP3.LUT P1, RZ, R174, 0x10, RZ, 0xc0, !PT ;  /* 0x00000010aeff7812 */ /* 0x000fe2000782c0ff */
        /* <DEDUP_REMOVED lines=8> */
[C---:B------:R-:W-:Y:S01]  /*a450*/  IADD3 R4, PT, PT, R0.reuse, 0xc000, RZ ;  /* 0x0000c00000047810 */ /* 0x040fe20007ffe0ff */
[----:B------:R-:W-:Y:S01]  /*a460*/  FMUL.FTZ R22, R113, UR5 ;  /* 0x0000000571167c20 */ /* 0x000fe20008410000 */
[----:B------:R-:W-:Y:S01]  /*a470*/  IADD3 R3, PT, PT, R0, 0xc020, RZ ;  /* 0x0000c02000037810 */ /* 0x000fe20007ffe0ff */
[----:B------:R-:W-:Y:S01]  /*a480*/  FMUL.FTZ R114, R114, UR5 ;  /* 0x0000000572727c20 */ /* 0x000fe20008410000 */
[----:B------:R-:W-:Y:S01]  /*a490*/  FMUL.FTZ R24, R115, UR5 ;  /* 0x0000000573187c20 */ /* 0x000fe20008410000 */
[----:B------:R-:W-:Y:S01]  /*a4a0*/  @P0 IADD3 R3, PT, PT, R4, -0x20, RZ ;  /* 0xffffffe004030810 */ /* 0x000fe20007ffe0ff */
[----:B------:R-:W-:Y:S01]  /*a4b0*/  FMUL.FTZ R104, R104, UR5 ;  /* 0x0000000568687c20 */ /* 0x000fe20008410000 */
[----:B------:R-:W-:Y:S01]  /*a4c0*/  FMUL.FTZ R26, R105, UR5 ;  /* 0x00000005691a7c20 */ /* 0x000fe20008410000 */
[----:B------:R-:W-:Y:S01]  /*a4d0*/  FMUL.FTZ R106, R106, UR5 ;  /* 0x000000056a6a7c20 */ /* 0x000fe20008410000 */
        /* <DEDUP_REMOVED lines=10> */
[----:B------:R-:W-:Y:S01]  /*a580*/  IADD3 R2, PT, PT, R0, 0xc040, RZ ;  /* 0x0000c04000027810 */ /* 0x000fe20007ffe0ff */
[----:B------:R-:W-:Y:S01]  /*a590*/  FMUL.FTZ R128, R128, UR5 ;  /* 0x0000000580807c20 */ /* 0x000fe20008410000 */
[----:B------:R-:W-:Y:S01]  /*a5a0*/  FMUL.FTZ R129, R129, UR5 ;  /* 0x0000000581817c20 */ /* 0x000fe20008410000 */
[----:B------:R-:W-:Y:S01]  /*a5b0*/  FMUL.FTZ R130, R130, UR5 ;  /* 0x0000000582827c20 */ /* 0x000fe20008410000 */
[----:B------:R1:W-:Y:S01]  /*a5c0*/  STS [R0+0xc000], R21 ;  /* 0x00c0001500007388 */ /* 0x0003e20000000800 */
[----:B------:R-:W-:Y:S01]  /*a5d0*/  FMUL.FTZ R131, R131, UR5 ;  /* 0x0000000583837c20 */ /* 0x000fe20008410000 */
        /* <DEDUP_REMOVED lines=23> */
[----:B-1----:R-:W-:Y:S01]  /*a750*/  MOV R21, 0x20 ;  /* 0x0000002000157802 */ /* 0x002fe20000000f00 */
[----:B------:R-:W-:Y:S01]  /*a760*/  FMUL.FTZ R15, R83, UR8 ;  /* 0x00000008530f7c20 */ /* 0x000fe20008410000 */
[----:B------:R-:W-:Y:S01]  /*a770*/  F2FP.F16.F32.PACK_AB R27, R27, R116 ;  /* 0x000000741b1b723e */ /* 0x000fe200000000ff */
[----:B------:R-:W-:Y:S01]  /*a780*/  FMUL.FTZ R72, R72, UR8 ;  /* 0x0000000848487c20 */ /* 0x000fe20008410000 */
[----:B------:R-:W-:Y:S01]  /*a790*/  SEL R4, R21, 0xffffffe0, !P0 ;  /* 0xffffffe015047807 */ /* 0x000fe20004000000 */
[----:B------:R-:W-:Y:S01]  /*a7a0*/  FMUL.FTZ R18, R73, UR8 ;  /* 0x0000000849127c20 */ /* 0x000fe20008410000 */
[----:B------:R-:W-:Y:S01]  /*a7b0*/  F2FP.F16.F32.PACK_AB R119, R119, R118 ;  /* 0x000000767777723e */ /* 0x000fe200000000ff */
[----:B------:R-:W-:Y:S01]  /*a7c0*/  FMUL.FTZ R74, R74, UR8 ;  /* 0x000000084a4a7c20 */ /* 0x000fe20008410000 */
[----:B------:R-:W-:Y:S01]  /*a7d0*/  FMUL.FTZ R17, R75, UR8 ;  /* 0x000000084b117c20 */ /* 0x000fe20008410000 */
[----:B------:R-:W-:Y:S01]  /*a7e0*/  F2FP.F16.F32.PACK_AB R128, R129, R128 ;  /* 0x000000808180723e */ /* 0x000fe200000000ff */
[----:B------:R1:W-:Y:S01]  /*a7f0*/  STS [R0+0xc400], R23 ;  /* 0x00c4001700007388 */ /* 0x0003e20000000800 */
[----:B------:R-:W-:Y:S01]  /*a800*/  F2FP.F16.F32.PACK_AB R130, R131, R130 ;  /* 0x000000828382723e */ /* 0x000fe200000000ff */
[----:B------:R-:W-:Y:S01]  /*a810*/  FMUL.FTZ R76, R76, UR8 ;  /* 0x000000084c4c7c20 */ /* 0x000fe20008410000 */
[----:B------:R-:W-:Y:S01]  /*a820*/  IADD3 R4, PT, PT, R4, R2, RZ ;  /* 0x0000000204047210 */ /* 0x000fe20007ffe0ff */
[----:B------:R-:W-:Y:S01]  /*a830*/  FMUL.FTZ R14, R77, UR8 ;  /* 0x000000084d0e7c20 */ /* 0x000fe20008410000 */
        /* <DEDUP_REMOVED lines=86> */
.L_x_1838:
[----:B------:R-:W1:Y:S01]  /*ada0*/  LDCU.64 UR10, c[0x0][0x5c0] ;  /* 0x0000b800ff0a77ac */ /* 0x000e620008000a00 */
[----:B------:R-:W-:-:S05]  /*adb0*/  IADD3 R2, PT, PT, R62, UR27, RZ ;  /* 0x0000001b3e027c10 */ /* 0x000fca000fffe0ff */
[C---:B-1----:R-:W-:Y:S02]  /*adc0*/  IMAD R0, R2.reuse, UR11, RZ ;  /* 0x0000000b02007c24 */ /* 0x042fe4000f8e02ff */
[----:B------:R-:W-:-:S05]  /*add0*/  IMAD.WIDE.U32 R2, R2, UR10, RZ ;  /* 0x0000000a02027c25 */ /* 0x000fca000f8e00ff */
[----:B------:R-:W-:Y:S02]  /*ade0*/  IADD3 R7, PT, PT, R3, R0, RZ ;  /* 0x0000000003077210 */ /* 0x000fe40007ffe0ff */
[----:B------:R-:W-:Y:S02]  /*adf0*/  MOV R6, R2 ;  /* 0x0000000200067202 */ /* 0x000fe40000000f00 */
.L_x_1839:
        /* <DEDUP_REMOVED lines=17> */
.L_x_1840:
[----:B------:R-:W1:Y:S01]  /*af10*/  LDCU.64 UR8, c[0x0][0x5c8] ;  /* 0x0000b900ff0877ac */ /* 0x000e620008000a00 */
[----:B------:R-:W-:-:S05]  /*af20*/  IADD3 R2, PT, PT, R62, UR27, RZ ;  /* 0x0000001b3e027c10 */ /* 0x000fca000fffe0ff */
[C---:B-1----:R-:W-:Y:S02]  /*af30*/  IMAD R0, R2.reuse, UR9, RZ ;  /* 0x0000000902007c24 */ /* 0x042fe4000f8e02ff */
[----:B------:R-:W-:-:S05]  /*af40*/  IMAD.WIDE.U32 R2, R2, UR8, RZ ;  /* 0x0000000802027c25 */ /* 0x000fca000f8e00ff */
[----:B------:R-:W-:Y:S02]  /*af50*/  IADD3 R21, PT, PT, R3, R0, RZ ;  /* 0x0000000003157210 */ /* 0x000fe40007ffe0ff */
[----:B------:R-:W-:-:S07]  /*af60*/  MOV R20, R2 ;  /* 0x0000000200147202 */ /* 0x000fce0000000f00 */
.L_x_1841:
        /* <DEDUP_REMOVED lines=12> */
[----:B------:R-:W-:Y:S01]  /*b030*/  IADD3 R25, P1, PT, R174, 0x20, RZ ;  /* 0x00000020ae197810 */ /* 0x000fe20007f3e0ff */
[----:B------:R-:W3:Y:S01]  /*b040*/  LDC.64 R34, c[0x0][0x5e0] ;  /* 0x00017800ff227b82 */ /* 0x000ee20000000a00 */
[----:B------:R-:W-:Y:S01]  /*b050*/  UIMAD UR4, UR12, UR11, UR4 ;  /* 0x0000000b0c0472a4 */ /* 0x000fe2000f8e0204 */
[----:B------:R-:W-:Y:S01]  /*b060*/  IMAD.U32 R3, RZ, RZ, UR15 ;  /* 0x0000000fff037e24 */ /* 0x000fe2000f8e00ff */
[----:B------:R-:W-:Y:S01]  /*b070*/  LOP3.LUT R2, R2, 0x38, R173, 0xf8, !PT ;  /* 0x0000003802027812 */ /* 0x000fe200078ef8ad */
[C---:B------:R-:W-:Y:S01]  /*b080*/  VIADD R3, R174.reuse, 0x40 ;  /* 0x00000040ae037836 */ /* 0x040fe20000000000 */
[----:B------:R-:W-:Y:S01]  /*b090*/  ISETP.GE.AND P2, PT, R174, UR26, PT ;  /* 0x0000001aae007c0c */ /* 0x000fe2000bf46270 */
        /* <DEDUP_REMOVED lines=23> */
.L_x_1843:
[----:B------:R-:W-:Y:S05]  /*b210*/  BSYNC.RECONVERGENT B0 ;  /* 0x0000000000007941 */ /* 0x000fea0003800200 */
.L_x_1842:
        /* <DEDUP_REMOVED lines=12> */
.L_x_1845:
[----:B------:R-:W-:Y:S05]  /*b2e0*/  BSYNC.RECONVERGENT B0 ;  /* 0x0000000000007941 */ /* 0x000fea0003800200 */
.L_x_1844:
        /* <DEDUP_REMOVED lines=14> */
.L_x_1847:
[----:B------:R-:W-:Y:S05]  /*b3d0*/  BSYNC.RECONVERGENT B0 ;  /* 0x0000000000007941 */ /* 0x000fea0003800200 */
.L_x_1846:
        /* <DEDUP_REMOVED lines=18> */
.L_x_1849:
[----:B------:R-:W-:Y:S05]  /*b500*/  BSYNC.RECONVERGENT B0 ;  /* 0x0000000000007941 */ /* 0x000fea0003800200 */
.L_x_1848:
        /* <DEDUP_REMOVED lines=32> */
.L_x_1851:
[----:B------:R-:W-:Y:S05]  /*b710*/  BSYNC.RECONVERGENT B0 ;  /* 0x0000000000007941 */ /* 0x000fea0003800200 */
.L_x_1850:
        /* <DEDUP_REMOVED lines=12> */
.L_x_1853:
[----:B------:R-:W-:Y:S05]  /*b7e0*/  BSYNC.RECONVERGENT B0 ;  /* 0x0000000000007941 */ /* 0x000fea0003800200 */
.L_x_1852:
        /* <DEDUP_REMOVED lines=11> */
.L_x_1834:
[----:B------:R-:W-:Y:S05]  /*b8a0*/  BSYNC.RECONVERGENT B1 ;  /* 0x0000000000017941 */ /* 0x000fea0003800200 */
.L_x_1808:
        /* <DEDUP_REMOVED lines=11> */
.L_x_1855:
        /* <DEDUP_REMOVED lines=10> */
.L_x_2785:


//--------------------- .text._ZN5flash44flash_bwd_dq_dk_dv_loop_seqk_parallel_kernelI23Flash_bwd_kernel_traitsILi64ELi128ELi128ELi8ELi4ELi4ELi4ELb0ELb0EN7cutlass6half_tE19Flash_kernel_traitsILi64ELi128ELi128ELi8ES3_EELb0ELb0ELb0ELb0ELb0ELb1ELb1EEEvNS_16Flash_bwd_paramsE --------------------------
	.section	.text._ZN5flash44flash_bwd_dq_dk_dv_loop_seqk_parallel_kernelI23Flash_bwd_kernel_traitsILi64ELi128ELi128ELi8ELi4ELi4ELi4ELb0ELb0EN7cutlass6half_tE19Flash_kernel_traitsILi64ELi128ELi128ELi8ES3_EELb0ELb0ELb0ELb0ELb0ELb1ELb1EEEvNS_16Flash_bwd_paramsE,"ax",@progbits
	.align	128
        .global         _ZN5flash44flash_bwd_dq_dk_dv_loop_seqk_parallel_kernelI23Flash_bwd_kernel_traitsILi64ELi128ELi128ELi8ELi4ELi4ELi4ELb0ELb0EN7cutlass6half_tE19Flash_kernel_traitsILi64ELi128ELi128ELi8ES3_EELb0ELb0ELb0ELb0ELb0ELb1ELb1EEEvNS_16Flash_bwd_paramsE
        .type           _ZN5flash44flash_bwd_dq_dk_dv_loop_seqk_parallel_kernelI23Flash_bwd_kernel_traitsILi64ELi128ELi128ELi8ELi4ELi4ELi4ELb0ELb0EN7cutlass6half_tE19Flash_kernel_traitsILi64ELi128ELi128ELi8ES3_EELb0ELb0ELb0ELb0ELb0ELb1ELb1EEEvNS_16Flash_bwd_paramsE,@function
        .size           _ZN5flash44flash_bwd_dq_dk_dv_loop_seqk_parallel_kernelI23Flash_bwd_kernel_traitsILi64ELi128ELi128ELi8ELi4ELi4ELi4ELb0ELb0EN7cutlass6half_tE19Flash_kernel_traitsILi64ELi128ELi128ELi8ES3_EELb0ELb0ELb0ELb0ELb0ELb1ELb1EEEvNS_16Flash_bwd_paramsE,(.L_x_2786 - _ZN5flash44flash_bwd_dq_dk_dv_loop_seqk_parallel_kernelI23Flash_bwd_kernel_traitsILi64ELi128ELi128ELi8ELi4ELi4ELi4ELb0ELb0EN7cutlass6half_tE19Flash_kernel_traitsILi64ELi128ELi128ELi8ES3_EELb0ELb0ELb0ELb0ELb0ELb1ELb1EEEvNS_16Flash_bwd_paramsE)
        .other          _ZN5flash44flash_bwd_dq_dk_dv_loop_seqk_parallel_kernelI23Flash_bwd_kernel_traitsILi64ELi128ELi128ELi8ELi4ELi4ELi4ELb0ELb0EN7cutlass6half_tE19Flash_kernel_traitsILi64ELi128ELi128ELi8ES3_EELb0ELb0ELb0ELb0ELb0ELb1ELb1EEEvNS_16Flash_bwd_paramsE,@"STO_CUDA_ENTRY STV_DEFAULT"
_ZN5flash44flash_bwd_dq_dk_dv_loop_seqk_parallel_kernelI23Flash_bwd_kernel_traitsILi64ELi128ELi128ELi8ELi4ELi4ELi4ELb0ELb0EN7cutlass6half_tE19Flash_kernel_traitsILi64ELi128ELi128ELi8ES3_EELb0ELb0ELb0ELb0ELb0ELb1ELb1EEEvNS_16Flash_bwd_paramsE:
.text._ZN5flash44flash_bwd_dq_dk_dv_loop_seqk_parallel_kernelI23Flash_bwd_kernel_traitsILi64ELi128ELi128ELi8ELi4ELi4ELi4ELb0ELb0EN7cutlass6half_tE19Flash_kernel_traitsILi64ELi128ELi128ELi8ES3_EELb0ELb0ELb0ELb0ELb0ELb1ELb1EEEvNS_16Flash_bwd_paramsE:
        /* <DEDUP_REMOVED lines=41> */
.L_x_1903:
[----:B-1-34-:R-:W3:Y:S01]  /*0290*/  LDC.64 R2, c[0x0][0x470] ;  /* 0x00011c00ff027b82 */ /* 0x01aee20000000a00 */
[----:B------:R-:W5:Y:S01]  /*02a0*/  LDCU.64 UR8, c[0x0][0x478] ;  /* 0x00008f00ff0877ac */ /* 0x000f620008000a00 */
        /* <DEDUP_REMOVED lines=52> */
.L_x_1856:
        /* <DEDUP_REMOVED lines=37> */
.L_x_1858:
[----:B------:R-:W2:Y:S01]  /*0840*/  LDCU.64 UR16, c[0x0][0x3b8] ;  /* 0x00007700ff1077ac */ /* 0x000ea20008000a00 */
[----:B------:R-:W-:-:S05]  /*0850*/  IADD3 R2, PT, PT, R18, UR30, RZ ;  /* 0x0000001e12027c10 */ /* 0x000fca000fffe0ff */
[C---:B--2---:R-:W-:Y:S02]  /*0860*/  IMAD R0, R2.reuse, UR17, RZ ;  /* 0x0000001102007c24 */ /* 0x044fe4000f8e02ff */
[----:B------:R-:W-:-:S05]  /*0870*/  IMAD.WIDE.U32 R2, R2, UR16, RZ ;  /* 0x0000001002027c25 */ /* 0x000fca000f8e00ff */
[----:B------:R-:W-:Y:S02]  /*0880*/  IADD3 R32, PT, PT, R3, R0, RZ ;  /* 0x0000000003207210 */ /* 0x000fe40007ffe0ff */
[----:B------:R-:W-:-:S07]  /*0890*/  MOV R29, R2 ;  /* 0x00000002001d7202 */ /* 0x000fce0000000f00 */
.L_x_1859:
        /* <DEDUP_REMOVED lines=47> */
.L_x_1860:
[----:B------:R-:W2:Y:S01]  /*0b90*/  LDCU.64 UR14, c[0x0][0x3c0] ;  /* 0x00007800ff0e77ac */ /* 0x000ea20008000a00 */
[----:B------:R-:W-:-:S05]  /*0ba0*/  IADD3 R0, PT, PT, R18, UR30, RZ ;  /* 0x0000001e12007c10 */ /* 0x000fca000fffe0ff */
[C---:B--2---:R-:W-:Y:S02]  /*0bb0*/  IMAD R4, R0.reuse, UR15, RZ ;  /* 0x0000000f00047c24 */ /* 0x044fe4000f8e02ff */
[----:B------:R-:W-:-:S05]  /*0bc0*/  IMAD.WIDE.U32 R2, R0, UR14, RZ ;  /* 0x0000000e00027c25 */ /* 0x000fca000f8e00ff */
[----:B------:R-:W-:Y:S02]  /*0bd0*/  IADD3 R24, PT, PT, R3, R4, RZ ;  /* 0x0000000403187210 */ /* 0x000fe40007ffe0ff */
[----:B------:R-:W-:Y:S02]  /*0be0*/  MOV R23, R2 ;  /* 0x0000000200177202 */ /* 0x000fe40000000f00 */
.L_x_1861:
        /* <DEDUP_REMOVED lines=28> */
.L_x_1862:
[----:B------:R-:W-:Y:S02]  /*0db0*/  UIMAD.WIDE.U32 UR50, UR54, UR12, URZ ;  /* 0x0000000c363272a5 */ /* 0x000fe4000f8e00ff */
[----:B------:R-:W-:-:S04]  /*0dc0*/  UIMAD UR44, UR55, UR12, URZ ;  /* 0x0000000c372c72a4 */ /* 0x000fc8000f8e02ff */
[----:B------:R-:W-:Y:S02]  /*0dd0*/  UIADD3 UR44, UPT, UPT, UR51, UR44, URZ ;  /* 0x0000002c332c7290 */ /* 0x000fe4000fffe0ff */
.L_x_1863:
[----:B------:R-:W2:Y:S01]  /*0de0*/  LDCU.U8 UR9, c[0x0][0x548] ;  /* 0x0000a900ff0977ac */ /* 0x000ea20008000000 */
[----:B------:R-:W-:Y:S01]  /*0df0*/  USHF.L.U32 UR8, UR34, 0x7, URZ ;  /* 0x0000000722087899 */ /* 0x000fe200080006ff */
[----:B------:R-:W3:Y:S03]  /*0e00*/  LDCU.U8 UR46, c[0x0][0x5f0] ;  /* 0x0000be00ff2e77ac */ /* 0x000ee60008000000 */
[----:B------:R-:W-:-:S04]  /*0e10*/  USEL UR11, UR8, URZ, UP6 ;  /* 0x000000ff080b7287 */ /* 0x000fc8000b000000 */
[----:B------:R-:W-:Y:S02]  /*0e20*/  UIADD3 UR11, UP0, UPT, UR38, UR11, URZ ;  /* 0x0000000b260b7290 */ /* 0x000fe4000ff1e0ff */
[----:B--2---:R-:W-:Y:S02]  /*0e30*/  UISETP.NE.AND UP1, UPT, UR9, URZ, UPT ;  /* 0x000000ff0900728c */ /* 0x004fe4000bf25270 */
[----:B------:R-:W-:Y:S02]  /*0e40*/  UIADD3.X UR41, UPT, UPT, URZ, UR39, URZ, UP0, !UPT ;  /* 0x00000027ff297290 */ /* 0x000fe400087fe4ff */
[----:B------:R-:W-:Y:S02]  /*0e50*/  UIMAD.WIDE.U32 UR52, UR11, UR54, URZ ;  /* 0x000000360b3472a5 */ /* 0x000fe4000f8e00ff */
[----:B------:R-:W-:-:S04]  /*0e60*/  UIMAD UR41, UR41, UR54, URZ ;  /* 0x00000036292972a4 */ /* 0x000fc8000f8e02ff */
[----:B------:R-:W-:Y:S02]  /*0e70*/  UIMAD UR41, UR55, UR11, UR41 ;  /* 0x0000000b372972a4 */ /* 0x000fe4000f8e0229 */
[----:B------:R-:W-:Y:S02]  /*0e80*/  UIMAD UR11, UR23, UR47, URZ ;  /* 0x0000002f170b72a4 */ /* 0x000fe4000f8e02ff */
        /* <DEDUP_REMOVED lines=9> */
.L_x_1864:
[----:B------:R-:W2:Y:S01]  /*0f20*/  LDCU UR45, c[0x0][0x434] ;  /* 0x00008680ff2d77ac */ /* 0x000ea20008000800 */
[----:B------:R-:W-:-:S04]  /*0f30*/  UIMAD UR9, UR34, UR48, UR23 ;  /* 0x00000030220972a4 */ /* 0x000fc8000f8e0217 */
[----:B--2---:R-:W-:Y:S02]  /*0f40*/  UIMAD UR45, UR9, UR45, URZ ;  /* 0x0000002d092d72a4 */ /* 0x004fe4000f8e02ff */
.L_x_1865:
        /* <DEDUP_REMOVED lines=11> */
.L_x_1866:
[----:B------:R-:W2:Y:S01]  /*1000*/  LDCU UR49, c[0x0][0x444] ;  /* 0x00008880ff3177ac */ /* 0x000ea20008000800 */
[----:B------:R-:W-:-:S04]  /*1010*/  UIMAD UR8, UR34, UR48, UR23 ;  /* 0x00000030220872a4 */ /* 0x000fc8000f8e0217 */
[----:B--2---:R-:W-:-:S12]  /*1020*/  UIMAD UR49, UR8, UR49, URZ ;  /* 0x00000031083172a4 */ /* 0x004fd8000f8e02ff */
.L_x_1867:
        /* <DEDUP_REMOVED lines=22> */
[----:B------:R-:W-:-:S04]  /*1190*/  IMAD.WIDE.U32 R2, R14, UR38, R20 ;  /* 0x000000260e027c25 */ /* 0x000fc8000f8e0014 */
[----:B------:R-:W-:Y:S01]  /*11a0*/  VIADD R33, R40, 0x60 ;  /* 0x0000006028217836 */ /* 0x000fe20000000000 */
[----:B------:R-:W-:Y:S01]  /*11b0*/  IADD3 R2, P0, PT, R2, UR42, RZ ;  /* 0x0000002a02027c10 */ /* 0x000fe2000ff1e0ff */
[----:B------:R-:W-:-:S03]  /*11c0*/  USHF.R.S32.HI UR42, URZ, 0x1f, UR11 ;  /* 0x0000001fff2a7899 */ /* 0x000fc6000801140b */
[----:B------:R-:W-:Y:S01]  /*11d0*/  IADD3.X R3, PT, PT, R3, UR13, R0, P0, !PT ;  /* 0x0000000d03037c10 */ /* 0x000fe200087fe400 */
[----:B----4-:R-:W-:Y:S01]  /*11e0*/  IMAD.U32 R0, RZ, RZ, UR8 ;  /* 0x00000008ff007e24 */ /* 0x010fe2000f8e00ff */
[----:B------:R-:W-:Y:S01]  /*11f0*/  IADD3 R4, P0, PT, R20, UR10, RZ ;  /* 0x0000000a14047c10 */ /* 0x000fe2000ff1e0ff */
[----:B------:R-:W2:Y:S02]  /*1200*/  LDCU.64 UR12, c[0x0][0x380] ;  /* 0x00007000ff0c77ac */ /* 0x000ea40008000a00 */
[----:B------:R-:W-:Y:S01]  /*1210*/  IMAD.WIDE.U32 R2, R0, UR23, R2 ;  /* 0x0000001700027c25 */ /* 0x000fe2000f8e0002 */
[----:B------:R-:W-:Y:S01]  /*1220*/  MOV R0, UR9 ;  /* 0x0000000900007c02 */ /* 0x000fe20008000f00 */
[----:B------:R-:W-:Y:S02]  /*1230*/  UIADD3.X UR41, UPT, UPT, UR41, UR44, UR42, UP1, UP0 ;  /* 0x0000002c29297290 */ /* 0x000fe40008fe042a */
[----:B------:R-:W-:Y:S01]  /*1240*/  IMAD.MOV.U32 R6, RZ, RZ, R2 ;  /* 0x000000ffff067224 */ /* 0x000fe200078e0002 */
[----:B------:R-:W4:Y:S01]  /*1250*/  LDCU.64 UR10, c[0x0][0x550] ;  /* 0x0000aa00ff0a77ac */ /* 0x000f220008000a00 */
[----:B------:R-:W-:-:S02]  /*1260*/  IMAD R7, R0, UR23, R3 ;  /* 0x0000001700077c24 */ /* 0x000fc4000f8e0203 */
[----:B-----5:R-:W-:Y:S01]  /*1270*/  IMAD R0, R10, UR39, RZ ;  /* 0x000000270a007c24 */ /* 0x020fe2000f8e02ff */
[----:B------:R-:W5:Y:S01]  /*1280*/  LDCU.64 UR8, c[0x0][0x570] ;  /* 0x0000ae00ff0877ac */ /* 0x000f620008000a00 */
[----:B------:R-:W-:Y:S02]  /*1290*/  IMAD.X R5, RZ, RZ, UR43, P0 ;  /* 0x0000002bff057e24 */ /* 0x000fe400080e06ff */
[----:B-1----:R-:W-:Y:S01]  /*12a0*/  IMAD.WIDE.U32 R2, R12, UR21, RZ ;  /* 0x000000150c027c25 */ /* 0x002fe2000f8e00ff */
[----:B------:R-:W1:Y:S03]  /*12b0*/  LDCU.64 UR42, c[0x0][0x420] ;  /* 0x00008400ff2a77ac */ /* 0x000e660008000a00 */
[----:B------:R-:W-:Y:S01]  /*12c0*/  IMAD R0, R11, UR38, R0 ;  /* 0x000000260b007c24 */ /* 0x000fe2000f8e0200 */
[----:B------:R-:W-:Y:S01]  /*12d0*/  SEL R2, R2, RZ, P2 ;  /* 0x000000ff02027207 */ /* 0x000fe20001000000 */
[----:B------:R-:W-:Y:S01]  /*12e0*/  IMAD.WIDE.U32 R4, R10, UR38, R4 ;  /* 0x000000260a047c25 */ /* 0x000fe2000f8e0004 */
[----:B------:R-:W5:Y:S02]  /*12f0*/  LDCU.64 UR38, c[0x0][0x5e8] ;  /* 0x0000bd00ff2677ac */ /* 0x000f640008000a00 */
[----:B------:R-:W-:Y:S01]  /*1300*/  IADD3 R12, P1, P0, R8, UR50, R2 ;  /* 0x00000032080c7c10 */ /* 0x000fe2000f83e002 */
[----:B------:R-:W-:Y:S01]  /*1310*/  IMAD R9, R13, UR21, R3 ;  /* 0x000000150d097c24 */ /* 0x000fe2000f8e0203 */
[----:B------:R-:W-:Y:S01]  /*1320*/  IADD3 R3, PT, PT, R5, R0, RZ ;  /* 0x0000000005037210 */ /* 0x000fe20007ffe0ff */
[----:B------:R-:W-:Y:S01]  /*1330*/  IMAD.MOV.U32 R2, RZ, RZ, R4 ;  /* 0x000000ffff027224 */ /* 0x000fe200078e0004 */
[----:B------:R-:W-:Y:S01]  /*1340*/  SHF.R.S32.HI R5, RZ, 0x1f, R8 ;  /* 0x0000001fff057819 */ /* 0x000fe20000011408 */
[----:B------:R-:W-:Y:S01]  /*1350*/  UISETP.GT.AND UP0, UPT, UR37, URZ, UPT ;  /* 0x000000ff2500728c */ /* 0x000fe2000bf04270 */
[----:B------:R-:W-:Y:S01]  /*1360*/  SEL R0, R9, RZ, P2 ;  /* 0x000000ff09007207 */ /* 0x000fe20001000000 */
[----:B---3--:R-:W-:Y:S01]  /*1370*/  IMAD.WIDE.U32 R2, R16, UR23, R2 ;  /* 0x0000001710027c25 */ /* 0x008fe2000f8e0002 */
[----:B------:R-:W-:-:S02]  /*1380*/  SHF.L.U64.HI R9, R14, 0x5, R15 ;  /* 0x000000050e097819 */ /* 0x000fc4000001020f */
[----:B------:R-:W-:Y:S01]  /*1390*/  IADD3.X R8, PT, PT, R5, UR41, R0, P1, P0 ;  /* 0x0000002905087c10 */ /* 0x000fe20008fe0400 */
[----:B------:R-:W-:Y:S01]  /*13a0*/  IMAD.WIDE.U32 R4, R40, R14, R6 ;  /* 0x0000000e28047225 */ /* 0x000fe200078e0006 */
[----:B-1----:R-:W-:-:S03]  /*13b0*/  UIMAD.WIDE UR42, UR45, 0x4, UR42 ;  /* 0x000000042d2a78a5 */ /* 0x002fc6000f8e022a */
[----:B------:R-:W-:Y:S01]  /*13c0*/  IMAD R3, R17, UR23, R3 ;  /* 0x0000001711037c24 */ /* 0x000fe2000f8e0203 */
[----:B--2---:R-:W-:Y:S01]  /*13d0*/  LEA R34, P1, R4, UR12, 0x1 ;  /* 0x0000000c04227c11 */ /* 0x004fe2000f8208ff */
[----:B------:R-:W-:Y:S01]  /*13e0*/  IMAD R6, R40, R15, R5 ;  /* 0x0000000f28067224 */ /* 0x000fe200078e0205 */
[----:B------:R-:W-:Y:S01]  /*13f0*/  IADD3 R5, P0, PT, R12, UR47, RZ ;  /* 0x0000002f0c057c10 */ /* 0x000fe2000ff1e0ff */
[----:B------:R-:W-:Y:S01]  /*1400*/  IMAD.U32 R0, RZ, RZ, UR47 ;  /* 0x0000002fff007e24 */ /* 0x000fe2000f8e00ff */
[C---:B------:R-:W-:Y:S01]  /*1410*/  IADD3 R17, PT, PT, R40.reuse, 0x40, RZ ;  /* 0x0000004028117810 */ /* 0x040fe20007ffe0ff */
[----:B------:R-:W-:Y:S01]  /*1420*/  IMAD.WIDE.U32 R2, R40, R10, R2 ;  /* 0x0000000a28027225 */ /* 0x000fe200078e0002 */
[----:B------:R-:W-:Y:S01]  /*1430*/  LEA.HI.X R35, R4, UR13, R6, 0x1, P1 ;  /* 0x0000000d04237c11 */ /* 0x000fe200088f0c06 */
[----:B------:R-:W-:Y:S01]  /*1440*/  STL [R1+0x54], R34 ;  /* 0x0000542201007387 */ /* 0x000fe20000100800 */
[----:B------:R-:W-:Y:S01]  /*1450*/  LEA.HI.X.SX32 R4, R0, R8, 0x1, P0 ;  /* 0x0000000800047211 */ /* 0x000fe200000f0eff */
[----:B------:R-:W-:Y:S01]  /*1460*/  IMAD R0, R40, R11, R3 ;  /* 0x0000000b28007224 */ /* 0x000fe200078e0203 */
[----:B----4-:R-:W-:Y:S01]  /*1470*/  LEA R36, P1, R2, UR10, 0x1 ;  /* 0x0000000a02247c11 */ /* 0x010fe2000f8208ff */
[----:B------:R-:W-:Y:S01]  /*1480*/  STL [R1+0x50], R35 ;  /* 0x0000502301007387 */ /* 0x000fe20000100800 */
[C---:B-----5:R-:W-:Y:S01]  /*1490*/  LEA R26, P0, R5.reuse, UR8, 0x2 ;  /* 0x00000008051a7c11 */ /* 0x060fe2000f8010ff */
[----:B------:R-:W-:Y:S01]  /*14a0*/  VIADD R12, R40, 0x20 ;  /* 0x00000020280c7836 */ /* 0x000fe20000000000 */
[----:B------:R-:W-:Y:S01]  /*14b0*/  LEA.HI.X R37, R2, UR11, R0, 0x1, P1 ;  /* 0x0000000b02257c11 */ /* 0x000fe200088f0c00 */
[----:B------:R-:W-:Y:S01]  /*14c0*/  STL [R1+0x4c], R36 ;  /* 0x00004c2401007387 */ /* 0x000fe20000100800 */
[----:B------:R-:W-:Y:S01]  /*14d0*/  LEA.HI.X R27, R5, UR9, R4, 0x2, P0 ;  /* 0x00000009051b7c11 */ /* 0x000fe200080f1404 */
[----:B------:R-:W-:Y:S01]  /*14e0*/  IMAD.SHL.U32 R0, R10, 0x20, RZ ;  /* 0x000000200a007824 */ /* 0x000fe200078e00ff */
[----:B------:R-:W-:Y:S01]  /*14f0*/  IADD3 R31, P1, PT, R40, 0x60, RZ ;  /* 0x00000060281f7810 */ /* 0x000fe20007f3e0ff */
[----:B------:R-:W-:Y:S01]  /*1500*/  STL [R1+0x48], R37 ;  /* 0x0000482501007387 */ /* 0x000fe20000100800 */
[----:B------:R-:W-:Y:S01]  /*1510*/  SHF.L.U32 R5, R14, 0x5, RZ ;  /* 0x000000050e057819 */ /* 0x000fe200000006ff */
[----:B------:R-:W-:Y:S01]  /*1520*/  UIMAD.WIDE UR12, UR49, 0x4, UR38 ;  /* 0x00000004310c78a5 */ /* 0x000fe2000f8e0226 */
[----:B------:R-:W-:Y:S01]  /*1530*/  SHF.L.U64.HI R3, R10, 0x5, R11 ;  /* 0x000000050a037819 */ /* 0x000fe2000001020b */
[----:B------:R1:W-:Y:S01]  /*1540*/  STL.64 [R1+0x38], R26 ;  /* 0x0000381a01007387 */ /* 0x0003e20000100a00 */
[----:B------:R-:W-:-:S02]  /*1550*/  IADD3.X R39, PT, PT, RZ, RZ, RZ, P1, !PT ;  /* 0x000000ffff277210 */ /* 0x000fc40000ffe4ff */
[C---:B-1----:R-:W-:Y:S02]  /*1560*/  IADD3 R27, P3, PT, R40.reuse, 0x40, RZ ;  /* 0x00000040281b7810 */ /* 0x042fe40007f7e0ff */
[----:B------:R-:W-:-:S03]  /*1570*/  IADD3 R26, P0, PT, R40, 0x20, RZ ;  /* 0x00000020281a7810 */ /* 0x000fc60007f1e0ff */
[----:B------:R-:W-:Y:S02]  /*1580*/  IMAD.X R30, RZ, RZ, RZ, P3 ;  /* 0x000000ffff1e7224 */ /* 0x000fe400018e06ff */
[----:B------:R-:W-:Y:S01]  /*1590*/  IMAD.X R28, RZ, RZ, RZ, P0 ;  /* 0x000000ffff1c7224 */ /* 0x000fe200000e06ff */
[----:B------:R-:W-:Y:S07]  /*15a0*/  BRA.U UP0, `(.L_x_1868) ;  /* 0x0000000900907547 */ /* 0x000fee000b800000 */
        /* <DEDUP_REMOVED lines=17> */
.L_x_1869:
[----:B------:R-:W1:Y:S01]  /*16c0*/  LDCU.64 UR12, c[0x0][0x5c0] ;  /* 0x0000b800ff0c77ac */ /* 0x000e620008000a00 */
[----:B------:R-:W-:-:S05]  /*16d0*/  IADD3 R0, PT, PT, R18, UR30, RZ ;  /* 0x0000001e12007c10 */ /* 0x000fca000fffe0ff */
[C---:B-1----:R-:W-:Y:S02]  /*16e0*/  IMAD R4, R0.reuse, UR13, RZ ;  /* 0x0000000d00047c24 */ /* 0x042fe4000f8e02ff */
[----:B------:R-:W-:-:S05]  /*16f0*/  IMAD.WIDE.U32 R2, R0, UR12, RZ ;  /* 0x0000000c00027c25 */ /* 0x000fca000f8e00ff */
[----:B------:R-:W-:Y:S02]  /*1700*/  IADD3 R6, PT, PT, R3, R4, RZ ;  /* 0x0000000403067210 */ /* 0x000fe40007ffe0ff */
[----:B------:R-:W-:Y:S02]  /*1710*/  MOV R5, R2 ;  /* 0x0000000200057202 */ /* 0x000fe40000000f00 */
.L_x_1870:
        /* <DEDUP_REMOVED lines=17> */
.L_x_1871:
[----:B------:R-:W1:Y:S01]  /*1830*/  LDCU.64 UR10, c[0x0][0x5c8] ;  /* 0x0000b900ff0a77ac */ /* 0x000e620008000a00 */
[----:B------:R-:W-:-:S05]  /*1840*/  IADD3 R0, PT, PT, R18, UR30, RZ ;  /* 0x0000001e12007c10 */ /* 0x000fca000fffe0ff */
[C---:B-1----:R-:W-:Y:S02]  /*1850*/  IMAD R4, R0.reuse, UR11, RZ ;  /* 0x0000000b00047c24 */ /* 0x042fe4000f8e02ff */
[----:B------:R-:W-:-:S05]  /*1860*/  IMAD.WIDE.U32 R2, R0, UR10, RZ ;  /* 0x0000000a00027c25 */ /* 0x000fca000f8e00ff */
[----:B------:R-:W-:Y:S02]  /*1870*/  IADD3 R11, PT, PT, R3, R4, RZ ;  /* 0x00000004030b7210 */ /* 0x000fe40007ffe0ff */
[----:B------:R-:W-:-:S07]  /*1880*/  MOV R10, R2 ;  /* 0x00000002000a7202 */ /* 0x000fce0000000f00 */
.L_x_1872:
        /* <DEDUP_REMOVED lines=35> */
.L_x_1874:
[----:B------:R-:W-:Y:S05]  /*1ac0*/  BSYNC.RECONVERGENT B0 ;  /* 0x0000000000007941 */ /* 0x000fea0003800200 */
.L_x_1873:
        /* <DEDUP_REMOVED lines=12> */
.L_x_1876:
[----:B------:R-:W-:Y:S05]  /*1b90*/  BSYNC.RECONVERGENT B0 ;  /* 0x0000000000007941 */ /* 0x000fea0003800200 */
.L_x_1875:
        /* <DEDUP_REMOVED lines=12> */
.L_x_1878:
[----:B------:R-:W-:Y:S05]  /*1c60*/  BSYNC.RECONVERGENT B0 ;  /* 0x0000000000007941 */ /* 0x000fea0003800200 */
.L_x_1877:
        /* <DEDUP_REMOVED lines=30> */
.L_x_1880:
[----:B------:R-:W-:Y:S05]  /*1e50*/  BSYNC.RECONVERGENT B0 ;  /* 0x0000000000007941 */ /* 0x000fea0003800200 */
.L_x_1879:
        /* <DEDUP_REMOVED lines=12> */
.L_x_1882:
[----:B------:R-:W-:Y:S05]  /*1f20*/  BSYNC.RECONVERGENT B0 ;  /* 0x0000000000007941 */ /* 0x000fea0003800200 */
.L_x_1881:
        /* <DEDUP_REMOVED lines=12> */
.L_x_1868:
        /* <DEDUP_REMOVED lines=19> */
[----:B------:R-:W-:Y:S01]  /*2120*/  ISETP.GE.AND P2, PT, R17, UR34, PT ;  /* 0x0000002211007c0c */ /* 0x000fe2000bf46270 */
[----:B------:R-:W-:Y:S01]  /*2130*/  IMAD.MOV.U32 R44, RZ, RZ, 0x7f800000 ;  /* 0x7f800000ff2c7424 */ /* 0x000fe200078e00ff */
[----:B------:R-:W-:Y:S01]  /*2140*/  @!P5 IADD3 R8, P3, PT, R2, R6, RZ ;  /* 0x000000060208d210 */ /* 0x000fe20007f7e0ff */
[----:B------:R-:W-:Y:S01]  /*2150*/  UIMAD UR36, UR35, UR15, UR36 ;  /* 0x0000000f232472a4 */ /* 0x000fe2000f8e0224 */
[----:B------:R-:W-:Y:S01]  /*2160*/  @!P0 LEA R6, P1, R10, R2, 0x7 ;  /* 0x000000020a068211 */ /* 0x000fe200078238ff */
[----:B------:R-:W2:Y:S01]  /*2170*/  LDCU.64 UR8, c[0x0][0x3d8] ;  /* 0x00007b00ff0877ac */ /* 0x000ea20008000a00 */
[----:B------:R-:W-:-:S02]  /*2180*/  @!P5 IADD3.X R9, PT, PT, R3, R7, R0, P3, !PT ;  /* 0x000000070309d210 */ /* 0x000fc40001ffe400 */
[----:B------:R-:W-:Y:S01]  /*2190*/  ISETP.GE.AND P3, PT, R12, UR34, PT ;  /* 0x000000220c007c0c */ /* 0x000fe2000bf66270 */
[----:B------:R-:W-:Y:S01]  /*21a0*/  IMAD.WIDE.U32 R12, R14, 0x40, RZ ;  /* 0x000000400e0c7825 */ /* 0x000fe200078e00ff */
[----:B------:R-:W-:Y:S01]  /*21b0*/  @!P0 LEA.HI.X R7, R10, R3, R11, 0x7, P1 ;  /* 0x000000030a078211 */ /* 0x000fe200008f3c0b */
[----:B------:R-:W-:Y:S01]  /*21c0*/  UIMAD UR39, UR35, UR17, UR39 ;  /* 0x00000011232772a4 */ /* 0x000fe2000f8e0227 */
        /* <DEDUP_REMOVED lines=8> */
[----:B------:R-:W-:-:S02]  /*2250*/  @!P0 LEA R18, P1, R14, R4, 0x7 ;  /* 0x000000040e128211 */ /* 0x000fc400078238ff */
[----:B------:R-:W-:Y:S01]  /*2260*/  LOP3.LUT R0, R0, 0x1e00, R42, 0xf8, !PT ;  /* 0x00001e0000007812 */ /* 0x000fe200078ef82a */
[----:B------:R-:W-:Y:S01]  /*2270*/  IMAD.WIDE.U32 R10, R10, UR35, R20 ;  /* 0x000000230a0a7c25 */ /* 0x000fe2000f8e0014 */
[----:B------:R-:W-:Y:S01]  /*2280*/  @!P0 LEA.HI.X R19, R14, R5, R15, 0x7, P1 ;  /* 0x000000050e138211 */ /* 0x000fe200008f3c0f */
[----:B------:R-:W3:Y:S01]  /*2290*/  @!P3 LDC.64 R20, c[0x0][0x388] ;  /* 0x0000e200ff14bb82 */ /* 0x000ee20000000a00 */
[----:B------:R-:W-:Y:S01]  /*22a0*/  LEA R0, R0, UR24, 0x1 ;  /* 0x0000001800007c11 */ /* 0x000fe2000f8e08ff */
[----:B------:R-:W-:Y:S01]  /*22b0*/  @!P4 IMAD.MOV.U32 R14, RZ, RZ, R36 ;  /* 0x000000ffff0ec224 */ /* 0x000fe200078e0024 */
[----:B------:R-:W-:Y:S01]  /*22c0*/  SHF.R.U32.HI R43, RZ, 0x1, R41 ;  /* 0x00000001ff2b7819 */ /* 0x000fe20000011629 */
[----:B------:R-:W-:Y:S02]  /*22d0*/  @!P4 IMAD.MOV.U32 R15, RZ, RZ, R37 ;  /* 0x000000ffff0fc224 */ /* 0x000fe400078e0025 */
[----:B------:R-:W-:-:S03]  /*22e0*/  VIADD R36, R0, UR38 ;  /* 0x0000002600247c36 */ /* 0x000fc60008000000 */
[----:B------:R-:W-:Y:S01]  /*22f0*/  @!PT LDS RZ, [RZ] ;  /* 0x00000000fffff984 */ /* 0x000fe20000000800 */
[----:B------:R-:W-:Y:S01]  /*2300*/  @!PT LDS RZ, [RZ] ;  /* 0x00000000fffff984 */ /* 0x000fe20000000800 */
[----:B------:R-:W-:Y:S01]  /*2310*/  @!PT LDS RZ, [RZ] ;  /* 0x00000000fffff984 */ /* 0x000fe20000000800 */
[----:B------:R-:W-:Y:S04]  /*2320*/  @!P4 LDGSTS.E.BYPASS.LTC128B.128 [R0+0x8000], desc[UR26][R14.64] ;  /* 0x080000000e00cfae */ /* 0x000fe8000b981a1a */
[----:B------:R-:W-:Y:S04]  /*2330*/  @P4 STS.128 [R0+0x8000], RZ ;  /* 0x008000ff00004388 */ /* 0x000fe80000000c00 */
        /* <DEDUP_REMOVED lines=15> */
[----:B------:R-:W-:Y:S01]  /*2430*/  STL [R1+0x40], R36 ;  /* 0x0000402401007387 */ /* 0x000fe20000100800 */
[----:B----4-:R-:W-:-:S02]  /*2440*/  @!P4 IMAD.MOV.U32 R2, RZ, RZ, R34 ;  /* 0x000000ffff02c224 */ /* 0x010fc400078e0022 */
[----:B------:R-:W-:Y:S02]  /*2450*/  @!P4 IMAD.MOV.U32 R3, RZ, RZ, R35 ;  /* 0x000000ffff03c224 */ /* 0x000fe400078e0023 */
[----:B------:R-:W4:Y:S03]  /*2460*/  @!P2 LDC.64 R34, c[0x0][0x388] ;  /* 0x0000e200ff22ab82 */ /* 0x000f260000000a00 */
[----:B------:R2:W-:Y:S01]  /*2470*/  @!P4 LDGSTS.E.BYPASS.LTC128B.128 [R36], desc[UR26][R2.64] ;  /* 0x000000000224cfae */ /* 0x0005e2000b981a1a */
[----:B-----5:R-:W-:-:S03]  /*2480*/  SHF.R.U32.HI R8, RZ, 0x2, R41 ;  /* 0x00000002ff087819 */ /* 0x020fc60000011629 */
[----:B------:R-:W-:Y:S04]  /*2490*/  @P4 STS.128 [R36], RZ ;  /* 0x000000ff24004388 */ /* 0x000fe80000000c00 */
[----:B------:R-:W-:Y:S01]  /*24a0*/  @P6 STS.128 [R36+0x1000], RZ ;  /* 0x001000ff24006388 */ /* 0x000fe20000000c00 */
[----:B-1----:R-:W-:Y:S02]  /*24b0*/  LOP3.LUT R7, R43, 0x30, RZ, 0xc0, !PT ;  /* 0x000000302b077812 */ /* 0x002fe400078ec0ff */
[----:B------:R-:W-:Y:S01]  /*24c0*/  IADD3 R6, P4, PT, R23, R12, RZ ;  /* 0x0000000c17067210 */ /* 0x000fe20007f9e0ff */
[----:B------:R-:W-:Y:S01]  /*24d0*/  @!PT LDS RZ, [RZ] ;  /* 0x00000000fffff984 */ /* 0x000fe20000000800 */
[----:B------:R-:W-:Y:S01]  /*24e0*/  @!PT LDS RZ, [RZ] ;  /* 0x00000000fffff984 */ /* 0x000fe20000000800 */
[----:B------:R-:W-:Y:S01]  /*24f0*/  @!PT LDS RZ, [RZ] ;  /* 0x00000000fffff984 */ /* 0x000fe20000000800 */
[----:B------:R1:W-:Y:S01]  /*2500*/  @!P6 LDGSTS.E.BYPASS.LTC128B.128 [R36+0x1000], desc[UR26][R4.64] ;  /* 0x010000000424efae */ /* 0x0003e2000b981a1a */
[----:B------:R-:W-:Y:S01]  /*2510*/  LOP3.LUT R45, R7, 0x7, R8, 0xf8, !PT ;  /* 0x00000007072d7812 */ /* 0x000fe200078ef808 */
[----:B------:R-:W-:Y:S01]  /*2520*/  IMAD R8, R25, UR10, RZ ;  /* 0x0000000a19087c24 */ /* 0x000fe2000f8e02ff */
[----:B------:R-:W-:Y:S01]  /*2530*/  IADD3.X R7, PT, PT, R24, UR36, R13, P4, !PT ;  /* 0x0000002418077c10 */ /* 0x000fe2000a7fe40d */
[----:B------:R-:W-:Y:S01]  /*2540*/  @P5 STS.128 [R36+0x2000], RZ ;  /* 0x002000ff24005388 */ /* 0x000fe20000000c00 */
[----:B------:R-:W-:Y:S01]  /*2550*/  ISETP.GE.AND P4, PT, R40, UR34, PT ;  /* 0x0000002228007c0c */ /* 0x000fe2000bf86270 */
[----:B------:R-:W-:-:S02]  /*2560*/  IMAD R9, R22, UR11, R8 ;  /* 0x0000000b16097c24 */ /* 0x000fc4000f8e0208 */
[----:B------:R-:W-:Y:S01]  /*2570*/  @!PT LDS RZ, [RZ] ;  /* 0x00000000fffff984 */ /* 0x000fe20000000800 */
[----:B------:R-:W-:Y:S01]  /*2580*/  @!PT LDS RZ, [RZ] ;  /* 0x00000000fffff984 */ /* 0x000fe20000000800 */
[----:B------:R-:W-:Y:S01]  /*2590*/  @!PT LDS RZ, [RZ] ;  /* 0x00000000fffff984 */ /* 0x000fe20000000800 */
[----:B------:R5:W-:Y:S01]  /*25a0*/  @!P5 LDGSTS.E.BYPASS.LTC128B.128 [R36+0x2000], desc[UR26][R16.64] ;  /* 0x020000001024dfae */ /* 0x000be2000b981a1a */
[----:B------:R-:W-:-:S03]  /*25b0*/  VIADD R8, R45, 0x8 ;  /* 0x000000082d087836 */ /* 0x000fc60000000000 */
[----:B------:R3:W-:Y:S02]  /*25c0*/  @P0 STS.128 [R36+0x3000], RZ ;  /* 0x003000ff24000388 */ /* 0x0007e40000000c00 */
[----:B------:R-:W-:Y:S02]  /*25d0*/  ISETP.GE.AND P6, PT, R8, UR37, PT ;  /* 0x0000002508007c0c */ /* 0x000fe4000bfc6270 */
[----:B--2---:R-:W-:Y:S01]  /*25e0*/  IADD3 R2, P1, PT, R29, R10, RZ ;  /* 0x0000000a1d027210 */ /* 0x004fe20007f3e0ff */
[----:B------:R-:W-:Y:S01]  /*25f0*/  @!P3 IMAD R10, R28, UR16, RZ ;  /* 0x000000101c0abc24 */ /* 0x000fe2000f8e02ff */
[----:B------:R-:W-:Y:S01]  /*2600*/  @!PT LDS RZ, [RZ] ;  /* 0x00000000fffff984 */ /* 0x000fe20000000800 */
[----:B------:R-:W-:Y:S01]  /*2610*/  @!PT LDS RZ, [RZ] ;  /* 0x00000000fffff984 */ /* 0x000fe20000000800 */
[----:B------:R-:W-:Y:S01]  /*2620*/  @!PT LDS RZ, [RZ] ;  /* 0x00000000fffff984 */ /* 0x000fe20000000800 */
[----:B------:R3:W-:Y:S02]  /*2630*/  @!P0 LDGSTS.E.BYPASS.LTC128B.128 [R36+0x3000], desc[UR26][R18.64] ;  /* 0x0300000012248fae */ /* 0x0007e4000b981a1a */
[----:B------:R-:W-:Y:S01]  /*2640*/  IADD3.X R3, PT, PT, R32, UR39, R11, P1, !PT ;  /* 0x0000002720037c10 */ /* 0x000fe20008ffe40b */
[----:B------:R-:W-:Y:S01]  /*2650*/  @!P3 IMAD R10, R26, UR17, R10 ;  /* 0x000000111a0abc24 */ /* 0x000fe2000f8e020a */
[----:B------:R-:W-:Y:S01]  /*2660*/  ISETP.GE.AND P1, PT, R33, UR34, PT ;  /* 0x0000002221007c0c */ /* 0x000fe2000bf26270 */
[----:B------:R-:W2:Y:S01]  /*2670*/  S2R R188, SR_TID.X ;  /* 0x0000000000bc7919 */ /* 0x000ea20000002100 */
[----:B------:R-:W2:Y:S01]  /*2680*/  LDCU UR34, c[0x0][0x590] ;  /* 0x0000b200ff2277ac */ /* 0x000ea20008000800 */
[----:B------:R-:W-:Y:S01]  /*2690*/  IMAD.WIDE.U32 R2, R22, UR10, R2 ;  /* 0x0000000a16027c25 */ /* 0x000fe2000f8e0002 */
[----:B-1----:R-:W-:Y:S01]  /*26a0*/  LOP3.LUT R5, R45, 0x40, RZ, 0xfc, !PT ;  /* 0x000000402d057812 */ /* 0x002fe200078efcff */
[----:B------:R-:W-:Y:S02]  /*26b0*/  STL [R1+0x44], R45 ;  /* 0x0000442d01007387 */ /* 0x000fe40000100800 */
[----:B------:R-:W-:-:S02]  /*26c0*/  IMAD R4, R25, UR8, RZ ;  /* 0x0000000819047c24 */ /* 0x000fc4000f8e02ff */
[----:B------:R-:W-:Y:S01]  /*26d0*/  IMAD.MOV.U32 R185, RZ, RZ, 0x40 ;  /* 0x00000040ffb97424 */ /* 0x000fe200078e00ff */
[----:B------:R-:W-:Y:S01]  /*26e0*/  ISETP.GE.AND P5, PT, R5, UR37, PT ;  /* 0x0000002505007c0c */ /* 0x000fe2000bfa6270 */
[----:B------:R-:W-:Y:S02]  /*26f0*/  IMAD.IADD R3, R3, 0x1, R9 ;  /* 0x0000000103037824 */ /* 0x000fe400078e0209 */
[----:B------:R-:W-:Y:S01]  /*2700*/  IMAD.MOV.U32 R172, RZ, RZ, 0x20 ;  /* 0x00000020ffac7424 */ /* 0x000fe200078e00ff */
[----:B-----5:R-:W1:Y:S01]  /*2710*/  @!P4 LDC.64 R16, c[0x0][0x388] ;  /* 0x0000e200ff10cb82 */ /* 0x020e620000000a00 */
[C---:B------:R-:W-:Y:S02]  /*2720*/  IMAD R11, R22.reuse, UR9, R4 ;  /* 0x00000009160b7c24 */ /* 0x040fe4000f8e0204 */
[----:B------:R-:W-:Y:S01]  /*2730*/  IMAD.MOV.U32 R184, RZ, RZ, 0x40 ;  /* 0x00000040ffb87424 */ /* 0x000fe200078e00ff */
[----:B------:R-:W-:Y:S01]  /*2740*/  UIADD3 UR35, UPT, UPT, UR35, 0x80, URZ ;  /* 0x0000008023237890 */ /* 0x000fe2000fffe0ff */
[----:B------:R-:W-:Y:S01]  /*2750*/  IMAD.WIDE.U32 R4, R22, UR8, R6 ;  /* 0x0000000816047c25 */ /* 0x000fe2000f8e0006 */
[----:B------:R-:W-:-:S02]  /*2760*/  CS2R R126, SRZ ;  /* 0x00000000007e7805 */ /* 0x000fc4000001ff00 */
[----:B------:R-:W-:Y:S01]  /*2770*/  CS2R R124, SRZ ;  /* 0x00000000007c7805 */ /* 0x000fe2000001ff00 */
[----:B------:R-:W5:Y:S01]  /*2780*/  @!P1 LDC.64 R32, c[0x0][0x388] ;  /* 0x0000e200ff209b82 */ /* 0x000f620000000a00 */
[--C-:B------:R-:W-:Y:S01]  /*2790*/  @!P4 IMAD.MOV.U32 R6, RZ, RZ, R2.reuse ;  /* 0x000000ffff06c224 */ /* 0x100fe200078e0002 */
[----:B------:R-:W-:Y:S01]  /*27a0*/  CS2R R130, SRZ ;  /* 0x0000000000827805 */ /* 0x000fe2000001ff00 */
[--C-:B------:R-:W-:Y:S01]  /*27b0*/  @!P4 IMAD.MOV.U32 R7, RZ, RZ, R3.reuse ;  /* 0x000000ffff07c224 */ /* 0x100fe200078e0003 */
[----:B------:R-:W-:Y:S01]  /*27c0*/  CS2R R128, SRZ ;  /* 0x0000000000807805 */ /* 0x000fe2000001ff00 */
[--C-:B------:R-:W-:Y:S01]  /*27d0*/  @!P2 IMAD.MOV.U32 R8, RZ, RZ, R2.reuse ;  /* 0x000000ffff08a224 */ /* 0x100fe200078e0002 */
[----:B------:R-:W-:Y:S01]  /*27e0*/  CS2R R122, SRZ ;  /* 0x00000000007a7805 */ /* 0x000fe2000001ff00 */
[--C-:B------:R-:W-:Y:S01]  /*27f0*/  @!P2 IMAD.MOV.U32 R9, RZ, RZ, R3.reuse ;  /* 0x000000ffff09a224 */ /* 0x100fe200078e0003 */
[----:B---3--:R-:W3:Y:S01]  /*2800*/  @!P4 LDC.64 R36, c[0x0][0x390] ;  /* 0x0000e400ff24cb82 */ /* 0x008ee20000000a00 */
        /* <DEDUP_REMOVED lines=15> */
[----:B-1----:R-:W-:Y:S01]  /*2900*/  @!P4 LEA R18, P0, R6, R16, 0x1 ;  /* 0x000000100612c211 */ /* 0x002fe200078008ff */
[----:B------:R-:W-:Y:S01]  /*2910*/  @!P3 IMAD R2, R28, UR14, RZ ;  /* 0x0000000e1c02bc24 */ /* 0x000fe2000f8e02ff */
[----:B------:R-:W-:Y:S01]  /*2920*/  CS2R R106, SRZ ;  /* 0x00000000006a7805 */ /* 0x000fe2000001ff00 */
[----:B------:R-:W-:Y:S01]  /*2930*/  IMAD.IADD R5, R5, 0x1, R11 ;  /* 0x0000000105057824 */ /* 0x000fe200078e020b */
[----:B------:R-:W1:Y:S01]  /*2940*/  @!P3 LDC.64 R28, c[0x0][0x390] ;  /* 0x0000e400ff1cbb82 */ /* 0x000e620000000a00 */
        /* <DEDUP_REMOVED lines=11> */
[----:B----4-:R-:W-:Y:S01]  /*2a00*/  @!P2 LEA R16, P0, R2, R34, 0x1 ;  /* 0x000000220210a211 */ /* 0x010fe200078008ff */
        /* <DEDUP_REMOVED lines=31> */
[----:B---3--:R-:W-:Y:S01]  /*2c00*/  @!P4 LEA R14, P0, R2, R36, 0x1 ;  /* 0x00000024020ec211 */ /* 0x008fe200078008ff */
[----:B------:R-:W-:Y:S01]  /*2c10*/  @!P4 IMAD R3, R40, UR15, R3 ;  /* 0x0000000f2803cc24 */ /* 0x000fe2000f8e0203 */
[----:B------:R-:W-:Y:S01]  /*2c20*/  @P1 STS.128 [R0+0xf000], RZ ;  /* 0x00f000ff00001388 */ /* 0x000fe20000000c00 */
[----:B------:R-:W-:Y:S01]  /*2c30*/  @!P1 IMAD.MOV.U32 R22, RZ, RZ, R4 ;  /* 0x000000ffff169224 */ /* 0x000fe200078e0004 */
[----:B------:R-:W-:Y:S01]  /*2c40*/  CS2R R76, SRZ ;  /* 0x00000000004c7805 */ /* 0x000fe2000001ff00 */
[----:B------:R-:W-:Y:S01]  /*2c50*/  @!P1 IMAD.MOV.U32 R23, RZ, RZ, R5 ;  /* 0x000000ffff179224 */ /* 0x000fe200078e0005 */
[----:B----4-:R-:W3:Y:S01]  /*2c60*/  @!P1 LDC.64 R18, c[0x0][0x390] ;  /* 0x0000e400ff129b82 */ /* 0x010ee20000000a00 */
[C---:B------:R-:W-:Y:S01]  /*2c70*/  @!P1 IMAD R6, R31.reuse, UR17, R6 ;  /* 0x000000111f069c24 */ /* 0x040fe2000f8e0206 */
[----:B------:R-:W-:Y:S01]  /*2c80*/  @!P4 LEA.HI.X R15, R2, R37, R3, 0x1, P0 ;  /* 0x00000025020fc211 */ /* 0x000fe200000f0c03 */
[----:B------:R-:W-:Y:S01]  /*2c90*/  @!P1 IMAD.WIDE.U32 R4, R31, UR16, R24 ;  /* 0x000000101f049c25 */ /* 0x000fe2000f8e0018 */
[----:B------:R-:W4:Y:S03]  /*2ca0*/  LDCU UR17, c[0x0][0x594] ;  /* 0x0000b280ff1177ac */ /* 0x000f260008000800 */
[----:B------:R-:W-:Y:S01]  /*2cb0*/  @!P1 IMAD.IADD R3, R5, 0x1, R6 ;  /* 0x0000000105039824 */ /* 0x000fe200078e0206 */
[C---:B-----5:R-:W-:Y:S01]  /*2cc0*/  @!P1 LEA R2, P0, R4.reuse, R32, 0x1 ;  /* 0x0000002004029211 */ /* 0x060fe200078008ff */
[----:B------:R-:W-:Y:S01]  /*2cd0*/  @!P1 IMAD R7, R39, UR14, RZ ;  /* 0x0000000e27079c24 */ /* 0x000fe2000f8e02ff */
[----:B------:R-:W-:Y:S01]  /*2ce0*/  CS2R R82, SRZ ;  /* 0x0000000000527805 */ /* 0x000fe2000001ff00 */
[----:B------:R-:W-:Y:S01]  /*2cf0*/  @!P2 IMAD.IADD R5, R11, 0x1, R30 ;  /* 0x000000010b05a824 */ /* 0x000fe200078e021e */
[----:B------:R-:W-:Y:S01]  /*2d00*/  @!P1 LEA.HI.X R3, R4, R33, R3, 0x1, P0 ;  /* 0x0000002104039211 */ /* 0x000fe200000f0c03 */
[----:B------:R-:W-:Y:S01]  /*2d10*/  @!P3 IMAD.IADD R4, R13, 0x1, R38 ;  /* 0x000000010d04b824 */ /* 0x000fe200078e0226 */
[C---:B-1----:R-:W-:Y:S01]  /*2d20*/  @!P3 LEA R6, P0, R12.reuse, R28, 0x1 ;  /* 0x0000001c0c06b211 */ /* 0x042fe200078008ff */
[C---:B------:R-:W-:Y:S01]  /*2d30*/  @!P1 IMAD R24, R31.reuse, UR15, R7 ;  /* 0x0000000f1f189c24 */ /* 0x040fe2000f8e0207 */
[----:B------:R-:W1:Y:S01]  /*2d40*/  LDCU UR15, c[0x0][0x3b0] ;  /* 0x00007600ff0f77ac */ /* 0x000e620008000800 */
[----:B------:R-:W-:Y:S01]  /*2d50*/  @!P1 IMAD.WIDE.U32 R8, R31, UR14, R22 ;  /* 0x0000000e1f089c25 */ /* 0x000fe2000f8e0016 */
[----:B------:R-:W-:Y:S01]  /*2d60*/  @!P3 LEA.HI.X R7, R12, R29, R4, 0x1, P0 ;  /* 0x0000001d0c07b211 */ /* 0x000fe200000f0c04 */
[----:B------:R-:W-:Y:S01]  /*2d70*/  @!PT LDS RZ, [RZ] ;  /* 0x00000000fffff984 */ /* 0x000fe20000000800 */
[----:B------:R-:W-:Y:S01]  /*2d80*/  @!PT LDS RZ, [RZ] ;  /* 0x00000000fffff984 */ /* 0x000fe20000000800 */
[----:B------:R-:W-:Y:S01]  /*2d90*/  @!PT LDS RZ, [RZ] ;  /* 0x00000000fffff984 */ /* 0x000fe20000000800 */
[----:B------:R5:W-:Y:S01]  /*2da0*/  @!P1 LDGSTS.E.BYPASS.LTC128B.128 [R0+0xf000], desc[UR26][R2.64] ;  /* 0x0f00000002009fae */ /* 0x000be2000b981a1a */
[----:B--2---:R-:W-:Y:S01]  /*2db0*/  @!P2 LEA R4, P0, R10, R26, 0x1 ;  /* 0x0000001a0a04a211 */ /* 0x004fe200078008ff */
[----:B------:R-:W-:Y:S01]  /*2dc0*/  IMAD.SHL.U32 R189, R188, 0x40, RZ ;  /* 0x00000040bcbd7824 */ /* 0x000fe200078e00ff */
[----:B------:R-:W2:Y:S01]  /*2dd0*/  LDCU UR14, c[0x0][0x3b4] ;  /* 0x00007680ff0e77ac */ /* 0x000ea20008000800 */
[----:B------:R-:W-:Y:S01]  /*2de0*/  @!P4 LDGSTS.E.BYPASS.LTC128B.128 [R0+0x10000], desc[UR26][R14.64] ;  /* 0x100000000e00cfae */ /* 0x000fe2000b981a1a */
[----:B------:R-:W-:Y:S01]  /*2df0*/  @!P2 LEA.HI.X R5, R10, R27, R5, 0x1, P0 ;  /* 0x0000001b0a05a211 */ /* 0x000fe200000f0c05 */
[----:B------:R-:W-:Y:S01]  /*2e00*/  VIADD R10, R45, 0x48 ;  /* 0x000000482d0a7836 */ /* 0x000fe20000000000 */
[----:B------:R-:W-:Y:S01]  /*2e10*/  CS2R R80, SRZ ;  /* 0x0000000000507805 */ /* 0x000fe2000001ff00 */
[----:B------:R-:W-:Y:S01]  /*2e20*/  @P4 STS.128 [R0+0x10000], RZ ;  /* 0x010000ff00004388 */ /* 0x000fe20000000c00 */
[C---:B------:R-:W-:Y:S01]  /*2e30*/  IMAD.SHL.U32 R187, R188.reuse, 0x8, RZ ;  /* 0x00000008bcbb7824 */ /* 0x040fe200078e00ff */
[----:B------:R-:W-:Y:S01]  /*2e40*/  CS2R R74, SRZ ;  /* 0x00000000004a7805 */ /* 0x000fe2000001ff00 */
[----:B------:R-:W-:Y:S01]  /*2e50*/  IMAD.SHL.U32 R190, R188, 0x20, RZ ;  /* 0x00000020bcbe7824 */ /* 0x000fe200078e00ff */
[----:B------:R-:W-:Y:S01]  /*2e60*/  @P3 STS.128 [R0+0x11000], RZ ;  /* 0x011000ff00003388 */ /* 0x000fe20000000c00 */
[----:B------:R-:W-:-:S02]  /*2e70*/  CS2R R72, SRZ ;  /* 0x0000000000487805 */ /* 0x000fc4000001ff00 */
[----:B------:R-:W-:Y:S02]  /*2e80*/  CS2R R70, SRZ ;  /* 0x0000000000467805 */ /* 0x000fe4000001ff00 */
[----:B------:R-:W-:Y:S01]  /*2e90*/  CS2R R68, SRZ ;  /* 0x0000000000447805 */ /* 0x000fe2000001ff00 */
[----:B------:R-:W-:Y:S01]  /*2ea0*/  @!PT LDS RZ, [RZ] ;  /* 0x00000000fffff984 */ /* 0x000fe20000000800 */
[----:B------:R-:W-:Y:S01]  /*2eb0*/  @!PT LDS RZ, [RZ] ;  /* 0x00000000fffff984 */ /* 0x000fe20000000800 */
[----:B------:R-:W-:Y:S01]  /*2ec0*/  @!PT LDS RZ, [RZ] ;  /* 0x00000000fffff984 */ /* 0x000fe20000000800 */
[----:B------:R4:W-:Y:S01]  /*2ed0*/  @!P3 LDGSTS.E.BYPASS.LTC128B.128 [R0+0x11000], desc[UR26][R6.64] ;  /* 0x110000000600bfae */ /* 0x0009e2000b981a1a */
[----:B------:R-:W-:Y:S01]  /*2ee0*/  ISETP.GE.AND P3, PT, R10, UR37, PT ;  /* 0x000000250a007c0c */ /* 0x000fe2000bf66270 */
[----:B------:R-:W1:Y:S02]  /*2ef0*/  LDCU UR8, c[0x0][0x3e0] ;  /* 0x00007c00ff0877ac */ /* 0x000e640008000800 */
[----:B------:R-:W-:Y:S01]  /*2f00*/  @P2 STS.128 [R0+0x12000], RZ ;  /* 0x012000ff00002388 */ /* 0x000fe20000000c00 */
[----:B------:R-:W1:Y:S03]  /*2f10*/  LDCU UR10, c[0x0][0x50c] ;  /* 0x0000a180ff0a77ac */ /* 0x000e660008000800 */
[----:B------:R-:W-:Y:S01]  /*2f20*/  @!PT LDS RZ, [RZ] ;  /* 0x00000000fffff984 */ /* 0x000fe20000000800 */
[----:B------:R-:W-:Y:S01]  /*2f30*/  @!PT LDS RZ, [RZ] ;  /* 0x00000000fffff984 */ /* 0x000fe20000000800 */
[----:B------:R-:W-:Y:S01]  /*2f40*/  @!PT LDS RZ, [RZ] ;  /* 0x00000000fffff984 */ /* 0x000fe20000000800 */
[----:B------:R2:W-:Y:S01]  /*2f50*/  @!P2 LDGSTS.E.BYPASS.LTC128B.128 [R0+0x12000], desc[UR26][R4.64] ;  /* 0x120000000400afae */ /* 0x0005e2000b981a1a */
[----:B------:R-:W1:Y:S01]  /*2f60*/  LDCU UR9, c[0x0][0x45c] ;  /* 0x00008b80ff0977ac */ /* 0x000e620008000800 */
[----:B-----5:R-:W-:Y:S01]  /*2f70*/  @!P1 IMAD.IADD R3, R9, 0x1, R24 ;  /* 0x0000000109039824 */ /* 0x020fe200078e0218 */
[C---:B---3--:R-:W-:Y:S01]  /*2f80*/  @!P1 LEA R2, P0, R8.reuse, R18, 0x1 ;  /* 0x0000001208029211 */ /* 0x048fe200078008ff */
[----:B------:R3:W-:Y:S03]  /*2f90*/  @P1 STS.128 [R0+0x13000], RZ ;  /* 0x013000ff00001388 */ /* 0x0007e60000000c00 */
[----:B------:R-:W-:-:S02]  /*2fa0*/  @!P1 LEA.HI.X R3, R8, R19, R3, 0x1, P0 ;  /* 0x0000001308039211 */ /* 0x000fc400000f0c03 */
[----:B------:R-:W-:-:S03]  /*2fb0*/  ISETP.GE.AND P0, PT, R45, UR37, PT ;  /* 0x000000252d007c0c */ /* 0x000fc6000bf06270 */
[----:B------:R-:W-:Y:S01]  /*2fc0*/  @!PT LDS RZ, [RZ] ;  /* 0x00000000fffff984 */ /* 0x000fe20000000800 */
[----:B------:R-:W-:Y:S01]  /*2fd0*/  @!PT LDS RZ, [RZ] ;  /* 0x00000000fffff984 */ /* 0x000fe20000000800 */
[----:B------:R-:W-:Y:S01]  /*2fe0*/  @!PT LDS RZ, [RZ] ;  /* 0x00000000fffff984 */ /* 0x000fe20000000800 */
[----:B------:R3:W-:Y:S01]  /*2ff0*/  @!P1 LDGSTS.E.BYPASS.LTC128B.128 [R0+0x13000], desc[UR26][R2.64] ;  /* 0x1300000002009fae */ /* 0x0007e2000b981a1a */
[----:B----4-:R-:W-:Y:S02]  /*3000*/  IMAD.MOV.U32 R6, RZ, RZ, 0x7f800000 ;  /* 0x7f800000ff067424 */ /* 0x010fe400078e00ff */
[----:B--2---:R-:W-:Y:S02]  /*3010*/  IMAD.MOV.U32 R4, RZ, RZ, 0x4 ;  /* 0x00000004ff047424 */ /* 0x004fe400078e00ff */
[----:B------:R-:W-:Y:S02]  /*3020*/  IMAD.MOV.U32 R5, RZ, RZ, 0x7f800000 ;  /* 0x7f800000ff057424 */ /* 0x000fe400078e00ff */
[----:B---3--:R-:W-:Y:S02]  /*3030*/  IMAD.MOV.U32 R0, RZ, RZ, 0x7f800000 ;  /* 0x7f800000ff007424 */ /* 0x008fe400078e00ff */
[C---:B------:R-:W-:Y:S02]  /*3040*/  IMAD.SHL.U32 R7, R41.reuse, 0x40, RZ ;  /* 0x0000004029077824 */ /* 0x040fe400078e00ff */
[----:B------:R-:W-:Y:S01]  /*3050*/  IMAD.SHL.U32 R8, R41, 0x20, RZ ;  /* 0x0000002029087824 */ /* 0x000fe200078e00ff */
[----:B------:R-:W-:Y:S01]  /*3060*/  SHF.R.U32.HI R9, RZ, 0x1, R188 ;  /* 0x00000001ff097819 */ /* 0x000fe200000116bc */
[----:B------:R-:W-:Y:S01]  /*3070*/  IMAD.WIDE.U32 R2, R45, R4, UR42 ;  /* 0x0000002a2d027e25 */ /* 0x000fe2000f8e0004 */
[----:B------:R-:W-:Y:S01]  /*3080*/  R2P PR, R41, 0x6 ;  /* 0x0000000629007804 */ /* 0x000fe20000000000 */
[----:B------:R-:W0:Y:S04]  /*3090*/  LDGDEPBAR ;  /* 0x00000000000079af */ /* 0x000e280000000000 */
[----:B------:R-:W2:Y:S04]  /*30a0*/  @!P3 LDG.E R0, desc[UR26][R2.64+0x120] ;  /* 0x0001201a0200b981 */ /* 0x000ea8000c1e1900 */
[----:B------:R-:W3:Y:S04]  /*30b0*/  @!P5 LDG.E R5, desc[UR26][R2.64+0x100] ;  /* 0x0001001a0205d981 */ /* 0x000ee8000c1e1900 */
[----:B------:R-:W4:Y:S04]  /*30c0*/  @!P6 LDG.E R6, desc[UR26][R2.64+0x20] ;  /* 0x0000201a0206e981 */ /* 0x000f28000c1e1900 */
[----:B------:R5:W4:Y:S02]  /*30d0*/  @!P0 LDG.E R44, desc[UR26][R2.64] ;  /* 0x0000001a022c8981 */ /* 0x000b24000c1e1900 */
[----:B-----5:R-:W-:-:S04]  /*30e0*/  SHF.R.U32.HI R2, RZ, 0x4, R41 ;  /* 0x00000004ff027819 */ /* 0x020fc80000011629 */
[----:B------:R-:W-:-:S04]  /*30f0*/  LOP3.LUT R2, R2, 0x8, RZ, 0xc0, !PT ;  /* 0x0000000802027812 */ /* 0x000fc800078ec0ff */
[----:B------:R-:W-:Y:S01]  /*3100*/  LOP3.LUT R2, R2, 0x10, R41, 0xf8, !PT ;  /* 0x0000001002027812 */ /* 0x000fe200078ef829 */
[----:B------:R-:W-:Y:S01]  /*3110*/  IMAD.MOV.U32 R10, RZ, RZ, 0x10 ;  /* 0x00000010ff0a7424 */ /* 0x000fe200078e00ff */
[C---:B------:R-:W-:Y:S02]  /*3120*/  LOP3.LUT P0, RZ, R188.reuse, 0x4, RZ, 0xc0, !PT ;  /* 0x00000004bcff7812 */ /* 0x040fe4000780c0ff */
[----:B------:R-:W-:Y:S02]  /*3130*/  LOP3.LUT P3, RZ, R188, 0x8, RZ, 0xc0, !PT ;  /* 0x00000008bcff7812 */ /* 0x000fe4000786c0ff */
[----:B------:R-:W-:Y:S02]  /*3140*/  SEL R185, R185, 0xffffffc0, !P2 ;  /* 0xffffffc0b9b97807 */ /* 0x000fe40005000000 */
[----:B------:R-:W-:Y:S02]  /*3150*/  SEL R172, R172, 0xffffffe0, !P1 ;  /* 0xffffffe0acac7807 */ /* 0x000fe40004800000 */
[----:B------:R-:W-:-:S02]  /*3160*/  LOP3.LUT P1, RZ, R188, 0x2, RZ, 0xc0, !PT ;  /* 0x00000002bcff7812 */ /* 0x000fc4000782c0ff */
[----:B------:R-:W-:Y:S02]  /*3170*/  LOP3.LUT P2, RZ, R188, 0x10, RZ, 0xc0, !PT ;  /* 0x00000010bcff7812 */ /* 0x000fe4000784c0ff */
[----:B------:R-:W-:Y:S01]  /*3180*/  SEL R184, R184, 0xffffffc0, !P0 ;  /* 0xffffffc0b8b87807 */ /* 0x000fe20004000000 */
[----:B-1----:R-:W-:Y:S02]  /*3190*/  USHF.L.U32 UR11, UR15, 0x7, URZ ;  /* 0x000000070f0b7899 */ /* 0x002fe400080006ff */
[----:B------:R-:W-:Y:S02]  /*31a0*/  USHF.L.U64.HI UR14, UR15, 0x6, UR14 ;  /* 0x000000060f0e7899 */ /* 0x000fe4000801020e */
[----:B------:R-:W-:Y:S02]  /*31b0*/  USHF.L.U32 UR16, UR34, 0x7, URZ ;  /* 0x0000000722107899 */ /* 0x000fe400080006ff */
[----:B------:R-:W-:Y:S02]  /*31c0*/  USHF.L.U64.HI UR17, UR34, 0x6, UR17 ;  /* 0x0000000622117899 */ /* 0x000fe40008010211 */
[----:B------:R-:W-:-:S02]  /*31d0*/  UISETP.GE.AND UP0, UPT, UR35, UR29, UPT ;  /* 0x0000001d2300728c */ /* 0x000fc4000bf06270 */
[----:B------:R-:W-:Y:S02]  /*31e0*/  USHF.L.U32 UR15, UR15, 0x6, URZ ;  /* 0x000000060f0f7899 */ /* 0x000fe400080006ff */
[----:B------:R-:W-:Y:S01]  /*31f0*/  USHF.L.U32 UR34, UR34, 0x6, URZ ;  /* 0x0000000622227899 */ /* 0x000fe200080006ff */
[----:B--2---:R1:W-:Y:S04]  /*3200*/  STL [R1+0x58], R0 ;  /* 0x0000580001007387 */ /* 0x0043e80000100800 */
[----:B---3--:R2:W-:Y:S04]  /*3210*/  STL [R1+0x5c], R5 ;  /* 0x00005c0501007387 */ /* 0x0085e80000100800 */
[----:B----4-:R3:W-:Y:S01]  /*3220*/  STL [R1+0x60], R6 ;  /* 0x0000600601007387 */ /* 0x0107e20000100800 */
[----:B-1----:R-:W-:-:S04]  /*3230*/  LOP3.LUT R0, R7, 0x1c0, RZ, 0xc0, !PT ;  /* 0x000001c007007812 */ /* 0x002fc800078ec0ff */
[----:B------:R-:W-:-:S04]  /*3240*/  LOP3.LUT R0, R0, 0x38, R42, 0xf8, !PT ;  /* 0x0000003800007812 */ /* 0x000fc800078ef82a */
[----:B------:R-:W-:Y:S02]  /*3250*/  LOP3.LUT R4, R0, 0x8, R43, 0x78, !PT ;  /* 0x0000000800047812 */ /* 0x000fe400078e782b */
[----:B--2---:R-:W-:Y:S02]  /*3260*/  LOP3.LUT R5, R2, R0, RZ, 0x3c, !PT ;  /* 0x0000000002057212 */ /* 0x004fe400078e3cff */
[----:B------:R-:W-:Y:S02]  /*3270*/  LOP3.LUT R3, R0, 0x8, R41, 0x78, !PT ;  /* 0x0000000800037812 */ /* 0x000fe400078e7829 */
[----:B------:R-:W-:Y:S02]  /*3280*/  LOP3.LUT R0, R7, 0x200, RZ, 0xc0, !PT ;  /* 0x0000020007007812 */ /* 0x000fe400078ec0ff */
[----:B---3--:R-:W-:Y:S02]  /*3290*/  LOP3.LUT R6, R189, 0x1c0, RZ, 0xc0, !PT ;  /* 0x000001c0bd067812 */ /* 0x008fe400078ec0ff */
[----:B------:R-:W-:-:S02]  /*32a0*/  LOP3.LUT R0, R0, 0xc00, R8, 0xf8, !PT ;  /* 0x00000c0000007812 */ /* 0x000fc400078ef808 */
[----:B------:R-:W-:Y:S02]  /*32b0*/  LOP3.LUT R2, R189, 0x200, RZ, 0xc0, !PT ;  /* 0x00000200bd027812 */ /* 0x000fe400078ec0ff */
[----:B------:R-:W-:Y:S02]  /*32c0*/  LOP3.LUT R6, R6, 0x38, R187, 0xf8, !PT ;  /* 0x0000003806067812 */ /* 0x000fe400078ef8bb */
[----:B------:R-:W-:Y:S02]  /*32d0*/  LOP3.LUT R4, R0, R4, RZ, 0xfc, !PT ;  /* 0x0000000400047212 */ /* 0x000fe400078efcff */
[----:B------:R-:W-:Y:S02]  /*32e0*/  LOP3.LUT R0, R2, 0xc00, R190, 0xf8, !PT ;  /* 0x00000c0002007812 */ /* 0x000fe400078ef8be */
[----:B------:R-:W-:Y:S02]  /*32f0*/  LOP3.LUT R2, R6, 0x8, R9, 0x78, !PT ;  /* 0x0000000806027812 */ /* 0x000fe400078e7809 */
[----:B------:R-:W-:Y:S01]  /*3300*/  LOP3.LUT R5, R5, 0x200, R7, 0xf8, !PT ;  /* 0x0000020005057812 */ /* 0x000fe200078ef807 */
[----:B------:R-:W-:Y:S01]  /*3310*/  IMAD.SHL.U32 R7, R188, 0x2, RZ ;  /* 0x00000002bc077824 */ /* 0x000fe200078e00ff */
[----:B------:R-:W-:Y:S01]  /*3320*/  LOP3.LUT R186, R0, R2, RZ, 0xfc, !PT ;  /* 0x0000000200ba7212 */ /* 0x000fe200078efcff */
[----:B------:R-:W-:-:S03]  /*3330*/  IMAD.SHL.U32 R2, R188, 0x10, RZ ;  /* 0x00000010bc027824 */ /* 0x000fc600078e00ff */
[----:B------:R-:W-:Y:S02]  /*3340*/  LOP3.LUT R0, R7, 0xe006, R189, 0xc8, !PT ;  /* 0x0000e00607007812 */ /* 0x000fe400078ec8bd */
[----:B------:R-:W-:Y:S01]  /*3350*/  LOP3.LUT R2, R2, 0x1c0, RZ, 0xc0, !PT ;  /* 0x000001c002027812 */ /* 0x000fe200078ec0ff */
[----:B------:R-:W-:Y:S01]  /*3360*/  IMAD.MOV.U32 R9, RZ, RZ, 0x20 ;  /* 0x00000020ff097424 */ /* 0x000fe200078e00ff */
[----:B------:R-:W-:Y:S02]  /*3370*/  LOP3.LUT R0, R0, 0xc00, R190, 0xf8, !PT ;  /* 0x00000c0000007812 */ /* 0x000fe400078ef8be */
[----:B------:R-:W-:Y:S02]  /*3380*/  LOP3.LUT R2, R2, 0x38, R7, 0xf8, !PT ;  /* 0x0000003802027812 */ /* 0x000fe400078ef807 */
[----:B------:R-:W-:Y:S02]  /*3390*/  LOP3.LUT R3, R3, 0x7200, R8, 0xf8, !PT ;  /* 0x0000720003037812 */ /* 0x000fe400078ef808 */
[----:B------:R-:W-:-:S02]  /*33a0*/  SEL R8, R10, 0xfffffff0, !P0 ;  /* 0xfffffff00a087807 */ /* 0x000fc40004000000 */
[----:B------:R-:W-:Y:S02]  /*33b0*/  SEL R7, R9, 0xffffffe0, !P3 ;  /* 0xffffffe009077807 */ /* 0x000fe40005800000 */
[----:B------:R-:W-:Y:S01]  /*33c0*/  LOP3.LUT R0, R0, R2, RZ, 0xfc, !PT ;  /* 0x0000000200007212 */ /* 0x000fe200078efcff */
[----:B------:R-:W-:Y:S01]  /*33d0*/  STL [R1+0x64], R44 ;  /* 0x0000642c01007387 */ /* 0x000fe20000100800 */
[----:B------:R-:W-:-:S03]  /*33e0*/  LOP3.LUT R6, R6, 0x8, R188, 0x78, !PT ;  /* 0x0000000806067812 */ /* 0x000fc600078e78bc */
[----:B------:R-:W-:Y:S04]  /*33f0*/  STL [R1+0x74], R8 ;  /* 0x0000740801007387 */ /* 0x000fe80000100800 */
[----:B------:R-:W-:Y:S04]  /*3400*/  STL [R1+0x78], R7 ;  /* 0x0000780701007387 */ /* 0x000fe80000100800 */
[----:B------:R1:W-:Y:S01]  /*3410*/  STL [R1+0x6c], R0 ;  /* 0x00006c0001007387 */ /* 0x0003e20000100800 */
[----:B------:R-:W-:Y:S02]  /*3420*/  LEA R149, R3, UR24, 0x1 ;  /* 0x0000001803957c11 */ /* 0x000fe4000f8e08ff */
[----:B------:R-:W-:-:S02]  /*3430*/  LEA R181, R4, UR24, 0x1 ;  /* 0x0000001804b57c11 */ /* 0x000fc4000f8e08ff */
[----:B------:R-:W-:Y:S02]  /*3440*/  LEA R180, R5, UR24, 0x1 ;  /* 0x0000001805b47c11 */ /* 0x000fe4000f8e08ff */
[----:B-1----:R-:W-:-:S05]  /*3450*/  LOP3.LUT R0, R6, 0x7200, R190, 0xf8, !PT ;  /* 0x0000720006007812 */ /* 0x002fca00078ef8be */
[----:B------:R1:W-:Y:S01]  /*3460*/  STL [R1+0x68], R0 ;  /* 0x0000680001007387 */ /* 0x0003e20000100800 */
[--C-:B------:R-:W-:Y:S02]  /*3470*/  IMAD.IADD R182, R185, 0x1, R149.reuse ;  /* 0x00000001b9b67824 */ /* 0x100fe400078e0295 */
[----:B------:R-:W-:Y:S02]  /*3480*/  VIADD R181, R181, UR38 ;  /* 0x00000026b5b57c36 */ /* 0x000fe40008000000 */
[----:B------:R-:W-:Y:S02]  /*3490*/  VIADD R180, R180, UR38 ;  /* 0x00000026b4b47c36 */ /* 0x000fe40008000000 */
[C---:B------:R-:W-:Y:S02]  /*34a0*/  IMAD.IADD R152, R172.reuse, 0x1, R149 ;  /* 0x00000001ac987824 */ /* 0x040fe400078e0295 */
[----:B------:R-:W-:-:S07]  /*34b0*/  IMAD.IADD R183, R172, 0x1, R182 ;  /* 0x00000001acb77824 */ /* 0x000fce00078e02b6 */
.L_x_1886:
[----:B------:R-:W0:Y:S01]  /*34c0*/  LDGDEPBAR ;  /* 0x00000000000079af */ /* 0x000e220000000000 */
[C---:B------:R-:W-:Y:S01]  /*34d0*/  IMAD.IADD R144, R181.reuse, 0x1, R172 ;  /* 0x00000001b5907824 */ /* 0x040fe200078e02ac */
[----:B------:R-:W-:Y:S01]  /*34e0*/  PLOP3.LUT P4, PT, PT, PT, UP0, 0x80, 0x8 ;  /* 0x000000000008781c */ /* 0x000fe20003f8f008 */
[----:B-1----:R-:W-:Y:S05]  /*34f0*/  IMAD.IADD R0, R181, 0x1, R185 ;  /* 0x00000001b5007824 */ /* 0x002fea00078e02b9 */
[----:B------:R-:W2:Y:S01]  /*3500*/  LDL R187, [R1+0x64] ;  /* 0x0000640001bb7983 */ /* 0x000ea20000100800 */
[----:B------:R-:W-:Y:S01]  /*3510*/  PLOP3.LUT P3, PT, PT, PT, UP0, 0x80, 0x8 ;  /* 0x000000000008781c */ /* 0x000fe20003f6f008 */
[----:B------:R-:W-:Y:S01]  /*3520*/  UISETP.NE.AND UP3, UPT, UR40, URZ, UPT ;  /* 0x000000ff2800728c */ /* 0x000fe2000bf65270 */
[----:B------:R-:W-:Y:S01]  /*3530*/  PLOP3.LUT P0, PT, PT, PT, UP0, 0x80, 0x8 ;  /* 0x000000000008781c */ /* 0x000fe20003f0f008 */
[----:B------:R-:W3:Y:S01]  /*3540*/  LDL R2, [R1+0x60] ;  /* 0x0000600001027983 */ /* 0x000ee20000100800 */
[----:B------:R-:W-:Y:S03]  /*3550*/  PLOP3.LUT P6, PT, PT, PT, UP0, 0x80, 0x8 ;  /* 0x000000000008781c */ /* 0x000fe60003fcf008 */
[----:B------:R-:W-:Y:S04]  /*3560*/  STL [R1+0xe0], R93 ;  /* 0x0000e05d01007387 */ /* 0x000fe80000100800 */
        /* <DEDUP_REMOVED lines=24> */
[----:B------:R-:W-:Y:S01]  /*36f0*/  STL [R1+0x7c], R68 ;  /* 0x00007c4401007387 */ /* 0x000fe20000100800 */
[----:B------:R-:W1:Y:S01]  /*3700*/  S2R R3, SR_TID.X ;  /* 0x0000000000037919 */ /* 0x000e620000002100 */
[----:B------:R-:W4:Y:S01]  /*3710*/  S2R R189, SR_TID.X ;  /* 0x0000000000bd7919 */ /* 0x000f220000002100 */
[----:B------:R-:W-:Y:S04]  /*3720*/  DEPBAR.LE SB0, 0x0 ;  /* 0x000080000000791a */ /* 0x000fe80000000000 */
[----:B------:R-:W-:Y:S01]  /*3730*/  BAR.SYNC.DEFER_BLOCKING 0x0 ;  /* 0x0000000000007b1d */ /* 0x000fe20000010000 */
[----:B-1----:R-:W-:Y:S05]  /*3740*/  IMAD.SHL.U32 R3, R3, 0x2, RZ ;  /* 0x0000000203037824 */ /* 0x002fea00078e00ff */
[----:B------:R-:W-:Y:S01]  /*3750*/  LDSM.16.M88.4 R64, [R181] ;  /* 0x00000000b540783b */ /* 0x000fe20000000200 */
[----:B----4-:R-:W-:Y:S02]  /*3760*/  SHF.R.U32.HI R189, RZ, 0x1, R189 ;  /* 0x00000001ffbd7819 */ /* 0x010fe400000116bd */
[----:B------:R-:W-:Y:S02]  /*3770*/  @P4 LOP3.LUT R3, R3, 0x6, RZ, 0xc0, !PT ;  /* 0x0000000603034812 */ /* 0x000fe400078ec0ff */
[----:B------:R-:W-:Y:S03]  /*3780*/  PLOP3.LUT P4, PT, PT, PT, UP0, 0x80, 0x8 ;  /* 0x000000000008781c */ /* 0x000fe60003f8f008 */
[----:B------:R-:W1:Y:S01]  /*3790*/  LDSM.16.M88.4 R16, [R149+0xc000] ;  /* 0x00c000009510783b */ /* 0x000e620000000200 */
[----:B------:R-:W-:Y:S02]  /*37a0*/  @P3 LOP3.LUT R3, R3, 0x1c0, R189, 0xf8, !PT ;  /* 0x000001c003033812 */ /* 0x000fe400078ef8bd */
[----:B------:R-:W-:Y:S05]  /*37b0*/  PLOP3.LUT P3, PT, PT, PT, UP0, 0x80, 0x8 ;  /* 0x000000000008781c */ /* 0x000fea0003f6f008 */
[----:B------:R-:W4:Y:S08]  /*37c0*/  LDSM.16.M88.4 R60, [R181+0x2000] ;  /* 0x00200000b53c783b */ /* 0x000f300000000200 */
[----:B------:R-:W4:Y:S08]  /*37d0*/  LDSM.16.M88.4 R32, [R149+0xc800] ;  /* 0x00c800009520783b */ /* 0x000f300000000200 */
[----:B------:R-:W4:Y:S08]  /*37e0*/  LDSM.16.M88.4 R48, [R149+0xd000] ;  /* 0x00d000009530783b */ /* 0x000f300000000200 */
[----:B------:R-:W2:Y:S01]  /*37f0*/  LDSM.16.M88.4 R132, [R149+0xd800] ;  /* 0x00d800009584783b */ /* 0x000ea20000000200 */
[-C--:B-1----:R-:W-:Y:S07]  /*3800*/  HMMA.16816.F32 R4, R64, R16.reuse, RZ ;  /* 0x000000104004723c */ /* 0x082fee00000018ff */
[----:B------:R-:W-:Y:S01]  /*3810*/  LDSM.16.M88.4 R136, [R144] ;  /* 0x000000009088783b */ /* 0x000fe20000000200 */
[C---:B----4-:R-:W-:Y:S07]  /*3820*/  HMMA.16816.F32 R8, R60.reuse, R16, RZ ;  /* 0x000000103c08723c */ /* 0x050fee00000018ff */
[----:B------:R-:W1:Y:S01]  /*3830*/  LDSM.16.M88.4 R140, [R152+0xc000] ;  /* 0x00c00000988c783b */ /* 0x000e620000000200 */
[-C--:B------:R-:W-:Y:S07]  /*3840*/  HMMA.16816.F32 R12, R60, R18.reuse, RZ ;  /* 0x000000123c0c723c */ /* 0x080fee00000018ff */
[----:B------:R-:W4:Y:S01]  /*3850*/  LDSM.16.M88.4 R144, [R144+0x2000] ;  /* 0x002000009090783b */ /* 0x000f220000000200 */
[C---:B------:R-:W-:Y:S07]  /*3860*/  HMMA.16816.F32 R16, R64.reuse, R18, RZ ;  /* 0x000000124010723c */ /* 0x040fee00000018ff */
[----:B------:R-:W4:Y:S01]  /*3870*/  LDSM.16.M88.4 R148, [R152+0xc800] ;  /* 0x00c800009894783b */ /* 0x000f220000000200 */
[-C--:B------:R-:W-:Y:S07]  /*3880*/  HMMA.16816.F32 R20, R64, R32.reuse, RZ ;  /* 0x000000204014723c */ /* 0x080fee00000018ff */
[----:B------:R-:W-:Y:S01]  /*3890*/  LDSM.16.M88.4 R156, [R0] ;  /* 0x00000000009c783b */ /* 0x000fe20000000200 */
[C---:B------:R-:W-:Y:S07]  /*38a0*/  HMMA.16816.F32 R24, R60.reuse, R32, RZ ;  /* 0x000000203c18723c */ /* 0x040fee00000018ff */
[----:B------:R-:W-:Y:S01]  /*38b0*/  LDSM.16.M88.4 R160, [R182+0xc000] ;  /* 0x00c00000b6a0783b */ /* 0x000fe20000000200 */
[-C--:B------:R-:W-:Y:S07]  /*38c0*/  HMMA.16816.F32 R28, R60, R34.reuse, RZ ;  /* 0x000000223c1c723c */ /* 0x080fee00000018ff */
[----:B------:R1:W-:Y:S01]  /*38d0*/  LDSM.16.M88.4 R164, [R0+0x2000] ;  /* 0x0020000000a4783b */ /* 0x0003e20000000200 */
[C---:B------:R-:W-:Y:S07]  /*38e0*/  HMMA.16816.F32 R32, R64.reuse, R34, RZ ;  /* 0x000000224020723c */ /* 0x040fee00000018ff */
[----:B------:R-:W-:Y:S01]  /*38f0*/  LDSM.16.M88.4 R168, [R182+0xd000] ;  /* 0x00d00000b6a8783b */ /* 0x000fe20000000200 */
[-C--:B------:R-:W-:Y:S07]  /*3900*/  HMMA.16816.F32 R36, R64, R48.reuse, RZ ;  /* 0x000000304024723c */ /* 0x080fee00000018ff */
[----:B------:R-:W-:Y:S01]  /*3910*/  LDSM.16.M88.4 R176, [R183+0xc000] ;  /* 0x00c00000b7b0783b */ /* 0x000fe20000000200 */
[C---:B------:R-:W-:Y:S02]  /*3920*/  HMMA.16816.F32 R40, R60.reuse, R48, RZ ;  /* 0x000000303c28723c */ /* 0x040fe400000018ff */
[----:B-1----:R-:W-:Y:S05]  /*3930*/  IADD3 R0, PT, PT, R172, R0, RZ ;  /* 0x00000000ac007210 */ /* 0x002fea0007ffe0ff */
[----:B------:R-:W-:Y:S01]  /*3940*/  LDSM.16.M88.4 R172, [R182+0xd800] ;  /* 0x00d80000b6ac783b */ /* 0x000fe20000000200 */
[-C--:B------:R-:W-:Y:S08]  /*3950*/  HMMA.16816.F32 R44, R60, R50.reuse, RZ ;  /* 0x000000323c2c723c */ /* 0x080ff000000018ff */
[C---:B------:R-:W-:Y:S08]  /*3960*/  HMMA.16816.F32 R48, R64.reuse, R50, RZ ;  /* 0x000000324030723c */ /* 0x040ff000000018ff */
[-C--:B--2---:R-:W-:Y:S08]  /*3970*/  HMMA.16816.F32 R52, R64, R132.reuse, RZ ;  /* 0x000000844034723c */ /* 0x084ff000000018ff */
[C---:B------:R-:W-:Y:S02]  /*3980*/  HMMA.16816.F32 R56, R60.reuse, R132, RZ ;  /* 0x000000843c38723c */ /* 0x040fe400000018ff */
[----:B------:R-:W-:Y:S06]  /*3990*/  FSETP.NEU.FTZ.AND P5, PT, R187, -INF , PT ;  /* 0xff800000bb00780b */ /* 0x000fec0003fbd000 */
[-C--:B------:R-:W-:Y:S08]  /*39a0*/  HMMA.16816.F32 R60, R60, R134.reuse, RZ ;  /* 0x000000863c3c723c */ /* 0x080ff000000018ff */
[----:B------:R-:W-:Y:S01]  /*39b0*/  HMMA.16816.F32 R64, R64, R134, RZ ;  /* 0x000000864040723c */ /* 0x000fe200000018ff */
[----:B------:R-:W1:Y:S07]  /*39c0*/  LDSM.16.M88.4 R132, [R152+0xd000] ;  /* 0x00d000009884783b */ /* 0x000e6e0000000200 */
[-C--:B------:R-:W-:Y:S01]  /*39d0*/  HMMA.16816.F32 R4, R136, R140.reuse, R4 ;  /* 0x0000008c8804723c */ /* 0x080fe20000001804 */
[----:B------:R-:W2:Y:S07]  /*39e0*/  LDSM.16.M88.4 R152, [R152+0xd800] ;  /* 0x00d800009898783b */ /* 0x000eae0000000200 */
[C---:B----4-:R-:W-:Y:S08]  /*39f0*/  HMMA.16816.F32 R8, R144.reuse, R140, R8 ;  /* 0x0000008c9008723c */ /* 0x050ff00000001808 */
[-C--:B------:R-:W-:Y:S08]  /*3a00*/  HMMA.16816.F32 R12, R144, R142.reuse, R12 ;  /* 0x0000008e900c723c */ /* 0x080ff0000000180c */
[C---:B------:R-:W-:Y:S01]  /*3a10*/  HMMA.16816.F32 R16, R136.reuse, R142, R16 ;  /* 0x0000008e8810723c */ /* 0x040fe20000001810 */
[----:B------:R-:W4:Y:S07]  /*3a20*/  LDSM.16.M88.4 R140, [R182+0xc800] ;  /* 0x00c80000b68c783b */ /* 0x000f2e0000000200 */
[-C--:B------:R-:W-:Y:S08]  /*3a30*/  HMMA.16816.F32 R20, R136, R148.reuse, R20 ;  /* 0x000000948814723c */ /* 0x080ff00000001814 */
[C---:B------:R-:W-:Y:S08]  /*3a40*/  HMMA.16816.F32 R24, R144.reuse, R148, R24 ;  /* 0x000000949018723c */ /* 0x040ff00000001818 */
[-C--:B------:R-:W-:Y:S08]  /*3a50*/  HMMA.16816.F32 R28, R144, R150.reuse, R28 ;  /* 0x00000096901c723c */ /* 0x080ff0000000181c */
[C---:B------:R-:W-:Y:S01]  /*3a60*/  HMMA.16816.F32 R32, R136.reuse, R150, R32 ;  /* 0x000000968820723c */ /* 0x040fe20000001820 */
[----:B------:R-:W4:Y:S07]  /*3a70*/  LDSM.16.M88.4 R148, [R0] ;  /* 0x000000000094783b */ /* 0x000f2e0000000200 */
[-C--:B-1----:R-:W-:Y:S08]  /*3a80*/  HMMA.16816.F32 R36, R136, R132.reuse, R36 ;  /* 0x000000848824723c */ /* 0x082ff00000001824 */
[C---:B------:R-:W-:Y:S08]  /*3a90*/  HMMA.16816.F32 R40, R144.reuse, R132, R40 ;  /* 0x000000849028723c */ /* 0x040ff00000001828 */
[-C--:B------:R-:W-:Y:S08]  /*3aa0*/  HMMA.16816.F32 R44, R144, R134.reuse, R44 ;  /* 0x00000086902c723c */ /* 0x080ff0000000182c */
[C---:B------:R-:W-:Y:S01]  /*3ab0*/  HMMA.16816.F32 R48, R136.reuse, R134, R48 ;  /* 0x000000868830723c */ /* 0x040fe20000001830 */
[----:B------:R1:W4:Y:S07]  /*3ac0*/  LDSM.16.M88.4 R132, [R0+0x2000] ;  /* 0x002000000084783b */ /* 0x00032e0000000200 */
[-C--:B--2---:R-:W-:Y:S08]  /*3ad0*/  HMMA.16816.F32 R52, R136, R152.reuse, R52 ;  /* 0x000000988834723c */ /* 0x084ff00000001834 */
[C---:B------:R-:W-:Y:S08]  /*3ae0*/  HMMA.16816.F32 R56, R144.reuse, R152, R56 ;  /* 0x000000989038723c */ /* 0x040ff00000001838 */
[-C--:B------:R-:W-:Y:S01]  /*3af0*/  HMMA.16816.F32 R60, R144, R154.reuse, R60 ;  /* 0x0000009a903c723c */ /* 0x080fe2000000183c */
[----:B-1----:R-:W-:Y:S05]  /*3b00*/  IMAD.U32 R0, RZ, RZ, UR31 ;  /* 0x0000001fff007e24 */ /* 0x002fea000f8e00ff */
[----:B------:R-:W-:Y:S02]  /*3b10*/  @P0 LEA R3, R0, R3, 0x7 ;  /* 0x0000000300030211 */ /* 0x000fe400078e38ff */
[----:B------:R-:W-:Y:S04]  /*3b20*/  HMMA.16816.F32 R64, R136, R154, R64 ;  /* 0x0000009a8840723c */ /* 0x000fe80000001840 */
[----:B---3--:R-:W-:Y:S01]  /*3b30*/  FSETP.NEU.FTZ.AND P0, PT, R2, -INF , PT ;  /* 0xff8000000200780b */ /* 0x008fe20003f1d000 */
[C---:B------:R-:W-:Y:S01]  /*3b40*/  @P4 VIADD R0, R3.reuse, 0x1 ;  /* 0x0000000103004836 */ /* 0x040fe20000000000 */
[----:B------:R-:W-:Y:S02]  /*3b50*/  PLOP3.LUT P4, PT, PT, PT, UP0, 0x80, 0x8 ;  /* 0x000000000008781c */ /* 0x000fe40003f8f008 */
[-C--:B------:R-:W-:Y:S05]  /*3b60*/  HMMA.16816.F32 R4, R156, R160.reuse, R4 ;  /* 0x000000a09c04723c */ /* 0x080fea0000001804 */
[----:B------:R-:W-:Y:S03]  /*3b70*/  @P6 ISETP.GE.AND P6, PT, R3, UR29, PT ;  /* 0x0000001d03006c0c */ /* 0x000fe6000bfc6270 */
[C---:B------:R-:W-:Y:S08]  /*3b80*/  HMMA.16816.F32 R8, R164.reuse, R160, R8 ;  /* 0x000000a0a408723c */ /* 0x040ff00000001808 */
[-C--:B------:R-:W-:Y:S08]  /*3b90*/  HMMA.16816.F32 R12, R164, R162.reuse, R12 ;  /* 0x000000a2a40c723c */ /* 0x080ff0000000180c */
[C---:B------:R-:W-:Y:S08]  /*3ba0*/  HMMA.16816.F32 R16, R156.reuse, R162, R16 ;  /* 0x000000a29c10723c */ /* 0x040ff00000001810 */
[-C--:B----4-:R-:W-:Y:S08]  /*3bb0*/  HMMA.16816.F32 R20, R156, R140.reuse, R20 ;  /* 0x0000008c9c14723c */ /* 0x090ff00000001814 */
[C---:B------:R-:W-:Y:S08]  /*3bc0*/  HMMA.16816.F32 R24, R164.reuse, R140, R24 ;  /* 0x0000008ca418723c */ /* 0x040ff00000001818 */
[-C--:B------:R-:W-:Y:S08]  /*3bd0*/  HMMA.16816.F32 R28, R164, R142.reuse, R28 ;  /* 0x0000008ea41c723c */ /* 0x080ff0000000181c */
[C---:B------:R-:W-:Y:S01]  /*3be0*/  HMMA.16816.F32 R32, R156.reuse, R142, R32 ;  /* 0x0000008e9c20723c */ /* 0x040fe20000001820 */
[----:B------:R-:W2:Y:S07]  /*3bf0*/  LDL R143, [R1+0x6c] ;  /* 0x00006c00018f7983 */ /* 0x000eae0000100800 */
[-C--:B------:R-:W-:Y:S08]  /*3c00*/  HMMA.16816.F32 R36, R156, R168.reuse, R36 ;  /* 0x000000a89c24723c */ /* 0x080ff00000001824 */
[C---:B------:R-:W-:Y:S08]  /*3c10*/  HMMA.16816.F32 R40, R164.reuse, R168, R40 ;  /* 0x000000a8a428723c */ /* 0x040ff00000001828 */
[-C--:B------:R-:W-:Y:S08]  /*3c20*/  HMMA.16816.F32 R44, R164, R170.reuse, R44 ;  /* 0x000000aaa42c723c */ /* 0x080ff0000000182c */
[C---:B------:R-:W-:Y:S08]  /*3c30*/  HMMA.16816.F32 R48, R156.reuse, R170, R48 ;  /* 0x000000aa9c30723c */ /* 0x040ff00000001830 */
[-C--:B------:R-:W-:Y:S08]  /*3c40*/  HMMA.16816.F32 R52, R156, R172.reuse, R52 ;  /* 0x000000ac9c34723c */ /* 0x080ff00000001834 */
[C---:B------:R-:W-:Y:S08]  /*3c50*/  HMMA.16816.F32 R56, R164.reuse, R172, R56 ;  /* 0x000000aca438723c */ /* 0x040ff00000001838 */
[-C--:B------:R-:W-:Y:S08]  /*3c60*/  HMMA.16816.F32 R60, R164, R174.reuse, R60 ;  /* 0x000000aea43c723c */ /* 0x080ff0000000183c */
[----:B------:R-:W-:Y:S08]  /*3c70*/  HMMA.16816.F32 R64, R156, R174, R64 ;  /* 0x000000ae9c40723c */ /* 0x000ff00000001840 */
[-C--:B------:R-:W-:Y:S08]  /*3c80*/  HMMA.16816.F32 R4, R148, R176.reuse, R4 ;  /* 0x000000b09404723c */ /* 0x080ff00000001804 */
[C---:B------:R-:W-:Y:S08]  /*3c90*/  HMMA.16816.F32 R8, R132.reuse, R176, R8 ;  /* 0x000000b08408723c */ /* 0x040ff00000001808 */
        /* <DEDUP_REMOVED lines=10> */
[----:B------:R-:W3:Y:S01]  /*3d40*/  MUFU.TANH R188, R5 ;  /* 0x0000000500bc7308 */ /* 0x000ee20000002400 */
        /* <DEDUP_REMOVED lines=10> */
[----:B------:R4:W3:Y:S10]  /*3df0*/  MUFU.TANH R220, R12 ;  /* 0x0000000c00dc7308 */ /* 0x0008f40000002400 */
[----:B------:R3:W-:Y:S01]  /*3e00*/  MUFU.TANH R239, R11 ;  /* 0x0000000b00ef7308 */ /* 0x0007e20000002400 */
[----:B-1----:R-:W-:Y:S01]  /*3e10*/  IMAD.MOV.U32 R10, RZ, RZ, R157 ;  /* 0x000000ffff0a7224 */ /* 0x002fe200078e009d */
[----:B------:R-:W-:Y:S02]  /*3e20*/  @P3 FSEL R10, R157, -INF , !P6 ;  /* 0xff8000009d0a3808 */ /* 0x000fe40007000000 */
[----:B------:R-:W-:Y:S06]  /*3e30*/  PLOP3.LUT P3, PT, PT, PT, UP0, 0x80, 0x8 ;  /* 0x000000000008781c */ /* 0x000fec0003f6f008 */
[----:B------:R-:W-:Y:S01]  /*3e40*/  MUFU.TANH R204, R6 ;  /* 0x0000000600cc7308 */ /* 0x000fe20000002400 */
[----:B----4-:R-:W4:Y:S09]  /*3e50*/  LDL R12, [R1+0x5c] ;  /* 0x00005c00010c7983 */ /* 0x010f320000100800 */
[----:B------:R1:W1:Y:S01]  /*3e60*/  MUFU.TANH R203, R7 ;  /* 0x0000000700cb7308 */ /* 0x0002620000002400 */
[----:B---3--:R-:W3:Y:S09]  /*3e70*/  LDL R11, [R1+0x58] ;  /* 0x00005800010b7983 */ /* 0x008ef20000100800 */
[----:B------:R1:W1:Y:S10]  /*3e80*/  MUFU.TANH R223, R9 ;  /* 0x0000000900df7308 */ /* 0x0002740000002400 */
[----:B------:R1:W1:Y:S02]  /*3e90*/  MUFU.TANH R224, R8 ;  /* 0x0000000800e07308 */ /* 0x0002640000002400 */
[----:B-1----:R-:W1:Y:S08]  /*3ea0*/  LDSM.16.M88.4 R4, [R183+0xc800] ;  /* 0x00c80000b704783b */ /* 0x002e700000000200 */
[----:B------:R1:W-:Y:S01]  /*3eb0*/  MUFU.TANH R219, R13 ;  /* 0x0000000d00db7308 */ /* 0x0003e20000002400 */
[----:B------:R-:W-:Y:S05]  /*3ec0*/  FMUL.FTZ R9, R187, 1.4426950216293334961 ;  /* 0x3fb8aa3bbb097820 */ /* 0x000fea0000410000 */
[----:B------:R-:W-:Y:S04]  /*3ed0*/  FSEL R9, R9, RZ, P5 ;  /* 0x000000ff09097208 */ /* 0x000fe80002800000 */
[----:B------:R-:W4:Y:S01]  /*3ee0*/  MUFU.TANH R237, R15 ;  /* 0x0000000f00ed7308 */ /* 0x000f220000002400 */
[----:B------:R-:W-:Y:S01]  /*3ef0*/  PLOP3.LUT P5, PT, PT, PT, UP0, 0x80, 0x8 ;  /* 0x000000000008781c */ /* 0x000fe20003faf008 */
[----:B------:R-:W-:Y:S01]  /*3f00*/  FMUL.FTZ R8, R2, 1.4426950216293334961 ;  /* 0x3fb8aa3b02087820 */ /* 0x000fe20000410000 */
[----:B------:R-:W-:Y:S01]  /*3f10*/  MOV R2, R188 ;  /* 0x000000bc00027202 */ /* 0x000fe20000000f00 */
[----:B------:R-:W-:Y:S03]  /*3f20*/  FFMA.FTZ R10, R10, UR9, -R9 ;  /* 0x000000090a0a7c23 */ /* 0x000fe60008010809 */
[----:B------:R-:W-:Y:S03]  /*3f30*/  FSEL R8, R8, RZ, P0 ;  /* 0x000000ff08087208 */ /* 0x000fe60000000000 */
[----:B------:R1:W-:Y:S01]  /*3f40*/  MUFU.EX2 R93, R10 ;  /* 0x0000000a005d7308 */ /* 0x0003e20000000800 */
[----:B------:R-:W-:Y:S01]  /*3f50*/  PLOP3.LUT P0, PT, PT, PT, UP0, 0x80, 0x8 ;  /* 0x000000000008781c */ /* 0x000fe20003f0f008 */
[----:B-1----:R-:W-:Y:S08]  /*3f60*/  IMAD.MOV.U32 R13, RZ, RZ, R220 ;  /* 0x000000ffff0d7224 */ /* 0x002ff000078e00dc */
[----:B------:R-:W-:Y:S01]  /*3f70*/  MUFU.TANH R88, R16 ;  /* 0x0000001000587308 */ /* 0x000fe20000002400 */
[----:B------:R-:W-:Y:S01]  /*3f80*/  @P5 ISETP.GE.AND P5, PT, R0, UR29, PT ;  /* 0x0000001d00005c0c */ /* 0x000fe2000bfa6270 */
[----:B------:R-:W-:Y:S03]  /*3f90*/  IMAD.MOV.U32 R0, RZ, RZ, R203 ;  /* 0x000000ffff007224 */ /* 0x000fe600078e00cb */
[----:B------:R-:W-:Y:S05]  /*3fa0*/  @P3 FSEL R0, R203, -INF , !P5 ;  /* 0xff800000cb003808 */ /* 0x000fea0006800000 */
[----:B------:R-:W-:Y:S01]  /*3fb0*/  MUFU.TANH R87, R17 ;  /* 0x0000001100577308 */ /* 0x000fe20000002400 */
[----:B------:R-:W-:Y:S01]  /*3fc0*/  PLOP3.LUT P3, PT, PT, PT, UP0, 0x80, 0x8 ;  /* 0x000000000008781c */ /* 0x000fe20003f6f008 */
[----:B------:R-:W-:Y:S01]  /*3fd0*/  IMAD.MOV.U32 R10, RZ, RZ, R223 ;  /* 0x000000ffff0a7224 */ /* 0x000fe200078e00df */
[----:B------:R-:W-:Y:S01]  /*3fe0*/  @P0 FSEL R2, R188, -INF , !P5 ;  /* 0xff800000bc020808 */ /* 0x000fe20006800000 */
[----:B------:R-:W-:Y:S01]  /*3ff0*/  FFMA.FTZ R0, R0, UR9, -R8 ;  /* 0x0000000900007c23 */ /* 0x000fe20008010808 */
[-C--:B------:R-:W-:Y:S05]  /*4000*/  HMMA.16816.F32 R20, R148, R4.reuse, R20 ;  /* 0x000000049414723c */ /* 0x080fea0000001814 */
[----:B------:R-:W-:Y:S10]  /*4010*/  MUFU.EX2 R249, R0 ;  /* 0x0000000000f97308 */ /* 0x000ff40000000800 */
[----:B------:R-:W1:Y:S01]  /*4020*/  MUFU.TANH R238, R14 ;  /* 0x0000000e00ee7308 */ /* 0x000e620000002400 */
[C---:B------:R-:W-:Y:S04]  /*4030*/  HMMA.16816.F32 R24, R132.reuse, R4, R24 ;  /* 0x000000048418723c */ /* 0x040fe80000001818 */
[----:B------:R-:W-:Y:S01]  /*4040*/  IMAD.MOV.U32 R4, RZ, RZ, R204 ;  /* 0x000000ffff047224 */ /* 0x000fe200078e00cc */
[----:B------:R-:W-:Y:S04]  /*4050*/  @P4 FSEL R4, R204, -INF , !P6 ;  /* 0xff800000cc044808 */ /* 0x000fe80007000000 */
[----:B------:R-:W1:Y:S01]  /*4060*/  MUFU.TANH R197, R19 ;  /* 0x0000001300c57308 */ /* 0x000e620000002400 */
[----:B------:R-:W-:Y:S01]  /*4070*/  FFMA.FTZ R5, R2, UR9, -R9 ;  /* 0x0000000902057c23 */ /* 0x000fe20008010809 */
[-C--:B------:R-:W-:Y:S03]  /*4080*/  HMMA.16816.F32 R28, R132, R6.reuse, R28 ;  /* 0x00000006841c723c */ /* 0x080fe6000000181c */
[----:B------:R-:W-:Y:S01]  /*4090*/  FFMA.FTZ R2, R4, UR9, -R8 ;  /* 0x0000000904027c23 */ /* 0x000fe20008010808 */
[----:B------:R-:W-:Y:S01]  /*40a0*/  FMUL.FTZ R20, R20, UR10 ;  /* 0x0000000a14147c20 */ /* 0x000fe20008410000 */
[----:B------:R-:W-:Y:S03]  /*40b0*/  FMUL.FTZ R21, R21, UR10 ;  /* 0x0000000a15157c20 */ /* 0x000fe60008410000 */
[----:B------:R1:W-:Y:S01]  /*40c0*/  MUFU.EX2 R160, R5 ;  /* 0x0000000500a07308 */ /* 0x0003e20000000800 */
[----:B------:R-:W-:Y:S01]  /*40d0*/  FMUL.FTZ R23, R23, UR10 ;  /* 0x0000000a17177c20 */ /* 0x000fe20008410000 */
[C---:B------:R-:W-:Y:S08]  /*40e0*/  HMMA.16816.F32 R32, R148.reuse, R6, R32 ;  /* 0x000000069420723c */ /* 0x040ff00000001820 */
[----:B------:R4:W-:Y:S01]  /*40f0*/  MUFU.EX2 R250, R2 ;  /* 0x0000000200fa7308 */ /* 0x0009e20000000800 */
[----:B------:R-:W-:Y:S01]  /*4100*/  MOV R4, R224 ;  /* 0x000000e000047202 */ /* 0x000fe20000000f00 */
[----:B------:R-:W-:Y:S08]  /*4110*/  FMUL.FTZ R26, R26, UR10 ;  /* 0x0000000a1a1a7c20 */ /* 0x000ff00008410000 */
[----:B------:R-:W3:Y:S01]  /*4120*/  MUFU.TANH R199, R18 ;  /* 0x0000001200c77308 */ /* 0x000ee20000002400 */
[----:B------:R-:W-:Y:S01]  /*4130*/  @P3 FSEL R4, R224, -INF , !P6 ;  /* 0xff800000e0043808 */ /* 0x000fe20007000000 */
[----:B------:R-:W-:Y:S01]  /*4140*/  FMUL.FTZ R27, R27, UR10 ;  /* 0x0000000a1b1b7c20 */ /* 0x000fe20008410000 */
[----:B------:R-:W-:Y:S01]  /*4150*/  PLOP3.LUT P3, PT, PT, PT, UP0, 0x80, 0x8 ;  /* 0x000000000008781c */ /* 0x000fe20003f6f008 */
[----:B------:R-:W-:Y:S01]  /*4160*/  FMUL.FTZ R25, R25, UR10 ;  /* 0x0000000a19197c20 */ /* 0x000fe20008410000 */
[----:B------:R-:W-:Y:S01]  /*4170*/  FMUL.FTZ R28, R28, UR10 ;  /* 0x0000000a1c1c7c20 */ /* 0x000fe20008410000 */
[----:B-1----:R-:W-:Y:S02]  /*4180*/  IMAD.MOV.U32 R5, RZ, RZ, R240 ;  /* 0x000000ffff057224 */ /* 0x002fe400078e00f0 */
[----:B------:R-:W-:Y:S02]  /*4190*/  FMUL.FTZ R29, R29, UR10 ;  /* 0x0000000a1d1d7c20 */ /* 0x000fe40008410000 */
[----:B------:R-:W-:Y:S01]  /*41a0*/  MUFU.TANH R86, R20 ;  /* 0x0000001400567308 */ /* 0x000fe20000002400 */
[----:B------:R-:W-:Y:S01]  /*41b0*/  FMUL.FTZ R30, R30, UR10 ;  /* 0x0000000a1e1e7c20 */ /* 0x000fe20008410000 */
[----:B------:R-:W-:Y:S01]  /*41c0*/  FMUL.FTZ R31, R31, UR10 ;  /* 0x0000000a1f1f7c20 */ /* 0x000fe20008410000 */
[----:B------:R-:W-:Y:S01]  /*41d0*/  FMUL.FTZ R22, R22, UR10 ;  /* 0x0000000a16167c20 */ /* 0x000fe20008410000 */
[----:B------:R-:W-:Y:S01]  /*41e0*/  FMUL.FTZ R24, R24, UR10 ;  /* 0x0000000a18187c20 */ /* 0x000fe20008410000 */
[----:B------:R-:W-:Y:S01]  /*41f0*/  FMUL.FTZ R34, R34, UR10 ;  /* 0x0000000a22227c20 */ /* 0x000fe20008410000 */
[----:B------:R-:W-:Y:S01]  /*4200*/  FMUL.FTZ R32, R32, UR10 ;  /* 0x0000000a20207c20 */ /* 0x000fe20008410000 */
[----:B------:R-:W-:Y:S03]  /*4210*/  FMUL.FTZ R35, R35, UR10 ;  /* 0x0000000a23237c20 */ /* 0x000fe60008410000 */
[----:B------:R-:W1:Y:S01]  /*4220*/  MUFU.TANH R85, R21 ;  /* 0x0000001500557308 */ /* 0x000e620000002400 */
[----:B------:R-:W-:Y:S09]  /*4230*/  FMUL.FTZ R33, R33, UR10 ;  /* 0x0000000a21217c20 */ /* 0x000ff20008410000 */
[----:B------:R-:W1:Y:S10]  /*4240*/  MUFU.TANH R195, R23 ;  /* 0x0000001700c37308 */ /* 0x000e740000002400 */
[----:B------:R-:W-:Y:S10]  /*4250*/  MUFU.TANH R196, R22 ;  /* 0x0000001600c47308 */ /* 0x000ff40000002400 */
[----:B------:R-:W-:Y:S10]  /*4260*/  MUFU.TANH R212, R24 ;  /* 0x0000001800d47308 */ /* 0x000ff40000002400 */
[----:B------:R-:W-:Y:S10]  /*4270*/  MUFU.TANH R210, R25 ;  /* 0x0000001900d27308 */ /* 0x000ff40000002400 */
[----:B------:R-:W-:Y:S10]  /*4280*/  MUFU.TANH R230, R26 ;  /* 0x0000001a00e67308 */ /* 0x000ff40000002400 */
[----:B------:R-:W-:Y:S01]  /*4290*/  MUFU.TANH R229, R27 ;  /* 0x0000001b00e57308 */ /* 0x000fe20000002400 */
[----:B--2---:R-:W-:Y:S09]  /*42a0*/  LEA R153, R143, UR4, 0x1 ;  /* 0x000000048f997c11 */ /* 0x004ff2000f8e08ff */
[----:B------:R-:W-:Y:S01]  /*42b0*/  MUFU.TANH R206, R28 ;  /* 0x0000001c00ce7308 */ /* 0x000fe20000002400 */
[----:B------:R-:W-:Y:S09]  /*42c0*/  IADD3 R154, PT, PT, R153, 0x1c040, RZ ;  /* 0x0001c040999a7810 */ /* 0x000ff20007ffe0ff */
[----:B------:R-:W-:Y:S10]  /*42d0*/  MUFU.TANH R226, R30 ;  /* 0x0000001e00e27308 */ /* 0x000ff40000002400 */
[----:B------:R-:W-:Y:S10]  /*42e0*/  MUFU.TANH R225, R31 ;  /* 0x0000001f00e17308 */ /* 0x000ff40000002400 */
[----:B------:R-:W-:Y:S10]  /*42f0*/  MUFU.TANH R205, R29 ;  /* 0x0000001d00cd7308 */ /* 0x000ff40000002400 */
[----:B------:R-:W2:Y:S10]  /*4300*/  MUFU.TANH R173, R34 ;  /* 0x0000002200ad7308 */ /* 0x000eb40000002400 */
[----:B------:R-:W-:Y:S10]  /*4310*/  MUFU.TANH R82, R32 ;  /* 0x0000002000527308 */ /* 0x000ff40000002400 */
[----:B------:R-:W-:Y:S10]  /*4320*/  MUFU.TANH R171, R35 ;  /* 0x0000002300ab7308 */ /* 0x000ff40000002400 */
[----:B------:R-:W-:Y:S01]  /*4330*/  MUFU.TANH R81, R33 ;  /* 0x0000002100517308 */ /* 0x000fe20000002400 */
[C---:B----4-:R-:W-:Y:S01]  /*4340*/  FMUL.FTZ R2, R12.reuse, 1.4426950216293334961 ;  /* 0x3fb8aa3b0c027820 */ /* 0x050fe20000410000 */
[----:B------:R-:W-:Y:S02]  /*4350*/  FSETP.NEU.FTZ.AND P0, PT, R12, -INF , PT ;  /* 0xff8000000c00780b */ /* 0x000fe40003f1d000 */
[----:B------:R-:W-:Y:S02]  /*4360*/  MOV R12, R237 ;  /* 0x000000ed000c7202 */ /* 0x000fe40000000f00 */
[----:B------:R-:W-:Y:S02]  /*4370*/  FSEL R2, R2, RZ, P0 ;  /* 0x000000ff02027208 */ /* 0x000fe40000000000 */
[----:B------:R-:W-:Y:S01]  /*4380*/  PLOP3.LUT P0, PT, PT, PT, UP0, 0x80, 0x8 ;  /* 0x000000000008781c */ /* 0x000fe20003f0f008 */
[C---:B---3--:R-:W-:Y:S01]  /*4390*/  FMUL.FTZ R0, R11.reuse, 1.4426950216293334961 ;  /* 0x3fb8aa3b0b007820 */ /* 0x048fe20000410000 */
[----:B------:R-:W-:Y:S01]  /*43a0*/  FSETP.NEU.FTZ.AND P4, PT, R11, -INF , PT ;  /* 0xff8000000b00780b */ /* 0x000fe20003f9d000 */
[----:B------:R-:W-:Y:S01]  /*43b0*/  FFMA.FTZ R11, R4, UR9, -R2 ;  /* 0x00000009040b7c23 */ /* 0x000fe20008010802 */
[----:B------:R-:W-:Y:S02]  /*43c0*/  MOV R4, R239 ;  /* 0x000000ef00047202 */ /* 0x000fe40000000f00 */
[----:B------:R-:W-:Y:S01]  /*43d0*/  FSEL R0, R0, RZ, P4 ;  /* 0x000000ff00007208 */ /* 0x000fe20002000000 */
[----:B------:R3:W4:Y:S01]  /*43e0*/  MUFU.EX2 R141, R11 ;  /* 0x0000000b008d7308 */ /* 0x0007220000000800 */
[----:B------:R-:W-:Y:S02]  /*43f0*/  @P3 FSEL R4, R239, -INF , !P5 ;  /* 0xff800000ef043808 */ /* 0x000fe40006800000 */
[----:B------:R-:W-:Y:S02]  /*4400*/  PLOP3.LUT P4, PT, PT, PT, UP0, 0x80, 0x8 ;  /* 0x000000000008781c */ /* 0x000fe40003f8f008 */
[----:B------:R-:W-:Y:S01]  /*4410*/  PLOP3.LUT P3, PT, PT, PT, UP0, 0x80, 0x8 ;  /* 0x000000000008781c */ /* 0x000fe20003f6f008 */
[----:B------:R-:W-:Y:S01]  /*4420*/  FFMA.FTZ R4, R4, UR9, -R0 ;  /* 0x0000000904047c23 */ /* 0x000fe20008010800 */
[----:B------:R-:W-:Y:S02]  /*4430*/  @P0 FSEL R10, R223, -INF , !P5 ;  /* 0xff800000df0a0808 */ /* 0x000fe40006800000 */
[----:B------:R-:W-:Y:S01]  /*4440*/  PLOP3.LUT P0, PT, PT, PT, UP0, 0x80, 0x8 ;  /* 0x000000000008781c */ /* 0x000fe20003f0f008 */
[----:B------:R1:W-:Y:S01]  /*4450*/  MUFU.EX2 R140, R4 ;  /* 0x00000004008c7308 */ /* 0x0003e20000000800 */
[----:B------:R-:W-:Y:S01]  /*4460*/  PLOP3.LUT P5, PT, PT, PT, UP0, 0x80, 0x8 ;  /* 0x000000000008781c */ /* 0x000fe20003faf008 */
[----:B------:R-:W-:Y:S01]  /*4470*/  FFMA.FTZ R10, R10, UR9, -R2 ;  /* 0x000000090a0a7c23 */ /* 0x000fe20008010802 */
[----:B---3--:R-:W-:Y:S01]  /*4480*/  IMAD.MOV.U32 R11, RZ, RZ, R238 ;  /* 0x000000ffff0b7224 */ /* 0x008fe200078e00ee */
[----:B----4-:R-:W-:Y:S02]  /*4490*/  STL [R1+0x1c], R141 ;  /* 0x00001c8d01007387 */ /* 0x010fe40000100800 */
[----:B------:R-:W-:Y:S04]  /*44a0*/  @P4 FSEL R5, R240, -INF , !P6 ;  /* 0xff800000f0054808 */ /* 0x000fe80007000000 */
[----:B------:R3:W4:Y:S01]  /*44b0*/  MUFU.EX2 R142, R10 ;  /* 0x0000000a008e7308 */ /* 0x0007220000000800 */
[----:B------:R-:W-:Y:S02]  /*44c0*/  PLOP3.LUT P4, PT, PT, PT, UP0, 0x80, 0x8 ;  /* 0x000000000008781c */ /* 0x000fe40003f8f008 */
[----:B------:R-:W-:Y:S01]  /*44d0*/  PLOP3.LUT P6, PT, PT, PT, UP0, 0x80, 0x8 ;  /* 0x000000000008781c */ /* 0x000fe20003fcf008 */
[----:B------:R-:W-:Y:S01]  /*44e0*/  FFMA.FTZ R5, R5, UR9, -R0 ;  /* 0x0000000905057c23 */ /* 0x000fe20008010800 */
[C---:B-1----:R-:W-:Y:S01]  /*44f0*/  @P0 VIADD R4, R3.reuse, 0x8 ;  /* 0x0000000803040836 */ /* 0x042fe20000000000 */
[----:B------:R-:W-:Y:S04]  /*4500*/  PLOP3.LUT P0, PT, PT, PT, UP0, 0x80, 0x8 ;  /* 0x000000000008781c */ /* 0x000fe80003f0f008 */
[----:B------:R1:W2:Y:S01]  /*4510*/  MUFU.EX2 R139, R5 ;  /* 0x00000005008b7308 */ /* 0x0002a20000000800 */
[----:B------:R-:W-:Y:S03]  /*4520*/  @P5 ISETP.GE.AND P5, PT, R4, UR29, PT ;  /* 0x0000001d04005c0c */ /* 0x000fe6000bfa6270 */
[----:B------:R-:W-:Y:S01]  /*4530*/  @P4 IADD3 R4, PT, PT, R3, 0x9, RZ ;  /* 0x0000000903044810 */ /* 0x000fe20007ffe0ff */
[----:B---3--:R-:W-:Y:S01]  /*4540*/  IMAD.MOV.U32 R10, RZ, RZ, R219 ;  /* 0x000000ffff0a7224 */ /* 0x008fe200078e00db */
[----:B------:R-:W-:Y:S01]  /*4550*/  @P3 FSEL R13, R220, -INF , !P5 ;  /* 0xff800000dc0d3808 */ /* 0x000fe20006800000 */
[----:B----4-:R-:W-:Y:S01]  /*4560*/  STL [R1+0x18], R142 ;  /* 0x0000188e01007387 */ /* 0x010fe20000100800 */
[----:B------:R-:W-:Y:S02]  /*4570*/  @P6 ISETP.GE.AND P6, PT, R4, UR29, PT ;  /* 0x0000001d04006c0c */ /* 0x000fe4000bfc6270 */
[----:B------:R-:W-:Y:S01]  /*4580*/  PLOP3.LUT P3, PT, PT, PT, UP0, 0x80, 0x8 ;  /* 0x000000000008781c */ /* 0x000fe20003f6f008 */
[--C-:B------:R-:W-:Y:S01]  /*4590*/  FFMA.FTZ R13, R13, UR9, -R2.reuse ;  /* 0x000000090d0d7c23 */ /* 0x100fe20008010802 */
[----:B------:R-:W-:Y:S01]  /*45a0*/  @P0 FSEL R10, R219, -INF , !P6 ;  /* 0xff800000db0a0808 */ /* 0x000fe20007000000 */
[----:B-1----:R-:W1:Y:S01]  /*45b0*/  LDSM.16.M88.4 R4, [R183+0xd000] ;  /* 0x00d00000b704783b */ /* 0x002e620000000200 */
[----:B------:R-:W-:Y:S01]  /*45c0*/  PLOP3.LUT P0, PT, PT, PT, UP0, 0x80, 0x8 ;  /* 0x000000000008781c */ /* 0x000fe20003f0f008 */
[----:B------:R3:W4:Y:S01]  /*45d0*/  MUFU.EX2 R137, R13 ;  /* 0x0000000d00897308 */ /* 0x0007220000000800 */
[----:B------:R-:W-:Y:S01]  /*45e0*/  PLOP3.LUT P4, PT, PT, PT, UP0, 0x80, 0x8 ;  /* 0x000000000008781c */ /* 0x000fe20003f8f008 */
[----:B------:R-:W-:Y:S08]  /*45f0*/  FFMA.FTZ R10, R10, UR9, -R2 ;  /* 0x000000090a0a7c23 */ /* 0x000ff00008010802 */
[----:B------:R4:W4:Y:S01]  /*4600*/  MUFU.EX2 R138, R10 ;  /* 0x0000000a008a7308 */ /* 0x0009220000000800 */
[----:B--2---:R-:W-:Y:S01]  /*4610*/  STL [R1+0x34], R139 ;  /* 0x0000348b01007387 */ /* 0x004fe20000100800 */
[----:B------:R-:W-:Y:S02]  /*4620*/  @P3 FSEL R12, R237, -INF , !P6 ;  /* 0xff800000ed0c3808 */ /* 0x000fe40007000000 */
[----:B------:R-:W-:Y:S01]  /*4630*/  PLOP3.LUT P3, PT, PT, PT, UP0, 0x80, 0x8 ;  /* 0x000000000008781c */ /* 0x000fe20003f6f008 */
[----:B------:R-:W-:Y:S01]  /*4640*/  STL [R1+0x30], R140 ;  /* 0x0000308c01007387 */ /* 0x000fe20000100800 */
[----:B---3--:R-:W-:Y:S01]  /*4650*/  IMAD.MOV.U32 R13, RZ, RZ, R87 ;  /* 0x000000ffff0d7224 */ /* 0x008fe200078e0057 */
[----:B------:R-:W-:Y:S02]  /*4660*/  @P0 FSEL R13, R87, -INF , !P6 ;  /* 0xff800000570d0808 */ /* 0x000fe40007000000 */
[----:B----4-:R-:W-:Y:S01]  /*4670*/  STL [R1+0xc], R137 ;  /* 0x00000c8901007387 */ /* 0x010fe20000100800 */
[----:B------:R-:W-:Y:S02]  /*4680*/  @P4 FSEL R11, R238, -INF , !P5 ;  /* 0xff800000ee0b4808 */ /* 0x000fe40006800000 */
[----:B------:R-:W-:Y:S01]  /*4690*/  PLOP3.LUT P4, PT, PT, PT, UP0, 0x80, 0x8 ;  /* 0x000000000008781c */ /* 0x000fe20003f8f008 */
[--C-:B------:R-:W-:Y:S01]  /*46a0*/  FFMA.FTZ R10, R12, UR9, -R0.reuse ;  /* 0x000000090c0a7c23 */ /* 0x100fe20008010800 */
[----:B------:R-:W-:Y:S02]  /*46b0*/  IMAD.MOV.U32 R12, RZ, RZ, R197 ;  /* 0x000000ffff0c7224 */ /* 0x000fe400078e00c5 */
[----:B------:R-:W-:Y:S01]  /*46c0*/  FFMA.FTZ R11, R11, UR9, -R0 ;  /* 0x000000090b0b7c23 */ /* 0x000fe20008010800 */
[----:B------:R-:W-:Y:S01]  /*46d0*/  PLOP3.LUT P0, PT, PT, PT, UP0, 0x80, 0x8 ;  /* 0x000000000008781c */ /* 0x000fe20003f0f008 */
[----:B------:R2:W-:Y:S01]  /*46e0*/  MUFU.EX2 R136, R10 ;  /* 0x0000000a00887308 */ /* 0x0005e20000000800 */
[----:B------:R-:W-:Y:S09]  /*46f0*/  STL [R1+0x8], R138 ;  /* 0x0000088a01007387 */ /* 0x000ff20000100800 */
[----:B------:R-:W3:Y:S01]  /*4700*/  MUFU.EX2 R76, R11 ;  /* 0x0000000b004c7308 */ /* 0x000ee20000000800 */
[-C--:B-1----:R-:W-:Y:S03]  /*4710*/  HMMA.16816.F32 R36, R148, R4.reuse, R36 ;  /* 0x000000049424723c */ /* 0x082fe60000001824 */
[----:B--2---:R-:W-:Y:S01]  /*4720*/  IMAD.MOV.U32 R10, RZ, RZ, R88 ;  /* 0x000000ffff0a7224 */ /* 0x004fe200078e0058 */
[----:B------:R-:W-:Y:S01]  /*4730*/  @P3 FSEL R10, R88, -INF , !P5 ;  /* 0xff800000580a3808 */ /* 0x000fe20006800000 */
[----:B---3--:R-:W-:Y:S01]  /*4740*/  STL [R1+0x2c], R76 ;  /* 0x00002c4c01007387 */ /* 0x008fe20000100800 */
[----:B------:R-:W-:Y:S02]  /*4750*/  PLOP3.LUT P3, PT, PT, PT, UP0, 0x80, 0x8 ;  /* 0x000000000008781c */ /* 0x000fe40003f6f008 */
[C---:B------:R-:W-:Y:S01]  /*4760*/  HMMA.16816.F32 R40, R132.reuse, R4, R40 ;  /* 0x000000048428723c */ /* 0x040fe20000001828 */
[----:B------:R-:W-:Y:S03]  /*4770*/  STL [R1+0x28], R136 ;  /* 0x0000288801007387 */ /* 0x000fe60000100800 */
[--C-:B------:R-:W-:Y:S01]  /*4780*/  FFMA.FTZ R14, R10, UR9, -R9.reuse ;  /* 0x000000090a0e7c23 */ /* 0x100fe20008010809 */
[----:B------:R-:W-:Y:S01]  /*4790*/  FFMA.FTZ R10, R13, UR9, -R9 ;  /* 0x000000090d0a7c23 */ /* 0x000fe20008010809 */
[----:B------:R-:W-:Y:S01]  /*47a0*/  MOV R11, R199 ;  /* 0x000000c7000b7202 */ /* 0x000fe20000000f00 */
[----:B------:R-:W-:Y:S01]  /*47b0*/  IMAD.MOV.U32 R5, RZ, RZ, R85 ;  /* 0x000000ffff057224 */ /* 0x000fe200078e0055 */
[-C--:B------:R-:W-:Y:S01]  /*47c0*/  HMMA.16816.F32 R44, R132, R6.reuse, R44 ;  /* 0x00000006842c723c */ /* 0x080fe2000000182c */
[----:B------:R1:W-:Y:S02]  /*47d0*/  MUFU.EX2 R91, R10 ;  /* 0x0000000a005b7308 */ /* 0x0003e40000000800 */
[----:B------:R-:W-:Y:S01]  /*47e0*/  @P3 FSEL R12, R197, -INF , !P6 ;  /* 0xff800000c50c3808 */ /* 0x000fe20007000000 */
[----:B------:R-:W-:Y:S01]  /*47f0*/  IMAD.MOV.U32 R4, RZ, RZ, R195 ;  /* 0x000000ffff047224 */ /* 0x000fe200078e00c3 */
[----:B------:R-:W-:Y:S06]  /*4800*/  @P4 FSEL R11, R199, -INF , !P5 ;  /* 0xff800000c70b4808 */ /* 0x000fec0006800000 */
[----:B------:R-:W-:Y:S01]  /*4810*/  MUFU.EX2 R92, R14 ;  /* 0x0000000e005c7308 */ /* 0x000fe20000000800 */
[----:B------:R-:W-:Y:S01]  /*4820*/  PLOP3.LUT P5, PT, PT, PT, UP0, 0x80, 0x8 ;  /* 0x000000000008781c */ /* 0x000fe20003faf008 */
[C---:B------:R-:W-:Y:S01]  /*4830*/  HMMA.16816.F32 R48, R148.reuse, R6, R48 ;  /* 0x000000069430723c */ /* 0x040fe20000001830 */
[----:B------:R-:W-:Y:S02]  /*4840*/  PLOP3.LUT P6, PT, PT, PT, UP0, 0x80, 0x8 ;  /* 0x000000000008781c */ /* 0x000fe40003fcf008 */
[----:B------:R-:W-:Y:S01]  /*4850*/  PLOP3.LUT P3, PT, PT, PT, UP0, 0x80, 0x8 ;  /* 0x000000000008781c */ /* 0x000fe20003f6f008 */
[--C-:B------:R-:W-:Y:S01]  /*4860*/  FFMA.FTZ R11, R11, UR9, -R8.reuse ;  /* 0x000000090b0b7c23 */ /* 0x100fe20008010808 */
[----:B------:R-:W-:Y:S01]  /*4870*/  PLOP3.LUT P4, PT, PT, PT, UP0, 0x80, 0x8 ;  /* 0x000000000008781c */ /* 0x000fe20003f8f008 */
[----:B------:R-:W-:Y:S02]  /*4880*/  IMAD.MOV.U32 R13, RZ, RZ, R173 ;  /* 0x000000ffff0d7224 */ /* 0x000fe400078e00ad */
[----:B-1----:R-:W-:Y:S01]  /*4890*/  FFMA.FTZ R10, R12, UR9, -R8 ;  /* 0x000000090c0a7c23 */ /* 0x002fe20008010808 */
[----:B------:R1:W-:Y:S01]  /*48a0*/  MUFU.EX2 R242, R11 ;  /* 0x0000000b00f27308 */ /* 0x0003e20000000800 */
[----:B------:R-:W-:Y:S01]  /*48b0*/  FMUL.FTZ R40, R40, UR10 ;  /* 0x0000000a28287c20 */ /* 0x000fe20008410000 */
[----:B------:R-:W-:Y:S01]  /*48c0*/  FMUL.FTZ R36, R36, UR10 ;  /* 0x0000000a24247c20 */ /* 0x000fe20008410000 */
[----:B------:R-:W-:Y:S07]  /*48d0*/  FMUL.FTZ R38, R38, UR10 ;  /* 0x0000000a26267c20 */ /* 0x000fee0008410000 */
[----:B------:R2:W-:Y:S01]  /*48e0*/  MUFU.EX2 R241, R10 ;  /* 0x0000000a00f17308 */ /* 0x0005e20000000800 */
[----:B------:R-:W-:Y:S01]  /*48f0*/  FMUL.FTZ R42, R42, UR10 ;  /* 0x0000000a2a2a7c20 */ /* 0x000fe20008410000 */
[----:B------:R-:W-:Y:S01]  /*4900*/  FMUL.FTZ R37, R37, UR10 ;  /* 0x0000000a25257c20 */ /* 0x000fe20008410000 */
[----:B------:R-:W-:Y:S07]  /*4910*/  FMUL.FTZ R41, R41, UR10 ;  /* 0x0000000a29297c20 */ /* 0x000fee0008410000 */
[----:B------:R-:W3:Y:S01]  /*4920*/  MUFU.TANH R200, R40 ;  /* 0x0000002800c87308 */ /* 0x000ee20000002400 */
[----:B------:R-:W-:Y:S01]  /*4930*/  FMUL.FTZ R39, R39, UR10 ;  /* 0x0000000a27277c20 */ /* 0x000fe20008410000 */
[----:B------:R-:W-:Y:S01]  /*4940*/  FMUL.FTZ R43, R43, UR10 ;  /* 0x0000000a2b2b7c20 */ /* 0x000fe20008410000 */
[----:B------:R-:W-:Y:S01]  /*4950*/  FMUL.FTZ R44, R44, UR10 ;  /* 0x0000000a2c2c7c20 */ /* 0x000fe20008410000 */
[----:B------:R-:W-:Y:S01]  /*4960*/  FMUL.FTZ R48, R48, UR10 ;  /* 0x0000000a30307c20 */ /* 0x000fe20008410000 */
[----:B------:R-:W-:Y:S01]  /*4970*/  FMUL.FTZ R50, R50, UR10 ;  /* 0x0000000a32327c20 */ /* 0x000fe20008410000 */
[----:B-1----:R-:W-:Y:S01]  /*4980*/  MOV R11, R86 ;  /* 0x00000056000b7202 */ /* 0x002fe20000000f00 */
[----:B------:R-:W-:Y:S03]  /*4990*/  FMUL.FTZ R46, R46, UR10 ;  /* 0x0000000a2e2e7c20 */ /* 0x000fe60008410000 */
[----:B------:R-:W1:Y:S01]  /*49a0*/  MUFU.TANH R78, R36 ;  /* 0x00000024004e7308 */ /* 0x000e620000002400 */
[----:B------:R-:W-:Y:S01]  /*49b0*/  FMUL.FTZ R49, R49, UR10 ;  /* 0x0000000a31317c20 */ /* 0x000fe20008410000 */
[----:B--2---:R-:W-:Y:S01]  /*49c0*/  @P0 VIADD R10, R3, 0x10 ;  /* 0x00000010030a0836 */ /* 0x004fe20000000000 */
[----:B------:R-:W-:Y:S01]  /*49d0*/  PLOP3.LUT P0, PT, PT, PT, UP0, 0x80, 0x8 ;  /* 0x000000000008781c */ /* 0x000fe20003f0f008 */
[----:B------:R-:W-:Y:S01]  /*49e0*/  FMUL.FTZ R51, R51, UR10 ;  /* 0x0000000a33337c20 */ /* 0x000fe20008410000 */
[----:B------:R-:W-:Y:S01]  /*49f0*/  FMUL.FTZ R45, R45, UR10 ;  /* 0x0000000a2d2d7c20 */ /* 0x000fe20008410000 */
[----:B------:R-:W-:Y:S01]  /*4a00*/  FMUL.FTZ R47, R47, UR10 ;  /* 0x0000000a2f2f7c20 */ /* 0x000fe20008410000 */
[----:B------:R-:W-:Y:S01]  /*4a10*/  @P5 ISETP.GE.AND P5, PT, R10, UR29, PT ;  /* 0x0000001d0a005c0c */ /* 0x000fe2000bfa6270 */
[----:B------:R-:W-:Y:S01]  /*4a20*/  @P6 VIADD R10, R3, 0x11 ;  /* 0x00000011030a6836 */ /* 0x000fe20000000000 */
[----:B------:R-:W-:Y:S01]  /*4a30*/  PLOP3.LUT P6, PT, PT, PT, UP0, 0x80, 0x8 ;  /* 0x000000000008781c */ /* 0x000fe20003fcf008 */
[----:B------:R-:W2:Y:S01]  /*4a40*/  MUFU.TANH R217, R42 ;  /* 0x0000002a00d97308 */ /* 0x000ea20000002400 */
[----:B------:R-:W-:Y:S01]  /*4a50*/  @P3 FSEL R11, R86, -INF , !P5 ;  /* 0xff800000560b3808 */ /* 0x000fe20006800000 */
[----:B---3--:R-:W-:Y:S01]  /*4a60*/  IMAD.MOV.U32 R18, RZ, RZ, R200 ;  /* 0x000000ffff127224 */ /* 0x008fe200078e00c8 */
[----:B------:R-:W-:Y:S02]  /*4a70*/  @P4 ISETP.GE.AND P4, PT, R10, UR29, PT ;  /* 0x0000001d0a004c0c */ /* 0x000fe4000bf86270 */
[----:B------:R-:W-:Y:S01]  /*4a80*/  PLOP3.LUT P3, PT, PT, PT, UP0, 0x80, 0x8 ;  /* 0x000000000008781c */ /* 0x000fe20003f6f008 */
[--C-:B------:R-:W-:Y:S01]  /*4a90*/  FFMA.FTZ R12, R11, UR9, -R9.reuse ;  /* 0x000000090b0c7c23 */ /* 0x100fe20008010809 */
[----:B------:R-:W-:Y:S03]  /*4aa0*/  @P0 FSEL R5, R85, -INF , !P4 ;  /* 0xff80000055050808 */ /* 0x000fe60006000000 */
[----:B------:R-:W3:Y:S01]  /*4ab0*/  MUFU.TANH R170, R38 ;  /* 0x0000002600aa7308 */ /* 0x000ee20000002400 */
[----:B------:R-:W-:Y:S01]  /*4ac0*/  MOV R10, R196 ;  /* 0x000000c4000a7202 */ /* 0x000fe20000000f00 */
[----:B-1----:R-:W-:Y:S01]  /*4ad0*/  IMAD.MOV.U32 R16, RZ, RZ, R78 ;  /* 0x000000ffff107224 */ /* 0x002fe200078e004e */
[----:B------:R-:W-:Y:S01]  /*4ae0*/  PLOP3.LUT P0, PT, PT, PT, UP0, 0x80, 0x8 ;  /* 0x000000000008781c */ /* 0x000fe20003f0f008 */
[----:B------:R-:W-:Y:S01]  /*4af0*/  FFMA.FTZ R11, R5, UR9, -R9 ;  /* 0x00000009050b7c23 */ /* 0x000fe20008010809 */
[----:B------:R-:W-:Y:S02]  /*4b00*/  @P6 FSEL R10, R196, -INF , !P5 ;  /* 0xff800000c40a6808 */ /* 0x000fe40006800000 */
[----:B------:R-:W-:Y:S03]  /*4b10*/  PLOP3.LUT P6, PT, PT, PT, UP0, 0x80, 0x8 ;  /* 0x000000000008781c */ /* 0x000fe60003fcf008 */
[----:B------:R1:W-:Y:S01]  /*4b20*/  MUFU.EX2 R89, R11 ;  /* 0x0000000b00597308 */ /* 0x0003e20000000800 */
[----:B------:R-:W-:Y:S01]  /*4b30*/  @P3 FSEL R4, R195, -INF , !P4 ;  /* 0xff800000c3043808 */ /* 0x000fe20006000000 */
[--C-:B------:R-:W-:Y:S01]  /*4b40*/  FFMA.FTZ R5, R10, UR9, -R8.reuse ;  /* 0x000000090a057c23 */ /* 0x100fe20008010808 */
[----:B------:R-:W-:Y:S07]  /*4b50*/  PLOP3.LUT P3, PT, PT, PT, UP0, 0x80, 0x8 ;  /* 0x000000000008781c */ /* 0x000fee0003f6f008 */
[----:B------:R4:W-:Y:S01]  /*4b60*/  MUFU.EX2 R90, R12 ;  /* 0x0000000c005a7308 */ /* 0x0009e20000000800 */
[----:B------:R-:W-:Y:S01]  /*4b70*/  MOV R10, R210 ;  /* 0x000000d2000a7202 */ /* 0x000fe20000000f00 */
[----:B------:R-:W-:Y:S01]  /*4b80*/  FFMA.FTZ R4, R4, UR9, -R8 ;  /* 0x0000000904047c23 */ /* 0x000fe20008010808 */
[----:B--2---:R-:W-:Y:S07]  /*4b90*/  IMAD.MOV.U32 R19, RZ, RZ, R217 ;  /* 0x000000ffff137224 */ /* 0x004fee00078e00d9 */
[----:B------:R2:W-:Y:S01]  /*4ba0*/  MUFU.EX2 R232, R5 ;  /* 0x0000000500e87308 */ /* 0x0005e20000000800 */
[----:B------:R-:W-:Y:S09]  /*4bb0*/  @P6 FSEL R10, R210, -INF , !P4 ;  /* 0xff800000d20a6808 */ /* 0x000ff20006000000 */
[----:B------:R3:W-:Y:S01]  /*4bc0*/  MUFU.EX2 R231, R4 ;  /* 0x0000000400e77308 */ /* 0x0007e20000000800 */
[----:B-1----:R-:W-:Y:S01]  /*4bd0*/  IMAD.MOV.U32 R11, RZ, RZ, R212 ;  /* 0x000000ffff0b7224 */ /* 0x002fe200078e00d4 */
[----:B------:R-:W-:Y:S02]  /*4be0*/  PLOP3.LUT P6, PT, PT, PT, UP0, 0x80, 0x8 ;  /* 0x000000000008781c */ /* 0x000fe40003fcf008 */
[----:B------:R-:W-:Y:S06]  /*4bf0*/  @P3 FSEL R11, R212, -INF , !P5 ;  /* 0xff800000d40b3808 */ /* 0x000fec0006800000 */
[----:B------:R-:W-:Y:S01]  /*4c00*/  MUFU.TANH R77, R37 ;  /* 0x00000025004d7308 */ /* 0x000fe20000002400 */
[----:B------:R-:W-:Y:S01]  /*4c10*/  PLOP3.LUT P3, PT, PT, PT, UP0, 0x80, 0x8 ;  /* 0x000000000008781c */ /* 0x000fe20003f6f008 */
[--C-:B----4-:R-:W-:Y:S01]  /*4c20*/  FFMA.FTZ R12, R11, UR9, -R2.reuse ;  /* 0x000000090b0c7c23 */ /* 0x110fe20008010802 */
[----:B--2---:R-:W-:Y:S02]  /*4c30*/  IMAD.MOV.U32 R5, RZ, RZ, R229 ;  /* 0x000000ffff057224 */ /* 0x004fe400078e00e5 */
[----:B------:R-:W-:Y:S05]  /*4c40*/  FFMA.FTZ R11, R10, UR9, -R2 ;  /* 0x000000090a0b7c23 */ /* 0x000fea0008010802 */
[----:B------:R1:W-:Y:S01]  /*4c50*/  MUFU.EX2 R252, R12 ;  /* 0x0000000c00fc7308 */ /* 0x0003e20000000800 */
[----:B---3--:R-:W-:Y:S01]  /*4c60*/  IMAD.MOV.U32 R4, RZ, RZ, R230 ;  /* 0x000000ffff047224 */ /* 0x008fe200078e00e6 */
[----:B------:R-:W-:Y:S02]  /*4c70*/  @P0 FSEL R4, R230, -INF , !P5 ;  /* 0xff800000e6040808 */ /* 0x000fe40006800000 */
[----:B------:R-:W-:Y:S06]  /*4c80*/  PLOP3.LUT P0, PT, PT, PT, UP0, 0x80, 0x8 ;  /* 0x000000000008781c */ /* 0x000fec0003f0f008 */
[----:B------:R2:W-:Y:S01]  /*4c90*/  MUFU.EX2 R251, R11 ;  /* 0x0000000b00fb7308 */ /* 0x0005e20000000800 */
[----:B------:R-:W-:Y:S01]  /*4ca0*/  @P3 FSEL R5, R229, -INF , !P4 ;  /* 0xff800000e5053808 */ /* 0x000fe20006000000 */
[--C-:B------:R-:W-:Y:S01]  /*4cb0*/  FFMA.FTZ R10, R4, UR9, -R0.reuse ;  /* 0x00000009040a7c23 */ /* 0x100fe20008010800 */
[----:B------:R-:W-:Y:S07]  /*4cc0*/  PLOP3.LUT P5, PT, PT, PT, UP0, 0x80, 0x8 ;  /* 0x000000000008781c */ /* 0x000fee0003faf008 */
[----:B------:R-:W-:Y:S01]  /*4cd0*/  MUFU.TANH R198, R41 ;  /* 0x0000002900c67308 */ /* 0x000fe20000002400 */
[----:B------:R-:W-:Y:S01]  /*4ce0*/  PLOP3.LUT P3, PT, PT, PT, UP0, 0x80, 0x8 ;  /* 0x000000000008781c */ /* 0x000fe20003f6f008 */
[----:B------:R-:W-:Y:S01]  /*4cf0*/  FFMA.FTZ R4, R5, UR9, -R0 ;  /* 0x0000000905047c23 */ /* 0x000fe20008010800 */
[----:B------:R-:W-:Y:S01]  /*4d00*/  PLOP3.LUT P4, PT, PT, PT, UP0, 0x80, 0x8 ;  /* 0x000000000008781c */ /* 0x000fe20003f8f008 */
[----:B-1----:R-:W-:Y:S06]  /*4d10*/  IMAD.MOV.U32 R12, RZ, RZ, R225 ;  /* 0x000000ffff0c7224 */ /* 0x002fec00078e00e1 */
[----:B------:R1:W-:Y:S01]  /*4d20*/  MUFU.EX2 R75, R4 ;  /* 0x00000004004b7308 */ /* 0x0003e20000000800 */
[----:B------:R-:W-:Y:S01]  /*4d30*/  @P0 VIADD R5, R3, 0x19 ;  /* 0x0000001903050836 */ /* 0x000fe20000000000 */
[----:B------:R-:W-:Y:S01]  /*4d40*/  PLOP3.LUT P0, PT, PT, PT, UP0, 0x80, 0x8 ;  /* 0x000000000008781c */ /* 0x000fe20003f0f008 */
[----:B--2---:R-:W-:Y:S07]  /*4d50*/  IMAD.MOV.U32 R11, RZ, RZ, R226 ;  /* 0x000000ffff0b7224 */ /* 0x004fee00078e00e2 */
[----:B------:R-:W2:Y:S01]  /*4d60*/  MUFU.EX2 R68, R10 ;  /* 0x0000000a00447308 */ /* 0x000ea20000000800 */
[----:B------:R-:W-:Y:S09]  /*4d70*/  @P4 ISETP.GE.AND P4, PT, R5, UR29, PT ;  /* 0x0000001d05004c0c */ /* 0x000ff2000bf86270 */
[----:B------:R-:W-:Y:S01]  /*4d80*/  MUFU.TANH R194, R44 ;  /* 0x0000002c00c27308 */ /* 0x000fe20000002400 */
[----:B------:R-:W-:Y:S02]  /*4d90*/  MOV R5, R205 ;  /* 0x000000cd00057202 */ /* 0x000fe40000000f00 */
[----:B-1----:R-:W-:Y:S02]  /*4da0*/  @P6 IADD3 R4, PT, PT, R3, 0x18, RZ ;  /* 0x0000001803046810 */ /* 0x002fe40007ffe0ff */
[----:B------:R-:W-:Y:S05]  /*4db0*/  PLOP3.LUT P6, PT, PT, PT, UP0, 0x80, 0x8 ;  /* 0x000000000008781c */ /* 0x000fea0003fcf008 */
[----:B------:R-:W-:Y:S01]  /*4dc0*/  MUFU.TANH R167, R39 ;  /* 0x0000002700a77308 */ /* 0x000fe20000002400 */
[----:B------:R-:W-:Y:S01]  /*4dd0*/  @P5 ISETP.GE.AND P5, PT, R4, UR29, PT ;  /* 0x0000001d04005c0c */ /* 0x000fe2000bfa6270 */
[----:B------:R-:W-:Y:S01]  /*4de0*/  IMAD.MOV.U32 R4, RZ, RZ, R206 ;  /* 0x000000ffff047224 */ /* 0x000fe200078e00ce */
[----:B--2---:R-:W-:Y:S01]  /*4df0*/  STL [R1+0x24], R68 ;  /* 0x0000244401007387 */ /* 0x004fe20000100800 */
[----:B------:R-:W-:Y:S02]  /*4e00*/  MOV R10, R82 ;  /* 0x00000052000a7202 */ /* 0x000fe40000000f00 */
[----:B------:R-:W-:Y:S01]  /*4e10*/  @P3 FSEL R4, R206, -INF , !P5 ;  /* 0xff800000ce043808 */ /* 0x000fe20006800000 */
[----:B------:R-:W-:Y:S01]  /*4e20*/  STL [R1+0x20], R75 ;  /* 0x0000204b01007387 */ /* 0x000fe20000100800 */
[----:B------:R-:W-:Y:S02]  /*4e30*/  PLOP3.LUT P3, PT, PT, PT, UP0, 0x80, 0x8 ;  /* 0x000000000008781c */ /* 0x000fe40003f6f008 */
[----:B------:R-:W-:Y:S01]  /*4e40*/  MUFU.TANH R215, R43 ;  /* 0x0000002b00d77308 */ /* 0x000fe20000002400 */
[----:B------:R-:W-:Y:S01]  /*4e50*/  @P0 FSEL R11, R226, -INF , !P5 ;  /* 0xff800000e20b0808 */ /* 0x000fe20006800000 */
[----:B------:R-:W-:Y:S01]  /*4e60*/  FFMA.FTZ R4, R4, UR9, -R2 ;  /* 0x0000000904047c23 */ /* 0x000fe20008010802 */
[----:B------:R-:W-:Y:S02]  /*4e70*/  PLOP3.LUT P0, PT, PT, PT, UP0, 0x80, 0x8 ;  /* 0x000000000008781c */ /* 0x000fe40003f0f008 */
[----:B------:R-:W-:Y:S01]  /*4e80*/  @P6 FSEL R5, R205, -INF , !P4 ;  /* 0xff800000cd056808 */ /* 0x000fe20006000000 */
[----:B------:R-:W-:Y:S01]  /*4e90*/  FFMA.FTZ R14, R11, UR9, -R0 ;  /* 0x000000090b0e7c23 */ /* 0x000fe20008010800 */
[----:B------:R-:W-:Y:S03]  /*4ea0*/  PLOP3.LUT P6, PT, PT, PT, UP0, 0x80, 0x8 ;  /* 0x000000000008781c */ /* 0x000fe60003fcf008 */
[----:B------:R1:W-:Y:S01]  /*4eb0*/  MUFU.EX2 R248, R4 ;  /* 0x0000000400f87308 */ /* 0x0003e20000000800 */
[----:B------:R-:W-:Y:S01]  /*4ec0*/  FFMA.FTZ R15, R5, UR9, -R2 ;  /* 0x00000009050f7c23 */ /* 0x000fe20008010802 */
[----:B------:R-:W-:Y:S08]  /*4ed0*/  @P3 FSEL R12, R225, -INF , !P4 ;  /* 0xff800000e10c3808 */ /* 0x000ff00006000000 */
[----:B------:R2:W3:Y:S01]  /*4ee0*/  MUFU.EX2 R71, R14 ;  /* 0x0000000e00477308 */ /* 0x0004e20000000800 */
[----:B------:R-:W-:Y:S02]  /*4ef0*/  PLOP3.LUT P3, PT, PT, PT, UP0, 0x80, 0x8 ;  /* 0x000000000008781c */ /* 0x000fe40003f6f008 */
[----:B------:R-:W-:Y:S01]  /*4f00*/  @P0 FSEL R13, R173, -INF , !P5 ;  /* 0xff800000ad0d0808 */ /* 0x000fe20006800000 */
[----:B------:R-:W-:Y:S01]  /*4f10*/  FFMA.FTZ R11, R12, UR9, -R0 ;  /* 0x000000090c0b7c23 */ /* 0x000fe20008010800 */
[----:B------:R-:W-:Y:S01]  /*4f20*/  PLOP3.LUT P0, PT, PT, PT, UP0, 0x80, 0x8 ;  /* 0x000000000008781c */ /* 0x000fe20003f0f008 */
[----:B------:R-:W-:Y:S01]  /*4f30*/  IMAD.MOV.U32 R12, RZ, RZ, R171 ;  /* 0x000000ffff0c7224 */ /* 0x000fe200078e00ab */
[----:B------:R-:W-:Y:S03]  /*4f40*/  @P6 FSEL R10, R82, -INF , !P5 ;  /* 0xff800000520a6808 */ /* 0x000fe60006800000 */
[----:B------:R-:W4:Y:S01]  /*4f50*/  MUFU.EX2 R72, R11 ;  /* 0x0000000b00487308 */ /* 0x000f220000000800 */
[----:B------:R-:W-:Y:S01]  /*4f60*/  PLOP3.LUT P6, PT, PT, PT, UP0, 0x80, 0x8 ;  /* 0x000000000008781c */ /* 0x000fe20003fcf008 */
[----:B-1----:R-:W1:Y:S01]  /*4f70*/  LDSM.16.M88.4 R4, [R183+0xd800] ;  /* 0x00d80000b704783b */ /* 0x002e620000000200 */
[----:B------:R-:W-:Y:S07]  /*4f80*/  PLOP3.LUT P5, PT, PT, PT, UP0, 0x80, 0x8 ;  /* 0x000000000008781c */ /* 0x000fee0003faf008 */
[----:B------:R4:W-:Y:S01]  /*4f90*/  MUFU.EX2 R247, R15 ;  /* 0x0000000f00f77308 */ /* 0x0009e20000000800 */
[--C-:B------:R-:W-:Y:S01]  /*4fa0*/  FFMA.FTZ R13, R13, UR9, -R8.reuse ;  /* 0x000000090d0d7c23 */ /* 0x100fe20008010808 */
[--C-:B--2---:R-:W-:Y:S08]  /*4fb0*/  FFMA.FTZ R14, R10, UR9, -R9.reuse ;  /* 0x000000090a0e7c23 */ /* 0x104ff00008010809 */
[----:B------:R-:W2:Y:S01]  /*4fc0*/  MUFU.TANH R74, R48 ;  /* 0x00000030004a7308 */ /* 0x000ea20000002400 */
[----:B---3--:R-:W-:Y:S01]  /*4fd0*/  STL [R1+0x14], R71 ;  /* 0x0000144701007387 */ /* 0x008fe20000100800 */
[----:B------:R-:W-:Y:S02]  /*4fe0*/  @P0 FSEL R12, R171, -INF , !P4 ;  /* 0xff800000ab0c0808 */ /* 0x000fe40006000000 */
[----:B------:R-:W-:Y:S01]  /*4ff0*/  PLOP3.LUT P0, PT, PT, PT, UP0, 0x80, 0x8 ;  /* 0x000000000008781c */ /* 0x000fe20003f0f008 */
[----:B----4-:R-:W-:Y:S01]  /*5000*/  STL [R1+0x10], R72 ;  /* 0x0000104801007387 */ /* 0x010fe20000100800 */
[----:B------:R-:W-:Y:S01]  /*5010*/  @P3 VIADD R11, R3, 0x20 ;  /* 0x00000020030b3836 */ /* 0x000fe20000000000 */
[----:B------:R-:W-:Y:S03]  /*5020*/  PLOP3.LUT P3, PT, PT, PT, UP0, 0x80, 0x8 ;  /* 0x000000000008781c */ /* 0x000fe60003f6f008 */
[----:B------:R-:W-:Y:S01]  /*5030*/  MUFU.EX2 R222, R13 ;  /* 0x0000000d00de7308 */ /* 0x000fe20000000800 */
[----:B------:R-:W3:Y:S01]  /*5040*/  LDL R26, [R1+0x74] ;  /* 0x00007400011a7983 */ /* 0x000ee20000100800 */
[----:B------:R-:W-:Y:S02]  /*5050*/  MOV R15, R170 ;  /* 0x000000aa000f7202 */ /* 0x000fe40000000f00 */
[----:B------:R-:W-:Y:S01]  /*5060*/  @P6 ISETP.GE.AND P6, PT, R11, UR29, PT ;  /* 0x0000001d0b006c0c */ /* 0x000fe2000bfc6270 */
[----:B------:R-:W4:Y:S01]  /*5070*/  LDL R27, [R1+0x78] ;  /* 0x00007800011b7983 */ /* 0x000f220000100800 */
[----:B------:R-:W-:Y:S04]  /*5080*/  MOV R11, R81 ;  /* 0x00000051000b7202 */ /* 0x000fe80000000f00 */
[----:B------:R-:W-:Y:S01]  /*5090*/  MUFU.EX2 R84, R14 ;  /* 0x0000000e00547308 */ /* 0x000fe20000000800 */
[----:B------:R-:W-:Y:S02]  /*50a0*/  @P5 FSEL R11, R81, -INF , !P4 ;  /* 0xff800000510b5808 */ /* 0x000fe40006000000 */
[----:B------:R-:W-:Y:S07]  /*50b0*/  PLOP3.LUT P4, PT, PT, PT, UP0, 0x80, 0x8 ;  /* 0x000000000008781c */ /* 0x000fee0003f8f008 */
[----:B------:R-:W-:Y:S01]  /*50c0*/  MUFU.TANH R164, R50 ;  /* 0x0000003200a47308 */ /* 0x000fe20000002400 */
[----:B------:R-:W-:Y:S01]  /*50d0*/  PLOP3.LUT P5, PT, PT, PT, UP0, 0x80, 0x8 ;  /* 0x000000000008781c */ /* 0x000fe20003faf008 */
[--C-:B------:R-:W-:Y:S01]  /*50e0*/  FFMA.FTZ R10, R11, UR9, -R9.reuse ;  /* 0x000000090b0a7c23 */ /* 0x100fe20008010809 */
[----:B------:R-:W-:Y:S02]  /*50f0*/  @P0 FSEL R18, R200, -INF , !P6 ;  /* 0xff800000c8120808 */ /* 0x000fe40007000000 */
[----:B------:R-:W-:Y:S02]  /*5100*/  PLOP3.LUT P0, PT, PT, PT, UP0, 0x80, 0x8 ;  /* 0x000000000008781c */ /* 0x000fe40003f0f008 */
[----:B------:R-:W-:Y:S03]  /*5110*/  @P3 FSEL R16, R78, -INF , !P6 ;  /* 0xff8000004e103808 */ /* 0x000fe60007000000 */
[----:B------:R1:W-:Y:S01]  /*5120*/  MUFU.EX2 R83, R10 ;  /* 0x0000000a00537308 */ /* 0x0003e20000000800 */
[----:B------:R-:W-:Y:S02]  /*5130*/  PLOP3.LUT P3, PT, PT, PT, UP0, 0x80, 0x8 ;  /* 0x000000000008781c */ /* 0x000fe40003f6f008 */
[----:B--2---:R-:W-:Y:S07]  /*5140*/  MOV R23, R74 ;  /* 0x0000004a00177202 */ /* 0x004fee0000000f00 */
[----:B------:R-:W2:Y:S01]  /*5150*/  MUFU.TANH R211, R46 ;  /* 0x0000002e00d37308 */ /* 0x000ea20000002400 */
[----:B------:R-:W-:Y:S01]  /*5160*/  @P4 FSEL R19, R217, -INF , !P6 ;  /* 0xff800000d9134808 */ /* 0x000fe20007000000 */
[-C--:B-1----:R-:W-:Y:S01]  /*5170*/  HMMA.16816.F32 R52, R148, R4.reuse, R52 ;  /* 0x000000049434723c */ /* 0x082fe20000001834 */
[----:B------:R-:W-:Y:S02]  /*5180*/  PLOP3.LUT P4, PT, PT, PT, UP0, 0x80, 0x8 ;  /* 0x000000000008781c */ /* 0x000fe40003f8f008 */
[----:B------:R-:W-:Y:S01]  /*5190*/  @P5 FSEL R15, R170, -INF , !P6 ;  /* 0xff800000aa0f5808 */ /* 0x000fe20007000000 */
[C---:B------:R-:W-:Y:S01]  /*51a0*/  @P0 VIADD R17, R3.reuse, 0x28 ;  /* 0x0000002803110836 */ /* 0x040fe20000000000 */
[----:B------:R-:W-:Y:S03]  /*51b0*/  PLOP3.LUT P5, PT, PT, PT, UP0, 0x80, 0x8 ;  /* 0x000000000008781c */ /* 0x000fe60003faf008 */
[----:B------:R-:W1:Y:S01]  /*51c0*/  MUFU.TANH R73, R49 ;  /* 0x0000003100497308 */ /* 0x000e620000002400 */
[----:B------:R-:W-:Y:S01]  /*51d0*/  PLOP3.LUT P6, PT, PT, PT, UP0, 0x80, 0x8 ;  /* 0x000000000008781c */ /* 0x000fe20003fcf008 */
[C---:B------:R-:W-:Y:S01]  /*51e0*/  HMMA.16816.F32 R56, R132.reuse, R4, R56 ;  /* 0x000000048438723c */ /* 0x040fe20000001838 */
[----:B------:R-:W-:Y:S03]  /*51f0*/  PLOP3.LUT P0, PT, PT, PT, UP0, 0x80, 0x8 ;  /* 0x000000000008781c */ /* 0x000fe60003f0f008 */
[----:B------:R-:W-:Y:S01]  /*5200*/  @P3 IADD3 R11, PT, PT, R3, 0x21, RZ ;  /* 0x00000021030b3810 */ /* 0x000fe20007ffe0ff */
[----:B------:R-:W-:Y:S01]  /*5210*/  FFMA.FTZ R10, R12, UR9, -R8 ;  /* 0x000000090c0a7c23 */ /* 0x000fe20008010808 */
[----:B------:R-:W-:Y:S01]  /*5220*/  IMAD.MOV.U32 R12, RZ, RZ, R198 ;  /* 0x000000ffff0c7224 */ /* 0x000fe200078e00c6 */
[----:B------:R-:W-:Y:S01]  /*5230*/  PLOP3.LUT P3, PT, PT, PT, UP0, 0x80, 0x8 ;  /* 0x000000000008781c */ /* 0x000fe20003f6f008 */
[-C--:B------:R-:W-:Y:S01]  /*5240*/  HMMA.16816.F32 R60, R132, R6.reuse, R60 ;  /* 0x00000006843c723c */ /* 0x080fe2000000183c */
[----:B------:R1:W-:Y:S02]  /*5250*/  MUFU.EX2 R221, R10 ;  /* 0x0000000a00dd7308 */ /* 0x0003e40000000800 */
[----:B------:R-:W-:Y:S01]  /*5260*/  @P5 ISETP.GE.AND P5, PT, R11, UR29, PT ;  /* 0x0000001d0b005c0c */ /* 0x000fe2000bfa6270 */
[----:B------:R-:W-:Y:S01]  /*5270*/  @P6 VIADD R13, R3, 0x29 ;  /* 0x00000029030d6836 */ /* 0x000fe20000000000 */
[----:B------:R-:W-:Y:S01]  /*5280*/  PLOP3.LUT P6, PT, PT, PT, UP0, 0x80, 0x8 ;  /* 0x000000000008781c */ /* 0x000fe20003fcf008 */
[----:B------:R-:W-:Y:S01]  /*5290*/  FFMA.FTZ R4, R16, UR9, -R9 ;  /* 0x0000000910047c23 */ /* 0x000fe20008010809 */
[----:B------:R-:W-:Y:S01]  /*52a0*/  MOV R11, R77 ;  /* 0x0000004d000b7202 */ /* 0x000fe20000000f00 */
[----:B------:R-:W-:Y:S03]  /*52b0*/  HMMA.16816.F32 R64, R148, R6, R64 ;  /* 0x000000069440723c */ /* 0x000fe60000001840 */
[----:B------:R-:W1:Y:S01]  /*52c0*/  MUFU.TANH R163, R51 ;  /* 0x0000003300a37308 */ /* 0x000e620000002400 */
[----:B------:R-:W-:Y:S01]  /*52d0*/  @P4 FSEL R11, R77, -INF , !P5 ;  /* 0xff8000004d0b4808 */ /* 0x000fe20006800000 */
[----:B--2---:R-:W-:Y:S01]  /*52e0*/  IMAD.MOV.U32 R20, RZ, RZ, R211 ;  /* 0x000000ffff147224 */ /* 0x004fe200078e00d3 */
[----:B------:R-:W-:Y:S01]  /*52f0*/  @P0 FSEL R12, R198, -INF , !P5 ;  /* 0xff800000c60c0808 */ /* 0x000fe20006800000 */
[----:B-1----:R-:W-:Y:S01]  /*5300*/  IMAD.MOV.U32 R10, RZ, RZ, R167 ;  /* 0x000000ffff0a7224 */ /* 0x002fe200078e00a7 */
[----:B------:R-:W-:Y:S01]  /*5310*/  PLOP3.LUT P0, PT, PT, PT, UP0, 0x80, 0x8 ;  /* 0x000000000008781c */ /* 0x000fe20003f0f008 */
[----:B------:R-:W-:Y:S01]  /*5320*/  FFMA.FTZ R5, R11, UR9, -R9 ;  /* 0x000000090b057c23 */ /* 0x000fe20008010809 */
[----:B------:R-:W-:Y:S03]  /*5330*/  PLOP3.LUT P4, PT, PT, PT, UP0, 0x80, 0x8 ;  /* 0x000000000008781c */ /* 0x000fe60003f8f008 */
[----:B------:R-:W-:Y:S01]  /*5340*/  MUFU.TANH R207, R47 ;  /* 0x0000002f00cf7308 */ /* 0x000fe20000002400 */
[----:B------:R-:W-:Y:S01]  /*5350*/  @P6 ISETP.GE.AND P6, PT, R17, UR29, PT ;  /* 0x0000001d11006c0c */ /* 0x000fe2000bfc6270 */
[----:B------:R-:W-:Y:S01]  /*5360*/  IMAD.MOV.U32 R17, RZ, RZ, R194 ;  /* 0x000000ffff117224 */ /* 0x000fe200078e00c2 */
[----:B------:R-:W-:Y:S01]  /*5370*/  MOV R14, R215 ;  /* 0x000000d7000e7202 */ /* 0x000fe20000000f00 */
[----:B------:R-:W-:Y:S01]  /*5380*/  IMAD.MOV.U32 R24, RZ, RZ, R164 ;  /* 0x000000ffff187224 */ /* 0x000fe200078e00a4 */
[----:B------:R-:W-:Y:S01]  /*5390*/  @P3 FSEL R10, R167, -INF , !P5 ;  /* 0xff800000a70a3808 */ /* 0x000fe20006800000 */
[----:B------:R-:W-:Y:S01]  /*53a0*/  IMAD.MOV.U32 R21, RZ, RZ, R73 ;  /* 0x000000ffff157224 */ /* 0x000fe200078e0049 */
[----:B------:R-:W-:Y:S03]  /*53b0*/  PLOP3.LUT P3, PT, PT, PT, UP0, 0x80, 0x8 ;  /* 0x000000000008781c */ /* 0x000fe60003f6f008 */
[----:B------:R1:W-:Y:S01]  /*53c0*/  MUFU.EX2 R79, R5 ;  /* 0x00000005004f7308 */ /* 0x0003e20000000800 */
[----:B------:R-:W-:Y:S01]  /*53d0*/  IMAD.MOV.U32 R22, RZ, RZ, R163 ;  /* 0x000000ffff167224 */ /* 0x000fe200078e00a3 */
[----:B------:R-:W-:Y:S01]  /*53e0*/  @P0 FSEL R17, R194, -INF , !P6 ;  /* 0xff800000c2110808 */ /* 0x000fe20007000000 */
[----:B------:R-:W-:Y:S01]  /*53f0*/  FMUL.FTZ R52, R52, UR10 ;  /* 0x0000000a34347c20 */ /* 0x000fe20008410000 */
[----:B------:R-:W-:Y:S06]  /*5400*/  @P4 FSEL R14, R215, -INF , !P5 ;  /* 0xff800000d70e4808 */ /* 0x000fec0006800000 */
[----:B------:R-:W2:Y:S01]  /*5410*/  MUFU.TANH R192, R45 ;  /* 0x0000002d00c07308 */ /* 0x000ea20000002400 */
[----:B------:R-:W-:Y:S01]  /*5420*/  PLOP3.LUT P5, PT, PT, PT, UP0, 0x80, 0x8 ;  /* 0x000000000008781c */ /* 0x000fe20003faf008 */
[----:B------:R-:W-:Y:S01]  /*5430*/  FMUL.FTZ R54, R54, UR10 ;  /* 0x0000000a36367c20 */ /* 0x000fe20008410000 */
[----:B------:R-:W-:Y:S01]  /*5440*/  PLOP3.LUT P4, PT, PT, PT, UP0, 0x80, 0x8 ;  /* 0x000000000008781c */ /* 0x000fe20003f8f008 */
[----:B------:R-:W-:Y:S01]  /*5450*/  FMUL.FTZ R56, R56, UR10 ;  /* 0x0000000a38387c20 */ /* 0x000fe20008410000 */
[----:B------:R-:W-:Y:S01]  /*5460*/  PLOP3.LUT P0, PT, PT, PT, UP0, 0x80, 0x8 ;  /* 0x000000000008781c */ /* 0x000fe20003f0f008 */
[----:B------:R-:W-:Y:S01]  /*5470*/  FMUL.FTZ R58, R58, UR10 ;  /* 0x0000000a3a3a7c20 */ /* 0x000fe20008410000 */
[----:B------:R-:W-:Y:S03]  /*5480*/  @P3 ISETP.GE.AND P3, PT, R13, UR29, PT ;  /* 0x0000001d0d003c0c */ /* 0x000fe6000bf66270 */
[----:B------:R2:W-:Y:S01]  /*5490*/  MUFU.EX2 R80, R4 ;  /* 0x0000000400507308 */ /* 0x0005e20000000800 */
[----:B-1----:R-:W-:Y:S01]  /*54a0*/  FFMA.FTZ R5, R10, UR9, -R8 ;  /* 0x000000090a057c23 */ /* 0x002fe20008010808 */
[----:B------:R-:W-:Y:S01]  /*54b0*/  VIADD R10, R153, 0x1c000 ;  /* 0x0001c000990a7836 */ /* 0x000fe20000000000 */
[----:B------:R-:W-:Y:S07]  /*54c0*/  F2FP.F16.F32.PACK_AB R6, R89, R90 ;  /* 0x0000005a5906723e */ /* 0x000fee00000000ff */
[----:B------:R-:W-:Y:S01]  /*54d0*/  MUFU.TANH R70, R52 ;  /* 0x0000003400467308 */ /* 0x000fe20000002400 */
[----:B------:R-:W-:Y:S01]  /*54e0*/  FMUL.FTZ R53, R53, UR10 ;  /* 0x0000000a35357c20 */ /* 0x000fe20008410000 */
[----:B------:R-:W-:Y:S01]  /*54f0*/  @P5 FSEL R23, R74, -INF , !P6 ;  /* 0xff8000004a175808 */ /* 0x000fe20007000000 */
[----:B------:R-:W-:Y:S01]  /*5500*/  FMUL.FTZ R55, R55, UR10 ;  /* 0x0000000a37377c20 */ /* 0x000fe20008410000 */
[----:B------:R-:W-:Y:S01]  /*5510*/  @P4 FSEL R20, R211, -INF , !P6 ;  /* 0xff800000d3144808 */ /* 0x000fe20007000000 */
[----:B------:R-:W-:Y:S01]  /*5520*/  FMUL.FTZ R57, R57, UR10 ;  /* 0x0000000a39397c20 */ /* 0x000fe20008410000 */
[----:B------:R-:W-:Y:S01]  /*5530*/  @P0 FSEL R24, R164, -INF , !P6 ;  /* 0xff800000a4180808 */ /* 0x000fe20007000000 */
[----:B--2---:R-:W-:Y:S01]  /*5540*/  IMAD.MOV.U32 R13, RZ, RZ, R192 ;  /* 0x000000ffff0d7224 */ /* 0x004fe200078e00c0 */
[----:B------:R-:W-:Y:S02]  /*5550*/  PLOP3.LUT P5, PT, PT, PT, UP0, 0x80, 0x8 ;  /* 0x000000000008781c */ /* 0x000fe40003faf008 */
[----:B------:R1:W-:Y:S01]  /*5560*/  MUFU.EX2 R208, R5 ;  /* 0x0000000500d07308 */ /* 0x0003e20000000800 */
[----:B------:R-:W-:Y:S01]  /*5570*/  PLOP3.LUT P6, PT, PT, PT, UP0, 0x80, 0x8 ;  /* 0x000000000008781c */ /* 0x000fe20003fcf008 */
[----:B------:R-:W-:Y:S01]  /*5580*/  FFMA.FTZ R4, R15, UR9, -R8 ;  /* 0x000000090f047c23 */ /* 0x000fe20008010808 */
[----:B------:R-:W-:Y:S07]  /*5590*/  PLOP3.LUT P4, PT, PT, PT, UP0, 0x80, 0x8 ;  /* 0x000000000008781c */ /* 0x000fee0003f8f008 */
[----:B------:R-:W2:Y:S01]  /*55a0*/  MUFU.TANH R162, R54 ;  /* 0x0000003600a27308 */ /* 0x000ea20000002400 */
[----:B------:R-:W-:Y:S01]  /*55b0*/  PLOP3.LUT P0, PT, PT, PT, UP0, 0x80, 0x8 ;  /* 0x000000000008781c */ /* 0x000fe20003f0f008 */
[----:B------:R-:W-:Y:S01]  /*55c0*/  FMUL.FTZ R59, R59, UR10 ;  /* 0x0000000a3b3b7c20 */ /* 0x000fe20008410000 */
[----:B------:R-:W-:Y:S01]  /*55d0*/  MOV R15, R207 ;  /* 0x000000cf000f7202 */ /* 0x000fe20000000f00 */
[----:B------:R-:W-:Y:S01]  /*55e0*/  FMUL.FTZ R60, R60, UR10 ;  /* 0x0000000a3c3c7c20 */ /* 0x000fe20008410000 */
[----:B------:R-:W-:Y:S01]  /*55f0*/  @P2 IADD3 R154, PT, PT, R10, -0x40, RZ ;  /* 0xffffffc00a9a2810 */ /* 0x000fe20007ffe0ff */
[----:B------:R-:W-:Y:S01]  /*5600*/  FMUL.FTZ R61, R61, UR10 ;  /* 0x0000000a3d3d7c20 */ /* 0x000fe20008410000 */
[----:B------:R-:W-:Y:S03]  /*5610*/  F2FP.F16.F32.PACK_AB R10, R249, R250 ;  /* 0x000000faf90a723e */ /* 0x000fe600000000ff */
[----:B------:R2:W-:Y:S01]  /*5620*/  MUFU.EX2 R213, R4 ;  /* 0x0000000400d57308 */ /* 0x0005e20000000800 */
[----:B------:R-:W-:Y:S01]  /*5630*/  @P5 FSEL R15, R207, -INF , !P3 ;  /* 0xff800000cf0f5808 */ /* 0x000fe20005800000 */
[--C-:B-1----:R-:W-:Y:S01]  /*5640*/  FFMA.FTZ R5, R18, UR9, -R2.reuse ;  /* 0x0000000912057c23 */ /* 0x102fe20008010802 */
[----:B------:R-:W-:Y:S01]  /*5650*/  @P6 FSEL R21, R73, -INF , !P3 ;  /* 0xff80000049156808 */ /* 0x000fe20005800000 */
[----:B------:R1:W-:Y:S01]  /*5660*/  STS [R153+0x1c400], R10 ;  /* 0x01c4000a99007388 */ /* 0x0003e20000000800 */
[----:B------:R-:W-:Y:S05]  /*5670*/  @P4 FSEL R13, R192, -INF , !P3 ;  /* 0xff800000c00d4808 */ /* 0x000fea0005800000 */
[----:B------:R1:W-:Y:S01]  /*5680*/  MUFU.EX2 R236, R5 ;  /* 0x0000000500ec7308 */ /* 0x0003e20000000800 */
[----:B------:R-:W-:Y:S01]  /*5690*/  @P0 FSEL R22, R163, -INF , !P3 ;  /* 0xff800000a3160808 */ /* 0x000fe20005800000 */
[----:B------:R-:W-:Y:S01]  /*56a0*/  FMUL.FTZ R64, R64, UR10 ;  /* 0x0000000a40407c20 */ /* 0x000fe20008410000 */
[----:B------:R-:W-:Y:S01]  /*56b0*/  PLOP3.LUT P0, PT, PT, PT, UP0, 0x80, 0x8 ;  /* 0x000000000008781c */ /* 0x000fe20003f0f008 */
[--C-:B------:R-:W-:Y:S01]  /*56c0*/  FFMA.FTZ R7, R13, UR9, -R2.reuse ;  /* 0x000000090d077c23 */ /* 0x100fe20008010802 */
[----:B------:R-:W-:Y:S05]  /*56d0*/  PLOP3.LUT P4, PT, PT, PT, UP0, 0x80, 0x8 ;  /* 0x000000000008781c */ /* 0x000fea0003f8f008 */
[----:B------:R-:W1:Y:S01]  /*56e0*/  MUFU.TANH R169, R56 ;  /* 0x0000003800a97308 */ /* 0x000e620000002400 */
[----:B------:R-:W-:Y:S01]  /*56f0*/  PLOP3.LUT P5, PT, PT, PT, UP0, 0x80, 0x8 ;  /* 0x000000000008781c */ /* 0x000fe20003faf008 */
[----:B--2---:R-:W-:Y:S01]  /*5700*/  FFMA.FTZ R4, R12, UR9, -R2 ;  /* 0x000000090c047c23 */ /* 0x004fe20008010802 */
[----:B------:R-:W-:Y:S01]  /*5710*/  PLOP3.LUT P6, PT, PT, PT, UP0, 0x80, 0x8 ;  /* 0x000000000008781c */ /* 0x000fe20003fcf008 */
[----:B------:R-:W-:Y:S01]  /*5720*/  FMUL.FTZ R65, R65, UR10 ;  /* 0x0000000a41417c20 */ /* 0x000fe20008410000 */
[----:B------:R-:W-:Y:S01]  /*5730*/  PLOP3.LUT P3, PT, PT, PT, UP0, 0x80, 0x8 ;  /* 0x000000000008781c */ /* 0x000fe20003f6f008 */
[----:B------:R-:W-:Y:S01]  /*5740*/  FMUL.FTZ R66, R66, UR10 ;  /* 0x0000000a42427c20 */ /* 0x000fe20008410000 */
[----:B------:R-:W-:Y:S03]  /*5750*/  FMUL.FTZ R62, R62, UR10 ;  /* 0x0000000a3e3e7c20 */ /* 0x000fe60008410000 */
[----:B------:R2:W-:Y:S01]  /*5760*/  MUFU.EX2 R234, R4 ;  /* 0x0000000400ea7308 */ /* 0x0005e20000000800 */
[----:B-1----:R-:W-:Y:S01]  /*5770*/  F2FP.F16.F32.PACK_AB R5, R91, R92 ;  /* 0x0000005c5b05723e */ /* 0x002fe200000000ff */
[C---:B------:R-:W-:Y:S01]  /*5780*/  @P0 VIADD R18, R3.reuse, 0x39 ;  /* 0x0000003903120836 */ /* 0x040fe20000000000 */
[----:B------:R-:W-:Y:S07]  /*5790*/  PLOP3.LUT P0, PT, PT, PT, UP0, 0x80, 0x8 ;  /* 0x000000000008781c */ /* 0x000fee0003f0f008 */
[----:B------:R1:W-:Y:S01]  /*57a0*/  MUFU.EX2 R227, R7 ;  /* 0x0000000700e37308 */ /* 0x0003e20000000800 */
[C---:B------:R-:W-:Y:S01]  /*57b0*/  @P4 IADD3 R11, PT, PT, R3.reuse, 0x30, RZ ;  /* 0x00000030030b4810 */ /* 0x040fe20007ffe0ff */
[C---:B------:R-:W-:Y:S01]  /*57c0*/  @P5 VIADD R16, R3.reuse, 0x31 ;  /* 0x0000003103105836 */ /* 0x040fe20000000000 */
[----:B------:R-:W-:Y:S07]  /*57d0*/  PLOP3.LUT P4, PT, PT, PT, UP0, 0x80, 0x8 ;  /* 0x000000000008781c */ /* 0x000fee0003f8f008 */
[----:B------:R-:W-:Y:S01]  /*57e0*/  MUFU.TANH R202, R58 ;  /* 0x0000003a00ca7308 */ /* 0x000fe20000002400 */
[----:B------:R-:W-:Y:S01]  /*57f0*/  @P6 IADD3 R25, PT, PT, R3, 0x38, RZ ;  /* 0x0000003803196810 */ /* 0x000fe20007ffe0ff */
[--C-:B------:R-:W-:Y:S01]  /*5800*/  FFMA.FTZ R3, R19, UR9, -R0.reuse ;  /* 0x0000000913037c23 */ /* 0x100fe20008010800 */
[----:B------:R-:W-:Y:S01]  /*5810*/  @P3 ISETP.GE.AND P3, PT, R11, UR29, PT ;  /* 0x0000001d0b003c0c */ /* 0x000fe2000bf66270 */
[----:B------:R-:W-:Y:S01]  /*5820*/  FMUL.FTZ R67, R67, UR10 ;  /* 0x0000000a43437c20 */ /* 0x000fe20008410000 */
[----:B------:R-:W-:Y:S01]  /*5830*/  F2FP.F16.F32.PACK_AB R11, R142, R141 ;  /* 0x0000008d8e0b723e */ /* 0x000fe200000000ff */
[----:B--2---:R-:W-:Y:S01]  /*5840*/  FFMA.FTZ R4, R14, UR9, -R0 ;  /* 0x000000090e047c23 */ /* 0x004fe20008010800 */
[----:B------:R-:W-:Y:S03]  /*5850*/  F2FP.F16.F32.PACK_AB R10, R140, R139 ;  /* 0x0000008b8c0a723e */ /* 0x000fe600000000ff */
[----:B------:R-:W2:Y:S01]  /*5860*/  MUFU.EX2 R28, R3 ;  /* 0x00000003001c7308 */ /* 0x000ea20000000800 */
[----:B------:R-:W-:Y:S02]  /*5870*/  IMAD.MOV.U32 R14, RZ, RZ, R162 ;  /* 0x000000ffff0e7224 */ /* 0x000fe400078e00a2 */
[----:B-1----:R-:W-:Y:S01]  /*5880*/  FFMA.FTZ R7, R15, UR9, -R0 ;  /* 0x000000090f077c23 */ /* 0x002fe20008010800 */
[----:B------:R-:W-:Y:S06]  /*5890*/  MOV R12, R169 ;  /* 0x000000a9000c7202 */ /* 0x000fec0000000f00 */
[----:B------:R-:W1:Y:S01]  /*58a0*/  MUFU.EX2 R29, R4 ;  /* 0x00000004001d7308 */ /* 0x000e620000000800 */
[----:B------:R-:W-:Y:S01]  /*58b0*/  @P4 ISETP.GE.AND P4, PT, R16, UR29, PT ;  /* 0x0000001d10004c0c */ /* 0x000fe2000bf86270 */
[----:B------:R-:W-:Y:S01]  /*58c0*/  IMAD.MOV.U32 R16, RZ, RZ, R70 ;  /* 0x000000ffff107224 */ /* 0x000fe200078e0046 */
[----:B------:R-:W-:Y:S07]  /*58d0*/  @P0 FSEL R16, R70, -INF , !P3 ;  /* 0xff80000046100808 */ /* 0x000fee0005800000 */
[----:B------:R-:W-:Y:S01]  /*58e0*/  MUFU.TANH R69, R53 ;  /* 0x0000003500457308 */ /* 0x000fe20000002400 */
[----:B------:R-:W-:Y:S01]  /*58f0*/  PLOP3.LUT P0, PT, PT, PT, UP0, 0x80, 0x8 ;  /* 0x000000000008781c */ /* 0x000fe20003f0f008 */
[----:B------:R-:W-:Y:S01]  /*5900*/  FMUL.FTZ R63, R63, UR10 ;  /* 0x0000000a3f3f7c20 */ /* 0x000fe20008410000 */
[----:B------:R-:W-:Y:S01]  /*5910*/  PLOP3.LUT P5, PT, PT, PT, UP0, 0x80, 0x8 ;  /* 0x000000000008781c */ /* 0x000fe20003faf008 */
[----:B------:R-:W-:Y:S01]  /*5920*/  FFMA.FTZ R13, R16, UR9, -R9 ;  /* 0x00000009100d7c23 */ /* 0x000fe20008010809 */
[----:B------:R-:W-:Y:S01]  /*5930*/  PLOP3.LUT P6, PT, PT, PT, UP0, 0x80, 0x8 ;  /* 0x000000000008781c */ /* 0x000fe20003fcf008 */
[----:B--2---:R-:W-:Y:S01]  /*5940*/  STL [R1+0x4], R28 ;  /* 0x0000041c01007387 */ /* 0x004fe20000100800 */
[----:B------:R-:W-:Y:S03]  /*5950*/  F2FP.F16.F32.PACK_AB R3, R160, R93 ;  /* 0x0000005da003723e */ /* 0x000fe600000000ff */
[----:B------:R-:W2:Y:S01]  /*5960*/  MUFU.TANH R161, R55 ;  /* 0x0000003700a17308 */ /* 0x000ea20000002400 */
[----:B------:R-:W-:Y:S01]  /*5970*/  LEA R148, R186, UR4, 0x1 ;  /* 0x00000004ba947c11 */ /* 0x000fe2000f8e08ff */
[----:B-1----:R-:W-:Y:S01]  /*5980*/  STL [R1], R29 ;  /* 0x0000001d01007387 */ /* 0x002fe20000100800 */
[----:B------:R-:W-:Y:S03]  /*5990*/  F2FP.F16.F32.PACK_AB R4, R241, R242 ;  /* 0x000000f2f104723e */ /* 0x000fe600000000ff */
[----:B------:R3:W-:Y:S01]  /*59a0*/  STS [R153+0x1c000], R3 ;  /* 0x01c0000399007388 */ /* 0x0007e20000000800 */
[----:B------:R-:W-:Y:S03]  /*59b0*/  @P0 FSEL R14, R162, -INF , !P3 ;  /* 0xff800000a20e0808 */ /* 0x000fe60005800000 */
[----:B------:R2:W-:Y:S01]  /*59c0*/  MUFU.EX2 R245, R7 ;  /* 0x0000000700f57308 */ /* 0x0005e20000000800 */
[----:B------:R-:W-:Y:S01]  /*59d0*/  PLOP3.LUT P0, PT, PT, PT, UP0, 0x80, 0x8 ;  /* 0x000000000008781c */ /* 0x000fe20003f0f008 */
[----:B------:R-:W4:Y:S01]  /*59e0*/  LDL R15, [R1+0x68] ;  /* 0x00006800010f7983 */ /* 0x000f220000100800 */
[----:B------:R-:W-:Y:S07]  /*59f0*/  @P5 ISETP.GE.AND P5, PT, R25, UR29, PT ;  /* 0x0000001d19005c0c */ /* 0x000fee000bfa6270 */
[----:B------:R-:W-:Y:S01]  /*5a00*/  MUFU.TANH R168, R57 ;  /* 0x0000003900a87308 */ /* 0x000fe20000002400 */
[----:B------:R-:W-:Y:S09]  /*5a10*/  @P6 ISETP.GE.AND P6, PT, R18, UR29, PT ;  /* 0x0000001d12006c0c */ /* 0x000ff2000bfc6270 */
[----:B------:R-:W-:Y:S01]  /*5a20*/  MUFU.TANH R201, R59 ;  /* 0x0000003b00c97308 */ /* 0x000fe20000002400 */
[----:B------:R-:W-:Y:S01]  /*5a30*/  @P0 FSEL R12, R169, -INF , !P3 ;  /* 0xff800000a90c0808 */ /* 0x000fe20005800000 */
[----:B--2---:R-:W-:Y:S01]  /*5a40*/  IMAD.MOV.U32 R7, RZ, RZ, R161 ;  /* 0x000000ffff077224 */ /* 0x004fe200078e00a1 */
[----:B------:R-:W-:Y:S03]  /*5a50*/  PLOP3.LUT P0, PT, PT, PT, UP0, 0x80, 0x8 ;  /* 0x000000000008781c */ /* 0x000fe60003f0f008 */
[----:B------:R-:W-:Y:S04]  /*5a60*/  FFMA.FTZ R12, R12, UR9, -R2 ;  /* 0x000000090c0c7c23 */ /* 0x000fe80008010802 */
[----:B------:R-:W-:Y:S10]  /*5a70*/  MUFU.TANH R166, R60 ;  /* 0x0000003c00a67308 */ /* 0x000ff40000002400 */
[----:B------:R-:W-:Y:S10]  /*5a80*/  MUFU.TANH R165, R61 ;  /* 0x0000003d00a57308 */ /* 0x000ff40000002400 */
[----:B------:R-:W1:Y:S10]  /*5a90*/  MUFU.TANH R190, R65 ;  /* 0x0000004100be7308 */ /* 0x000e740000002400 */
[----:B------:R-:W-:Y:S10]  /*5aa0*/  MUFU.TANH R159, R66 ;  /* 0x00000042009f7308 */ /* 0x000ff40000002400 */
[----:B------:R-:W-:Y:S10]  /*5ab0*/  MUFU.TANH R193, R62 ;  /* 0x0000003e00c17308 */ /* 0x000ff40000002400 */
[----:B------:R-:W-:Y:S10]  /*5ac0*/  MUFU.TANH R158, R67 ;  /* 0x00000043009e7308 */ /* 0x000ff40000002400 */
[----:B------:R-:W-:Y:S10]  /*5ad0*/  MUFU.TANH R191, R63 ;  /* 0x0000003f00bf7308 */ /* 0x000ff40000002400 */
[----:B------:R-:W-:Y:S01]  /*5ae0*/  MUFU.EX2 R218, R12 ;  /* 0x0000000c00da7308 */ /* 0x000fe20000000800 */
[C---:B---3--:R-:W-:Y:S02]  /*5af0*/  IADD3 R3, PT, PT, R153.reuse, R26, RZ ;  /* 0x0000001a99037210 */ /* 0x048fe40007ffe0ff */
[----:B------:R-:W-:Y:S01]  /*5b00*/  IADD3 R156, PT, PT, R26, R154, RZ ;  /* 0x0000009a1a9c7210 */ /* 0x000fe20007ffe0ff */
[----:B----4-:R-:W-:Y:S02]  /*5b10*/  IMAD.IADD R155, R153, 0x1, R27 ;  /* 0x00000001999b7824 */ /* 0x010fe400078e021b */
[----:B------:R2:W-:Y:S01]  /*5b20*/  STS [R3+0x1c400], R4 ;  /* 0x01c4000403007388 */ /* 0x0005e20000000800 */
[----:B------:R-:W-:Y:S03]  /*5b30*/  IMAD.IADD R151, R27, 0x1, R154 ;  /* 0x000000011b977824 */ /* 0x000fe600078e029a */
[----:B------:R3:W-:Y:S04]  /*5b40*/  STS [R3+0x1c000], R5 ;  /* 0x01c0000503007388 */ /* 0x0007e80000000800 */
[----:B------:R4:W-:Y:S04]  /*5b50*/  STS [R153+0x1e000], R11 ;  /* 0x01e0000b99007388 */ /* 0x0009e80000000800 */
[----:B------:R1:W-:Y:S01]  /*5b60*/  STS [R153+0x1e400], R10 ;  /* 0x01e4000a99007388 */ /* 0x0003e20000000800 */
[----:B--2---:R-:W-:Y:S02]  /*5b70*/  F2FP.F16.F32.PACK_AB R4, R136, R76 ;  /* 0x0000004c8804723e */ /* 0x004fe400000000ff */
[----:B---3--:R-:W-:Y:S03]  /*5b80*/  F2FP.F16.F32.PACK_AB R5, R138, R137 ;  /* 0x000000898a05723e */ /* 0x008fe600000000ff */
[----:B------:R2:W-:Y:S01]  /*5b90*/  STS [R3+0x1e400], R4 ;  /* 0x01e4000403007388 */ /* 0x0005e20000000800 */
[----:B----4-:R-:W-:Y:S03]  /*5ba0*/  IMAD.MOV.U32 R11, RZ, RZ, R202 ;  /* 0x000000ffff0b7224 */ /* 0x010fe600078e00ca */
[----:B------:R3:W-:Y:S01]  /*5bb0*/  STS [R3+0x1e000], R5 ;  /* 0x01e0000503007388 */ /* 0x0007e20000000800 */
[----:B------:R-:W-:Y:S01]  /*5bc0*/  @P0 FSEL R11, R202, -INF , !P3 ;  /* 0xff800000ca0b0808 */ /* 0x000fe20005800000 */
[--C-:B-1----:R-:W-:Y:S02]  /*5bd0*/  FFMA.FTZ R10, R20, UR9, -R0.reuse ;  /* 0x00000009140a7c23 */ /* 0x102fe40008010800 */
[----:B------:R1:W-:Y:S01]  /*5be0*/  STS [R155+0x1c000], R6 ;  /* 0x01c000069b007388 */ /* 0x0003e20000000800 */
[----:B------:R-:W-:Y:S01]  /*5bf0*/  PLOP3.LUT P0, PT, PT, PT, UP0, 0x80, 0x8 ;  /* 0x000000000008781c */ /* 0x000fe20003f0f008 */
[----:B------:R-:W-:Y:S01]  /*5c00*/  FFMA.FTZ R11, R11, UR9, -R0 ;  /* 0x000000090b0b7c23 */ /* 0x000fe20008010800 */
[----:B------:R4:W-:Y:S01]  /*5c10*/  MUFU.EX2 R246, R10 ;  /* 0x0000000a00f67308 */ /* 0x0009e20000000800 */
[----:B------:R-:W-:Y:S09]  /*5c20*/  PLOP3.LUT P3, PT, PT, PT, UP0, 0x80, 0x8 ;  /* 0x000000000008781c */ /* 0x000ff20003f6f008 */
[----:B------:R-:W-:Y:S01]  /*5c30*/  MUFU.EX2 R244, R11 ;  /* 0x0000000b00f47308 */ /* 0x000fe20000000800 */
[----:B--2---:R-:W-:Y:S01]  /*5c40*/  FFMA.FTZ R4, R17, UR9, -R2 ;  /* 0x0000000911047c23 */ /* 0x004fe20008010802 */
[----:B----4-:R-:W-:Y:S02]  /*5c50*/  MOV R10, R69 ;  /* 0x00000045000a7202 */ /* 0x010fe40000000f00 */
[----:B------:R-:W-:Y:S06]  /*5c60*/  @P0 FSEL R10, R69, -INF , !P4 ;  /* 0xff800000450a0808 */ /* 0x000fec0006000000 */
[----:B------:R2:W-:Y:S01]  /*5c70*/  MUFU.EX2 R228, R4 ;  /* 0x0000000400e47308 */ /* 0x0005e20000000800 */
[----:B---3--:R-:W-:Y:S02]  /*5c80*/  F2FP.F16.F32.PACK_AB R5, R231, R232 ;  /* 0x000000e8e705723e */ /* 0x008fe400000000ff */
[----:B------:R-:W-:Y:S01]  /*5c90*/  IADD3 R3, PT, PT, R26, R155, RZ ;  /* 0x0000009b1a037210 */ /* 0x000fe20007ffe0ff */
[----:B------:R-:W-:Y:S01]  /*5ca0*/  FFMA.FTZ R10, R10, UR9, -R9 ;  /* 0x000000090a0a7c23 */ /* 0x000fe20008010809 */
[----:B-1----:R-:W-:Y:S01]  /*5cb0*/  F2FP.F16.F32.PACK_AB R6, R251, R252 ;  /* 0x000000fcfb06723e */ /* 0x002fe200000000ff */
[----:B------:R1:W-:Y:S01]  /*5cc0*/  STS [R155+0x1c400], R5 ;  /* 0x01c400059b007388 */ /* 0x0003e20000000800 */
[----:B------:R-:W-:Y:S02]  /*5cd0*/  @P3 FSEL R7, R161, -INF , !P4 ;  /* 0xff800000a1073808 */ /* 0x000fe40006000000 */
[----:B------:R-:W-:Y:S02]  /*5ce0*/  PLOP3.LUT P0, PT, PT, PT, UP0, 0x80, 0x8 ;  /* 0x000000000008781c */ /* 0x000fe40003f0f008 */
[----:B------:R-:W-:Y:S01]  /*5cf0*/  PLOP3.LUT P3, PT, PT, PT, UP0, 0x80, 0x8 ;  /* 0x000000000008781c */ /* 0x000fe20003f6f008 */
[----:B------:R-:W-:Y:S01]  /*5d00*/  FFMA.FTZ R7, R7, UR9, -R8 ;  /* 0x0000000907077c23 */ /* 0x000fe20008010808 */
[----:B--2---:R-:W-:Y:S03]  /*5d10*/  F2FP.F16.F32.PACK_AB R4, R83, R84 ;  /* 0x000000545304723e */ /* 0x004fe600000000ff */
[----:B------:R2:W-:Y:S02]  /*5d20*/  MUFU.EX2 R177, R7 ;  /* 0x0000000700b17308 */ /* 0x0005e40000000800 */
[----:B------:R3:W-:Y:S01]  /*5d30*/  STS [R3+0x1c000], R4 ;  /* 0x01c0000403007388 */ /* 0x0007e20000000800 */
[----:B--2---:R-:W-:Y:S01]  /*5d40*/  IMAD.MOV.U32 R7, RZ, RZ, R190 ;  /* 0x000000ffff077224 */ /* 0x004fe200078e00be */
[----:B-1----:R-:W-:Y:S06]  /*5d50*/  F2FP.F16.F32.PACK_AB R5, R75, R68 ;  /* 0x000000444b05723e */ /* 0x002fec00000000ff */
[----:B------:R-:W1:Y:S01]  /*5d60*/  MUFU.TANH R68, R64 ;  /* 0x0000004000447308 */ /* 0x000e620000002400 */
[----:B---3--:R-:W-:Y:S05]  /*5d70*/  F2FP.F16.F32.PACK_AB R4, R221, R222 ;  /* 0x000000dedd04723e */ /* 0x008fea00000000ff */
[----:B------:R2:W-:Y:S04]  /*5d80*/  STS [R3+0x1c400], R4 ;  /* 0x01c4000403007388 */ /* 0x0005e80000000800 */
[----:B------:R3:W-:Y:S04]  /*5d90*/  STS [R155+0x1e000], R6 ;  /* 0x01e000069b007388 */ /* 0x0007e80000000800 */
[----:B------:R4:W-:Y:S01]  /*5da0*/  STS [R155+0x1e400], R5 ;  /* 0x01e400059b007388 */ /* 0x0009e20000000800 */
[----:B--2---:R-:W-:Y:S02]  /*5db0*/  F2FP.F16.F32.PACK_AB R4, R247, R248 ;  /* 0x000000f8f704723e */ /* 0x004fe400000000ff */
[----:B---3--:R-:W-:Y:S03]  /*5dc0*/  F2FP.F16.F32.PACK_AB R6, R72, R71 ;  /* 0x000000474806723e */ /* 0x008fe600000000ff */
[----:B------:R2:W-:Y:S01]  /*5dd0*/  STS [R3+0x1e000], R4 ;  /* 0x01e0000403007388 */ /* 0x0005e20000000800 */
[----:B------:R3:W-:Y:S01]  /*5de0*/  MUFU.EX2 R72, R13 ;  /* 0x0000000d00487308 */ /* 0x0007e20000000800 */
[----:B----4-:R-:W-:Y:S02]  /*5df0*/  F2FP.F16.F32.PACK_AB R5, R79, R80 ;  /* 0x000000504f05723e */ /* 0x010fe400000000ff */
[----:B------:R4:W-:Y:S07]  /*5e00*/  STS [R3+0x1e400], R6 ;  /* 0x01e4000603007388 */ /* 0x0009ee0000000800 */
[----:B------:R1:W-:Y:S01]  /*5e10*/  MUFU.EX2 R71, R10 ;  /* 0x0000000a00477308 */ /* 0x0003e20000000800 */
[----:B------:R4:W-:Y:S01]  /*5e20*/  STS [R154], R5 ;  /* 0x000000059a007388 */ /* 0x0009e20000000800 */
[----:B---3--:R-:W-:Y:S08]  /*5e30*/  FFMA.FTZ R13, R14, UR9, -R8 ;  /* 0x000000090e0d7c23 */ /* 0x008ff00008010808 */
[----:B------:R-:W-:Y:S01]  /*5e40*/  MUFU.EX2 R176, R13 ;  /* 0x0000000d00b07308 */ /* 0x000fe20000000800 */
[----:B-1----:R-:W-:Y:S02]  /*5e50*/  MOV R10, R68 ;  /* 0x00000044000a7202 */ /* 0x002fe40000000f00 */
[----:B------:R-:W-:Y:S02]  /*5e60*/  LEA R149, R15, UR4, 0x1 ;  /* 0x000000040f957c11 */ /* 0x000fe4000f8e08ff */
[----:B--2---:R-:W-:Y:S02]  /*5e70*/  F2FP.F16.F32.PACK_AB R4, R208, R213 ;  /* 0x000000d5d004723e */ /* 0x004fe400000000ff */
[----:B----4-:R-:W-:Y:S01]  /*5e80*/  MOV R3, R168 ;  /* 0x000000a800037202 */ /* 0x010fe20000000f00 */
[----:B------:R-:W-:Y:S02]  /*5e90*/  IMAD.MOV.U32 R6, RZ, RZ, R201 ;  /* 0x000000ffff067224 */ /* 0x000fe400078e00c9 */
[----:B------:R1:W-:Y:S01]  /*5ea0*/  STS [R154+0x400], R4 ;  /* 0x000400049a007388 */ /* 0x0003e20000000800 */
[----:B------:R-:W-:Y:S01]  /*5eb0*/  @P0 FSEL R3, R168, -INF , !P4 ;  /* 0xff800000a8030808 */ /* 0x000fe20006000000 */
[--C-:B------:R-:W-:Y:S01]  /*5ec0*/  FFMA.FTZ R5, R21, UR9, -R9.reuse ;  /* 0x0000000915057c23 */ /* 0x100fe20008010809 */
[----:B------:R-:W-:Y:S02]  /*5ed0*/  @P3 FSEL R6, R201, -INF , !P4 ;  /* 0xff800000c9063808 */ /* 0x000fe40006000000 */
[----:B------:R-:W-:Y:S01]  /*5ee0*/  PLOP3.LUT P0, PT, PT, PT, UP0, 0x80, 0x8 ;  /* 0x000000000008781c */ /* 0x000fe20003f0f008 */
[----:B------:R2:W-:Y:S01]  /*5ef0*/  MUFU.EX2 R75, R5 ;  /* 0x00000005004b7308 */ /* 0x0005e20000000800 */
[----:B------:R-:W-:Y:S01]  /*5f00*/  PLOP3.LUT P4, PT, PT, PT, UP0, 0x80, 0x8 ;  /* 0x000000000008781c */ /* 0x000fe20003f8f008 */
[----:B------:R-:W-:Y:S01]  /*5f10*/  FFMA.FTZ R3, R3, UR9, -R2 ;  /* 0x0000000903037c23 */ /* 0x000fe20008010802 */
[----:B------:R-:W-:Y:S07]  /*5f20*/  PLOP3.LUT P3, PT, PT, PT, UP0, 0x80, 0x8 ;  /* 0x000000000008781c */ /* 0x000fee0003f6f008 */
[----:B------:R3:W-:Y:S01]  /*5f30*/  MUFU.EX2 R216, R3 ;  /* 0x0000000300d87308 */ /* 0x0007e20000000800 */
[--C-:B--2---:R-:W-:Y:S05]  /*5f40*/  FFMA.FTZ R5, R22, UR9, -R8.reuse ;  /* 0x0000000916057c23 */ /* 0x104fea0008010808 */
[----:B------:R-:W-:Y:S04]  /*5f50*/  @P3 FSEL R10, R68, -INF , !P5 ;  /* 0xff800000440a3808 */ /* 0x000fe80006800000 */
[----:B------:R2:W-:Y:S01]  /*5f60*/  MUFU.EX2 R178, R5 ;  /* 0x0000000500b27308 */ /* 0x0005e20000000800 */
[----:B-1----:R-:W-:Y:S01]  /*5f70*/  FFMA.FTZ R4, R23, UR9, -R9 ;  /* 0x0000000917047c23 */ /* 0x002fe20008010809 */
[----:B---3--:R-:W-:Y:S02]  /*5f80*/  MOV R3, R159 ;  /* 0x0000009f00037202 */ /* 0x008fe40000000f00 */
[----:B------:R-:W-:Y:S06]  /*5f90*/  PLOP3.LUT P3, PT, PT, PT, UP0, 0x80, 0x8 ;  /* 0x000000000008781c */ /* 0x000fec0003f6f008 */
[----:B------:R1:W3:Y:S01]  /*5fa0*/  MUFU.EX2 R76, R4 ;  /* 0x00000004004c7308 */ /* 0x0002e20000000800 */
[----:B--2---:R-:W-:Y:S01]  /*5fb0*/  IMAD.MOV.U32 R5, RZ, RZ, R165 ;  /* 0x000000ffff057224 */ /* 0x004fe200078e00a5 */
[----:B------:R-:W-:Y:S02]  /*5fc0*/  @P4 FSEL R5, R165, -INF , !P6 ;  /* 0xff800000a5054808 */ /* 0x000fe40007000000 */
[----:B------:R-:W-:Y:S01]  /*5fd0*/  PLOP3.LUT P4, PT, PT, PT, UP0, 0x80, 0x8 ;  /* 0x000000000008781c */ /* 0x000fe20003f8f008 */
[----:B-1----:R-:W-:Y:S05]  /*5fe0*/  FFMA.FTZ R4, R24, UR9, -R8 ;  /* 0x0000000918047c23 */ /* 0x002fea0008010808 */
[----:B------:R1:W2:Y:S07]  /*5ff0*/  MUFU.EX2 R179, R4 ;  /* 0x0000000400b37308 */ /* 0x0002ae0000000800 */
[----:B------:R-:W-:Y:S02]  /*6000*/  @P4 FSEL R3, R159, -INF , !P5 ;  /* 0xff8000009f034808 */ /* 0x000fe40006800000 */
[----:B------:R-:W-:Y:S02]  /*6010*/  PLOP3.LUT P4, PT, PT, PT, UP0, 0x80, 0x8 ;  /* 0x000000000008781c */ /* 0x000fe40003f8f008 */
[----:B-1----:R-:W-:Y:S02]  /*6020*/  MOV R4, R166 ;  /* 0x000000a600047202 */ /* 0x002fe40000000f00 */
[----:B------:R-:W-:Y:S02]  /*6030*/  @P0 FSEL R4, R166, -INF , !P5 ;  /* 0xff800000a6040808 */ /* 0x000fe40006800000 */
[----:B------:R-:W-:Y:S03]  /*6040*/  PLOP3.LUT P0, PT, PT, PT, UP0, 0x80, 0x8 ;  /* 0x000000000008781c */ /* 0x000fe60003f0f008 */
[--C-:B------:R-:W-:Y:S01]  /*6050*/  FFMA.FTZ R13, R4, UR9, -R2.reuse ;  /* 0x00000009040d7c23 */ /* 0x100fe20008010802 */
[----:B------:R-:W-:Y:S01]  /*6060*/  FFMA.FTZ R2, R5, UR9, -R2 ;  /* 0x0000000905027c23 */ /* 0x000fe20008010802 */
[----:B------:R-:W-:Y:S01]  /*6070*/  FFMA.FTZ R5, R6, UR9, -R0 ;  /* 0x0000000906057c23 */ /* 0x000fe20008010800 */
[----:B---3--:R-:W-:Y:S01]  /*6080*/  F2FP.F16.F32.PACK_AB R6, R75, R76 ;  /* 0x0000004c4b06723e */ /* 0x008fe200000000ff */
[----:B------:R-:W-:Y:S01]  /*6090*/  IMAD.MOV.U32 R4, RZ, RZ, R158 ;  /* 0x000000ffff047224 */ /* 0x000fe200078e009e */
[----:B------:R-:W-:Y:S01]  /*60a0*/  @P3 FSEL R4, R158, -INF , !P6 ;  /* 0xff8000009e043808 */ /* 0x000fe20007000000 */
[----:B------:R1:W-:Y:S02]  /*60b0*/  MUFU.EX2 R243, R5 ;  /* 0x0000000500f37308 */ /* 0x0003e40000000800 */
[----:B------:R3:W-:Y:S02]  /*60c0*/  STS [R156], R6 ;  /* 0x000000069c007388 */ /* 0x0007e40000000800 */
[----:B------:R-:W-:Y:S06]  /*60d0*/  @P0 FSEL R7, R190, -INF , !P6 ;  /* 0xff800000be070808 */ /* 0x000fec0007000000 */
[----:B------:R4:W-:Y:S01]  /*60e0*/  MUFU.EX2 R209, R2 ;  /* 0x0000000200d17308 */ /* 0x0009e20000000800 */
[----:B------:R-:W-:Y:S09]  /*60f0*/  PLOP3.LUT P0, PT, PT, PT, UP0, 0x80, 0x8 ;  /* 0x000000000008781c */ /* 0x000ff20003f0f008 */
[----:B------:R-:W-:Y:S01]  /*6100*/  MUFU.EX2 R214, R13 ;  /* 0x0000000d00d67308 */ /* 0x000fe20000000800 */
[--C-:B-1----:R-:W-:Y:S01]  /*6110*/  FFMA.FTZ R5, R10, UR9, -R9.reuse ;  /* 0x000000090a057c23 */ /* 0x102fe20008010809 */
[----:B------:R-:W-:Y:S01]  /*6120*/  FFMA.FTZ R9, R7, UR9, -R9 ;  /* 0x0000000907097c23 */ /* 0x000fe20008010809 */
[--C-:B------:R-:W-:Y:S01]  /*6130*/  FFMA.FTZ R7, R3, UR9, -R8.reuse ;  /* 0x0000000903077c23 */ /* 0x100fe20008010808 */
[----:B------:R-:W-:Y:S06]  /*6140*/  MOV R3, R193 ;  /* 0x000000c100037202 */ /* 0x000fec0000000f00 */
[----:B------:R2:W-:Y:S01]  /*6150*/  MUFU.EX2 R189, R5 ;  /* 0x0000000500bd7308 */ /* 0x0005e20000000800 */
[----:B------:R-:W-:Y:S01]  /*6160*/  @P0 FSEL R3, R193, -INF , !P5 ;  /* 0xff800000c1030808 */ /* 0x000fe20006800000 */
[----:B------:R-:W-:Y:S01]  /*6170*/  FFMA.FTZ R8, R4, UR9, -R8 ;  /* 0x0000000904087c23 */ /* 0x000fe20008010808 */
[----:B------:R-:W-:Y:S07]  /*6180*/  IMAD.MOV.U32 R4, RZ, RZ, R191 ;  /* 0x000000ffff047224 */ /* 0x000fee00078e00bf */
[----:B------:R1:W-:Y:S01]  /*6190*/  MUFU.EX2 R187, R9 ;  /* 0x0000000900bb7308 */ /* 0x0003e20000000800 */
[----:B------:R-:W-:Y:S02]  /*61a0*/  @P4 FSEL R4, R191, -INF , !P6 ;  /* 0xff800000bf044808 */ /* 0x000fe40007000000 */
[----:B----4-:R-:W-:Y:S07]  /*61b0*/  F2FP.F16.F32.PACK_AB R2, R245, R246 ;  /* 0x000000f6f502723e */ /* 0x010fee00000000ff */
[----:B------:R4:W-:Y:S01]  /*61c0*/  MUFU.EX2 R175, R7 ;  /* 0x0000000700af7308 */ /* 0x0009e20000000800 */
[----:B---3--:R-:W-:Y:S09]  /*61d0*/  F2FP.F16.F32.PACK_AB R6, R71, R72 ;  /* 0x000000484706723e */ /* 0x008ff200000000ff */
[----:B------:R-:W3:Y:S01]  /*61e0*/  MUFU.EX2 R174, R8 ;  /* 0x0000000800ae7308 */ /* 0x000ee20000000800 */
[----:B--2---:R-:W-:Y:S01]  /*61f0*/  F2FP.F16.F32.PACK_AB R5, R178, R179 ;  /* 0x000000b3b205723e */ /* 0x004fe200000000ff */
[--C-:B-1----:R-:W-:Y:S01]  /*6200*/  FFMA.FTZ R9, R3, UR9, -R0.reuse ;  /* 0x0000000903097c23 */ /* 0x102fe20008010800 */
[----:B------:R-:W-:Y:S03]  /*6210*/  F2FP.F16.F32.PACK_AB R3, R234, R236 ;  /* 0x000000ecea03723e */ /* 0x000fe600000000ff */
[----:B------:R1:W-:Y:S01]  /*6220*/  STS [R156+0x400], R5 ;  /* 0x000400059c007388 */ /* 0x0003e20000000800 */
[----:B------:R-:W-:Y:S01]  /*6230*/  FFMA.FTZ R0, R4, UR9, -R0 ;  /* 0x0000000904007c23 */ /* 0x000fe20008010800 */
[----:B------:R-:W-:Y:S02]  /*6240*/  F2FP.F16.F32.PACK_AB R4, R29, R28 ;  /* 0x0000001c1d04723e */ /* 0x000fe400000000ff */
[----:B------:R-:W-:Y:S01]  /*6250*/  MUFU.EX2 R235, R9 ;  /* 0x0000000900eb7308 */ /* 0x000fe20000000800 */
[----:B------:R2:W-:Y:S01]  /*6260*/  STS [R154+0x2000], R3 ;  /* 0x002000039a007388 */ /* 0x0005e20000000800 */
[----:B----4-:R-:W-:Y:S08]  /*6270*/  IMAD.MOV.U32 R7, RZ, RZ, 0x20 ;  /* 0x00000020ff077424 */ /* 0x010ff000078e00ff */
[----:B------:R4:W3:Y:S01]  /*6280*/  MUFU.EX2 R233, R0 ;  /* 0x0000000000e97308 */ /* 0x0008e20000000800 */
[----:B------:R3:W-:Y:S01]  /*6290*/  STS [R154+0x2400], R4 ;  /* 0x002400049a007388 */ /* 0x0007e20000000800 */
[----:B------:R-:W-:Y:S03]  /*62a0*/  SEL R172, R7, 0xffffffe0, !P1 ;  /* 0xffffffe007ac7807 */ /* 0x000fe60004800000 */
[----:B------:R3:W-:Y:S01]  /*62b0*/  STS [R156+0x2400], R2 ;  /* 0x002400029c007388 */ /* 0x0007e20000000800 */
[----:B------:R-:W-:Y:S01]  /*62c0*/  IADD3 R150, PT, PT, R148, R172, RZ ;  /* 0x000000ac94967210 */ /* 0x000fe20007ffe0ff */
[----:B------:R-:W-:Y:S01]  /*62d0*/  IMAD.IADD R152, R172, 0x1, R149 ;  /* 0x00000001ac987824 */ /* 0x000fe200078e0295 */
[----:B----4-:R-:W-:Y:S02]  /*62e0*/  IADD3 R0, PT, PT, R26, R151, RZ ;  /* 0x000000971a007210 */ /* 0x010fe40007ffe0ff */
[----:B-1----:R-:W-:Y:S02]  /*62f0*/  F2FP.F16.F32.PACK_AB R5, R177, R176 ;  /* 0x000000b0b105723e */ /* 0x002fe400000000ff */
[----:B--2---:R-:W-:Y:S02]  /*6300*/  F2FP.F16.F32.PACK_AB R3, R227, R228 ;  /* 0x000000e4e303723e */ /* 0x004fe400000000ff */
[----:B---3--:R-:W-:Y:S03]  /*6310*/  F2FP.F16.F32.PACK_AB R4, R216, R218 ;  /* 0x000000dad804723e */ /* 0x008fe600000000ff */
[----:B------:R1:W-:Y:S01]  /*6320*/  STS [R156+0x2000], R3 ;  /* 0x002000039c007388 */ /* 0x0003e20000000800 */
[----:B------:R-:W-:Y:S03]  /*6330*/  F2FP.F16.F32.PACK_AB R2, R174, R175 ;  /* 0x000000afae02723e */ /* 0x000fe600000000ff */
[----:B------:R-:W-:Y:S04]  /*6340*/  STS [R151], R6 ;  /* 0x0000000697007388 */ /* 0x000fe80000000800 */
[----:B------:R-:W-:Y:S04]  /*6350*/  STS [R151+0x400], R5 ;  /* 0x0004000597007388 */ /* 0x000fe80000000800 */
[----:B------:R2:W-:Y:S01]  /*6360*/  STS [R0+0x400], R2 ;  /* 0x0004000200007388 */ /* 0x0005e20000000800 */
[----:B-1----:R-:W-:Y:S05]  /*6370*/  F2FP.F16.F32.PACK_AB R3, R187, R189 ;  /* 0x000000bdbb03723e */ /* 0x002fea00000000ff */
[----:B------:R1:W-:Y:S04]  /*6380*/  STS [R0], R3 ;  /* 0x0000000300007388 */ /* 0x0003e80000000800 */
[----:B------:R3:W-:Y:S01]  /*6390*/  STS [R151+0x2000], R4 ;  /* 0x0020000497007388 */ /* 0x0007e20000000800 */
[----:B--2---:R-:W-:Y:S02]  /*63a0*/  F2FP.F16.F32.PACK_AB R2, R233, R235 ;  /* 0x000000ebe902723e */ /* 0x004fe400000000ff */
[----:B-1----:R-:W-:Y:S02]  /*63b0*/  F2FP.F16.F32.PACK_AB R3, R209, R214 ;  /* 0x000000d6d103723e */ /* 0x002fe400000000ff */
[----:B---3--:R-:W-:Y:S05]  /*63c0*/  F2FP.F16.F32.PACK_AB R4, R243, R244 ;  /* 0x000000f4f304723e */ /* 0x008fea00000000ff */
[----:B------:R-:W-:Y:S04]  /*63d0*/  STS [R151+0x2400], R4 ;  /* 0x0024000497007388 */ /* 0x000fe80000000800 */
[----:B------:R1:W-:Y:S04]  /*63e0*/  STS [R0+0x2000], R3 ;  /* 0x0020000300007388 */ /* 0x0003e80000000800 */
[----:B------:R2:W-:Y:S04]  /*63f0*/  STS [R0+0x2400], R2 ;  /* 0x0024000200007388 */ /* 0x0005e80000000800 */
[----:B------:R-:W-:Y:S08]  /*6400*/  LDSM.16.M88.4 R64, [R148+0x8000] ;  /* 0x008000009440783b */ /* 0x000ff00000000200 */
[----:B------:R-:W3:Y:S08]  /*6410*/  LDSM.16.M88.4 R16, [R149+0x10000] ;  /* 0x010000009510783b */ /* 0x000ef00000000200 */
[----:B------:R-:W4:Y:S01]  /*6420*/  LDSM.16.M88.4 R60, [R148+0xa000] ;  /* 0x00a00000943c783b */ /* 0x000f220000000200 */
[----:B-1----:R-:W-:Y:S02]  /*6430*/  IMAD.U32 R3, RZ, RZ, UR13 ;  /* 0x0000000dff037e24 */ /* 0x002fe4000f8e00ff */
[----:B--2---:R-:W-:Y:S01]  /*6440*/  IMAD.IADD R0, R149, 0x1, R184 ;  /* 0x0000000195007824 */ /* 0x004fe200078e02b8 */
[----:B------:R-:W-:Y:S04]  /*6450*/  MOV R2, UR12 ;  /* 0x0000000c00027c02 */ /* 0x000fe80008000f00 */
[----:B------:R-:W1:Y:S08]  /*6460*/  LDSM.16.M88.4 R32, [R149+0x10800] ;  /* 0x010800009520783b */ /* 0x000e700000000200 */
[----:B------:R-:W2:Y:S08]  /*6470*/  LDSM.16.M88.4 R48, [R149+0x11000] ;  /* 0x011000009530783b */ /* 0x000eb00000000200 */
        /* <DEDUP_REMOVED lines=35> */
[-C--:B-1----:R-:W-:Y:S08]  /*66b0*/  HMMA.16816.F32 R52, R136, R132.reuse, R52 ;  /* 0x000000848834723c */ /* 0x082ff00000001834 */
[C---:B------:R-:W-:Y:S08]  /*66c0*/  HMMA.16816.F32 R56, R144.reuse, R132, R56 ;  /* 0x000000849038723c */ /* 0x040ff00000001838 */
[-C--:B------:R-:W-:Y:S01]  /*66d0*/  HMMA.16816.F32 R60, R144, R134.reuse, R60 ;  /* 0x00000086903c723c */ /* 0x080fe2000000183c */
[----:B------:R-:W2:Y:S02]  /*66e0*/  LDL R145, [R1+0x44] ;  /* 0x0000440001917983 */ /* 0x000ea40000100800 */
[----:B------:R-:W-:Y:S05]  /*66f0*/  IADD3 R144, PT, PT, R148, R184, RZ ;  /* 0x000000b894907210 */ /* 0x000fea0007ffe0ff */
[----:B------:R-:W-:Y:S01]  /*6700*/  HMMA.16816.F32 R64, R136, R134, R64 ;  /* 0x000000868840723c */ /* 0x000fe20000001840 */
[----:B------:R-:W-:Y:S08]  /*6710*/  LDSM.16.M88.4 R140, [R144+0x8000] ;  /* 0x00800000908c783b */ /* 0x000ff00000000200 */
[----:B------:R-:W1:Y:S08]  /*6720*/  LDSM.16.M88.4 R132, [R0+0x10000] ;  /* 0x010000000084783b */ /* 0x000e700000000200 */
[----:B------:R-:W3:Y:S01]  /*6730*/  LDSM.16.M88.4 R136, [R144+0xa000] ;  /* 0x00a000009088783b */ /* 0x000ee20000000200 */
[-C--:B-1----:R-:W-:Y:S08]  /*6740*/  HMMA.16816.F32 R4, R140, R132.reuse, R4 ;  /* 0x000000848c04723c */ /* 0x082ff00000001804 */
[C---:B---3--:R-:W-:Y:S08]  /*6750*/  HMMA.16816.F32 R8, R136.reuse, R132, R8 ;  /* 0x000000848808723c */ /* 0x048ff00000001808 */
        /* <DEDUP_REMOVED lines=12> */
[----:B------:R1:W3:Y:S03]  /*6820*/  LDSM.16.M88.4 R132, [R0+0x11800] ;  /* 0x011800000084783b */ /* 0x0002e60000000200 */
[C---:B-1----:R-:W-:Y:S04]  /*6830*/  IMAD.IADD R0, R172.reuse, 0x1, R0 ;  /* 0x00000001ac007824 */ /* 0x042fe800078e0200 */
[-C--:B---3--:R-:W-:Y:S08]  /*6840*/  HMMA.16816.F32 R52, R140, R132.reuse, R52 ;  /* 0x000000848c34723c */ /* 0x088ff00000001834 */
[C---:B------:R-:W-:Y:S08]  /*6850*/  HMMA.16816.F32 R56, R136.reuse, R132, R56 ;  /* 0x000000848838723c */ /* 0x040ff00000001838 */
[-C--:B------:R-:W-:Y:S01]  /*6860*/  HMMA.16816.F32 R60, R136, R134.reuse, R60 ;  /* 0x00000086883c723c */ /* 0x080fe2000000183c */
[----:B------:R-:W-:Y:S07]  /*6870*/  LDSM.16.M88.4 R136, [R0+0x10000] ;  /* 0x010000000088783b */ /* 0x000fee0000000200 */
[----:B------:R-:W-:Y:S04]  /*6880*/  HMMA.16816.F32 R64, R140, R134, R64 ;  /* 0x000000868c40723c */ /* 0x000fe80000001840 */
[C---:B--2---:R-:W-:Y:S02]  /*6890*/  LEA R146, P0, R145.reuse, R2, 0x2 ;  /* 0x0000000291927211 */ /* 0x044fe400078010ff */
[----:B------:R-:W-:Y:S02]  /*68a0*/  IADD3 R2, PT, PT, R172, R144, RZ ;  /* 0x00000090ac027210 */ /* 0x000fe40007ffe0ff */
[----:B------:R-:W-:Y:S03]  /*68b0*/  LEA.HI.X R147, R145, R3, RZ, 0x2, P0 ;  /* 0x0000000391937211 */ /* 0x000fe600000f14ff */
[----:B------:R-:W1:Y:S08]  /*68c0*/  LDSM.16.M88.4 R132, [R2+0x8000] ;  /* 0x008000000284783b */ /* 0x000e700000000200 */
[----:B------:R-:W2:Y:S04]  /*68d0*/  LDG.E R145, desc[UR26][R146.64] ;  /* 0x0000001a92917981 */ /* 0x000ea8000c1e1900 */
[----:B------:R3:W4:Y:S08]  /*68e0*/  LDSM.16.M88.4 R140, [R2+0xa000] ;  /* 0x00a00000028c783b */ /* 0x0007300000000200 */
[----:B------:R2:W5:Y:S01]  /*68f0*/  LDG.E R3, desc[UR26][R146.64+0x100] ;  /* 0x0001001a92037981 */ /* 0x000562000c1e1900 */
[----:B---3--:R-:W-:Y:S04]  /*6900*/  FFMA.FTZ R2, -R157, R157, 1 ;  /* 0x3f8000009d027423 */ /* 0x008fe8000001019d */
[----:B------:R-:W-:Y:S01]  /*6910*/  FMUL.FTZ R2, R2, UR10 ;  /* 0x0000000a02027c20 */ /* 0x000fe20008410000 */
        /* <DEDUP_REMOVED lines=24> */
[----:B------:R-:W-:Y:S01]  /*6aa0*/  FFMA.FTZ R5, -R188, R188, 1 ;  /* 0x3f800000bc057423 */ /* 0x000fe200000101bc */
[----:B------:R-:W-:Y:S01]  /*6ab0*/  FMUL.FTZ R4, R93, R4 ;  /* 0x000000045d047220 */ /* 0x000fe20000410000 */
[----:B------:R-:W1:Y:S01]  /*6ac0*/  S2R R188, SR_TID.X ;  /* 0x0000000000bc7919 */ /* 0x000e620000002100 */
[----:B------:R-:W-:Y:S01]  /*6ad0*/  FMUL.FTZ R21, R92, R16 ;  /* 0x000000105c157220 */ /* 0x000fe20000410000 */
[----:B------:R-:W-:Y:S01]  /*6ae0*/  FMUL.FTZ R134, R89, R134 ;  /* 0x0000008659867220 */ /* 0x000fe20000410000 */
[----:B------:R-:W-:Y:S01]  /*6af0*/  FFMA.FTZ R16, -R85, R85, 1 ;  /* 0x3f80000055107423 */ /* 0x000fe20000010155 */
[----:B------:R2:W5:Y:S01]  /*6b00*/  LDL.LU R93, [R1+0xe0] ;  /* 0x0000e000015d7983 */ /* 0x0005620000300800 */
[C---:B------:R-:W-:Y:S01]  /*6b10*/  FADD.FTZ R17, -R145.reuse, R17 ;  /* 0x0000001191117221 */ /* 0x040fe20000010100 */
[----:B------:R-:W-:Y:S01]  /*6b20*/  FMUL.FTZ R157, R4, R2 ;  /* 0x00000002049d7220 */ /* 0x000fe20000410000 */
[----:B------:R-:W-:Y:S01]  /*6b30*/  FADD.FTZ R20, -R145, R20 ;  /* 0x0000001491147221 */ /* 0x000fe20000010100 */
[----:B------:R2:W5:Y:S01]  /*6b40*/  LDL.LU R92, [R1+0xdc] ;  /* 0x0000dc00015c7983 */ /* 0x0005620000300800 */
[----:B------:R-:W-:Y:S01]  /*6b50*/  FMUL.FTZ R132, R91, R17 ;  /* 0x000000115b847220 */ /* 0x000fe20000410000 */
[----:B------:R-:W-:Y:S01]  /*6b60*/  FFMA.FTZ R17, -R86, R86, 1 ;  /* 0x3f80000056117423 */ /* 0x000fe20000010156 */
[----:B------:R-:W-:Y:S01]  /*6b70*/  FMUL.FTZ R133, R90, R20 ;  /* 0x000000145a857220 */ /* 0x000fe20000410000 */
[----:B------:R2:W5:Y:S01]  /*6b80*/  LDL.LU R91, [R1+0xd8] ;  /* 0x0000d800015b7983 */ /* 0x0005620000300800 */
[----:B------:R-:W-:Y:S01]  /*6b90*/  FFMA.FTZ R20, -R87, R87, 1 ;  /* 0x3f80000057147423 */ /* 0x000fe20000010157 */
[C---:B------:R-:W-:Y:S01]  /*6ba0*/  FADD.FTZ R32, -R145.reuse, R32 ;  /* 0x0000002091207221 */ /* 0x040fe20000010100 */
[C---:B------:R-:W-:Y:S01]  /*6bb0*/  FADD.FTZ R36, -R145.reuse, R36 ;  /* 0x0000002491247221 */ /* 0x040fe20000010100 */
[----:B------:R2:W5:Y:S01]  /*6bc0*/  LDL.LU R90, [R1+0xd4] ;  /* 0x0000d400015a7983 */ /* 0x0005620000300800 */
[C---:B------:R-:W-:Y:S01]  /*6bd0*/  FADD.FTZ R37, -R145.reuse, R37 ;  /* 0x0000002591257221 */ /* 0x040fe20000010100 */
[----:B------:R-:W-:Y:S01]  /*6be0*/  FADD.FTZ R48, -R145, R48 ;  /* 0x0000003091307221 */ /* 0x000fe20000010100 */
[----:B------:R-:W-:Y:S01]  /*6bf0*/  FMUL.FTZ R36, R80, R36 ;  /* 0x0000002450247220 */ /* 0x000fe20000410000 */
[----:B------:R2:W5:Y:S01]  /*6c00*/  LDL.LU R89, [R1+0xd0] ;  /* 0x0000d00001597983 */ /* 0x0005620000300800 */
[----:B------:R-:W-:Y:S01]  /*6c10*/  FMUL.FTZ R17, R17, UR10 ;  /* 0x0000000a11117c20 */ /* 0x000fe20008410000 */
[----:B------:R-:W-:Y:S01]  /*6c20*/  FMUL.FTZ R16, R16, UR10 ;  /* 0x0000000a10107c20 */ /* 0x000fe20008410000 */
[----:B------:R-:W-:Y:S01]  /*6c30*/  FMUL.FTZ R20, R20, UR10 ;  /* 0x0000000a14147c20 */ /* 0x000fe20008410000 */
[----:B------:R2:W5:Y:S01]  /*6c40*/  LDG.E R4, desc[UR26][R146.64+0x20] ;  /* 0x0000201a92047981 */ /* 0x000562000c1e1900 */
[----:B------:R-:W-:Y:S01]  /*6c50*/  FMUL.FTZ R17, R133, R17 ;  /* 0x0000001185117220 */ /* 0x000fe20000410000 */
[----:B------:R-:W-:Y:S01]  /*6c60*/  FMUL.FTZ R16, R134, R16 ;  /* 0x0000001086107220 */ /* 0x000fe20000410000 */
[----:B------:R-:W-:Y:S01]  /*6c70*/  FMUL.FTZ R20, R132, R20 ;  /* 0x0000001484147220 */ /* 0x000fe20000410000 */
[----:B------:R2:W5:Y:S01]  /*6c80*/  LDG.E R2, desc[UR26][R146.64+0x120] ;  /* 0x0001201a92027981 */ /* 0x000562000c1e1900 */
[----:B------:R-:W-:Y:S01]  /*6c90*/  FMUL.FTZ R37, R79, R37 ;  /* 0x000000254f257220 */ /* 0x000fe20000410000 */
[----:B------:R-:W-:Y:S01]  /*6ca0*/  FMUL.FTZ R48, R76, R48 ;  /* 0x000000304c307220 */ /* 0x000fe20000410000 */
[----:B------:R-:W-:Y:S01]  /*6cb0*/  F2FP.F16.F32.PACK_AB R132, R16, R17 ;  /* 0x000000111084723e */ /* 0x000fe200000000ff */
[----:B------:R-:W-:Y:S01]  /*6cc0*/  FMUL.FTZ R17, R84, R32 ;  /* 0x0000002054117220 */ /* 0x000fe20000410000 */
[----:B-1----:R-:W-:Y:S01]  /*6cd0*/  LOP3.LUT P0, R0, R188, 0x4, RZ, 0xc0, !PT ;  /* 0x00000004bc007812 */ /* 0x002fe2000780c0ff */
[----:B------:R-:W-:Y:S01]  /*6ce0*/  FFMA.FTZ R32, -R81, R81, 1 ;  /* 0x3f80000051207423 */ /* 0x000fe20000010151 */
[----:B------:R-:W-:Y:S01]  /*6cf0*/  FFMA.FTZ R16, -R78, R78, 1 ;  /* 0x3f8000004e107423 */ /* 0x000fe2000001014e */
[C---:B------:R-:W-:Y:S01]  /*6d00*/  FADD.FTZ R49, -R145.reuse, R49 ;  /* 0x0000003191317221 */ /* 0x040fe20000010100 */
[----:B------:R-:W-:Y:S01]  /*6d10*/  ISETP.NE.AND P4, PT, R0, RZ, PT ;  /* 0x000000ff0000720c */ /* 0x000fe20003f85270 */
[----:B------:R-:W-:Y:S01]  /*6d20*/  FFMA.FTZ R0, -R88, R88, 1 ;  /* 0x3f80000058007423 */ /* 0x000fe20000010158 */
[----:B------:R-:W-:Y:S01]  /*6d30*/  FADD.FTZ R52, -R145, R52 ;  /* 0x0000003491347221 */ /* 0x000fe20000010100 */
[----:B------:R2:W5:Y:S01]  /*6d40*/  LDL.LU R88, [R1+0xcc] ;  /* 0x0000cc0001587983 */ /* 0x0005620000300800 */
[----:B------:R-:W-:Y:S01]  /*6d50*/  FMUL.FTZ R49, R75, R49 ;  /* 0x000000314b317220 */ /* 0x000fe20000410000 */
[----:B------:R-:W-:Y:S01]  /*6d60*/  FADD.FTZ R53, -R145, R53 ;  /* 0x0000003591357221 */ /* 0x000fe20000010100 */
[----:B------:R-:W-:Y:S01]  /*6d70*/  FMUL.FTZ R52, R72, R52 ;  /* 0x0000003448347220 */ /* 0x000fe20000410000 */
[----:B------:R2:W5:Y:S01]  /*6d80*/  LDL.LU R87, [R1+0xc8] ;  /* 0x0000c80001577983 */ /* 0x0005620000300800 */
[----:B------:R-:W-:Y:S01]  /*6d90*/  FMUL.FTZ R0, R0, UR10 ;  /* 0x0000000a00007c20 */ /* 0x000fe20008410000 */
[----:B------:R-:W-:Y:S01]  /*6da0*/  FMUL.FTZ R53, R71, R53 ;  /* 0x0000003547357220 */ /* 0x000fe20000410000 */
[----:B------:R-:W-:Y:S01]  /*6db0*/  FMUL.FTZ R32, R32, UR10 ;  /* 0x0000000a20207c20 */ /* 0x000fe20008410000 */
[----:B------:R2:W5:Y:S01]  /*6dc0*/  LDL.LU R86, [R1+0xc4] ;  /* 0x0000c40001567983 */ /* 0x0005620000300800 */
[----:B------:R-:W-:Y:S01]  /*6dd0*/  FMUL.FTZ R0, R21, R0 ;  /* 0x0000000015007220 */ /* 0x000fe20000410000 */
[----:B------:R-:W-:Y:S01]  /*6de0*/  FADD.FTZ R21, -R145, R33 ;  /* 0x0000002191157221 */ /* 0x000fe20000010100 */
[----:B------:R-:W-:Y:S01]  /*6df0*/  FFMA.FTZ R33, -R82, R82, 1 ;  /* 0x3f80000052217423 */ /* 0x000fe20000010152 */
[----:B------:R2:W5:Y:S01]  /*6e00*/  LDL.LU R85, [R1+0xc0] ;  /* 0x0000c00001557983 */ /* 0x0005620000300800 */
[----:B------:R-:W-:Y:S01]  /*6e10*/  FMUL.FTZ R16, R16, UR10 ;  /* 0x0000000a10107c20 */ /* 0x000fe20008410000 */
[----:B------:R-:W-:Y:S01]  /*6e20*/  FMUL.FTZ R21, R83, R21 ;  /* 0x0000001553157220 */ /* 0x000fe20000410000 */
[----:B------:R-:W-:Y:S01]  /*6e30*/  F2FP.F16.F32.PACK_AB R20, R20, R0 ;  /* 0x000000001414723e */ /* 0x000fe200000000ff */
[----:B------:R2:W5:Y:S01]  /*6e40*/  LDL.LU R84, [R1+0xbc] ;  /* 0x0000bc0001547983 */ /* 0x0005620000300800 */
[----:B------:R-:W-:Y:S01]  /*6e50*/  FFMA.FTZ R0, -R77, R77, 1 ;  /* 0x3f8000004d007423 */ /* 0x000fe2000001014d */
[----:B------:R-:W-:Y:S01]  /*6e60*/  FMUL.FTZ R32, R21, R32 ;  /* 0x0000002015207220 */ /* 0x000fe20000410000 */
[----:B------:R-:W-:Y:S01]  /*6e70*/  FFMA.FTZ R21, -R74, R74, 1 ;  /* 0x3f8000004a157423 */ /* 0x000fe2000001014a */
[----:B------:R2:W5:Y:S01]  /*6e80*/  LDL.LU R83, [R1+0xb8] ;  /* 0x0000b80001537983 */ /* 0x0005620000300800 */
[----:B------:R-:W-:Y:S01]  /*6e90*/  FMUL.FTZ R16, R36, R16 ;  /* 0x0000001024107220 */ /* 0x000fe20000410000 */
[----:B------:R-:W-:Y:S01]  /*6ea0*/  FFMA.FTZ R36, -R70, R70, 1 ;  /* 0x3f80000046247423 */ /* 0x000fe20000010146 */
[----:B------:R-:W-:Y:S01]  /*6eb0*/  FMUL.FTZ R33, R33, UR10 ;  /* 0x0000000a21217c20 */ /* 0x000fe20008410000 */
[----:B------:R2:W5:Y:S01]  /*6ec0*/  LDL.LU R82, [R1+0xb4] ;  /* 0x0000b40001527983 */ /* 0x0005620000300800 */
[----:B------:R-:W-:Y:S01]  /*6ed0*/  FMUL.FTZ R0, R0, UR10 ;  /* 0x0000000a00007c20 */ /* 0x000fe20008410000 */
[----:B------:R-:W-:Y:S01]  /*6ee0*/  FMUL.FTZ R21, R21, UR10 ;  /* 0x0000000a15157c20 */ /* 0x000fe20008410000 */
[----:B------:R-:W-:Y:S01]  /*6ef0*/  FMUL.FTZ R33, R17, R33 ;  /* 0x0000002111217220 */ /* 0x000fe20000410000 */
[----:B------:R2:W5:Y:S01]  /*6f00*/  LDL.LU R81, [R1+0xb0] ;  /* 0x0000b00001517983 */ /* 0x0005620000300800 */
[----:B------:R-:W-:Y:S01]  /*6f10*/  FFMA.FTZ R17, -R73, R73, 1 ;  /* 0x3f80000049117423 */ /* 0x000fe20000010149 */
[----:B------:R-:W-:Y:S01]  /*6f20*/  FMUL.FTZ R0, R37, R0 ;  /* 0x0000000025007220 */ /* 0x000fe20000410000 */
[----:B------:R-:W-:Y:S01]  /*6f30*/  FFMA.FTZ R37, -R69, R69, 1 ;  /* 0x3f80000045257423 */ /* 0x000fe20000010145 */
[----:B------:R2:W5:Y:S01]  /*6f40*/  LDL.LU R80, [R1+0xac] ;  /* 0x0000ac0001507983 */ /* 0x0005620000300800 */
[----:B------:R-:W-:Y:S01]  /*6f50*/  FMUL.FTZ R21, R48, R21 ;  /* 0x0000001530157220 */ /* 0x000fe20000410000 */
[----:B------:R-:W-:Y:S01]  /*6f60*/  FMUL.FTZ R17, R17, UR10 ;  /* 0x0000000a11117c20 */ /* 0x000fe20008410000 */
[----:B------:R-:W-:Y:S01]  /*6f70*/  FMUL.FTZ R37, R37, UR10 ;  /* 0x0000000a25257c20 */ /* 0x000fe20008410000 */
[----:B------:R2:W5:Y:S01]  /*6f80*/  LDL.LU R79, [R1+0xa8] ;  /* 0x0000a800014f7983 */ /* 0x0005620000300800 */
[----:B------:R-:W-:Y:S01]  /*6f90*/  F2FP.F16.F32.PACK_AB R48, R0, R16 ;  /* 0x000000100030723e */ /* 0x000fe200000000ff */
[----:B------:R-:W-:Y:S01]  /*6fa0*/  FMUL.FTZ R17, R49, R17 ;  /* 0x0000001131117220 */ /* 0x000fe20000410000 */
[----:B------:R-:W-:Y:S01]  /*6fb0*/  FMUL.FTZ R0, R53, R37 ;  /* 0x0000002535007220 */ /* 0x000fe20000410000 */
[----:B------:R2:W5:Y:S01]  /*6fc0*/  LDL.LU R78, [R1+0xa4] ;  /* 0x0000a400014e7983 */ /* 0x0005620000300800 */
[----:B------:R-:W-:Y:S01]  /*6fd0*/  F2FP.F16.F32.PACK_AB R49, R32, R33 ;  /* 0x000000212031723e */ /* 0x000fe200000000ff */
[----:B------:R-:W-:Y:S01]  /*6fe0*/  FMUL.FTZ R5, R5, UR10 ;  /* 0x0000000a05057c20 */ /* 0x000fe20008410000 */
[----:B------:R-:W-:Y:S01]  /*6ff0*/  F2FP.F16.F32.PACK_AB R37, R17, R21 ;  /* 0x000000151125723e */ /* 0x000fe200000000ff */
[----:B------:R2:W5:Y:S01]  /*7000*/  LDL.LU R77, [R1+0xa0] ;  /* 0x0000a000014d7983 */ /* 0x0005620000300800 */
[----:B------:R-:W-:Y:S01]  /*7010*/  FFMA.FTZ R21, -R68, R68, 1 ;  /* 0x3f80000044157423 */ /* 0x000fe20000010144 */
[----:B------:R-:W-:Y:S01]  /*7020*/  FMUL.FTZ R36, R36, UR10 ;  /* 0x0000000a24247c20 */ /* 0x000fe20008410000 */
[C---:B------:R-:W-:Y:S01]  /*7030*/  FADD.FTZ R32, -R145.reuse, R64 ;  /* 0x0000004091207221 */ /* 0x040fe20000010100 */
[----:B------:R2:W5:Y:S01]  /*7040*/  LDL.LU R76, [R1+0x9c] ;  /* 0x00009c00014c7983 */ /* 0x0005620000300800 */
[----:B------:R-:W-:Y:S01]  /*7050*/  FADD.FTZ R33, -R145, R65 ;  /* 0x0000004191217221 */ /* 0x000fe20000010100 */
[----:B------:R-:W-:Y:S01]  /*7060*/  FFMA.FTZ R17, -R190, R190, 1 ;  /* 0x3f800000be117423 */ /* 0x000fe200000101be */
[----:B------:R-:W-:Y:S01]  /*7070*/  FMUL.FTZ R5, R160, R5 ;  /* 0x00000005a0057220 */ /* 0x000fe20000410000 */
[----:B------:R2:W5:Y:S01]  /*7080*/  LDL.LU R75, [R1+0x98] ;  /* 0x00009800014b7983 */ /* 0x0005620000300800 */
[----:B------:R-:W-:Y:S01]  /*7090*/  FMUL.FTZ R16, R52, R36 ;  /* 0x0000002434107220 */ /* 0x000fe20000410000 */
[----:B------:R-:W-:Y:S01]  /*70a0*/  FMUL.FTZ R32, R189, R32 ;  /* 0x00000020bd207220 */ /* 0x000fe20000410000 */
[----:B------:R-:W-:Y:S01]  /*70b0*/  IMAD.SHL.U32 R189, R188, 0x40, RZ ;  /* 0x00000040bcbd7824 */ /* 0x000fe200078e00ff */
[----:B------:R2:W5:Y:S01]  /*70c0*/  LDL.LU R74, [R1+0x94] ;  /* 0x00009400014a7983 */ /* 0x0005620000300800 */
[----:B------:R-:W-:Y:S01]  /*70d0*/  FMUL.FTZ R21, R21, UR10 ;  /* 0x0000000a15157c20 */ /* 0x000fe20008410000 */
[----:B------:R-:W-:Y:S01]  /*70e0*/  FMUL.FTZ R33, R187, R33 ;  /* 0x00000021bb217220 */ /* 0x000fe20000410000 */
[----:B------:R-:W-:Y:S01]  /*70f0*/  FMUL.FTZ R17, R17, UR10 ;  /* 0x0000000a11117c20 */ /* 0x000fe20008410000 */
[----:B------:R2:W5:Y:S01]  /*7100*/  LDL.LU R73, [R1+0x90] ;  /* 0x0000900001497983 */ /* 0x0005620000300800 */
[----:B------:R-:W-:Y:S01]  /*7110*/  FMUL.FTZ R32, R32, R21 ;  /* 0x0000001520207220 */ /* 0x000fe20000410000 */
[----:B------:R-:W-:Y:S01]  /*7120*/  F2FP.F16.F32.PACK_AB R5, R5, R157 ;  /* 0x0000009d0505723e */ /* 0x000fe200000000ff */
[----:B------:R-:W-:Y:S01]  /*7130*/  FMUL.FTZ R21, R33, R17 ;  /* 0x0000001121157220 */ /* 0x000fe20000410000 */
[----:B------:R2:W5:Y:S01]  /*7140*/  LDL.LU R72, [R1+0x8c] ;  /* 0x00008c0001487983 */ /* 0x0005620000300800 */
[C---:B------:R-:W-:Y:S02]  /*7150*/  SHF.L.U32 R190, R188.reuse, 0x5, RZ ;  /* 0x00000005bcbe7819 */ /* 0x040fe400000006ff */
[----:B------:R-:W-:Y:S01]  /*7160*/  SHF.L.U32 R187, R188, 0x3, RZ ;  /* 0x00000003bcbb7819 */ /* 0x000fe200000006ff */
[----:B------:R2:W5:Y:S01]  /*7170*/  LDL.LU R71, [R1+0x88] ;  /* 0x0000880001477983 */ /* 0x0005620000300800 */
[----:B------:R-:W-:Y:S03]  /*7180*/  F2FP.F16.F32.PACK_AB R36, R0, R16 ;  /* 0x000000100024723e */ /* 0x000fe600000000ff */
[----:B------:R2:W5:Y:S04]  /*7190*/  LDL.LU R70, [R1+0x84] ;  /* 0x0000840001467983 */ /* 0x0005680000300800 */
[----:B------:R2:W5:Y:S04]  /*71a0*/  LDL.LU R69, [R1+0x80] ;  /* 0x0000800001457983 */ /* 0x0005680000300800 */
[----:B------:R2:W5:Y:S01]  /*71b0*/  LDL.LU R68, [R1+0x7c] ;  /* 0x00007c0001447983 */ /* 0x0005620000300800 */
[----:B------:R-:W-:Y:S05]  /*71c0*/  BRA.U !UP3, `(.L_x_1884) ;  /* 0x000000010b807547 */ /* 0x000fea000b800000 */
[----:B------:R-:W3:Y:S01]  /*71d0*/  LDL.LU R135, [R1+0x54] ;  /* 0x0000540001877983 */ /* 0x000ee20000300800 */
[----:B------:R-:W-:Y:S01]  /*71e0*/  IADD3 R16, P3, PT, RZ, -UR25, RZ ;  /* 0x80000019ff107c10 */ /* 0x000fe2000ff7e0ff */
[----:B------:R-:W-:Y:S02]  /*71f0*/  ULOP3.LUT UR35, UR40, 0x1, URZ, 0xc0, !UPT ;  /* 0x0000000128237892 */ /* 0x000fe4000f8ec0ff */
[----:B------:R-:W4:Y:S02]  /*7200*/  LDL.LU R134, [R1+0x50] ;  /* 0x0000500001867983 */ /* 0x000f240000300800 */
[----:B------:R-:W-:Y:S01]  /*7210*/  IMAD.X R0, RZ, RZ, ~UR11, P3 ;  /* 0x8000000bff007e24 */ /* 0x000fe200098e06ff */
[----:B------:R-:W-:Y:S01]  /*7220*/  UISETP.NE.U32.AND UP1, UPT, UR35, 0x1, UPT ;  /* 0x000000012300788c */ /* 0x000fe2000bf25070 */
[----:B------:R-:W2:Y:S03]  /*7230*/  LDL.LU R133, [R1+0x40] ;  /* 0x0000400001857983 */ /* 0x000ea60000300800 */
[----:B------:R-:W-:Y:S01]  /*7240*/  SHF.R.S64 R16, R16, 0x1f, R0 ;  /* 0x0000001f10107819 */ /* 0x000fe20000001000 */
[----:B------:R-:W-:Y:S06]  /*7250*/  USEL UR35, UR5, 0x4000, !UP1 ;  /* 0x0000400005237887 */ /* 0x000fec000c800000 */
[----:B------:R-:W-:Y:S02]  /*7260*/  VIADD R181, R181, UR35 ;  /* 0x00000023b5b57c36 */ /* 0x000fe40008000000 */
[----:B--2---:R-:W-:Y:S01]  /*7270*/  VIADD R133, R133, UR35 ;  /* 0x0000002385857c36 */ /* 0x004fe20008000000 */
[----:B---3--:R-:W-:Y:S04]  /*7280*/  IADD3 R135, P3, PT, R16, R135, RZ ;  /* 0x0000008710877210 */ /* 0x008fe80007f7e0ff */
[----:B----4-:R-:W-:Y:S01]  /*7290*/  LEA.HI.X.SX32 R134, R0, R134, 0x1, P3 ;  /* 0x0000008600867211 */ /* 0x010fe200018f0eff */
[----:B------:R-:W-:Y:S04]  /*72a0*/  IMAD.MOV.U32 R16, RZ, RZ, R135 ;  /* 0x000000ffff107224 */ /* 0x000fe800078e0087 */
[----:B------:R1:W-:Y:S01]  /*72b0*/  STL [R1+0x50], R134 ;  /* 0x0000508601007387 */ /* 0x0003e20000100800 */
[----:B------:R-:W-:Y:S03]  /*72c0*/  IMAD.MOV.U32 R17, RZ, RZ, R134 ;  /* 0x000000ffff117224 */ /* 0x000fe600078e0086 */
[----:B------:R1:W-:Y:S04]  /*72d0*/  STL [R1+0x54], R135 ;  /* 0x0000548701007387 */ /* 0x0003e80000100800 */
[----:B------:R-:W-:Y:S01]  /*72e0*/  @!PT LDS RZ, [RZ] ;  /* 0x00000000fffff984 */ /* 0x000fe20000000800 */
[----:B------:R-:W-:Y:S01]  /*72f0*/  @!PT LDS RZ, [RZ] ;  /* 0x00000000fffff984 */ /* 0x000fe20000000800 */
[----:B------:R-:W-:Y:S01]  /*7300*/  @!PT LDS RZ, [RZ] ;  /* 0x00000000fffff984 */ /* 0x000fe20000000800 */
[----:B------:R2:W-:Y:S04]  /*7310*/  LDGSTS.E.BYPASS.LTC128B.128 [R133], desc[UR26][R16.64] ;  /* 0x0000000010857fae */ /* 0x0005e8000b981a1a */
[----:B------:R1:W-:Y:S01]  /*7320*/  STL [R1+0x40], R133 ;  /* 0x0000408501007387 */ /* 0x0003e20000100800 */
[----:B--2---:R-:W-:Y:S04]  /*7330*/  IADD3 R16, P3, PT, R135, UR15, RZ ;  /* 0x0000000f87107c10 */ /* 0x004fe8000ff7e0ff */
[----:B------:R-:W-:Y:S05]  /*7340*/  IADD3.X R17, PT, PT, R134, UR14, RZ, P3, !PT ;  /* 0x0000000e86117c10 */ /* 0x000fea0009ffe4ff */
[----:B------:R2:W-:Y:S02]  /*7350*/  LDGSTS.E.BYPASS.LTC128B.128 [R133+0x1000], desc[UR26][R16.64] ;  /* 0x0100000010857fae */ /* 0x0005e4000b981a1a */
[----:B--2---:R-:W-:Y:S04]  /*7360*/  IADD3 R16, P3, PT, R16, UR15, RZ ;  /* 0x0000000f10107c10 */ /* 0x004fe8000ff7e0ff */
[----:B------:R-:W-:Y:S05]  /*7370*/  IADD3.X R17, PT, PT, R17, UR14, RZ, P3, !PT ;  /* 0x0000000e11117c10 */ /* 0x000fea0009ffe4ff */
[----:B------:R2:W-:Y:S02]  /*7380*/  LDGSTS.E.BYPASS.LTC128B.128 [R133+0x2000], desc[UR26][R16.64] ;  /* 0x0200000010857fae */ /* 0x0005e4000b981a1a */
[----:B--2---:R-:W-:Y:S04]  /*7390*/  IADD3 R16, P3, PT, R16, UR15, RZ ;  /* 0x0000000f10107c10 */ /* 0x004fe8000ff7e0ff */
[----:B------:R-:W-:Y:S05]  /*73a0*/  IADD3.X R17, PT, PT, R17, UR14, RZ, P3, !PT ;  /* 0x0000000e11117c10 */ /* 0x000fea0009ffe4ff */
[----:B------:R1:W-:Y:S04]  /*73b0*/  LDGSTS.E.BYPASS.LTC128B.128 [R133+0x3000], desc[UR26][R16.64] ;  /* 0x0300000010857fae */ /* 0x0003e8000b981a1a */
[----:B------:R-:W0:Y:S02]  /*73c0*/  LDGDEPBAR ;  /* 0x00000000000079af */ /* 0x000e240000000000 */
.L_x_1884:
[----:B------:R-:W3:Y:S01]  /*73d0*/  LDL.LU R65, [R1+0x1c] ;  /* 0x00001c0001417983 */ /* 0x000ee20000300800 */
[C---:B-----5:R-:W-:Y:S01]  /*73e0*/  FADD.FTZ R12, -R3.reuse, R12 ;  /* 0x0000000c030c7221 */ /* 0x060fe20000010100 */
[----:B------:R-:W-:Y:S01]  /*73f0*/  FADD.FTZ R13, -R3, R13 ;  /* 0x0000000d030d7221 */ /* 0x000fe20000010100 */
[C---:B------:R-:W-:Y:S01]  /*7400*/  FADD.FTZ R6, -R4.reuse, R6 ;  /* 0x0000000604067221 */ /* 0x040fe20000010100 */
[----:B------:R-:W4:Y:S01]  /*7410*/  LDL.LU R64, [R1+0x18] ;  /* 0x0000180001407983 */ /* 0x000f220000300800 */
[----:B------:R-:W-:Y:S01]  /*7420*/  FADD.FTZ R7, -R4, R7 ;  /* 0x0000000704077221 */ /* 0x000fe20000010100 */
[----:B------:R-:W-:Y:S01]  /*7430*/  FFMA.FTZ R0, -R203, R203, 1 ;  /* 0x3f800000cb007423 */ /* 0x000fe200000101cb */
[----:B------:R-:W-:Y:S01]  /*7440*/  FMUL.FTZ R6, R250, R6 ;  /* 0x00000006fa067220 */ /* 0x000fe20000410000 */
[----:B------:R-:W2:Y:S01]  /*7450*/  LDL.LU R53, [R1+0xc] ;  /* 0x00000c0001357983 */ /* 0x000ea20000300800 */
[----:B------:R-:W-:Y:S01]  /*7460*/  FMUL.FTZ R7, R249, R7 ;  /* 0x00000007f9077220 */ /* 0x000fe20000410000 */
[----:B------:R-:W-:Y:S01]  /*7470*/  FMUL.FTZ R0, R0, UR10 ;  /* 0x0000000a00007c20 */ /* 0x000fe20008410000 */
[C---:B------:R-:W-:Y:S01]  /*7480*/  FADD.FTZ R19, -R4.reuse, R19 ;  /* 0x0000001304137221 */ /* 0x040fe20000010100 */
[----:B------:R-:W3:Y:S01]  /*7490*/  LDL.LU R52, [R1+0x8] ;  /* 0x0000080001347983 */ /* 0x000ee20000300800 */
[----:B------:R-:W-:Y:S01]  /*74a0*/  FADD.FTZ R22, -R4, R22 ;  /* 0x0000001604167221 */ /* 0x000fe20000010100 */
[----:B------:R-:W-:Y:S01]  /*74b0*/  FMUL.FTZ R7, R7, R0 ;  /* 0x0000000007077220 */ /* 0x000fe20000410000 */
[----:B------:R-:W-:Y:S01]  /*74c0*/  FFMA.FTZ R0, -R197, R197, 1 ;  /* 0x3f800000c5007423 */ /* 0x000fe200000101c5 */
[----:B------:R-:W4:Y:S01]  /*74d0*/  LDL.LU R136, [R1+0x34] ;  /* 0x0000340001887983 */ /* 0x000f220000300800 */
[----:B------:R-:W-:Y:S01]  /*74e0*/  FMUL.FTZ R19, R241, R19 ;  /* 0x00000013f1137220 */ /* 0x000fe20000410000 */
[----:B------:R-:W-:Y:S01]  /*74f0*/  FMUL.FTZ R22, R232, R22 ;  /* 0x00000016e8167220 */ /* 0x000fe20000410000 */
[----:B-1----:R-:W-:Y:S01]  /*7500*/  FMUL.FTZ R16, R0, UR10 ;  /* 0x0000000a00107c20 */ /* 0x002fe20008410000 */
[----:B------:R-:W2:Y:S01]  /*7510*/  LDL.LU R135, [R1+0x30] ;  /* 0x0000300001877983 */ /* 0x000ea20000300800 */
[C---:B------:R-:W-:Y:S01]  /*7520*/  FADD.FTZ R18, -R4.reuse, R18 ;  /* 0x0000001204127221 */ /* 0x040fe20000010100 */
[----:B------:R-:W-:Y:S01]  /*7530*/  FADD.FTZ R35, -R4, R35 ;  /* 0x0000002304237221 */ /* 0x000fe20000010100 */
[----:B------:R-:W-:Y:S01]  /*7540*/  FMUL.FTZ R19, R19, R16 ;  /* 0x0000001013137220 */ /* 0x000fe20000410000 */
[----:B------:R1:W-:Y:S01]  /*7550*/  STS [R153+0x14000], R5 ;  /* 0x0140000599007388 */ /* 0x0003e20000000800 */
[----:B------:R-:W-:Y:S01]  /*7560*/  FMUL.FTZ R18, R242, R18 ;  /* 0x00000012f2127220 */ /* 0x000fe20000410000 */
[----:B------:R-:W-:Y:S01]  /*7570*/  FMUL.FTZ R35, R221, R35 ;  /* 0x00000023dd237220 */ /* 0x000fe20000410000 */
[C---:B------:R-:W-:Y:S01]  /*7580*/  FADD.FTZ R50, -R4.reuse, R50 ;  /* 0x0000003204327221 */ /* 0x040fe20000010100 */
[C---:B------:R-:W-:Y:S01]  /*7590*/  FADD.FTZ R34, -R4.reuse, R34 ;  /* 0x0000002204227221 */ /* 0x040fe20000010100 */
[----:B------:R-:W-:Y:S01]  /*75a0*/  FFMA.FTZ R0, -R195, R195, 1 ;  /* 0x3f800000c3007423 */ /* 0x000fe200000101c3 */
[----:B------:R-:W-:Y:S01]  /*75b0*/  FADD.FTZ R23, -R4, R23 ;  /* 0x0000001704177221 */ /* 0x000fe20000010100 */
[----:B------:R-:W-:Y:S01]  /*75c0*/  FMUL.FTZ R50, R179, R50 ;  /* 0x00000032b3327220 */ /* 0x000fe20000410000 */
[----:B------:R-:W-:Y:S01]  /*75d0*/  FMUL.FTZ R34, R222, R34 ;  /* 0x00000022de227220 */ /* 0x000fe20000410000 */
[----:B------:R-:W-:Y:S01]  /*75e0*/  FMUL.FTZ R0, R0, UR10 ;  /* 0x0000000a00007c20 */ /* 0x000fe20008410000 */
[----:B------:R-:W-:Y:S01]  /*75f0*/  FMUL.FTZ R23, R231, R23 ;  /* 0x00000017e7177220 */ /* 0x000fe20000410000 */
[----:B------:R-:W-:Y:S01]  /*7600*/  FADD.FTZ R55, -R4, R55 ;  /* 0x0000003704377221 */ /* 0x000fe20000010100 */
[----:B------:R-:W-:Y:S01]  /*7610*/  MOV R133, 0x10 ;  /* 0x0000001000857802 */ /* 0x000fe20000000f00 */
[----:B------:R-:W-:Y:S01]  /*7620*/  FADD.FTZ R8, -R3, R8 ;  /* 0x0000000803087221 */ /* 0x000fe20000010100 */
[----:B------:R-:W-:Y:S01]  /*7630*/  FMUL.FTZ R23, R23, R0 ;  /* 0x0000000017177220 */ /* 0x000fe20000410000 */
[----:B------:R-:W-:Y:S01]  /*7640*/  FMUL.FTZ R55, R177, R55 ;  /* 0x00000037b1377220 */ /* 0x000fe20000410000 */
[----:B------:R-:W-:Y:S01]  /*7650*/  F2FP.F16.F32.PACK_AB R33, R21, R32 ;  /* 0x000000201521723e */ /* 0x000fe200000000ff */
[----:B------:R-:W-:Y:S01]  /*7660*/  FADD.FTZ R9, -R3, R9 ;  /* 0x0000000903097221 */ /* 0x000fe20000010100 */
[C---:B------:R-:W-:Y:S01]  /*7670*/  FADD.FTZ R14, -R2.reuse, R14 ;  /* 0x0000000e020e7221 */ /* 0x040fe20000010100 */
[----:B------:R-:W-:Y:S01]  /*7680*/  FADD.FTZ R15, -R2, R15 ;  /* 0x0000000f020f7221 */ /* 0x000fe20000010100 */
[C---:B------:R-:W-:Y:S01]  /*7690*/  FADD.FTZ R39, -R4.reuse, R39 ;  /* 0x0000002704277221 */ /* 0x040fe20000010100 */
[C---:B------:R-:W-:Y:S01]  /*76a0*/  FADD.FTZ R54, -R4.reuse, R54 ;  /* 0x0000003604367221 */ /* 0x040fe20000010100 */
[C---:B------:R-:W-:Y:S01]  /*76b0*/  FADD.FTZ R51, -R4.reuse, R51 ;  /* 0x0000003304337221 */ /* 0x040fe20000010100 */
[----:B------:R-:W-:Y:S01]  /*76c0*/  FADD.FTZ R38, -R4, R38 ;  /* 0x0000002604267221 */ /* 0x000fe20000010100 */
[----:B------:R-:W-:Y:S01]  /*76d0*/  FMUL.FTZ R39, R208, R39 ;  /* 0x00000027d0277220 */ /* 0x000fe20000410000 */
[----:B-1----:R-:W-:Y:S01]  /*76e0*/  FFMA.FTZ R5, -R204, R204, 1 ;  /* 0x3f800000cc057423 */ /* 0x002fe200000101cc */
[----:B------:R-:W-:Y:S01]  /*76f0*/  FMUL.FTZ R54, R176, R54 ;  /* 0x00000036b0367220 */ /* 0x000fe20000410000 */
[C---:B------:R-:W-:Y:S01]  /*7700*/  FADD.FTZ R66, -R4.reuse, R66 ;  /* 0x0000004204427221 */ /* 0x040fe20000010100 */
[----:B------:R-:W-:Y:S01]  /*7710*/  FADD.FTZ R4, -R4, R67 ;  /* 0x0000004304047221 */ /* 0x000fe20000010100 */
[----:B------:R-:W-:Y:S01]  /*7720*/  FMUL.FTZ R5, R5, UR10 ;  /* 0x0000000a05057c20 */ /* 0x000fe20008410000 */
[----:B------:R-:W-:Y:S01]  /*7730*/  FMUL.FTZ R38, R213, R38 ;  /* 0x00000026d5267220 */ /* 0x000fe20000410000 */
[----:B------:R-:W-:Y:S01]  /*7740*/  FMUL.FTZ R51, R178, R51 ;  /* 0x00000033b2337220 */ /* 0x000fe20000410000 */
[----:B------:R-:W-:Y:S01]  /*7750*/  FMUL.FTZ R4, R174, R4 ;  /* 0x00000004ae047220 */ /* 0x000fe20000410000 */
[----:B------:R-:W-:Y:S01]  /*7760*/  FMUL.FTZ R6, R6, R5 ;  /* 0x0000000506067220 */ /* 0x000fe20000410000 */
[----:B------:R-:W-:Y:S01]  /*7770*/  FFMA.FTZ R5, -R199, R199, 1 ;  /* 0x3f800000c7057423 */ /* 0x000fe200000101c7 */
[----:B------:R-:W-:Y:S01]  /*7780*/  FMUL.FTZ R66, R175, R66 ;  /* 0x00000042af427220 */ /* 0x000fe20000410000 */
[C---:B------:R-:W-:Y:S01]  /*7790*/  FADD.FTZ R25, -R3.reuse, R25 ;  /* 0x0000001903197221 */ /* 0x040fe20000010100 */
[----:B------:R-:W-:Y:S01]  /*77a0*/  FADD.FTZ R28, -R3, R28 ;  /* 0x0000001c031c7221 */ /* 0x000fe20000010100 */
[----:B------:R-:W-:Y:S01]  /*77b0*/  FMUL.FTZ R17, R5, UR10 ;  /* 0x0000000a05117c20 */ /* 0x000fe20008410000 */
[----:B------:R-:W-:Y:S01]  /*77c0*/  FFMA.FTZ R5, -R196, R196, 1 ;  /* 0x3f800000c4057423 */ /* 0x000fe200000101c4 */
[----:B------:R-:W-:Y:S01]  /*77d0*/  FMUL.FTZ R25, R251, R25 ;  /* 0x00000019fb197220 */ /* 0x000fe20000410000 */
[----:B------:R-:W-:Y:S01]  /*77e0*/  FADD.FTZ R29, -R3, R29 ;  /* 0x0000001d031d7221 */ /* 0x000fe20000010100 */
[----:B------:R-:W-:Y:S01]  /*77f0*/  FMUL.FTZ R18, R18, R17 ;  /* 0x0000001112127220 */ /* 0x000fe20000410000 */
[----:B------:R-:W-:Y:S01]  /*7800*/  FMUL.FTZ R16, R5, UR10 ;  /* 0x0000000a05107c20 */ /* 0x000fe20008410000 */
[----:B------:R-:W-:Y:S01]  /*7810*/  FFMA.FTZ R17, -R173, R173, 1 ;  /* 0x3f800000ad117423 */ /* 0x000fe200000101ad */
[----:B------:R-:W-:Y:S01]  /*7820*/  F2FP.F16.F32.PACK_AB R5, R7, R6 ;  /* 0x000000060705723e */ /* 0x000fe200000000ff */
[----:B------:R-:W-:Y:S01]  /*7830*/  FFMA.FTZ R6, -R167, R167, 1 ;  /* 0x3f800000a7067423 */ /* 0x000fe200000101a7 */
[----:B------:R-:W-:Y:S01]  /*7840*/  FMUL.FTZ R22, R22, R16 ;  /* 0x0000001016167220 */ /* 0x000fe20000410000 */
[----:B------:R-:W-:Y:S01]  /*7850*/  FFMA.FTZ R16, -R171, R171, 1 ;  /* 0x3f800000ab107423 */ /* 0x000fe200000101ab */
[----:B------:R-:W-:Y:S01]  /*7860*/  FMUL.FTZ R17, R17, UR10 ;  /* 0x0000000a11117c20 */ /* 0x000fe20008410000 */
[----:B------:R-:W-:Y:S01]  /*7870*/  FMUL.FTZ R6, R6, UR10 ;  /* 0x0000000a06067c20 */ /* 0x000fe20008410000 */
[----:B------:R-:W-:Y:S01]  /*7880*/  FFMA.FTZ R7, -R170, R170, 1 ;  /* 0x3f800000aa077423 */ /* 0x000fe200000101aa */
[----:B------:R-:W-:Y:S01]  /*7890*/  FMUL.FTZ R16, R16, UR10 ;  /* 0x0000000a10107c20 */ /* 0x000fe20008410000 */
[----:B------:R-:W-:Y:S01]  /*78a0*/  FMUL.FTZ R34, R34, R17 ;  /* 0x0000001122227220 */ /* 0x000fe20000410000 */
[----:B------:R-:W-:Y:S01]  /*78b0*/  F2FP.F16.F32.PACK_AB R32, R23, R22 ;  /* 0x000000161720723e */ /* 0x000fe200000000ff */
[----:B------:R-:W-:Y:S01]  /*78c0*/  FMUL.FTZ R39, R39, R6 ;  /* 0x0000000627277220 */ /* 0x000fe20000410000 */
[----:B------:R-:W-:Y:S01]  /*78d0*/  FMUL.FTZ R35, R35, R16 ;  /* 0x0000001023237220 */ /* 0x000fe20000410000 */
[----:B------:R-:W-:Y:S01]  /*78e0*/  FFMA.FTZ R16, -R164, R164, 1 ;  /* 0x3f800000a4107423 */ /* 0x000fe200000101a4 */
[----:B------:R-:W-:Y:S01]  /*78f0*/  FFMA.FTZ R6, -R162, R162, 1 ;  /* 0x3f800000a2067423 */ /* 0x000fe200000101a2 */
[----:B------:R-:W-:Y:S01]  /*7900*/  FMUL.FTZ R7, R7, UR10 ;  /* 0x0000000a07077c20 */ /* 0x000fe20008410000 */
[----:B------:R-:W-:Y:S01]  /*7910*/  F2FP.F16.F32.PACK_AB R0, R19, R18 ;  /* 0x000000121300723e */ /* 0x000fe200000000ff */
[----:B------:R-:W-:Y:S01]  /*7920*/  FMUL.FTZ R16, R16, UR10 ;  /* 0x0000000a10107c20 */ /* 0x000fe20008410000 */
[----:B------:R-:W-:Y:S01]  /*7930*/  F2FP.F16.F32.PACK_AB R34, R35, R34 ;  /* 0x000000222322723e */ /* 0x000fe200000000ff */
[----:B------:R-:W-:Y:S01]  /*7940*/  FMUL.FTZ R6, R6, UR10 ;  /* 0x0000000a06067c20 */ /* 0x000fe20008410000 */
[----:B------:R-:W-:Y:S01]  /*7950*/  SEL R35, R133, 0xfffffff0, !P4 ;  /* 0xfffffff085237807 */ /* 0x000fe20006000000 */
[----:B------:R-:W-:Y:S01]  /*7960*/  FMUL.FTZ R50, R50, R16 ;  /* 0x0000001032327220 */ /* 0x000fe20000410000 */
[----:B------:R-:W-:Y:S01]  /*7970*/  FFMA.FTZ R16, -R161, R161, 1 ;  /* 0x3f800000a1107423 */ /* 0x000fe200000101a1 */
[----:B------:R-:W-:Y:S01]  /*7980*/  FMUL.FTZ R54, R54, R6 ;  /* 0x0000000636367220 */ /* 0x000fe20000410000 */
[----:B------:R-:W-:Y:S01]  /*7990*/  FFMA.FTZ R6, -R158, R158, 1 ;  /* 0x3f8000009e067423 */ /* 0x000fe2000001019e */
[----:B------:R-:W-:Y:S01]  /*79a0*/  FMUL.FTZ R38, R38, R7 ;  /* 0x0000000726267220 */ /* 0x000fe20000410000 */
[----:B------:R-:W-:Y:S01]  /*79b0*/  FMUL.FTZ R16, R16, UR10 ;  /* 0x0000000a10107c20 */ /* 0x000fe20008410000 */
[----:B------:R-:W-:Y:S01]  /*79c0*/  FFMA.FTZ R7, -R163, R163, 1 ;  /* 0x3f800000a3077423 */ /* 0x000fe200000101a3 */
[----:B------:R-:W-:Y:S01]  /*79d0*/  FMUL.FTZ R6, R6, UR10 ;  /* 0x0000000a06067c20 */ /* 0x000fe20008410000 */
[----:B------:R1:W-:Y:S01]  /*79e0*/  STS [R153+0x14400], R5 ;  /* 0x0144000599007388 */ /* 0x0003e20000000800 */
[----:B------:R-:W-:Y:S01]  /*79f0*/  FMUL.FTZ R22, R55, R16 ;  /* 0x0000001037167220 */ /* 0x000fe20000410000 */
[----:B------:R-:W-:Y:S01]  /*7a00*/  FMUL.FTZ R7, R7, UR10 ;  /* 0x0000000a07077c20 */ /* 0x000fe20008410000 */
[----:B------:R-:W-:Y:S01]  /*7a10*/  FMUL.FTZ R23, R4, R6 ;  /* 0x0000000604177220 */ /* 0x000fe20000410000 */
[----:B------:R-:W-:Y:S01]  /*7a20*/  IADD3 R4, PT, PT, R153, R35, RZ ;  /* 0x0000002399047210 */ /* 0x000fe20007ffe0ff */
[----:B------:R-:W-:Y:S01]  /*7a30*/  FFMA.FTZ R6, -R220, R220, 1 ;  /* 0x3f800000dc067423 */ /* 0x000fe200000101dc */
[----:B------:R-:W-:Y:S01]  /*7a40*/  FMUL.FTZ R21, R51, R7 ;  /* 0x0000000733157220 */ /* 0x000fe20000410000 */
[----:B------:R-:W-:Y:S01]  /*7a50*/  FFMA.FTZ R7, -R159, R159, 1 ;  /* 0x3f8000009f077423 */ /* 0x000fe2000001019f */
[----:B------:R-:W-:Y:S01]  /*7a60*/  FMUL.FTZ R28, R248, R28 ;  /* 0x0000001cf81c7220 */ /* 0x000fe20000410000 */
[----:B------:R4:W-:Y:S01]  /*7a70*/  STS [R4+0x14400], R0 ;  /* 0x0144000004007388 */ /* 0x0009e20000000800 */
[----:B------:R-:W-:Y:S01]  /*7a80*/  FMUL.FTZ R6, R6, UR10 ;  /* 0x0000000a06067c20 */ /* 0x000fe20008410000 */
[----:B------:R-:W-:Y:S01]  /*7a90*/  FMUL.FTZ R7, R7, UR10 ;  /* 0x0000000a07077c20 */ /* 0x000fe20008410000 */
[----:B------:R-:W-:Y:S01]  /*7aa0*/  FADD.FTZ R41, -R3, R41 ;  /* 0x0000002903297221 */ /* 0x000fe20000010100 */
[----:B------:R4:W-:Y:S01]  /*7ab0*/  STS [R4+0x14000], R20 ;  /* 0x0140001404007388 */ /* 0x0009e20000000800 */
[----:B------:R-:W-:Y:S01]  /*7ac0*/  FMUL.FTZ R29, R247, R29 ;  /* 0x0000001df71d7220 */ /* 0x000fe20000410000 */
[----:B------:R-:W-:Y:S01]  /*7ad0*/  FMUL.FTZ R66, R66, R7 ;  /* 0x0000000742427220 */ /* 0x000fe20000410000 */
[----:B------:R-:W-:Y:S01]  /*7ae0*/  FFMA.FTZ R7, -R223, R223, 1 ;  /* 0x3f800000df077423 */ /* 0x000fe200000101df */
[----:B------:R-:W-:Y:S01]  /*7af0*/  FMUL.FTZ R41, R234, R41 ;  /* 0x00000029ea297220 */ /* 0x000fe20000410000 */
[C---:B------:R-:W-:Y:S01]  /*7b00*/  FADD.FTZ R40, -R3.reuse, R40 ;  /* 0x0000002803287221 */ /* 0x040fe20000010100 */
[----:B------:R-:W-:Y:S01]  /*7b10*/  FADD.FTZ R45, -R3, R45 ;  /* 0x0000002d032d7221 */ /* 0x000fe20000010100 */
[----:B------:R-:W-:Y:S01]  /*7b20*/  FMUL.FTZ R7, R7, UR10 ;  /* 0x0000000a07077c20 */ /* 0x000fe20008410000 */
[C---:B------:R-:W-:Y:S01]  /*7b30*/  FADD.FTZ R24, -R3.reuse, R24 ;  /* 0x0000001803187221 */ /* 0x040fe20000010100 */
[C---:B------:R-:W-:Y:S01]  /*7b40*/  FADD.FTZ R44, -R3.reuse, R44 ;  /* 0x0000002c032c7221 */ /* 0x040fe20000010100 */
[C---:B------:R-:W-:Y:S01]  /*7b50*/  FADD.FTZ R56, -R3.reuse, R56 ;  /* 0x0000003803387221 */ /* 0x040fe20000010100 */
[----:B------:R-:W-:Y:S01]  /*7b60*/  FADD.FTZ R57, -R3, R57 ;  /* 0x0000003903397221 */ /* 0x000fe20000010100 */
[----:B-1----:R-:W-:Y:S01]  /*7b70*/  FFMA.FTZ R5, -R219, R219, 1 ;  /* 0x3f800000db057423 */ /* 0x002fe200000101db */
[C---:B------:R-:W-:Y:S01]  /*7b80*/  FADD.FTZ R60, -R3.reuse, R60 ;  /* 0x0000003c033c7221 */ /* 0x040fe20000010100 */
[----:B------:R-:W-:Y:S01]  /*7b90*/  FADD.FTZ R61, -R3, R61 ;  /* 0x0000003d033d7221 */ /* 0x000fe20000010100 */
[----:B------:R-:W-:Y:S01]  /*7ba0*/  FFMA.FTZ R3, -R169, R169, 1 ;  /* 0x3f800000a9037423 */ /* 0x000fe200000101a9 */
[----:B------:R-:W-:Y:S01]  /*7bb0*/  FMUL.FTZ R5, R5, UR10 ;  /* 0x0000000a05057c20 */ /* 0x000fe20008410000 */
        /* <DEDUP_REMOVED lines=9> */
[----:B------:R-:W-:Y:S01]  /*7c50*/  FADD.FTZ R31, -R2, R31 ;  /* 0x0000001f021f7221 */ /* 0x000fe20000010100 */
[----:B------:R-:W-:Y:S01]  /*7c60*/  FMUL.FTZ R24, R252, R24 ;  /* 0x00000018fc187220 */ /* 0x000fe20000410000 */
[C---:B------:R-:W-:Y:S01]  /*7c70*/  FADD.FTZ R47, -R2.reuse, R47 ;  /* 0x0000002f022f7221 */ /* 0x040fe20000010100 */
[----:B------:R-:W-:Y:S01]  /*7c80*/  FADD.FTZ R27, -R2, R27 ;  /* 0x0000001b021b7221 */ /* 0x000fe20000010100 */
[----:B------:R-:W-:Y:S01]  /*7c90*/  FMUL.FTZ R40, R236, R40 ;  /* 0x00000028ec287220 */ /* 0x000fe20000410000 */
[C---:B------:R-:W-:Y:S01]  /*7ca0*/  FADD.FTZ R30, -R2.reuse, R30 ;  /* 0x0000001e021e7221 */ /* 0x040fe20000010100 */
[----:B------:R-:W-:Y:S01]  /*7cb0*/  FMUL.FTZ R47, R245, R47 ;  /* 0x0000002ff52f7220 */ /* 0x000fe20000410000 */
[C---:B------:R-:W-:Y:S01]  /*7cc0*/  FADD.FTZ R62, -R2.reuse, R62 ;  /* 0x0000003e023e7221 */ /* 0x040fe20000010100 */
[C---:B------:R-:W-:Y:S01]  /*7cd0*/  FADD.FTZ R43, -R2.reuse, R43 ;  /* 0x0000002b022b7221 */ /* 0x040fe20000010100 */
[C---:B------:R-:W-:Y:S01]  /*7ce0*/  FADD.FTZ R46, -R2.reuse, R46 ;  /* 0x0000002e022e7221 */ /* 0x040fe20000010100 */
[C---:B------:R-:W-:Y:S01]  /*7cf0*/  FADD.FTZ R42, -R2.reuse, R42 ;  /* 0x0000002a022a7221 */ /* 0x040fe20000010100 */
[----:B------:R-:W-:Y:S01]  /*7d00*/  FMUL.FTZ R62, R235, R62 ;  /* 0x0000003eeb3e7220 */ /* 0x000fe20000410000 */
[----:B------:R-:W-:Y:S01]  /*7d10*/  FADD.FTZ R58, -R2, R58 ;  /* 0x0000003a023a7221 */ /* 0x000fe20000010100 */
[----:B------:R-:W-:Y:S01]  /*7d20*/  FMUL.FTZ R46, R246, R46 ;  /* 0x0000002ef62e7220 */ /* 0x000fe20000410000 */
[C---:B------:R-:W-:Y:S01]  /*7d30*/  FADD.FTZ R59, -R2.reuse, R59 ;  /* 0x0000003b023b7221 */ /* 0x040fe20000010100 */
[----:B------:R-:W-:Y:S01]  /*7d40*/  FADD.FTZ R63, -R2, R63 ;  /* 0x0000003f023f7221 */ /* 0x000fe20000010100 */
[----:B------:R-:W-:Y:S01]  /*7d50*/  FFMA.FTZ R2, -R191, R191, 1 ;  /* 0x3f800000bf027423 */ /* 0x000fe200000101bf */
[----:B------:R-:W-:Y:S01]  /*7d60*/  F2FP.F16.F32.PACK_AB R38, R39, R38 ;  /* 0x000000262726723e */ /* 0x000fe200000000ff */
[----:B------:R-:W-:Y:S01]  /*7d70*/  FMUL.FTZ R58, R244, R58 ;  /* 0x0000003af43a7220 */ /* 0x000fe20000410000 */
[----:B------:R-:W-:Y:S01]  /*7d80*/  FMUL.FTZ R63, R233, R63 ;  /* 0x0000003fe93f7220 */ /* 0x000fe20000410000 */
[----:B------:R-:W-:Y:S01]  /*7d90*/  FMUL.FTZ R2, R2, UR10 ;  /* 0x0000000a02027c20 */ /* 0x000fe20008410000 */
[----:B------:R-:W-:Y:S01]  /*7da0*/  F2FP.F16.F32.PACK_AB R21, R21, R50 ;  /* 0x000000321515723e */ /* 0x000fe200000000ff */
[----:B------:R-:W-:Y:S01]  /*7db0*/  FMUL.FTZ R59, R243, R59 ;  /* 0x0000003bf33b7220 */ /* 0x000fe20000410000 */
[----:B------:R-:W-:Y:S02]  /*7dc0*/  F2FP.F16.F32.PACK_AB R22, R22, R54 ;  /* 0x000000361616723e */ /* 0x000fe400000000ff */
[----:B------:R-:W-:Y:S02]  /*7dd0*/  F2FP.F16.F32.PACK_AB R23, R23, R66 ;  /* 0x000000421717723e */ /* 0x000fe400000000ff */
[----:B------:R-:W-:Y:S02]  /*7de0*/  LOP3.LUT R145, R188, 0x10, RZ, 0xc0, !PT ;  /* 0x00000010bc917812 */ /* 0x000fe400078ec0ff */
[----:B------:R-:W-:Y:S04]  /*7df0*/  MOV R141, 0x40 ;  /* 0x00000040008d7802 */ /* 0x000fe80000000f00 */
[----:B------:R-:W-:Y:S01]  /*7e00*/  SEL R141, R141, 0xffffffc0, !P0 ;  /* 0xffffffc08d8d7807 */ /* 0x000fe20004000000 */
[----:B--2---:R-:W-:Y:S01]  /*7e10*/  FMUL.FTZ R11, R135, R11 ;  /* 0x0000000b870b7220 */ /* 0x004fe20000410000 */
[----:B------:R-:W-:Y:S01]  /*7e20*/  FMUL.FTZ R12, R53, R12 ;  /* 0x0000000c350c7220 */ /* 0x000fe20000410000 */
[----:B---3--:R-:W-:Y:S01]  /*7e30*/  FMUL.FTZ R13, R52, R13 ;  /* 0x0000000d340d7220 */ /* 0x008fe20000410000 */
[----:B------:R-:W2:Y:S01]  /*7e40*/  LDL.LU R53, [R1+0x2c] ;  /* 0x00002c0001357983 */ /* 0x000ea20000300800 */
[----:B------:R-:W-:Y:S01]  /*7e50*/  FMUL.FTZ R16, R65, R8 ;  /* 0x0000000841107220 */ /* 0x000fe20000410000 */
[----:B----4-:R-:W-:Y:S01]  /*7e60*/  FMUL.FTZ R9, R64, R9 ;  /* 0x0000000940097220 */ /* 0x010fe20000410000 */
[----:B------:R-:W-:Y:S01]  /*7e70*/  FFMA.FTZ R8, -R224, R224, 1 ;  /* 0x3f800000e0087423 */ /* 0x000fe200000101e0 */
[----:B------:R-:W3:Y:S01]  /*7e80*/  LDL.LU R52, [R1+0x28] ;  /* 0x0000280001347983 */ /* 0x000ee20000300800 */
[----:B------:R-:W-:Y:S01]  /*7e90*/  FMUL.FTZ R12, R12, R6 ;  /* 0x000000060c0c7220 */ /* 0x000fe20000410000 */
[----:B------:R-:W-:Y:S01]  /*7ea0*/  FMUL.FTZ R9, R9, R7 ;  /* 0x0000000709097220 */ /* 0x000fe20000410000 */
[----:B------:R-:W-:Y:S01]  /*7eb0*/  FMUL.FTZ R8, R8, UR10 ;  /* 0x0000000a08087c20 */ /* 0x000fe20008410000 */
[----:B------:R-:W4:Y:S01]  /*7ec0*/  LDL.LU R134, [R1+0x24] ;  /* 0x0000240001867983 */ /* 0x000f220000300800 */
[----:B------:R-:W-:Y:S01]  /*7ed0*/  FFMA.FTZ R7, -R210, R210, 1 ;  /* 0x3f800000d2077423 */ /* 0x000fe200000101d2 */
[----:B------:R-:W-:Y:S01]  /*7ee0*/  FMUL.FTZ R13, R13, R5 ;  /* 0x000000050d0d7220 */ /* 0x000fe20000410000 */
[----:B------:R-:W-:Y:S01]  /*7ef0*/  FMUL.FTZ R16, R16, R8 ;  /* 0x0000000810107220 */ /* 0x000fe20000410000 */
[----:B------:R-:W4:Y:S01]  /*7f00*/  LDL.LU R133, [R1+0x20] ;  /* 0x0000200001857983 */ /* 0x000f220000300800 */
[----:B------:R-:W-:Y:S01]  /*7f10*/  FMUL.FTZ R7, R7, UR10 ;  /* 0x0000000a07077c20 */ /* 0x000fe20008410000 */
[----:B------:R-:W-:Y:S01]  /*7f20*/  FFMA.FTZ R6, -R206, R206, 1 ;  /* 0x3f800000ce067423 */ /* 0x000fe200000101ce */
[----:B------:R-:W-:Y:S01]  /*7f30*/  FFMA.FTZ R5, -R205, R205, 1 ;  /* 0x3f800000cd057423 */ /* 0x000fe200000101cd */
[----:B------:R-:W4:Y:S01]  /*7f40*/  LDL.LU R65, [R1+0x14] ;  /* 0x0000140001417983 */ /* 0x000f220000300800 */
[----:B------:R-:W-:Y:S01]  /*7f50*/  F2FP.F16.F32.PACK_AB R0, R9, R16 ;  /* 0x000000100900723e */ /* 0x000fe200000000ff */
[----:B------:R-:W-:Y:S01]  /*7f60*/  FMUL.FTZ R19, R25, R7 ;  /* 0x0000000719137220 */ /* 0x000fe20000410000 */
[----:B------:R-:W-:Y:S01]  /*7f70*/  FMUL.FTZ R6, R6, UR10 ;  /* 0x0000000a06067c20 */ /* 0x000fe20008410000 */
[----:B------:R-:W4:Y:S01]  /*7f80*/  LDL.LU R64, [R1+0x10] ;  /* 0x0000100001407983 */ /* 0x000f220000300800 */
[----:B------:R-:W-:Y:S01]  /*7f90*/  FFMA.FTZ R7, -R198, R198, 1 ;  /* 0x3f800000c6077423 */ /* 0x000fe200000101c6 */
[----:B------:R-:W-:Y:S01]  /*7fa0*/  FMUL.FTZ R5, R5, UR10 ;  /* 0x0000000a05057c20 */ /* 0x000fe20008410000 */
[----:B------:R-:W-:Y:S01]  /*7fb0*/  FMUL.FTZ R28, R28, R6 ;  /* 0x000000061c1c7220 */ /* 0x000fe20000410000 */
[----:B------:R1:W-:Y:S01]  /*7fc0*/  STS [R153+0x16000], R0 ;  /* 0x0160000099007388 */ /* 0x0003e20000000800 */
[----:B------:R-:W-:Y:S01]  /*7fd0*/  FMUL.FTZ R7, R7, UR10 ;  /* 0x0000000a07077c20 */ /* 0x000fe20008410000 */
[----:B------:R-:W-:Y:S01]  /*7fe0*/  FMUL.FTZ R18, R29, R5 ;  /* 0x000000051d127220 */ /* 0x000fe20000410000 */
[----:B------:R-:W-:Y:S01]  /*7ff0*/  FFMA.FTZ R6, -R194, R194, 1 ;  /* 0x3f800000c2067423 */ /* 0x000fe200000101c2 */
[----:B------:R-:W-:Y:S01]  /*8000*/  FFMA.FTZ R5, -R192, R192, 1 ;  /* 0x3f800000c0057423 */ /* 0x000fe200000101c0 */
[----:B------:R-:W-:Y:S01]  /*8010*/  F2FP.F16.F32.PACK_AB R20, R13, R12 ;  /* 0x0000000c0d14723e */ /* 0x000fe200000000ff */
[----:B------:R-:W-:Y:S01]  /*8020*/  FMUL.FTZ R12, R41, R7 ;  /* 0x00000007290c7220 */ /* 0x000fe20000410000 */
[----:B------:R-:W-:Y:S01]  /*8030*/  FMUL.FTZ R6, R6, UR10 ;  /* 0x0000000a06067c20 */ /* 0x000fe20008410000 */
[----:B------:R-:W-:Y:S01]  /*8040*/  FMUL.FTZ R7, R3, UR10 ;  /* 0x0000000a03077c20 */ /* 0x000fe20008410000 */
[----:B------:R-:W-:Y:S01]  /*8050*/  FMUL.FTZ R5, R5, UR10 ;  /* 0x0000000a05057c20 */ /* 0x000fe20008410000 */
[----:B------:R-:W-:Y:S01]  /*8060*/  FFMA.FTZ R3, -R165, R165, 1 ;  /* 0x3f800000a5037423 */ /* 0x000fe200000101a5 */
[----:B------:R-:W-:Y:S01]  /*8070*/  FMUL.FTZ R44, R44, R6 ;  /* 0x000000062c2c7220 */ /* 0x000fe20000410000 */
[----:B------:R-:W-:Y:S01]  /*8080*/  FFMA.FTZ R6, -R168, R168, 1 ;  /* 0x3f800000a8067423 */ /* 0x000fe200000101a8 */
[----:B------:R-:W-:Y:S01]  /*8090*/  FMUL.FTZ R13, R45, R5 ;  /* 0x000000052d0d7220 */ /* 0x000fe20000410000 */
[----:B------:R-:W-:Y:S01]  /*80a0*/  FMUL.FTZ R3, R3, UR10 ;  /* 0x0000000a03037c20 */ /* 0x000fe20008410000 */
[----:B------:R-:W-:Y:S01]  /*80b0*/  FFMA.FTZ R5, -R166, R166, 1 ;  /* 0x3f800000a6057423 */ /* 0x000fe200000101a6 */
[----:B------:R-:W-:Y:S01]  /*80c0*/  FMUL.FTZ R6, R6, UR10 ;  /* 0x0000000a06067c20 */ /* 0x000fe20008410000 */
[----:B------:R-:W-:Y:S01]  /*80d0*/  FMUL.FTZ R56, R56, R7 ;  /* 0x0000000738387220 */ /* 0x000fe20000410000 */
[----:B------:R-:W-:Y:S01]  /*80e0*/  FMUL.FTZ R16, R61, R3 ;  /* 0x000000033d107220 */ /* 0x000fe20000410000 */
[----:B------:R-:W-:Y:S01]  /*80f0*/  FMUL.FTZ R5, R5, UR10 ;  /* 0x0000000a05057c20 */ /* 0x000fe20008410000 */
[----:B------:R-:W-:Y:S01]  /*8100*/  FFMA.FTZ R3, -R240, R240, 1 ;  /* 0x3f800000f0037423 */ /* 0x000fe200000101f0 */
[----:B------:R-:W-:Y:S01]  /*8110*/  FMUL.FTZ R17, R57, R6 ;  /* 0x0000000639117220 */ /* 0x000fe20000410000 */
[----:B------:R-:W-:Y:S01]  /*8120*/  FMUL.FTZ R10, R136, R10 ;  /* 0x0000000a880a7220 */ /* 0x000fe20000410000 */
[----:B------:R-:W-:Y:S01]  /*8130*/  FMUL.FTZ R60, R60, R5 ;  /* 0x000000053c3c7220 */ /* 0x000fe20000410000 */
[----:B------:R-:W-:Y:S01]  /*8140*/  FMUL.FTZ R6, R3, UR10 ;  /* 0x0000000a03067c20 */ /* 0x000fe20008410000 */
[----:B-1----:R-:W-:Y:S01]  /*8150*/  FFMA.FTZ R0, -R239, R239, 1 ;  /* 0x3f800000ef007423 */ /* 0x002fe200000101ef */
[----:B------:R-:W-:Y:S01]  /*8160*/  FFMA.FTZ R3, -R238, R238, 1 ;  /* 0x3f800000ee037423 */ /* 0x000fe200000101ee */
[----:B------:R-:W-:Y:S01]  /*8170*/  FFMA.FTZ R8, -R212, R212, 1 ;  /* 0x3f800000d4087423 */ /* 0x000fe200000101d4 */
[----:B------:R-:W-:Y:S01]  /*8180*/  FMUL.FTZ R10, R10, R6 ;  /* 0x000000060a0a7220 */ /* 0x000fe20000410000 */
[----:B------:R-:W-:Y:S01]  /*8190*/  FMUL.FTZ R5, R0, UR10 ;  /* 0x0000000a00057c20 */ /* 0x000fe20008410000 */
[----:B------:R-:W-:Y:S01]  /*81a0*/  FFMA.FTZ R0, -R237, R237, 1 ;  /* 0x3f800000ed007423 */ /* 0x000fe200000101ed */
[----:B------:R-:W-:Y:S01]  /*81b0*/  FMUL.FTZ R3, R3, UR10 ;  /* 0x0000000a03037c20 */ /* 0x000fe20008410000 */
[----:B------:R-:W-:Y:S01]  /*81c0*/  FMUL.FTZ R8, R8, UR10 ;  /* 0x0000000a08087c20 */ /* 0x000fe20008410000 */
[----:B------:R-:W-:Y:S01]  /*81d0*/  FMUL.FTZ R11, R11, R5 ;  /* 0x000000050b0b7220 */ /* 0x000fe20000410000 */
[----:B------:R-:W-:Y:S01]  /*81e0*/  FMUL.FTZ R0, R0, UR10 ;  /* 0x0000000a00007c20 */ /* 0x000fe20008410000 */
[----:B------:R-:W-:Y:S01]  /*81f0*/  FFMA.FTZ R9, -R217, R217, 1 ;  /* 0x3f800000d9097423 */ /* 0x000fe200000101d9 */
[----:B------:R-:W-:Y:S01]  /*8200*/  FMUL.FTZ R24, R24, R8 ;  /* 0x0000000818187220 */ /* 0x000fe20000410000 */
[----:B------:R-:W-:Y:S01]  /*8210*/  FFMA.FTZ R8, -R200, R200, 1 ;  /* 0x3f800000c8087423 */ /* 0x000fe200000101c8 */
[----:B------:R-:W-:Y:S01]  /*8220*/  F2FP.F16.F32.PACK_AB R18, R18, R28 ;  /* 0x0000001c1212723e */ /* 0x000fe200000000ff */
[----:B------:R-:W-:Y:S01]  /*8230*/  FMUL.FTZ R9, R9, UR10 ;  /* 0x0000000a09097c20 */ /* 0x000fe20008410000 */
[----:B------:R-:W-:Y:S01]  /*8240*/  F2FP.F16.F32.PACK_AB R13, R13, R44 ;  /* 0x0000002c0d0d723e */ /* 0x000fe200000000ff */
[----:B------:R-:W-:Y:S01]  /*8250*/  FMUL.FTZ R8, R8, UR10 ;  /* 0x0000000a08087c20 */ /* 0x000fe20008410000 */
[----:B------:R-:W-:Y:S02]  /*8260*/  F2FP.F16.F32.PACK_AB R19, R19, R24 ;  /* 0x000000181313723e */ /* 0x000fe400000000ff */
[----:B------:R-:W-:Y:S01]  /*8270*/  F2FP.F16.F32.PACK_AB R17, R17, R56 ;  /* 0x000000381111723e */ /* 0x000fe200000000ff */
[----:B------:R-:W-:Y:S01]  /*8280*/  FMUL.FTZ R8, R40, R8 ;  /* 0x0000000828087220 */ /* 0x000fe20000410000 */
[----:B------:R-:W-:Y:S04]  /*8290*/  F2FP.F16.F32.PACK_AB R16, R16, R60 ;  /* 0x0000003c1010723e */ /* 0x000fe800000000ff */
[----:B------:R-:W-:Y:S01]  /*82a0*/  F2FP.F16.F32.PACK_AB R12, R12, R8 ;  /* 0x000000080c0c723e */ /* 0x000fe200000000ff */
[----:B------:R-:W-:Y:S04]  /*82b0*/  FFMA.FTZ R8, -R215, R215, 1 ;  /* 0x3f800000d7087423 */ /* 0x000fe800000101d7 */
[----:B------:R-:W-:Y:S01]  /*82c0*/  FMUL.FTZ R8, R8, UR10 ;  /* 0x0000000a08087c20 */ /* 0x000fe20008410000 */
[----:B--2---:R-:W-:Y:S02]  /*82d0*/  FMUL.FTZ R14, R53, R14 ;  /* 0x0000000e350e7220 */ /* 0x004fe40000410000 */
[----:B------:R-:W2:Y:S01]  /*82e0*/  LDL.LU R53, [R1+0x4] ;  /* 0x0000040001357983 */ /* 0x000ea20000300800 */
[----:B---3--:R-:W-:Y:S01]  /*82f0*/  FMUL.FTZ R15, R52, R15 ;  /* 0x0000000f340f7220 */ /* 0x008fe20000410000 */
[----:B------:R-:W-:Y:S02]  /*8300*/  FMUL.FTZ R14, R14, R3 ;  /* 0x000000030e0e7220 */ /* 0x000fe40000410000 */
[----:B------:R-:W3:Y:S01]  /*8310*/  LDL.LU R52, [R1] ;  /* 0x0000000001347983 */ /* 0x000ee20000300800 */
[----:B------:R-:W-:Y:S01]  /*8320*/  FFMA.FTZ R3, -R230, R230, 1 ;  /* 0x3f800000e6037423 */ /* 0x000fe200000101e6 */
[----:B------:R-:W-:Y:S01]  /*8330*/  FMUL.FTZ R7, R15, R0 ;  /* 0x000000000f077220 */ /* 0x000fe20000410000 */
[----:B------:R-:W-:Y:S01]  /*8340*/  FFMA.FTZ R0, -R229, R229, 1 ;  /* 0x3f800000e5007423 */ /* 0x000fe200000101e5 */
[----:B----4-:R-:W-:Y:S01]  /*8350*/  FMUL.FTZ R26, R134, R26 ;  /* 0x0000001a861a7220 */ /* 0x010fe20000410000 */
[----:B------:R-:W-:Y:S01]  /*8360*/  FMUL.FTZ R5, R3, UR10 ;  /* 0x0000000a03057c20 */ /* 0x000fe20008410000 */
[----:B------:R-:W-:Y:S01]  /*8370*/  FFMA.FTZ R3, -R226, R226, 1 ;  /* 0x3f800000e2037423 */ /* 0x000fe200000101e2 */
[----:B------:R-:W-:Y:S01]  /*8380*/  FMUL.FTZ R6, R0, UR10 ;  /* 0x0000000a00067c20 */ /* 0x000fe20008410000 */
[----:B------:R-:W-:Y:S01]  /*8390*/  FFMA.FTZ R0, -R225, R225, 1 ;  /* 0x3f800000e1007423 */ /* 0x000fe200000101e1 */
[----:B------:R-:W-:Y:S01]  /*83a0*/  FMUL.FTZ R26, R26, R5 ;  /* 0x000000051a1a7220 */ /* 0x000fe20000410000 */
[----:B------:R-:W-:Y:S01]  /*83b0*/  FMUL.FTZ R5, R3, UR10 ;  /* 0x0000000a03057c20 */ /* 0x000fe20008410000 */
[----:B------:R-:W-:Y:S01]  /*83c0*/  F2FP.F16.F32.PACK_AB R7, R7, R14 ;  /* 0x0000000e0707723e */ /* 0x000fe200000000ff */
[----:B------:R-:W-:Y:S01]  /*83d0*/  FMUL.FTZ R3, R0, UR10 ;  /* 0x0000000a00037c20 */ /* 0x000fe20008410000 */
[----:B------:R-:W-:Y:S01]  /*83e0*/  F2FP.F16.F32.PACK_AB R0, R11, R10 ;  /* 0x0000000a0b00723e */ /* 0x000fe200000000ff */
[----:B------:R-:W-:Y:S01]  /*83f0*/  FMUL.FTZ R31, R64, R31 ;  /* 0x0000001f401f7220 */ /* 0x000fe20000410000 */
[----:B------:R-:W-:Y:S01]  /*8400*/  FMUL.FTZ R27, R133, R27 ;  /* 0x0000001b851b7220 */ /* 0x000fe20000410000 */
[----:B------:R-:W-:Y:S01]  /*8410*/  FMUL.FTZ R30, R65, R30 ;  /* 0x0000001e411e7220 */ /* 0x000fe20000410000 */
[----:B------:R-:W4:Y:S01]  /*8420*/  LDL.LU.64 R50, [R1+0x38] ;  /* 0x0000380001327983 */ /* 0x000f220000300a00 */
[----:B------:R-:W-:Y:S01]  /*8430*/  FMUL.FTZ R31, R31, R3 ;  /* 0x000000031f1f7220 */ /* 0x000fe20000410000 */
[----:B------:R-:W-:Y:S01]  /*8440*/  FFMA.FTZ R3, -R207, R207, 1 ;  /* 0x3f800000cf037423 */ /* 0x000fe200000101cf */
[----:B------:R-:W-:Y:S01]  /*8450*/  FMUL.FTZ R6, R27, R6 ;  /* 0x000000061b067220 */ /* 0x000fe20000410000 */
[----:B------:R1:W-:Y:S01]  /*8460*/  STS [R153+0x16400], R0 ;  /* 0x0164000099007388 */ /* 0x0003e20000000800 */
[----:B------:R-:W-:Y:S01]  /*8470*/  FMUL.FTZ R30, R30, R5 ;  /* 0x000000051e1e7220 */ /* 0x000fe20000410000 */
[----:B------:R-:W-:Y:S01]  /*8480*/  FMUL.FTZ R3, R3, UR10 ;  /* 0x0000000a03037c20 */ /* 0x000fe20008410000 */
[----:B------:R-:W-:Y:S01]  /*8490*/  FFMA.FTZ R5, -R211, R211, 1 ;  /* 0x3f800000d3057423 */ /* 0x000fe200000101d3 */
[----:B------:R-:W-:Y:S01]  /*84a0*/  STS [R4+0x16000], R20 ;  /* 0x0160001404007388 */ /* 0x000fe20000000800 */
[----:B------:R-:W-:Y:S01]  /*84b0*/  F2FP.F16.F32.PACK_AB R6, R6, R26 ;  /* 0x0000001a0606723e */ /* 0x000fe200000000ff */
[----:B------:R-:W-:Y:S01]  /*84c0*/  FMUL.FTZ R47, R47, R3 ;  /* 0x000000032f2f7220 */ /* 0x000fe20000410000 */
[----:B------:R-:W-:Y:S01]  /*84d0*/  FFMA.FTZ R3, -R193, R193, 1 ;  /* 0x3f800000c1037423 */ /* 0x000fe200000101c1 */
[----:B------:R1:W-:Y:S01]  /*84e0*/  STS [R4+0x16400], R7 ;  /* 0x0164000704007388 */ /* 0x0003e20000000800 */
[----:B------:R-:W-:Y:S02]  /*84f0*/  FMUL.FTZ R5, R5, UR10 ;  /* 0x0000000a05057c20 */ /* 0x000fe40008410000 */
[----:B------:R-:W-:Y:S01]  /*8500*/  FMUL.FTZ R3, R3, UR10 ;  /* 0x0000000a03037c20 */ /* 0x000fe20008410000 */
[----:B------:R-:W-:Y:S01]  /*8510*/  STS [R155+0x14000], R132 ;  /* 0x014000849b007388 */ /* 0x000fe20000000800 */
[----:B------:R-:W-:Y:S01]  /*8520*/  FMUL.FTZ R46, R46, R5 ;  /* 0x000000052e2e7220 */ /* 0x000fe20000410000 */
[----:B------:R-:W-:Y:S01]  /*8530*/  FFMA.FTZ R5, -R201, R201, 1 ;  /* 0x3f800000c9057423 */ /* 0x000fe200000101c9 */
[----:B------:R-:W-:Y:S01]  /*8540*/  FMUL.FTZ R62, R62, R3 ;  /* 0x000000033e3e7220 */ /* 0x000fe20000410000 */
[----:B------:R-:W-:Y:S01]  /*8550*/  STS [R155+0x14400], R32 ;  /* 0x014400209b007388 */ /* 0x000fe20000000800 */
[----:B------:R-:W-:Y:S01]  /*8560*/  F2FP.F16.F32.PACK_AB R3, R31, R30 ;  /* 0x0000001e1f03723e */ /* 0x000fe200000000ff */
[----:B------:R-:W-:Y:S01]  /*8570*/  FMUL.FTZ R5, R5, UR10 ;  /* 0x0000000a05057c20 */ /* 0x000fe20008410000 */
[----:B-1----:R-:W-:Y:S05]  /*8580*/  IADD3 R0, PT, PT, R35, R155, RZ ;  /* 0x0000009b23007210 */ /* 0x002fea0007ffe0ff */
[----:B------:R-:W-:Y:S01]  /*8590*/  STS [R0+0x14000], R49 ;  /* 0x0140003100007388 */ /* 0x000fe20000000800 */
[----:B------:R-:W-:Y:S03]  /*85a0*/  IADD3 R4, PT, PT, R151, R35, RZ ;  /* 0x0000002397047210 */ /* 0x000fe60007ffe0ff */
[----:B------:R-:W-:Y:S04]  /*85b0*/  STS [R0+0x14400], R34 ;  /* 0x0144002200007388 */ /* 0x000fe80000000800 */
[----:B------:R-:W-:Y:S04]  /*85c0*/  STS [R155+0x16000], R19 ;  /* 0x016000139b007388 */ /* 0x000fe80000000800 */
[----:B------:R-:W-:Y:S04]  /*85d0*/  STS [R155+0x16400], R6 ;  /* 0x016400069b007388 */ /* 0x000fe80000000800 */
[----:B------:R-:W-:Y:S04]  /*85e0*/  STS [R0+0x16000], R18 ;  /* 0x0160001200007388 */ /* 0x000fe80000000800 */
[----:B------:R1:W-:Y:S04]  /*85f0*/  STS [R0+0x16400], R3 ;  /* 0x0164000300007388 */ /* 0x0003e80000000800 */
[----:B------:R-:W-:Y:S04]  /*8600*/  STS [R154+-0x8000], R48 ;  /* 0xff8000309a007388 */ /* 0x000fe80000000800 */
[----:B------:R-:W-:Y:S04]  /*8610*/  STS [R154+-0x7c00], R38 ;  /* 0xff8400269a007388 */ /* 0x000fe80000000800 */
[----:B------:R-:W-:Y:S04]  /*8620*/  STS [R156+-0x8000], R37 ;  /* 0xff8000259c007388 */ /* 0x000fe80000000800 */
[----:B------:R-:W-:Y:S04]  /*8630*/  STS [R156+-0x7c00], R21 ;  /* 0xff8400159c007388 */ /* 0x000fe80000000800 */
[----:B------:R-:W-:Y:S01]  /*8640*/  STS [R154+-0x6000], R12 ;  /* 0xffa0000c9a007388 */ /* 0x000fe20000000800 */
[--C-:B-1----:R-:W-:Y:S02]  /*8650*/  SHF.R.U32.HI R0, RZ, 0x1, R188.reuse ;  /* 0x00000001ff007819 */ /* 0x102fe400000116bc */
[--C-:B------:R-:W-:Y:S02]  /*8660*/  SHF.R.U32.HI R3, RZ, 0x4, R188.reuse ;  /* 0x00000004ff037819 */ /* 0x100fe400000116bc */
[----:B------:R-:W-:Y:S02]  /*8670*/  LOP3.LUT R142, R0, 0x30, RZ, 0xc0, !PT ;  /* 0x00000030008e7812 */ /* 0x000fe400078ec0ff */
[----:B------:R-:W-:Y:S02]  /*8680*/  LOP3.LUT R143, R3, 0x8, RZ, 0xc0, !PT ;  /* 0x00000008038f7812 */ /* 0x000fe400078ec0ff */
[----:B------:R-:W-:Y:S04]  /*8690*/  LOP3.LUT R0, R142, 0x8, R188, 0xf8, !PT ;  /* 0x000000088e007812 */ /* 0x000fe800078ef8bc */
[----:B------:R-:W-:Y:S04]  /*86a0*/  LOP3.LUT R0, R0, 0x1c0, R189, 0xf8, !PT ;  /* 0x000001c000007812 */ /* 0x000fe800078ef8bd */
[--C-:B------:R-:W-:Y:S04]  /*86b0*/  LOP3.LUT R0, R0, 0x38, R187.reuse, 0x78, !PT ;  /* 0x0000003800007812 */ /* 0x100fe800078e78bb */
[----:B------:R-:W-:Y:S04]  /*86c0*/  LOP3.LUT R0, R0, 0x200, R190, 0xf8, !PT ;  /* 0x0000020000007812 */ /* 0x000fe800078ef8be */
[----:B------:R-:W-:Y:S01]  /*86d0*/  LEA R0, R0, UR4, 0x1 ;  /* 0x0000000400007c11 */ /* 0x000fe2000f8e08ff */
[----:B--2---:R-:W-:Y:S01]  /*86e0*/  FMUL.FTZ R42, R53, R42 ;  /* 0x0000002a352a7220 */ /* 0x004fe20000410000 */
[----:B---3--:R-:W-:Y:S03]  /*86f0*/  FMUL.FTZ R43, R52, R43 ;  /* 0x0000002b342b7220 */ /* 0x008fe60000410000 */
[----:B------:R-:W-:Y:S01]  /*8700*/  FMUL.FTZ R42, R42, R9 ;  /* 0x000000092a2a7220 */ /* 0x000fe20000410000 */
[----:B------:R-:W-:Y:S01]  /*8710*/  FMUL.FTZ R9, R63, R2 ;  /* 0x000000023f097220 */ /* 0x000fe20000410000 */
[----:B------:R-:W1:Y:S01]  /*8720*/  LDC R52, c[0x0][0x44c] ;  /* 0x00011300ff347b82 */ /* 0x000e620000000800 */
[----:B------:R-:W-:Y:S01]  /*8730*/  FMUL.FTZ R43, R43, R8 ;  /* 0x000000082b2b7220 */ /* 0x000fe20000410000 */
[----:B------:R-:W-:Y:S02]  /*8740*/  FFMA.FTZ R8, -R202, R202, 1 ;  /* 0x3f800000ca087423 */ /* 0x000fe400000101ca */
[----:B------:R-:W-:Y:S02]  /*8750*/  F2FP.F16.F32.PACK_AB R9, R9, R62 ;  /* 0x0000003e0909723e */ /* 0x000fe400000000ff */
[----:B------:R-:W-:Y:S01]  /*8760*/  FMUL.FTZ R8, R8, UR10 ;  /* 0x0000000a08087c20 */ /* 0x000fe20008410000 */
[----:B------:R-:W-:Y:S03]  /*8770*/  F2FP.F16.F32.PACK_AB R2, R43, R42 ;  /* 0x0000002a2b02723e */ /* 0x000fe600000000ff */
[----:B------:R-:W-:Y:S01]  /*8780*/  FMUL.FTZ R58, R58, R8 ;  /* 0x000000083a3a7220 */ /* 0x000fe20000410000 */
[----:B------:R-:W-:Y:S01]  /*8790*/  FMUL.FTZ R8, R59, R5 ;  /* 0x000000053b087220 */ /* 0x000fe20000410000 */
[----:B------:R-:W-:Y:S01]  /*87a0*/  F2FP.F16.F32.PACK_AB R5, R47, R46 ;  /* 0x0000002e2f05723e */ /* 0x000fe200000000ff */
[----:B------:R2:W-:Y:S03]  /*87b0*/  STS [R154+-0x5c00], R2 ;  /* 0xffa400029a007388 */ /* 0x0005e60000000800 */
[----:B------:R-:W-:Y:S01]  /*87c0*/  F2FP.F16.F32.PACK_AB R8, R8, R58 ;  /* 0x0000003a0808723e */ /* 0x000fe200000000ff */
[----:B------:R-:W-:Y:S04]  /*87d0*/  STS [R156+-0x6000], R13 ;  /* 0xffa0000d9c007388 */ /* 0x000fe80000000800 */
[----:B------:R-:W-:Y:S01]  /*87e0*/  STS [R156+-0x5c00], R5 ;  /* 0xffa400059c007388 */ /* 0x000fe20000000800 */
[----:B-1----:R-:W-:Y:S03]  /*87f0*/  IMAD R153, R52, UR8, RZ ;  /* 0x0000000834997c24 */ /* 0x002fe6000f8e02ff */
[----:B------:R-:W-:Y:S04]  /*8800*/  STS [R151+-0x8000], R36 ;  /* 0xff80002497007388 */ /* 0x000fe80000000800 */
[----:B------:R-:W-:Y:S04]  /*8810*/  STS [R151+-0x7c00], R22 ;  /* 0xff84001697007388 */ /* 0x000fe80000000800 */
[----:B------:R-:W-:Y:S04]  /*8820*/  STS [R4+-0x8000], R33 ;  /* 0xff80002104007388 */ /* 0x000fe80000000800 */
[----:B------:R-:W-:Y:S01]  /*8830*/  STS [R4+-0x7c00], R23 ;  /* 0xff84001704007388 */ /* 0x000fe20000000800 */
[----:B--2---:R-:W-:Y:S03]  /*8840*/  LOP3.LUT R2, R189, 0x1c0, RZ, 0xc0, !PT ;  /* 0x000001c0bd027812 */ /* 0x004fe600078ec0ff */
[----:B------:R-:W-:Y:S01]  /*8850*/  STS [R151+-0x6000], R17 ;  /* 0xffa0001197007388 */ /* 0x000fe20000000800 */
[----:B------:R-:W-:Y:S03]  /*8860*/  LOP3.LUT R2, R2, 0x38, R187, 0xf8, !PT ;  /* 0x0000003802027812 */ /* 0x000fe600078ef8bb */
[----:B------:R-:W-:Y:S01]  /*8870*/  STS [R151+-0x5c00], R8 ;  /* 0xffa4000897007388 */ /* 0x000fe20000000800 */
[----:B------:R-:W-:Y:S03]  /*8880*/  LOP3.LUT R2, R2, R143, R145, 0x1e, !PT ;  /* 0x0000008f02027212 */ /* 0x000fe600078e1e91 */
[----:B------:R-:W-:Y:S01]  /*8890*/  STS [R4+-0x6000], R16 ;  /* 0xffa0001004007388 */ /* 0x000fe20000000800 */
[----:B------:R-:W-:Y:S03]  /*88a0*/  LOP3.LUT R2, R2, 0x200, R189, 0xf8, !PT ;  /* 0x0000020002027812 */ /* 0x000fe600078ef8bd */
[----:B------:R-:W-:Y:S01]  /*88b0*/  STS [R4+-0x5c00], R9 ;  /* 0xffa4000904007388 */ /* 0x000fe20000000800 */
[----:B------:R-:W-:Y:S01]  /*88c0*/  LEA R2, R2, UR4, 0x1 ;  /* 0x0000000402027c11 */ /* 0x000fe2000f8e08ff */
[----:B------:R-:W-:Y:S03]  /*88d0*/  BAR.SYNC.DEFER_BLOCKING 0x0 ;  /* 0x0000000000007b1d */ /* 0x000fe60000010000 */
[----:B------:R-:W-:Y:S03]  /*88e0*/  IADD3 R3, PT, PT, R141, R2, RZ ;  /* 0x000000028d037210 */ /* 0x000fe60007ffe0ff */
        /* <DEDUP_REMOVED lines=89> */
[----:B------:R-:W-:Y:S02]  /*8e80*/  LEA R4, -R153, RZ, 0x7 ;  /* 0x000000ff99047211 */ /* 0x000fe400078e39ff */
[----:B------:R-:W-:Y:S02]  /*8e90*/  LOP3.LUT R5, R187, 0x1f8, RZ, 0xc0, !PT ;  /* 0x000001f8bb057812 */ /* 0x000fe400078ec0ff */
[-C--:B-1----:R-:W-:Y:S05]  /*8ea0*/  HMMA.16816.F32 R68, R12, R20.reuse, R68 ;  /* 0x000000140c44723c */ /* 0x082fea0000001844 */
[C---:B------:R-:W-:Y:S02]  /*8eb0*/  LEA R6, P0, R4.reuse, R50, 0x2 ;  /* 0x0000003204067211 */ /* 0x040fe400078010ff */
[----:B------:R-:W-:Y:S01]  /*8ec0*/  LOP3.LUT R5, R5, 0x38, R188, 0x78, !PT ;  /* 0x0000003805057812 */ /* 0x000fe200078e78bc */
[C---:B------:R-:W-:Y:S04]  /*8ed0*/  HMMA.16816.F32 R72, R32.reuse, R20, R72 ;  /* 0x000000142048723c */ /* 0x040fe80000001848 */
[----:B------:R-:W-:Y:S02]  /*8ee0*/  MOV R176, R6 ;  /* 0x0000000600b07202 */ /* 0x000fe40000000f00 */
[----:B------:R-:W-:Y:S02]  /*8ef0*/  LEA.HI.X.SX32 R4, R4, R51, 0x2, P0 ;  /* 0x0000003304047211 */ /* 0x000fe400000f16ff */
[-C--:B------:R-:W-:Y:S03]  /*8f00*/  HMMA.16816.F32 R76, R32, R22.reuse, R76 ;  /* 0x00000016204c723c */ /* 0x080fe6000000184c */
[----:B------:R-:W-:Y:S02]  /*8f10*/  MOV R177, R4 ;  /* 0x0000000400b17202 */ /* 0x000fe40000000f00 */
[----:B------:R-:W-:Y:S03]  /*8f20*/  LOP3.LUT R5, R5, 0x1e00, R187, 0xf8, !PT ;  /* 0x00001e0005057812 */ /* 0x000fe600078ef8bb */
[C---:B------:R-:W-:Y:S01]  /*8f30*/  HMMA.16816.F32 R80, R12.reuse, R22, R80 ;  /* 0x000000160c50723c */ /* 0x040fe20000001850 */
[----:B------:R1:W-:Y:S03]  /*8f40*/  STL.64 [R1+0x38], R176 ;  /* 0x000038b001007387 */ /* 0x0003e60000100a00 */
[----:B------:R-:W-:Y:S04]  /*8f50*/  LEA R173, R5, UR4, 0x1 ;  /* 0x0000000405ad7c11 */ /* 0x000fe8000f8e08ff */
[-C--:B------:R-:W-:Y:S08]  /*8f60*/  HMMA.16816.F32 R84, R12, R36.reuse, R84 ;  /* 0x000000240c54723c */ /* 0x080ff00000001854 */
[C---:B------:R-:W-:Y:S08]  /*8f70*/  HMMA.16816.F32 R88, R32.reuse, R36, R88 ;  /* 0x000000242058723c */ /* 0x040ff00000001858 */
[-C--:B------:R-:W-:Y:S08]  /*8f80*/  HMMA.16816.F32 R92, R32, R38.reuse, R92 ;  /* 0x00000026205c723c */ /* 0x080ff0000000185c */
[----:B------:R-:W-:Y:S01]  /*8f90*/  HMMA.16816.F32 R96, R12, R38, R96 ;  /* 0x000000260c60723c */ /* 0x000fe20000001860 */
[----:B------:R-:W-:Y:S08]  /*8fa0*/  @!UPT UIADD3 URZ, UPT, UPT, URZ, URZ, URZ ;  /* 0x000000fffffff290 */ /* 0x000ff0000fffe0ff */
[----:B-1----:R-:W-:Y:S11]  /*8fb0*/  BRA.U !UP3, `(.L_x_1885) ;  /* 0x000000010b647547 */ /* 0x002ff6000b800000 */
[----:B------:R-:W2:Y:S01]  /*8fc0*/  LDL.LU R51, [R1+0x48] ;  /* 0x0000480001337983 */ /* 0x000ea20000300800 */
[----:B------:R-:W-:Y:S03]  /*8fd0*/  IADD3 R5, P0, PT, RZ, -UR28, RZ ;  /* 0x8000001cff057c10 */ /* 0x000fe6000ff1e0ff */
[----:B------:R-:W3:Y:S02]  /*8fe0*/  LDL.LU R50, [R1+0x4c] ;  /* 0x00004c0001327983 */ /* 0x000ee40000300800 */
[----:B------:R-:W-:Y:S05]  /*8ff0*/  IMAD.X R4, RZ, RZ, ~UR16, P0 ;  /* 0x80000010ff047e24 */ /* 0x000fea00080e06ff */
[----:B------:R-:W-:Y:S04]  /*9000*/  SHF.R.S64 R5, R5, 0x1f, R4 ;  /* 0x0000001f05057819 */ /* 0x000fe80000001004 */
[----:B---3--:R-:W-:Y:S04]  /*9010*/  IADD3 R50, P0, PT, R5, R50, RZ ;  /* 0x0000003205327210 */ /* 0x008fe80007f1e0ff */
[----:B--2---:R-:W-:Y:S01]  /*9020*/  LEA.HI.X.SX32 R51, R4, R51, 0x1, P0 ;  /* 0x0000003304337211 */ /* 0x004fe200000f0eff */
[----:B------:R1:W-:Y:S01]  /*9030*/  STL [R1+0x4c], R50 ;  /* 0x00004c3201007387 */ /* 0x0003e20000100800 */
[----:B------:R-:W-:Y:S01]  /*9040*/  IADD3 R6, P0, PT, R50, UR34, RZ ;  /* 0x0000002232067c10 */ /* 0x000fe2000ff1e0ff */
[----:B------:R-:W-:Y:S02]  /*9050*/  IMAD.MOV.U32 R10, RZ, RZ, R50 ;  /* 0x000000ffff0a7224 */ /* 0x000fe400078e0032 */
[----:B------:R1:W-:Y:S01]  /*9060*/  STL [R1+0x48], R51 ;  /* 0x0000483301007387 */ /* 0x0003e20000100800 */
        /* <DEDUP_REMOVED lines=14> */
.L_x_1885:
[----:B------:R-:W-:Y:S01]  /*9150*/  LDSM.16.M88.4 R32, [R148+0x14000] ;  /* 0x014000009420783b */ /* 0x000fe20000000200 */
[----:B------:R-:W-:Y:S01]  /*9160*/  IADD3 R140, PT, PT, R172, R148, R141 ;  /* 0x00000094ac8c7210 */ /* 0x000fe20007ffe08d */
[----:B------:R-:W-:Y:S01]  /*9170*/  IMAD.MOV.U32 R194, RZ, RZ, 0x4 ;  /* 0x00000004ffc27424 */ /* 0x000fe200078e00ff */
[----:B------:R-:W-:Y:S01]  /*9180*/  PLOP3.LUT P3, PT, PT, PT, UP3, 0x80, 0x8 ;  /* 0x000000000008781c */ /* 0x000fe20003f6f038 */
[----:B------:R-:W2:Y:S01]  /*9190*/  LDSM.16.MT88.4 R16, [R2+0xc000] ;  /* 0x00c000000210783b */ /* 0x000ea20000004200 */
[----:B------:R-:W-:Y:S02]  /*91a0*/  ULOP3.LUT UR35, UR40, 0x1, URZ, 0xc0, !UPT ;  /* 0x0000000128237892 */ /* 0x000fe4000f8ec0ff */
[----:B------:R-:W-:Y:S01]  /*91b0*/  @UP3 UIADD3 UR36, UP2, UPT, UR42, -0x200, URZ ;  /* 0xfffffe002a243890 */ /* 0x000fe2000ff5e0ff */
[----:B------:R-:W3:Y:S01]  /*91c0*/  LDSM.16.M88.4 R28, [R148+0x16000] ;  /* 0x01600000941c783b */ /* 0x000ee20000000200 */
[----:B------:R-:W-:Y:S02]  /*91d0*/  UISETP.NE.U32.AND UP1, UPT, UR35, 0x1, UPT ;  /* 0x000000012300788c */ /* 0x000fe4000bf25070 */
[----:B------:R-:W-:Y:S01]  /*91e0*/  UIADD3 UR37, UPT, UPT, UR40, -0x1, URZ ;  /* 0xffffffff28257890 */ /* 0x000fe2000fffe0ff */
[----:B------:R-:W4:Y:S01]  /*91f0*/  LDSM.16.MT88.4 R36, [R3+0xc000] ;  /* 0x00c000000324783b */ /* 0x000f220000004200 */
[----:B------:R-:W-:Y:S03]  /*9200*/  @UP3 UIADD3.X UR35, UPT, UPT, UR43, -0x1, URZ, UP2, !UPT ;  /* 0xffffffff2b233890 */ /* 0x000fe600097fe4ff */
[----:B------:R-:W5:Y:S04]  /*9210*/  LDL R193, [R1+0x44] ;  /* 0x0000440001c17983 */ /* 0x000f680000100800 */
[----:B------:R-:W-:Y:S04]  /*9220*/  LDSM.16.M88.4 R40, [R150+0x14000] ;  /* 0x014000009628783b */ /* 0x000fe80000000200 */
[----:B------:R-:W5:Y:S04]  /*9230*/  LDL R192, [R1+0x64] ;  /* 0x0000640001c07983 */ /* 0x000f680000100800 */
[----:B------:R-:W4:Y:S04]  /*9240*/  LDSM.16.MT88.4 R44, [R2+0xc800] ;  /* 0x00c80000022c783b */ /* 0x000f280000004200 */
[----:B------:R-:W5:Y:S04]  /*9250*/  LDL R191, [R1+0x60] ;  /* 0x0000600001bf7983 */ /* 0x000f680000100800 */
[----:B-1----:R-:W1:Y:S04]  /*9260*/  LDSM.16.M88.4 R48, [R150+0x16000] ;  /* 0x016000009630783b */ /* 0x002e680000000200 */
[----:B------:R-:W5:Y:S01]  /*9270*/  LDL R179, [R1+0x5c] ;  /* 0x00005c0001b37983 */ /* 0x000f620000100800 */
[-C--:B--2---:R-:W-:Y:S03]  /*9280*/  HMMA.16816.F32 R4, R32, R16.reuse, RZ ;  /* 0x000000102004723c */ /* 0x084fe600000018ff */
[----:B------:R-:W2:Y:S04]  /*9290*/  LDSM.16.MT88.4 R52, [R3+0xc800] ;  /* 0x00c800000334783b */ /* 0x000ea80000004200 */
[----:B------:R-:W5:Y:S01]  /*92a0*/  LDL R178, [R1+0x58] ;  /* 0x0000580001b27983 */ /* 0x000f620000100800 */
[C---:B---3--:R-:W-:Y:S03]  /*92b0*/  HMMA.16816.F32 R8, R28.reuse, R16, RZ ;  /* 0x000000101c08723c */ /* 0x048fe600000018ff */
[----:B------:R-:W-:Y:S04]  /*92c0*/  LDSM.16.MT88.4 R56, [R2+0xd000] ;  /* 0x00d000000238783b */ /* 0x000fe80000004200 */
[----:B------:R-:W-:Y:S01]  /*92d0*/  LDSM.16.M88.4 R60, [R144+0x16000] ;  /* 0x01600000903c783b */ /* 0x000fe20000000200 */
[-C--:B------:R-:W-:Y:S03]  /*92e0*/  HMMA.16816.F32 R12, R28, R18.reuse, RZ ;  /* 0x000000121c0c723c */ /* 0x080fe600000018ff */
[----:B------:R-:W-:Y:S04]  /*92f0*/  LDSM.16.MT88.4 R64, [R3+0xd000] ;  /* 0x00d000000340783b */ /* 0x000fe80000004200 */
[----:B------:R-:W-:Y:S01]  /*9300*/  LDSM.16.MT88.4 R132, [R2+0xd800] ;  /* 0x00d800000284783b */ /* 0x000fe20000004200 */
[C---:B------:R-:W-:Y:S03]  /*9310*/  HMMA.16816.F32 R16, R32.reuse, R18, RZ ;  /* 0x000000122010723c */ /* 0x040fe600000018ff */
[----:B------:R-:W-:Y:S05]  /*9320*/  LDSM.16.M88.4 R136, [R140+0x16000] ;  /* 0x016000008c88783b */ /* 0x000fea0000000200 */
[-C--:B----4-:R-:W-:Y:S08]  /*9330*/  HMMA.16816.F32 R20, R32, R36.reuse, RZ ;  /* 0x000000242014723c */ /* 0x090ff000000018ff */
[C---:B------:R-:W-:Y:S08]  /*9340*/  HMMA.16816.F32 R24, R28.reuse, R36, RZ ;  /* 0x000000241c18723c */ /* 0x040ff000000018ff */
[-C--:B------:R-:W-:Y:S08]  /*9350*/  HMMA.16816.F32 R28, R28, R38.reuse, RZ ;  /* 0x000000261c1c723c */ /* 0x080ff000000018ff */
[----:B------:R-:W-:Y:S01]  /*9360*/  HMMA.16816.F32 R32, R32, R38, RZ ;  /* 0x000000262020723c */ /* 0x000fe200000018ff */
[----:B------:R-:W3:Y:S07]  /*9370*/  LDSM.16.M88.4 R36, [R144+0x14000] ;  /* 0x014000009024783b */ /* 0x000eee0000000200 */
[-C--:B------:R-:W-:Y:S08]  /*9380*/  HMMA.16816.F32 R4, R40, R44.reuse, R4 ;  /* 0x0000002c2804723c */ /* 0x080ff00000001804 */
[C---:B-1----:R-:W-:Y:S08]  /*9390*/  HMMA.16816.F32 R8, R48.reuse, R44, R8 ;  /* 0x0000002c3008723c */ /* 0x042ff00000001808 */
[-C--:B------:R-:W-:Y:S08]  /*93a0*/  HMMA.16816.F32 R12, R48, R46.reuse, R12 ;  /* 0x0000002e300c723c */ /* 0x080ff0000000180c */
[C---:B------:R-:W-:Y:S01]  /*93b0*/  HMMA.16816.F32 R16, R40.reuse, R46, R16 ;  /* 0x0000002e2810723c */ /* 0x040fe20000001810 */
[----:B------:R-:W1:Y:S07]  /*93c0*/  LDSM.16.M88.4 R44, [R140+0x14000] ;  /* 0x014000008c2c783b */ /* 0x000e6e0000000200 */
[-C--:B--2---:R-:W-:Y:S08]  /*93d0*/  HMMA.16816.F32 R20, R40, R52.reuse, R20 ;  /* 0x000000342814723c */ /* 0x084ff00000001814 */
[C---:B------:R-:W-:Y:S08]  /*93e0*/  HMMA.16816.F32 R24, R48.reuse, R52, R24 ;  /* 0x000000343018723c */ /* 0x040ff00000001818 */
[-C--:B------:R-:W-:Y:S01]  /*93f0*/  HMMA.16816.F32 R28, R48, R54.reuse, R28 ;  /* 0x00000036301c723c */ /* 0x080fe2000000181c */
[----:B------:R-:W2:Y:S07]  /*9400*/  LDSM.16.MT88.4 R48, [R3+0xd800] ;  /* 0x00d800000330783b */ /* 0x000eae0000004200 */
[----:B------:R-:W-:Y:S01]  /*9410*/  HMMA.16816.F32 R32, R40, R54, R32 ;  /* 0x000000362820723c */ /* 0x000fe20000001820 */
[----:B------:R-:W-:Y:S04]  /*9420*/  LDSM.16.M88.4 R40, [R148+0x18000] ;  /* 0x018000009428783b */ /* 0x000fe80000000200 */
[----:B------:R-:W4:Y:S03]  /*9430*/  LDSM.16.MT88.4 R52, [R2+0xe000] ;  /* 0x00e000000234783b */ /* 0x000f260000004200 */
[-C--:B---3--:R-:W-:Y:S08]  /*9440*/  HMMA.16816.F32 R4, R36, R56.reuse, R4 ;  /* 0x000000382404723c */ /* 0x088ff00000001804 */
        /* <DEDUP_REMOVED lines=9> */
[----:B------:R-:W3:Y:S07]  /*94e0*/  LDSM.16.M88.4 R36, [R148+0x1a000] ;  /* 0x01a000009424783b */ /* 0x000eee0000000200 */
[-C--:B-1----:R-:W-:Y:S08]  /*94f0*/  HMMA.16816.F32 R4, R44, R132.reuse, R4 ;  /* 0x000000842c04723c */ /* 0x082ff00000001804 */
[C---:B------:R-:W-:Y:S08]  /*9500*/  HMMA.16816.F32 R8, R136.reuse, R132, R8 ;  /* 0x000000848808723c */ /* 0x040ff00000001808 */
[-C--:B------:R-:W-:Y:S08]  /*9510*/  HMMA.16816.F32 R12, R136, R134.reuse, R12 ;  /* 0x00000086880c723c */ /* 0x080ff0000000180c */
[C---:B------:R-:W-:Y:S08]  /*9520*/  HMMA.16816.F32 R16, R44.reuse, R134, R16 ;  /* 0x000000862c10723c */ /* 0x040ff00000001810 */
[-C--:B--2---:R-:W-:Y:S08]  /*9530*/  HMMA.16816.F32 R20, R44, R48.reuse, R20 ;  /* 0x000000302c14723c */ /* 0x084ff00000001814 */
[C---:B------:R-:W-:Y:S04]  /*9540*/  HMMA.16816.F32 R24, R136.reuse, R48, R24 ;  /* 0x000000308818723c */ /* 0x040fe80000001818 */
[C---:B------:R-:W-:Y:S04]  /*9550*/  IMAD.SHL.U32 R48, R153.reuse, 0x8, RZ ;  /* 0x0000000899307824 */ /* 0x040fe800078e00ff */
[-C--:B------:R-:W-:Y:S03]  /*9560*/  HMMA.16816.F32 R28, R136, R50.reuse, R28 ;  /* 0x00000032881c723c */ /* 0x080fe6000000181c */
[C---:B------:R-:W-:Y:S04]  /*9570*/  LEA R170, P0, R48.reuse, R176, 0x2 ;  /* 0x000000b030aa7211 */ /* 0x040fe800078010ff */
[----:B------:R-:W-:Y:S01]  /*9580*/  LEA.HI.X.SX32 R171, R48, R177, 0x2, P0 ;  /* 0x000000b130ab7211 */ /* 0x000fe200000f16ff */
[----:B------:R-:W-:Y:S01]  /*9590*/  HMMA.16816.F32 R32, R44, R50, R32 ;  /* 0x000000322c20723c */ /* 0x000fe20000001820 */
[----:B------:R-:W-:Y:S03]  /*95a0*/  LDSM.16.M88.4 R44, [R150+0x18000] ;  /* 0x01800000962c783b */ /* 0x000fe60000000200 */
[C---:B------:R-:W-:Y:S01]  /*95b0*/  LEA R168, P0, R153.reuse, R170, 0x5 ;  /* 0x000000aa99a87211 */ /* 0x040fe200078028ff */
[----:B------:R-:W1:Y:S03]  /*95c0*/  LDSM.16.MT88.4 R48, [R2+0xe800] ;  /* 0x00e800000230783b */ /* 0x000e660000004200 */
[-C--:B----4-:R-:W-:Y:S05]  /*95d0*/  HMMA.16816.F32 R4, R40, R52.reuse, R4 ;  /* 0x000000342804723c */ /* 0x090fea0000001804 */
        /* <DEDUP_REMOVED lines=21> */
[C---:B--2---:R-:W-:Y:S03]  /*9730*/  LEA R150, P0, R153.reuse, R156, 0x5 ;  /* 0x0000009c99967211 */ /* 0x044fe600078028ff */
[----:B------:R-:W-:Y:S01]  /*9740*/  HMMA.16816.F32 R32, R40, R58, R32 ;  /* 0x0000003a2820723c */ /* 0x000fe20000001820 */
[----:B------:R-:W-:Y:S03]  /*9750*/  LDSM.16.M88.4 R40, [R144+0x18000] ;  /* 0x018000009028783b */ /* 0x000fe60000000200 */
[C---:B------:R-:W-:Y:S01]  /*9760*/  LEA.HI.X.SX32 R151, R153.reuse, R157, 0x5, P0 ;  /* 0x0000009d99977211 */ /* 0x040fe200000f2eff */
[----:B------:R-:W2:Y:S01]  /*9770*/  LDSM.16.MT88.4 R56, [R2+0xf000] ;  /* 0x00f000000238783b */ /* 0x000ea20000004200 */
[C---:B------:R-:W-:Y:S02]  /*9780*/  LEA R146, P0, R153.reuse, R150, 0x5 ;  /* 0x0000009699927211 */ /* 0x040fe400078028ff */
[-C--:B-1----:R-:W-:Y:S05]  /*9790*/  HMMA.16816.F32 R4, R44, R48.reuse, R4 ;  /* 0x000000302c04723c */ /* 0x082fea0000001804 */
        /* <DEDUP_REMOVED lines=12> */
[-C--:B----4-:R-:W-:Y:S03]  /*9860*/  HMMA.16816.F32 R20, R44, R36.reuse, R20 ;  /* 0x000000242c14723c */ /* 0x090fe60000001814 */
[C---:B------:R-:W-:Y:S02]  /*9870*/  LEA.HI.X.SX32 R133, R153.reuse, R135, 0x5, P0 ;  /* 0x0000008799857211 */ /* 0x040fe400000f2eff */
[C---:B------:R-:W-:Y:S03]  /*9880*/  LEA R154, P0, R153.reuse, R132, 0x5 ;  /* 0x00000084999a7211 */ /* 0x040fe600078028ff */
[C---:B------:R-:W-:Y:S04]  /*9890*/  HMMA.16816.F32 R24, R52.reuse, R36, R24 ;  /* 0x000000243418723c */ /* 0x040fe80000001818 */
[C---:B------:R-:W-:Y:S04]  /*98a0*/  LEA.HI.X.SX32 R155, R153.reuse, R133, 0x5, P0 ;  /* 0x00000085999b7211 */ /* 0x040fe800000f2eff */
[-C--:B------:R-:W-:Y:S01]  /*98b0*/  HMMA.16816.F32 R28, R52, R38.reuse, R28 ;  /* 0x00000026341c723c */ /* 0x080fe2000000181c */
[----:B------:R-:W-:Y:S02]  /*98c0*/  LDSM.16.M88.4 R52, [R140+0x1a000] ;  /* 0x01a000008c34783b */ /* 0x000fe40000000200 */
[C---:B------:R-:W-:Y:S05]  /*98d0*/  IMAD.WIDE R174, R153.reuse, -0x1c0, R154 ;  /* 0xfffffe4099ae7825 */ /* 0x040fea00078e029a */
[----:B------:R-:W-:Y:S01]  /*98e0*/  HMMA.16816.F32 R32, R44, R38, R32 ;  /* 0x000000262c20723c */ /* 0x000fe20000001820 */
[----:B------:R3:W-:Y:S03]  /*98f0*/  LDSM.16.MT88.4 R44, [R2+0xf800] ;  /* 0x00f80000022c783b */ /* 0x0007e60000004200 */
[C---:B------:R-:W-:Y:S01]  /*9900*/  LEA R66, P0, R153.reuse, R174, 0x5 ;  /* 0x000000ae99427211 */ /* 0x040fe200078028ff */
[----:B------:R-:W4:Y:S03]  /*9910*/  LDSM.16.M88.4 R36, [R140+0x18000] ;  /* 0x018000008c24783b */ /* 0x000f260000000200 */
[-C--:B--2---:R-:W-:Y:S05]  /*9920*/  HMMA.16816.F32 R4, R40, R56.reuse, R4 ;  /* 0x000000382804723c */ /* 0x084fea0000001804 */
[C---:B------:R-:W-:Y:S02]  /*9930*/  LEA.HI.X.SX32 R67, R153.reuse, R175, 0x5, P0 ;  /* 0x000000af99437211 */ /* 0x040fe400000f2eff */
[C---:B------:R-:W-:Y:S01]  /*9940*/  LEA R64, P0, R153.reuse, R66, 0x5 ;  /* 0x0000004299407211 */ /* 0x040fe200078028ff */
[C---:B-1----:R-:W-:Y:S04]  /*9950*/  HMMA.16816.F32 R8, R48.reuse, R56, R8 ;  /* 0x000000383008723c */ /* 0x042fe80000001808 */
[C---:B------:R-:W-:Y:S04]  /*9960*/  LEA.HI.X.SX32 R65, R153.reuse, R67, 0x5, P0 ;  /* 0x0000004399417211 */ /* 0x040fe800000f2eff */
[-C--:B------:R-:W-:Y:S03]  /*9970*/  HMMA.16816.F32 R12, R48, R58.reuse, R12 ;  /* 0x0000003a300c723c */ /* 0x080fe6000000180c */
[----:B---3--:R-:W-:Y:S04]  /*9980*/  @P3 SHF.R.U32.HI R2, RZ, 0x2, R188 ;  /* 0x00000002ff023819 */ /* 0x008fe800000116bc */
[----:B-----5:R-:W-:Y:S01]  /*9990*/  @P3 LOP3.LUT R193, R142, 0x7, R2, 0xf8, !PT ;  /* 0x000000078ec13812 */ /* 0x020fe200078ef802 */
[C---:B------:R-:W-:Y:S04]  /*99a0*/  HMMA.16816.F32 R16, R40.reuse, R58, R16 ;  /* 0x0000003a2810723c */ /* 0x040fe80000001810 */
[----:B------:R-:W-:Y:S04]  /*99b0*/  @P3 STL [R1+0x44], R193 ;  /* 0x000044c101003387 */ /* 0x000fe80000100800 */
        /* <DEDUP_REMOVED lines=22> */
[----:B------:R-:W3:Y:S03]  /*9b20*/  @P3 LDG.E R192, desc[UR26][R2.64+-0x200] ;  /* 0xfffe001a02c03981 */ /* 0x000ee6000c1e1900 */
[C---:B------:R-:W-:Y:S01]  /*9b30*/  LEA R46, P0, R153.reuse, R48, 0x5 ;  /* 0x00000030992e7211 */ /* 0x040fe200078028ff */
[----:B------:R-:W4:Y:S03]  /*9b40*/  @P3 LDG.E R191, desc[UR26][R2.64+-0x1e0] ;  /* 0xfffe201a02bf3981 */ /* 0x000f26000c1e1900 */
[C---:B------:R-:W-:Y:S01]  /*9b50*/  LEA.HI.X.SX32 R47, R153.reuse, R49, 0x5, P0 ;  /* 0x00000031992f7211 */ /* 0x040fe200000f2eff */
[-C--:B--2---:R-:W-:Y:S01]  /*9b60*/  HMMA.16816.F32 R20, R36, R40.reuse, R20 ;  /* 0x000000282414723c */ /* 0x084fe20000001814 */
[----:B------:R-:W2:Y:S02]  /*9b70*/  @P3 LDG.E R179, desc[UR26][R2.64+-0x100] ;  /* 0xffff001a02b33981 */ /* 0x000ea4000c1e1900 */
[C---:B------:R-:W-:Y:S02]  /*9b80*/  LEA R44, P0, R153.reuse, R46, 0x5 ;  /* 0x0000002e992c7211 */ /* 0x040fe400078028ff */
[----:B------:R1:W5:Y:S02]  /*9b90*/  @P3 LDG.E R178, desc[UR26][R2.64+-0xe0] ;  /* 0xffff201a02b23981 */ /* 0x000364000c1e1900 */
[C---:B------:R-:W-:Y:S01]  /*9ba0*/  LEA.HI.X.SX32 R45, R153.reuse, R47, 0x5, P0 ;  /* 0x0000002f992d7211 */ /* 0x040fe200000f2eff */
[C---:B------:R-:W-:Y:S01]  /*9bb0*/  HMMA.16816.F32 R24, R52.reuse, R40, R24 ;  /* 0x000000283418723c */ /* 0x040fe20000001818 */
[----:B------:R-:W-:Y:S03]  /*9bc0*/  REDG.E.ADD.F32.FTZ.RN.STRONG.GPU desc[UR26][R176.64], R4 ;  /* 0x00000004b00079a6 */ /* 0x000fe6000c12f31a */
[C---:B------:R-:W-:Y:S01]  /*9bd0*/  LEA R40, P0, R153.reuse, R44, 0x5 ;  /* 0x0000002c99287211 */ /* 0x040fe200078028ff */
[----:B------:R-:W-:Y:S03]  /*9be0*/  REDG.E.ADD.F32.FTZ.RN.STRONG.GPU desc[UR26][R170.64], R5 ;  /* 0x00000005aa0079a6 */ /* 0x000fe6000c12f31a */
[-C--:B------:R-:W-:Y:S01]  /*9bf0*/  HMMA.16816.F32 R28, R52, R42.reuse, R28 ;  /* 0x0000002a341c723c */ /* 0x080fe2000000181c */
[----:B------:R1:W-:Y:S02]  /*9c00*/  REDG.E.ADD.F32.FTZ.RN.STRONG.GPU desc[UR26][R168.64], R6 ;  /* 0x00000006a80079a6 */ /* 0x0003e4000c12f31a */
[C---:B------:R-:W-:Y:S02]  /*9c10*/  LEA.HI.X.SX32 R41, R153.reuse, R45, 0x5, P0 ;  /* 0x0000002d99297211 */ /* 0x040fe400000f2eff */
[----:B------:R1:W-:Y:S03]  /*9c20*/  REDG.E.ADD.F32.FTZ.RN.STRONG.GPU desc[UR26][R166.64], R7 ;  /* 0x00000007a60079a6 */ /* 0x0003e6000c12f31a */
[----:B------:R-:W-:Y:S01]  /*9c30*/  HMMA.16816.F32 R32, R36, R42, R32 ;  /* 0x0000002a2420723c */ /* 0x000fe20000001820 */
[----:B------:R1:W-:Y:S04]  /*9c40*/  REDG.E.ADD.F32.FTZ.RN.STRONG.GPU desc[UR26][R164.64], R8 ;  /* 0x00000008a40079a6 */ /* 0x0003e8000c12f31a */
[----:B------:R1:W-:Y:S04]  /*9c50*/  REDG.E.ADD.F32.FTZ.RN.STRONG.GPU desc[UR26][R162.64], R9 ;  /* 0x00000009a20079a6 */ /* 0x0003e8000c12f31a */
[----:B------:R-:W-:Y:S04]  /*9c60*/  REDG.E.ADD.F32.FTZ.RN.STRONG.GPU desc[UR26][R160.64], R10 ;  /* 0x0000000aa00079a6 */ /* 0x000fe8000c12f31a */
[----:B------:R-:W-:Y:S04]  /*9c70*/  REDG.E.ADD.F32.FTZ.RN.STRONG.GPU desc[UR26][R158.64], R11 ;  /* 0x0000000b9e0079a6 */ /* 0x000fe8000c12f31a */
[----:B------:R-:W-:Y:S01]  /*9c80*/  REDG.E.ADD.F32.FTZ.RN.STRONG.GPU desc[UR26][R156.64], R16 ;  /* 0x000000109c0079a6 */ /* 0x000fe2000c12f31a */
[C---:B-1----:R-:W-:Y:S03]  /*9c90*/  LEA R6, P0, R153.reuse, R40, 0x5 ;  /* 0x0000002899067211 */ /* 0x042fe600078028ff */
[----:B------:R-:W-:Y:S01]  /*9ca0*/  REDG.E.ADD.F32.FTZ.RN.STRONG.GPU desc[UR26][R150.64], R17 ;  /* 0x00000011960079a6 */ /* 0x000fe2000c12f31a */
[C---:B------:R-:W-:Y:S03]  /*9cb0*/  LEA.HI.X.SX32 R7, R153.reuse, R41, 0x5, P0 ;  /* 0x0000002999077211 */ /* 0x040fe600000f2eff */
[----:B------:R-:W-:Y:S01]  /*9cc0*/  REDG.E.ADD.F32.FTZ.RN.STRONG.GPU desc[UR26][R146.64], R18 ;  /* 0x00000012920079a6 */ /* 0x000fe2000c12f31a */
[C---:B------:R-:W-:Y:S03]  /*9cd0*/  LEA R4, P0, R153.reuse, R6, 0x5 ;  /* 0x0000000699047211 */ /* 0x040fe600078028ff */
        /* <DEDUP_REMOVED lines=8> */
[----:B------:R-:W-:Y:S02]  /*9d60*/  LEA.HI.X.SX32 R9, R153, R3, 0x5, P0 ;  /* 0x0000000399097211 */ /* 0x000fe400000f2eff */
[----:B------:R-:W-:Y:S01]  /*9d70*/  PLOP3.LUT P0, PT, PT, PT, UP1, 0x80, 0x8 ;  /* 0x000000000008781c */ /* 0x000fe20003f0f018 */
[----:B------:R-:W-:Y:S01]  /*9d80*/  REDG.E.ADD.F32.FTZ.RN.STRONG.GPU desc[UR26][R154.64], R15 ;  /* 0x0000000f9a0079a6 */ /* 0x000fe2000c12f31a */
[----:B------:R-:W-:Y:S03]  /*9d90*/  @UP3 UIADD3 UR12, UP1, UPT, UR12, -0x200, URZ ;  /* 0xfffffe000c0c3890 */ /* 0x000fe6000ff3e0ff */
[----:B------:R-:W-:Y:S01]  /*9da0*/  REDG.E.ADD.F32.FTZ.RN.STRONG.GPU desc[UR26][R176.64+0x80], R20 ;  /* 0x00008014b00079a6 */ /* 0x000fe2000c12f31a */
[----:B------:R-:W-:Y:S02]  /*9db0*/  @UP3 UIADD3.X UR13, UPT, UPT, UR13, -0x1, URZ, UP1, !UPT ;  /* 0xffffffff0d0d3890 */ /* 0x000fe40008ffe4ff */
[----:B------:R-:W-:Y:S01]  /*9dc0*/  UISETP.GT.AND UP1, UPT, UR40, URZ, UPT ;  /* 0x000000ff2800728c */ /* 0x000fe2000bf24270 */
[----:B------:R-:W-:Y:S02]  /*9dd0*/  REDG.E.ADD.F32.FTZ.RN.STRONG.GPU desc[UR26][R174.64+0x80], R21 ;  /* 0x00008015ae0079a6 */ /* 0x000fe4000c12f31a */
[----:B------:R-:W-:Y:S02]  /*9de0*/  UMOV UR40, UR37 ;  /* 0x0000002500287c82 */ /* 0x000fe40008000000 */
        /* <DEDUP_REMOVED lines=12> */
[----:B------:R1:W-:Y:S04]  /*9eb0*/  REDG.E.ADD.F32.FTZ.RN.STRONG.GPU desc[UR26][R2.64+0x80], R30 ;  /* 0x0000801e020079a6 */ /* 0x0003e8000c12f31a */
[----:B------:R-:W-:Y:S04]  /*9ec0*/  REDG.E.ADD.F32.FTZ.RN.STRONG.GPU desc[UR26][R8.64+0x80], R31 ;  /* 0x0000801f080079a6 */ /* 0x000fe8000c12f31a */
[----:B------:R-:W-:Y:S04]  /*9ed0*/  LDSM.16.MT88.4 R4, [R0+0x14000] ;  /* 0x014000000004783b */ /* 0x000fe80000004200 */
[----:B------:R-:W1:Y:S04]  /*9ee0*/  LDSM.16.MT88.4 R8, [R180] ;  /* 0x00000000b408783b */ /* 0x000e680000004200 */
[----:B------:R-:W1:Y:S04]  /*9ef0*/  LDSM.16.MT88.4 R12, [R0+0x18000] ;  /* 0x01800000000c783b */ /* 0x000e680000004200 */
[----:B------:R-:W-:Y:S04]  /*9f00*/  LDSM.16.MT88.4 R20, [R0+0x14800] ;  /* 0x014800000014783b */ /* 0x000fe80000004200 */
[----:B------:R-:W-:Y:S01]  /*9f10*/  LDSM.16.MT88.4 R24, [R180+0x800] ;  /* 0x00080000b418783b */ /* 0x000fe20000004200 */
[----:B-1----:R-:W-:Y:S03]  /*9f20*/  IMAD.IADD R2, R141, 0x1, R180 ;  /* 0x000000018d027824 */ /* 0x002fe600078e02b4 */
[----:B------:R-:W-:Y:S04]  /*9f30*/  LDSM.16.MT88.4 R32, [R0+0x18800] ;  /* 0x018800000020783b */ /* 0x000fe80000004200 */
[----:B------:R-:W1:Y:S04]  /*9f40*/  LDSM.16.MT88.4 R16, [R2] ;  /* 0x000000000210783b */ /* 0x000e680000004200 */
[----:B------:R-:W-:Y:S04]  /*9f50*/  LDSM.16.MT88.4 R28, [R180+0x1000] ;  /* 0x00100000b41c783b */ /* 0x000fe80000004200 */
[----:B------:R-:W-:Y:S04]  /*9f60*/  LDSM.16.MT88.4 R36, [R0+0x19000] ;  /* 0x019000000024783b */ /* 0x000fe80000004200 */
[----:B------:R-:W-:Y:S04]  /*9f70*/  LDSM.16.MT88.4 R40, [R0+0x19800] ;  /* 0x019800000028783b */ /* 0x000fe80000004200 */
[----:B------:R-:W-:Y:S01]  /*9f80*/  LDSM.16.MT88.4 R44, [R2+0x1800] ;  /* 0x00180000022c783b */ /* 0x000fe20000004200 */
[-C--:B------:R-:W-:Y:S08]  /*9f90*/  HMMA.16816.F32 R100, R4, R8.reuse, R100 ;  /* 0x000000080464723c */ /* 0x080ff00000001864 */
[C---:B------:R-:W-:Y:S08]  /*9fa0*/  HMMA.16816.F32 R104, R12.reuse, R8, R104 ;  /* 0x000000080c68723c */ /* 0x040ff00000001868 */
[-C--:B------:R-:W-:Y:S08]  /*9fb0*/  HMMA.16816.F32 R108, R12, R10.reuse, R108 ;  /* 0x0000000a0c6c723c */ /* 0x080ff0000000186c */
[C---:B------:R-:W-:Y:S01]  /*9fc0*/  HMMA.16816.F32 R112, R4.reuse, R10, R112 ;  /* 0x0000000a0470723c */ /* 0x040fe20000001870 */
[----:B------:R-:W3:Y:S07]  /*9fd0*/  LDSM.16.MT88.4 R8, [R2+0x800] ;  /* 0x000800000208783b */ /* 0x000eee0000004200 */
[-C--:B-1----:R-:W-:Y:S08]  /*9fe0*/  HMMA.16816.F32 R116, R4, R16.reuse, R116 ;  /* 0x000000100474723c */ /* 0x082ff00000001874 */
[C---:B------:R-:W-:Y:S08]  /*9ff0*/  HMMA.16816.F32 R120, R12.reuse, R16, R120 ;  /* 0x000000100c78723c */ /* 0x040ff00000001878 */
[-C--:B------:R-:W-:Y:S01]  /*a000*/  HMMA.16816.F32 R124, R12, R18.reuse, R124 ;  /* 0x000000120c7c723c */ /* 0x080fe2000000187c */
[----:B------:R-:W1:Y:S07]  /*a010*/  LDSM.16.MT88.4 R12, [R0+0x15000] ;  /* 0x01500000000c783b */ /* 0x000e6e0000004200 */
[----:B------:R-:W-:Y:S01]  /*a020*/  HMMA.16816.F32 R128, R4, R18, R128 ;  /* 0x000000120480723c */ /* 0x000fe20000001880 */
[----:B------:R-:W5:Y:S04]  /*a030*/  LDSM.16.MT88.4 R4, [R2+0x1000] ;  /* 0x001000000204783b */ /* 0x000f680000004200 */
[----:B------:R-:W-:Y:S03]  /*a040*/  LDSM.16.MT88.4 R16, [R0+0x15800] ;  /* 0x015800000010783b */ /* 0x000fe60000004200 */
[-C--:B------:R-:W-:Y:S08]  /*a050*/  HMMA.16816.F32 R100, R20, R24.reuse, R100 ;  /* 0x000000181464723c */ /* 0x080ff00000001864 */
[C---:B------:R-:W-:Y:S08]  /*a060*/  HMMA.16816.F32 R104, R32.reuse, R24, R104 ;  /* 0x000000182068723c */ /* 0x040ff00000001868 */
[-C--:B------:R-:W-:Y:S08]  /*a070*/  HMMA.16816.F32 R108, R32, R26.reuse, R108 ;  /* 0x0000001a206c723c */ /* 0x080ff0000000186c */
[C---:B------:R-:W-:Y:S01]  /*a080*/  HMMA.16816.F32 R112, R20.reuse, R26, R112 ;  /* 0x0000001a1470723c */ /* 0x040fe20000001870 */
[----:B------:R-:W5:Y:S07]  /*a090*/  LDSM.16.MT88.4 R24, [R180+0x1800] ;  /* 0x00180000b418783b */ /* 0x000f6e0000004200 */
[-C--:B---3--:R-:W-:Y:S08]  /*a0a0*/  HMMA.16816.F32 R116, R20, R8.reuse, R116 ;  /* 0x000000081474723c */ /* 0x088ff00000001874 */
[C---:B------:R-:W-:Y:S01]  /*a0b0*/  HMMA.16816.F32 R120, R32.reuse, R8, R120 ;  /* 0x000000082078723c */ /* 0x040fe20000001878 */
[----:B------:R-:W-:Y:S07]  /*a0c0*/  @P3 STL [R1+0x64], R192 ;  /* 0x000064c001003387 */ /* 0x000fee0000100800 */
[-C--:B------:R-:W-:Y:S01]  /*a0d0*/  HMMA.16816.F32 R124, R32, R10.reuse, R124 ;  /* 0x0000000a207c723c */ /* 0x080fe2000000187c */
[----:B------:R-:W-:Y:S04]  /*a0e0*/  LDSM.16.MT88.4 R32, [R2+0x2000] ;  /* 0x002000000220783b */ /* 0x000fe80000004200 */
[----:B----4-:R-:W-:Y:S03]  /*a0f0*/  @P3 STL [R1+0x60], R191 ;  /* 0x000060bf01003387 */ /* 0x010fe60000100800 */
[----:B------:R-:W-:Y:S01]  /*a100*/  HMMA.16816.F32 R128, R20, R10, R128 ;  /* 0x0000000a1480723c */ /* 0x000fe20000001880 */
[----:B------:R-:W-:Y:S04]  /*a110*/  LDSM.16.MT88.4 R8, [R0+0x16000] ;  /* 0x016000000008783b */ /* 0x000fe80000004200 */
[----:B------:R-:W3:Y:S03]  /*a120*/  LDSM.16.MT88.4 R20, [R180+0x2000] ;  /* 0x00200000b414783b */ /* 0x000ee60000004200 */
[-C--:B-1----:R-:W-:Y:S01]  /*a130*/  HMMA.16816.F32 R100, R12, R28.reuse, R100 ;  /* 0x0000001c0c64723c */ /* 0x082fe20000001864 */
[----:B--2---:R-:W-:Y:S04]  /*a140*/  @P3 STL [R1+0x5c], R179 ;  /* 0x00005cb301003387 */ /* 0x004fe80000100800 */
[----:B-----5:R-:W-:Y:S03]  /*a150*/  @P3 STL [R1+0x58], R178 ;  /* 0x000058b201003387 */ /* 0x020fe60000100800 */
        /* <DEDUP_REMOVED lines=10> */
[----:B------:R-:W2:Y:S03]  /*a200*/  LDSM.16.MT88.4 R12, [R180+0x2800] ;  /* 0x00280000b40c783b */ /* 0x000ea60000004200 */
        /* <DEDUP_REMOVED lines=10> */
[----:B------:R-:W-:Y:S04]  /*a2b0*/  LDSM.16.MT88.4 R16, [R0+0x17000] ;  /* 0x017000000010783b */ /* 0x000fe80000004200 */
[----:B------:R-:W-:Y:S03]  /*a2c0*/  LDSM.16.MT88.4 R44, [R2+0x3000] ;  /* 0x00300000022c783b */ /* 0x000fe60000004200 */
[-C--:B---3--:R-:W-:Y:S08]  /*a2d0*/  HMMA.16816.F32 R100, R8, R20.reuse, R100 ;  /* 0x000000140864723c */ /* 0x088ff00000001864 */
        /* <DEDUP_REMOVED lines=9> */
[----:B------:R3:W-:Y:S04]  /*a370*/  LDSM.16.MT88.4 R8, [R0+0x17800] ;  /* 0x017800000008783b */ /* 0x0007e80000004200 */
[----:B------:R-:W-:Y:S03]  /*a380*/  LDSM.16.MT88.4 R32, [R2+0x3800] ;  /* 0x003800000220783b */ /* 0x000fe60000004200 */
[-C--:B--2---:R-:W-:Y:S08]  /*a390*/  HMMA.16816.F32 R100, R4, R12.reuse, R100 ;  /* 0x0000000c0464723c */ /* 0x084ff00000001864 */
[C---:B----4-:R-:W-:Y:S08]  /*a3a0*/  HMMA.16816.F32 R104, R24.reuse, R12, R104 ;  /* 0x0000000c1868723c */ /* 0x050ff00000001868 */
[-C--:B------:R-:W-:Y:S03]  /*a3b0*/  HMMA.16816.F32 R108, R24, R14.reuse, R108 ;  /* 0x0000000e186c723c */ /* 0x080fe6000000186c */
[C---:B---3--:R-:W-:Y:S02]  /*a3c0*/  VIADD R0, R180.reuse, 0xffffc000 ;  /* 0xffffc000b4007836 */ /* 0x048fe40000000000 */
        /* <DEDUP_REMOVED lines=27> */
[C---:B------:R-:W-:Y:S01]  /*a580*/  LOP3.LUT R0, R188.reuse, 0x8, RZ, 0xc0, !PT ;  /* 0x00000008bc007812 */ /* 0x040fe200078ec0ff */
[C---:B------:R-:W-:Y:S01]  /*a590*/  IMAD.SHL.U32 R52, R188.reuse, 0x10, RZ ;  /* 0x00000010bc347824 */ /* 0x040fe200078e00ff */
[----:B------:R-:W1:Y:S01]  /*a5a0*/  LDCU UR8, c[0x0][0x500] ;  /* 0x0000a000ff0877ac */ /* 0x000e620008000800 */
[----:B------:R-:W-:Y:S01]  /*a5b0*/  IMAD.SHL.U32 R176, R188, 0x2, RZ ;  /* 0x00000002bcb07824 */ /* 0x000fe200078e00ff */
[----:B------:R-:W-:Y:S01]  /*a5c0*/  ISETP.NE.AND P1, PT, R0, RZ, PT ;  /* 0x000000ff0000720c */ /* 0x000fe20003f25270 */
[----:B------:R-:W-:Y:S01]  /*a5d0*/  IMAD.SHL.U32 R0, R188, 0x20, RZ ;  /* 0x00000020bc007824 */ /* 0x000fe200078e00ff */
[----:B------:R-:W-:Y:S02]  /*a5e0*/  LOP3.LUT R52, R52, 0x1c0, RZ, 0xc0, !PT ;  /* 0x000001c034347812 */ /* 0x000fe400078ec0ff */
[----:B------:R-:W-:Y:S02]  /*a5f0*/  ISETP.NE.AND P0, PT, R145, RZ, PT ;  /* 0x000000ff9100720c */ /* 0x000fe40003f05270 */
[----:B------:R-:W-:-:S02]  /*a600*/  LOP3.LUT R0, R0, 0xc00, RZ, 0xc0, !PT ;  /* 0x00000c0000007812 */ /* 0x000fc400078ec0ff */
[--C-:B------:R-:W-:Y:S02]  /*a610*/  LOP3.LUT R52, R52, 0x38, R176.reuse, 0xf8, !PT ;  /* 0x0000003834347812 */ /* 0x100fe400078ef8b0 */
[----:B------:R-:W-:Y:S02]  /*a620*/  LOP3.LUT R0, R0, 0x6, R176, 0xf8, !PT ;  /* 0x0000000600007812 */ /* 0x000fe400078ef8b0 */
[----:B------:R-:W-:Y:S02]  /*a630*/  F2FP.F16.F32.PACK_AB R68, R69, R68 ;  /* 0x000000444544723e */ /* 0x000fe400000000ff */
[----:B------:R-:W-:Y:S01]  /*a640*/  LOP3.LUT R0, R0, R52, R143, 0xf6, !PT ;  /* 0x0000003400007212 */ /* 0x000fe200078ef68f */
[----:B------:R-:W-:Y:S02]  /*a650*/  IMAD.MOV.U32 R176, RZ, RZ, 0x20 ;  /* 0x00000020ffb07424 */ /* 0x000fe400078e00ff */
[----:B-1----:R-:W-:Y:S01]  /*a660*/  FMUL.FTZ R100, R100, UR8 ;  /* 0x0000000864647c20 */ /* 0x002fe20008410000 */
[----:B------:R-:W-:Y:S01]  /*a670*/  FMUL.FTZ R18, R101, UR8 ;  /* 0x0000000865127c20 */ /* 0x000fe20008410000 */
[----:B------:R-:W-:Y:S01]  /*a680*/  LEA R0, R0, UR4, 0x1 ;  /* 0x0000000400007c11 */ /* 0x000fe2000f8e08ff */
[----:B------:R-:W-:Y:S01]  /*a690*/  FMUL.FTZ R102, R102, UR8 ;  /* 0x0000000866667c20 */ /* 0x000fe20008410000 */
[----:B------:R-:W-:Y:S01]  /*a6a0*/  FMUL.FTZ R17, R103, UR8 ;  /* 0x0000000867117c20 */ /* 0x000fe20008410000 */
        /* <DEDUP_REMOVED lines=25> */
[----:B------:R-:W-:Y:S01]  /*a840*/  VIADD R3, R0, 0xc020 ;  /* 0x0000c02000037836 */ /* 0x000fe20000000000 */
[----:B------:R-:W-:Y:S01]  /*a850*/  SEL R176, R176, 0xffffffe0, !P4 ;  /* 0xffffffe0b0b07807 */ /* 0x000fe20006000000 */
[----:B------:R-:W-:-:S02]  /*a860*/  VIADD R2, R0, 0xc040 ;  /* 0x0000c04000027836 */ /* 0x000fc40000000000 */
[----:B------:R-:W-:Y:S01]  /*a870*/  FMUL.FTZ R120, R120, UR8 ;  /* 0x0000000878787c20 */ /* 0x000fe20008410000 */
[----:B------:R-:W-:Y:S01]  /*a880*/  FMUL.FTZ R10, R121, UR8 ;  /* 0x00000008790a7c20 */ /* 0x000fe20008410000 */
[----:B------:R-:W-:Y:S01]  /*a890*/  FMUL.FTZ R122, R122, UR8 ;  /* 0x000000087a7a7c20 */ /* 0x000fe20008410000 */
[----:B------:R-:W-:Y:S01]  /*a8a0*/  FMUL.FTZ R9, R123, UR8 ;  /* 0x000000087b097c20 */ /* 0x000fe20008410000 */
[----:B------:R-:W-:Y:S01]  /*a8b0*/  F2FP.F16.F32.PACK_AB R14, R14, R112 ;  /* 0x000000700e0e723e */ /* 0x000fe200000000ff */
[C---:B------:R-:W-:Y:S01]  /*a8c0*/  @P1 VIADD R3, R4.reuse, 0xffffffe0 ;  /* 0xffffffe004031836 */ /* 0x040fe20000000000 */
[----:B------:R-:W-:Y:S01]  /*a8d0*/  F2FP.F16.F32.PACK_AB R13, R13, R114 ;  /* 0x000000720d0d723e */ /* 0x000fe200000000ff */
[----:B------:R-:W-:Y:S02]  /*a8e0*/  @P0 VIADD R2, R4, 0xffffffc0 ;  /* 0xffffffc004020836 */ /* 0x000fe40000000000 */
[----:B------:R-:W-:Y:S01]  /*a8f0*/  FMUL.FTZ R124, R124, UR8 ;  /* 0x000000087c7c7c20 */ /* 0x000fe20008410000 */
[----:B------:R-:W-:Y:S01]  /*a900*/  FMUL.FTZ R6, R125, UR8 ;  /* 0x000000087d067c20 */ /* 0x000fe20008410000 */
[----:B------:R-:W-:Y:S01]  /*a910*/  FMUL.FTZ R126, R126, UR8 ;  /* 0x000000087e7e7c20 */ /* 0x000fe20008410000 */
[----:B------:R-:W-:Y:S01]  /*a920*/  FMUL.FTZ R5, R127, UR8 ;  /* 0x000000087f057c20 */ /* 0x000fe20008410000 */
[----:B------:R-:W-:-:S02]  /*a930*/  F2FP.F16.F32.PACK_AB R16, R16, R104 ;  /* 0x000000681010723e */ /* 0x000fc400000000ff */
[----:B------:R-:W-:Y:S02]  /*a940*/  F2FP.F16.F32.PACK_AB R15, R15, R106 ;  /* 0x0000006a0f0f723e */ /* 0x000fe400000000ff */
[----:B------:R-:W-:Y:S02]  /*a950*/  F2FP.F16.F32.PACK_AB R20, R20, R108 ;  /* 0x0000006c1414723e */ /* 0x000fe400000000ff */
[----:B------:R-:W-:Y:S01]  /*a960*/  F2FP.F16.F32.PACK_AB R19, R19, R110 ;  /* 0x0000006e1313723e */ /* 0x000fe200000000ff */
[----:B------:R1:W-:Y:S01]  /*a970*/  STS [R0+0xc000], R18 ;  /* 0x00c0001200007388 */ /* 0x0003e20000000800 */
[----:B------:R-:W-:Y:S01]  /*a980*/  F2FP.F16.F32.PACK_AB R12, R12, R116 ;  /* 0x000000740c0c723e */ /* 0x000fe200000000ff */
[----:B------:R-:W-:Y:S01]  /*a990*/  IMAD.IADD R4, R176, 0x1, R2 ;  /* 0x00000001b0047824 */ /* 0x000fe200078e0202 */
        /* <DEDUP_REMOVED lines=53> */
[----:B------:R-:W-:Y:S01]  /*acf0*/  UMOV UR34, UR19 ;  /* 0x0000001300227c82 */ /* 0x000fe20008000000 */
        /* <DEDUP_REMOVED lines=18> */
.L_x_1887:
[----:B------:R-:W1:Y:S01]  /*ae20*/  LDCU.64 UR12, c[0x0][0x5c0] ;  /* 0x0000b800ff0c77ac */ /* 0x000e620008000a00 */
[----:B------:R-:W-:-:S05]  /*ae30*/  IADD3 R2, PT, PT, R22, UR30, RZ ;  /* 0x0000001e16027c10 */ /* 0x000fca000fffe0ff */
[C---:B-1----:R-:W-:Y:S02]  /*ae40*/  IMAD R0, R2.reuse, UR13, RZ ;  /* 0x0000000d02007c24 */ /* 0x042fe4000f8e02ff */
[----:B------:R-:W-:-:S05]  /*ae50*/  IMAD.WIDE.U32 R2, R2, UR12, RZ ;  /* 0x0000000c02027c25 */ /* 0x000fca000f8e00ff */
[----:B------:R-:W-:Y:S02]  /*ae60*/  IADD3 R7, PT, PT, R3, R0, RZ ;  /* 0x0000000003077210 */ /* 0x000fe40007ffe0ff */
[----:B------:R-:W-:Y:S02]  /*ae70*/  MOV R6, R2 ;  /* 0x0000000200067202 */ /* 0x000fe40000000f00 */
.L_x_1888:
        /* <DEDUP_REMOVED lines=17> */
.L_x_1889:
[----:B------:R-:W1:Y:S01]  /*af90*/  LDCU.64 UR10, c[0x0][0x5c8] ;  /* 0x0000b900ff0a77ac */ /* 0x000e620008000a00 */
[----:B------:R-:W-:-:S05]  /*afa0*/  IADD3 R2, PT, PT, R22, UR30, RZ ;  /* 0x0000001e16027c10 */ /* 0x000fca000fffe0ff */
[C---:B-1----:R-:W-:Y:S02]  /*afb0*/  IMAD R0, R2.reuse, UR11, RZ ;  /* 0x0000000b02007c24 */ /* 0x042fe4000f8e02ff */
[----:B------:R-:W-:-:S05]  /*afc0*/  IMAD.WIDE.U32 R2, R2, UR10, RZ ;  /* 0x0000000a02027c25 */ /* 0x000fca000f8e00ff */
[----:B------:R-:W-:Y:S02]  /*afd0*/  IADD3 R21, PT, PT, R3, R0, RZ ;  /* 0x0000000003157210 */ /* 0x000fe40007ffe0ff */
[----:B------:R-:W-:-:S07]  /*afe0*/  MOV R20, R2 ;  /* 0x0000000200147202 */ /* 0x000fce0000000f00 */
.L_x_1890:
        /* <DEDUP_REMOVED lines=42> */
.L_x_1892:
[----:B------:R-:W-:Y:S05]  /*b290*/  BSYNC.RECONVERGENT B0 ;  /* 0x0000000000007941 */ /* 0x000fea0003800200 */
.L_x_1891:
        /* <DEDUP_REMOVED lines=12> */
.L_x_1894:
[----:B------:R-:W-:Y:S05]  /*b360*/  BSYNC.RECONVERGENT B0 ;  /* 0x0000000000007941 */ /* 0x000fea0003800200 */
.L_x_1893:
        /* <DEDUP_REMOVED lines=14> */
.L_x_1896:
[----:B------:R-:W-:Y:S05]  /*b450*/  BSYNC.RECONVERGENT B0 ;  /* 0x0000000000007941 */ /* 0x000fea0003800200 */
.L_x_1895:
        /* <DEDUP_REMOVED lines=18> */
.L_x_1898:
[----:B------:R-:W-:Y:S05]  /*b580*/  BSYNC.RECONVERGENT B0 ;  /* 0x0000000000007941 */ /* 0x000fea0003800200 */
.L_x_1897:
        /* <DEDUP_REMOVED lines=32> */
.L_x_1900:
[----:B------:R-:W-:Y:S05]  /*b790*/  BSYNC.RECONVERGENT B0 ;  /* 0x0000000000007941 */ /* 0x000fea0003800200 */
.L_x_1899:
        /* <DEDUP_REMOVED lines=12> */
.L_x_1902:
[----:B------:R-:W-:Y:S05]  /*b860*/  BSYNC.RECONVERGENT B0 ;  /* 0x0000000000007941 */ /* 0x000fea0003800200 */
.L_x_1901:
        /* <DEDUP_REMOVED lines=11> */
.L_x_1883:
[----:B------:R-:W-:Y:S05]  /*b920*/  BSYNC.RECONVERGENT B1 ;  /* 0x0000000000017941 */ /* 0x000fea0003800200 */
.L_x_1857:
[----:B------:R-:W5:Y:S01]  /*b930*/  LDCU UR9, c[0x0][0x438] ;  /* 0x00008700ff0977ac */ /* 0x000f620008000800 */
[----:B------:R-:W2:Y:S01]  /*b940*/  LDCU UR10, c[0x0][0x370] ;  /* 0x00006e00ff0a77ac */ /* 0x000ea20008000800 */
[----:B-----5:R-:W-:-:S04]  /*b950*/  UIADD3 UR9, UPT, UPT, UR9, 0x7f, URZ ;  /* 0x0000007f09097890 */ /* 0x020fc8000fffe0ff */
[----:B------:R-:W-:Y:S02]  /*b960*/  USHF.R.S32.HI UR8, URZ, 0x1f, UR9 ;  /* 0x0000001fff087899 */ /* 0x000fe40008011409 */
[----:B--2---:R-:W-:Y:S02]  /*b970*/  UIADD3 UR31, UPT, UPT, UR10, UR31, URZ ;  /* 0x0000001f0a1f7290 */ /* 0x004fe4000fffe0ff */
[----:B------:R-:W-:Y:S01]  /*b980*/  ULEA.HI UR8, UR8, UR9, URZ, 0x7 ;  /* 0x0000000908087291 */ /* 0x000fe2000f8f38ff */
[----:B------:R-:W-:-:S03]  /*b990*/  UMOV UR10, UR18 ;  /* 0x00000012000a7c82 */ /* 0x000fc60008000000 */
[----:B------:R-:W-:-:S04]  /*b9a0*/  USHF.R.S32.HI UR8, URZ, 0x7, UR8 ;  /* 0x00000007ff087899 */ /* 0x000fc80008011408 */
[----:B------:R-:W-:-:S09]  /*b9b0*/  UISETP.GE.AND UP0, UPT, UR31, UR8, UPT ;  /* 0x000000081f00728c */ /* 0x000fd2000bf06270 */
[----:B------:R-:W-:Y:S05]  /*b9c0*/  BRA.U !UP0, `(.L_x_1903) ;  /* 0xffffff4908307547 */ /* 0x000fea000b83ffff */
[----:B------:R-:W-:Y:S05]  /*b9d0*/  EXIT ;  /* 0x000000000000794d */ /* 0x000fea0003800000 */
.L_x_1904:
        /* <DEDUP_REMOVED lines=10> */
.L_x_2786:


//--------------------- .text._ZN5flash44flash_bwd_dq_dk_dv_loop_seqk_parallel_kernelI23Flash_bwd_kernel_traitsILi64ELi128ELi128ELi8ELi4ELi4ELi4ELb0ELb0EN7cutlass6half_tE19Flash_kernel_traitsILi64ELi128ELi128ELi8ES3_EELb1ELb0ELb0ELb0ELb0ELb0ELb0EEEvNS_16Flash_bwd_paramsE --------------------------
	.section	.text._ZN5flash44flash_bwd_dq_dk_dv_loop_seqk_parallel_kernelI23Flash_bwd_kernel_traitsILi64ELi128ELi128ELi8ELi4ELi4ELi4ELb0ELb0EN7cutlass6half_tE19Flash_kernel_traitsILi64ELi128ELi128ELi8ES3_EELb1ELb0ELb0ELb0ELb0ELb0ELb0EEEvNS_16Flash_bwd_paramsE,"ax",@progbits
	.align	128
        .global         _ZN5flash44flash_bwd_dq_dk_dv_loop_seqk_parallel_kernelI23Flash_bwd_kernel_traitsILi64ELi128ELi128ELi8ELi4ELi4ELi4ELb0ELb0EN7cutlass6half_tE19Flash_kernel_traitsILi64ELi128ELi128ELi8ES3_EELb1ELb0ELb0ELb0ELb0ELb0ELb0EEEvNS_16Flash_bwd_paramsE
        .type           _ZN5flash44flash_bwd_dq_dk_dv_loop_seqk_parallel_kernelI23Flash_bwd_kernel_traitsILi64ELi128ELi128ELi8ELi4ELi4ELi4ELb0ELb0EN7cutlass6half_tE19Flash_kernel_traitsILi64ELi128ELi128ELi8ES3_EELb1ELb0ELb0ELb0ELb0ELb0ELb0EEEvNS_16Flash_bwd_paramsE,@function
        .size           _ZN5flash44flash_bwd_dq_dk_dv_loop_seqk_parallel_kernelI23Flash_bwd_kernel_traitsILi64ELi128ELi128ELi8ELi4ELi4ELi4ELb0ELb0EN7cutlass6half_tE19Flash_kernel_traitsILi64ELi128ELi128ELi8ES3_EELb1ELb0ELb0ELb0ELb0ELb0ELb0EEEvNS_16Flash_bwd_paramsE,(.L_x_2787 - _ZN5flash44flash_bwd_dq_dk_dv_loop_seqk_parallel_kernelI23Flash_bwd_kernel_traitsILi64ELi128ELi128ELi8ELi4ELi4ELi4ELb0ELb0EN7cutlass6half_tE19Flash_kernel_traitsILi64ELi128ELi128ELi8ES3_EELb1ELb0ELb0ELb0ELb0ELb0ELb0EEEvNS_16Flash_bwd_paramsE)
        .other          _ZN5flash44flash_bwd_dq_dk_dv_loop_seqk_parallel_kernelI23Flash_bwd_kernel_traitsILi64ELi128ELi128ELi8ELi4ELi4ELi4ELb0ELb0EN7cutlass6half_tE19Flash_kernel_traitsILi64ELi128ELi128ELi8ES3_EELb1ELb0ELb0ELb0ELb0ELb0ELb0EEEvNS_16Flash_bwd_paramsE,@"STO_CUDA_ENTRY STV_DEFAULT"
_ZN5flash44flash_bwd_dq_dk_dv_loop_seqk_parallel_kernelI23Flash_bwd_kernel_traitsILi64ELi128ELi128ELi8ELi4ELi4ELi4ELb0ELb0EN7cutlass6half_tE19Flash_kernel_traitsILi64ELi128ELi128ELi8ES3_EELb1ELb0ELb0ELb0ELb0ELb0ELb0EEEvNS_16Flash_bwd_paramsE:
.text._ZN5flash44flash_bwd_dq_dk_dv_loop_seqk_parallel_kernelI23Flash_bwd_kernel_traitsILi64ELi128ELi128ELi8ELi4ELi4ELi4ELb0ELb0EN7cutlass6half_tE19Flash_kernel_traitsILi64ELi128ELi128ELi8ES3_EELb1ELb0ELb0ELb0ELb0ELb0ELb0EEEvNS_16Flash_bwd_paramsE:
        /* <DEDUP_REMOVED lines=38> */
.L_x_1992:
        /* <DEDUP_REMOVED lines=54> */
.L_x_1905:
        /* <DEDUP_REMOVED lines=37> */
.L_x_1907:
[----:B------:R-:W2:Y:S01]  /*0810*/  LDCU.64 UR14, c[0x0][0x3b8] ;  /* 0x00007700ff0e77ac */ /* 0x000ea20008000a00 */
[----:B------:R-:W-:-:S05]  /*0820*/  IADD3 R2, PT, PT, R35, UR27, RZ ;  /* 0x0000001b23027c10 */ /* 0x000fca000fffe0ff */
[C---:B--2---:R-:W-:Y:S02]  /*0830*/  IMAD R0, R2.reuse, UR15, RZ ;  /* 0x0000000f02007c24 */ /* 0x044fe4000f8e02ff */
[----:B------:R-:W-:-:S05]  /*0840*/  IMAD.WIDE.U32 R2, R2, UR14, RZ ;  /* 0x0000000e02027c25 */ /* 0x000fca000f8e00ff */
[----:B------:R-:W-:Y:S02]  /*0850*/  IADD3 R21, PT, PT, R3, R0, RZ ;  /* 0x0000000003157210 */ /* 0x000fe40007ffe0ff */
[----:B------:R-:W-:-:S07]  /*0860*/  MOV R20, R2 ;  /* 0x0000000200147202 */ /* 0x000fce0000000f00 */
.L_x_1908:
        /* <DEDUP_REMOVED lines=47> */
.L_x_1909:
[----:B------:R-:W2:Y:S01]  /*0b60*/  LDCU.64 UR12, c[0x0][0x3c0] ;  /* 0x00007800ff0c77ac */ /* 0x000ea20008000a00 */
[----:B------:R-:W-:-:S05]  /*0b70*/  IADD3 R0, PT, PT, R35, UR27, RZ ;  /* 0x0000001b23007c10 */ /* 0x000fca000fffe0ff */
[C---:B--2---:R-:W-:Y:S02]  /*0b80*/  IMAD R4, R0.reuse, UR13, RZ ;  /* 0x0000000d00047c24 */ /* 0x044fe4000f8e02ff */
[----:B------:R-:W-:-:S05]  /*0b90*/  IMAD.WIDE.U32 R2, R0, UR12, RZ ;  /* 0x0000000c00027c25 */ /* 0x000fca000f8e00ff */
[----:B------:R-:W-:Y:S02]  /*0ba0*/  IADD3 R27, PT, PT, R3, R4, RZ ;  /* 0x00000004031b7210 */ /* 0x000fe40007ffe0ff */
[----:B------:R-:W-:Y:S02]  /*0bb0*/  MOV R25, R2 ;  /* 0x0000000200197202 */ /* 0x000fe40000000f00 */
.L_x_1910:
        /* <DEDUP_REMOVED lines=29> */
.L_x_1911:
[----:B------:R-:W-:Y:S02]  /*0d90*/  UIMAD.WIDE.U32 UR50, UR46, UR10, URZ ;  /* 0x0000000a2e3272a5 */ /* 0x000fe4000f8e00ff */
[----:B------:R-:W-:-:S04]  /*0da0*/  UIMAD UR45, UR47, UR10, URZ ;  /* 0x0000000a2f2d72a4 */ /* 0x000fc8000f8e02ff */
[----:B------:R-:W-:-:S12]  /*0db0*/  UIADD3 UR45, UPT, UPT, UR51, UR45, URZ ;  /* 0x0000002d332d7290 */ /* 0x000fd8000fffe0ff */
.L_x_1912:
        /* <DEDUP_REMOVED lines=20> */
.L_x_1913:
[----:B------:R-:W2:Y:S01]  /*0f00*/  LDCU UR46, c[0x0][0x434] ;  /* 0x00008680ff2e77ac */ /* 0x000ea20008000800 */
[----:B------:R-:W-:-:S04]  /*0f10*/  UIMAD UR4, UR36, UR35, UR24 ;  /* 0x00000023240472a4 */ /* 0x000fc8000f8e0218 */
[----:B--2---:R-:W-:Y:S02]  /*0f20*/  UIMAD UR46, UR4, UR46, URZ ;  /* 0x0000002e042e72a4 */ /* 0x004fe4000f8e02ff */
.L_x_1914:
        /* <DEDUP_REMOVED lines=11> */
.L_x_1915:
[----:B------:R-:W2:Y:S01]  /*0fe0*/  LDCU UR47, c[0x0][0x444] ;  /* 0x00008880ff2f77ac */ /* 0x000ea20008000800 */
[----:B------:R-:W-:-:S04]  /*0ff0*/  UIMAD UR4, UR36, UR35, UR24 ;  /* 0x00000023240472a4 */ /* 0x000fc8000f8e0218 */
[----:B--2---:R-:W-:-:S12]  /*1000*/  UIMAD UR47, UR4, UR47, URZ ;  /* 0x0000002f042f72a4 */ /* 0x004fd8000f8e02ff */
.L_x_1916:
        /* <DEDUP_REMOVED lines=26> */
[----:B------:R-:W-:Y:S01]  /*11b0*/  VIADD R32, R30, 0x60 ;  /* 0x000000601e207836 */ /* 0x000fe20000000000 */
[----:B------:R-:W-:Y:S01]  /*11c0*/  IADD3 R2, P0, PT, R2, UR42, RZ ;  /* 0x0000002a02027c10 */ /* 0x000fe2000ff1e0ff */
[----:B------:R-:W-:Y:S02]  /*11d0*/  USHF.R.S32.HI UR42, URZ, 0x1f, UR9 ;  /* 0x0000001fff2a7899 */ /* 0x000fe40008011409 */
        /* <DEDUP_REMOVED lines=14> */
[----:B------:R-:W-:Y:S02]  /*12c0*/  IMAD.X R3, RZ, RZ, UR44, P0 ;  /* 0x0000002cff037e24 */ /* 0x000fe400080e06ff */
[----:B------:R-:W-:Y:S02]  /*12d0*/  IMAD R7, R13, UR40, R0 ;  /* 0x000000280d077c24 */ /* 0x000fe4000f8e0200 */
[----:B------:R-:W-:Y:S01]  /*12e0*/  IMAD.WIDE.U32 R2, R12, UR40, R2 ;  /* 0x000000280c027c25 */ /* 0x000fe2000f8e0002 */
[----:B------:R-:W5:Y:S03]  /*12f0*/  LDCU.64 UR40, c[0x0][0x5e8] ;  /* 0x0000bd00ff2877ac */ /* 0x000f660008000a00 */
        /* <DEDUP_REMOVED lines=8> */
[C---:B------:R-:W-:Y:S01]  /*1380*/  IADD3 R16, PT, PT, R30.reuse, 0x40, RZ ;  /* 0x000000401e107810 */ /* 0x040fe20007ffe0ff */
[----:B------:R-:W-:Y:S01]  /*1390*/  VIADD R17, R30, 0x20 ;  /* 0x000000201e117836 */ /* 0x000fe20000000000 */
[----:B------:R-:W-:Y:S01]  /*13a0*/  IADD3.X R7, PT, PT, R6, UR42, R0, P1, P0 ;  /* 0x0000002a06077c10 */ /* 0x000fe20008fe0400 */
[----:B------:R-:W-:Y:S01]  /*13b0*/  IMAD R6, R30, R15, R5 ;  /* 0x0000000f1e067224 */ /* 0x000fe200078e0205 */
        /* <DEDUP_REMOVED lines=10> */
[C---:B----4-:R-:W-:Y:S02]  /*1460*/  LEA R238, P0, R5.reuse, UR4, 0x2 ;  /* 0x0000000405ee7c11 */ /* 0x050fe4000f8010ff */
[----:B------:R-:W-:Y:S01]  /*1470*/  LEA.HI.X R248, R2, UR9, R0, 0x1, P1 ;  /* 0x0000000902f87c11 */ /* 0x000fe200088f0c00 */
[----:B-----5:R-:W-:Y:S01]  /*1480*/  UIMAD.WIDE UR8, UR47, 0x4, UR40 ;  /* 0x000000042f0878a5 */ /* 0x020fe2000f8e0228 */
[----:B------:R-:W-:Y:S02]  /*1490*/  LEA.HI.X R239, R5, UR5, R4, 0x2, P0 ;  /* 0x0000000505ef7c11 */ /* 0x000fe400080f1404 */
[----:B------:R-:W-:-:S02]  /*14a0*/  IADD3 R19, P1, PT, R30, 0x20, RZ ;  /* 0x000000201e137810 */ /* 0x000fc40007f3e0ff */
[----:B------:R-:W-:Y:S02]  /*14b0*/  IADD3 R22, P0, PT, R30, 0x40, RZ ;  /* 0x000000401e167810 */ /* 0x000fe40007f1e0ff */
[----:B------:R-:W-:Y:S01]  /*14c0*/  SHF.L.U64.HI R7, R14, 0x5, R15 ;  /* 0x000000050e077819 */ /* 0x000fe2000001020f */
[----:B------:R-:W-:Y:S01]  /*14d0*/  IMAD.X R24, RZ, RZ, RZ, P1 ;  /* 0x000000ffff187224 */ /* 0x000fe200008e06ff */
[C---:B------:R-:W-:Y:S01]  /*14e0*/  SHF.L.U64.HI R5, R12.reuse, 0x5, R13 ;  /* 0x000000050c057819 */ /* 0x040fe2000001020d */
[----:B--2---:R-:W-:Y:S01]  /*14f0*/  UIMAD.WIDE UR40, UR46, 0x4, UR42 ;  /* 0x000000042e2878a5 */ /* 0x004fe2000f8e022a */
[----:B------:R-:W-:Y:S02]  /*1500*/  SHF.L.U32 R4, R12, 0x5, RZ ;  /* 0x000000050c047819 */ /* 0x000fe400000006ff */
[----:B------:R-:W-:Y:S01]  /*1510*/  IADD3.X R26, PT, PT, RZ, RZ, RZ, P0, !PT ;  /* 0x000000ffff1a7210 */ /* 0x000fe200007fe4ff */
[----:B------:R-:W-:Y:S08]  /*1520*/  BRA.U UP0, `(.L_x_1917) ;  /* 0x0000000900987547 */ /* 0x000ff0000b800000 */
        /* <DEDUP_REMOVED lines=17> */
.L_x_1918:
[----:B------:R-:W1:Y:S01]  /*1640*/  LDCU.64 UR10, c[0x0][0x5c0] ;  /* 0x0000b800ff0a77ac */ /* 0x000e620008000a00 */
[----:B------:R-:W-:-:S05]  /*1650*/  IADD3 R0, PT, PT, R35, UR27, RZ ;  /* 0x0000001b23007c10 */ /* 0x000fca000fffe0ff */
[C---:B-1----:R-:W-:Y:S02]  /*1660*/  IMAD R4, R0.reuse, UR11, RZ ;  /* 0x0000000b00047c24 */ /* 0x042fe4000f8e02ff */
[----:B------:R-:W-:-:S05]  /*1670*/  IMAD.WIDE.U32 R2, R0, UR10, RZ ;  /* 0x0000000a00027c25 */ /* 0x000fca000f8e00ff */
[----:B------:R-:W-:Y:S02]  /*1680*/  IADD3 R6, PT, PT, R3, R4, RZ ;  /* 0x0000000403067210 */ /* 0x000fe40007ffe0ff */
[----:B------:R-:W-:Y:S02]  /*1690*/  MOV R5, R2 ;  /* 0x0000000200057202 */ /* 0x000fe40000000f00 */
.L_x_1919:
        /* <DEDUP_REMOVED lines=17> */
.L_x_1920:
[----:B------:R-:W1:Y:S01]  /*17b0*/  LDCU.64 UR8, c[0x0][0x5c8] ;  /* 0x0000b900ff0877ac */ /* 0x000e620008000a00 */
[----:B------:R-:W-:-:S05]  /*17c0*/  IADD3 R0, PT, PT, R35, UR27, RZ ;  /* 0x0000001b23007c10 */ /* 0x000fca000fffe0ff */
[C---:B-1----:R-:W-:Y:S02]  /*17d0*/  IMAD R4, R0.reuse, UR9, RZ ;  /* 0x0000000900047c24 */ /* 0x042fe4000f8e02ff */
[----:B------:R-:W-:-:S05]  /*17e0*/  IMAD.WIDE.U32 R2, R0, UR8, RZ ;  /* 0x0000000800027c25 */ /* 0x000fca000f8e00ff */
[----:B------:R-:W-:Y:S02]  /*17f0*/  IADD3 R13, PT, PT, R3, R4, RZ ;  /* 0x00000004030d7210 */ /* 0x000fe40007ffe0ff */
[----:B------:R-:W-:-:S07]  /*1800*/  MOV R12, R2 ;  /* 0x00000002000c7202 */ /* 0x000fce0000000f00 */
.L_x_1921:
        /* <DEDUP_REMOVED lines=37> */
.L_x_1923:
[----:B------:R-:W-:Y:S05]  /*1a60*/  BSYNC.RECONVERGENT B0 ;  /* 0x0000000000007941 */ /* 0x000fea0003800200 */
.L_x_1922:
        /* <DEDUP_REMOVED lines=12> */
.L_x_1925:
[----:B------:R-:W-:Y:S05]  /*1b30*/  BSYNC.RECONVERGENT B0 ;  /* 0x0000000000007941 */ /* 0x000fea0003800200 */
.L_x_1924:
        /* <DEDUP_REMOVED lines=12> */
.L_x_1927:
[----:B------:R-:W-:Y:S05]  /*1c00*/  BSYNC.RECONVERGENT B0 ;  /* 0x0000000000007941 */ /* 0x000fea0003800200 */
.L_x_1926:
        /* <DEDUP_REMOVED lines=30> */
.L_x_1929:
[----:B------:R-:W-:Y:S05]  /*1df0*/  BSYNC.RECONVERGENT B0 ;  /* 0x0000000000007941 */ /* 0x000fea0003800200 */
.L_x_1928:
        /* <DEDUP_REMOVED lines=12> */
.L_x_1931:
[----:B------:R-:W-:Y:S05]  /*1ec0*/  BSYNC.RECONVERGENT B0 ;  /* 0x0000000000007941 */ /* 0x000fea0003800200 */
.L_x_1930:
        /* <DEDUP_REMOVED lines=12> */
.L_x_1917:
        /* <DEDUP_REMOVED lines=22> */
.L_x_1935:
[----:B------:R3:W-:Y:S01]  /*20f0*/  STS.128 [R8+0x8000], RZ ;  /* 0x008000ff08007388 */ /* 0x0007e20000000c00 */
[----:B------:R-:W-:Y:S05]  /*2100*/  BRA `(.L_x_1936) ;  /* 0x0000000000047947 */ /* 0x000fea0003800000 */
.L_x_1934:
[----:B------:R1:W-:Y:S02]  /*2110*/  STS.128 [R8+0x8000], RZ ;  /* 0x008000ff08007388 */ /* 0x0003e40000000c00 */
.L_x_1936:
[----:B------:R-:W-:Y:S05]  /*2120*/  BSYNC.RECONVERGENT B0 ;  /* 0x0000000000007941 */ /* 0x000fea0003800200 */
.L_x_1933:
        /* <DEDUP_REMOVED lines=16> */
.L_x_1938:
[----:B------:R-:W-:Y:S05]  /*2230*/  BSYNC.RECONVERGENT B0 ;  /* 0x0000000000007941 */ /* 0x000fea0003800200 */
.L_x_1937:
        /* <DEDUP_REMOVED lines=13> */
.L_x_1940:
[----:B------:R-:W-:Y:S05]  /*2310*/  BSYNC.RECONVERGENT B0 ;  /* 0x0000000000007941 */ /* 0x000fea0003800200 */
.L_x_1939:
        /* <DEDUP_REMOVED lines=13> */
.L_x_1942:
[----:B------:R-:W-:Y:S05]  /*23f0*/  BSYNC.RECONVERGENT B0 ;  /* 0x0000000000007941 */ /* 0x000fea0003800200 */
.L_x_1941:
        /* <DEDUP_REMOVED lines=13> */
.L_x_1945:
[----:B------:R1:W-:Y:S01]  /*24d0*/  STS.128 [R236], RZ ;  /* 0x000000ffec007388 */ /* 0x0003e20000000c00 */
[----:B------:R-:W-:Y:S05]  /*24e0*/  BRA `(.L_x_1946) ;  /* 0x0000000000047947 */ /* 0x000fea0003800000 */
.L_x_1944:
[----:B------:R1:W-:Y:S02]  /*24f0*/  STS.128 [R236], RZ ;  /* 0x000000ffec007388 */ /* 0x0003e40000000c00 */
.L_x_1946:
[----:B------:R-:W-:Y:S05]  /*2500*/  BSYNC.RECONVERGENT B0 ;  /* 0x0000000000007941 */ /* 0x000fea0003800200 */
.L_x_1943:
[--C-:B------:R-:W-:Y:S01]  /*2510*/  SHF.R.U32.HI R13, RZ, 0x1, R31.reuse ;  /* 0x00000001ff0d7819 */ /* 0x100fe2000001161f */
[----:B-1----:R-:W-:Y:S01]  /*2520*/  IMAD.MOV.U32 R4, RZ, RZ, 0x7f800000 ;  /* 0x7f800000ff047424 */ /* 0x002fe200078e00ff */
[----:B------:R-:W-:Y:S01]  /*2530*/  SHF.R.U32.HI R0, RZ, 0x2, R31 ;  /* 0x00000002ff007819 */ /* 0x000fe2000001161f */
[----:B------:R-:W-:Y:S01]  /*2540*/  IMAD.MOV.U32 R5, RZ, RZ, 0x7f800000 ;  /* 0x7f800000ff057424 */ /* 0x000fe200078e00ff */
[----:B------:R-:W-:Y:S01]  /*2550*/  LOP3.LUT R242, R13, 0x30, RZ, 0xc0, !PT ;  /* 0x000000300df27812 */ /* 0x000fe200078ec0ff */
[----:B------:R-:W-:Y:S02]  /*2560*/  IMAD.MOV.U32 R9, RZ, RZ, 0x7f800000 ;  /* 0x7f800000ff097424 */ /* 0x000fe400078e00ff */
[----:B------:R-:W-:Y:S01]  /*2570*/  IMAD.MOV.U32 R252, RZ, RZ, 0x7f800000 ;  /* 0x7f800000fffc7424 */ /* 0x000fe200078e00ff */
[----:B------:R-:W-:-:S04]  /*2580*/  LOP3.LUT R242, R242, 0x7, R0, 0xf8, !PT ;  /* 0x00000007f2f27812 */ /* 0x000fc800078ef800 */
[C---:B------:R-:W-:Y:S01]  /*2590*/  LOP3.LUT R2, R242.reuse, 0x40, RZ, 0xfc, !PT ;  /* 0x00000040f2027812 */ /* 0x040fe200078efcff */
[C---:B------:R-:W-:Y:S01]  /*25a0*/  VIADD R3, R242.reuse, 0x8 ;  /* 0x00000008f2037836 */ /* 0x040fe20000000000 */
[C---:B------:R-:W-:Y:S01]  /*25b0*/  ISETP.GE.AND P3, PT, R242.reuse, UR5, PT ;  /* 0x00000005f2007c0c */ /* 0x040fe2000bf66270 */
[----:B------:R-:W-:Y:S01]  /*25c0*/  VIADD R0, R242, 0x48 ;  /* 0x00000048f2007836 */ /* 0x000fe20000000000 */
[----:B------:R-:W-:Y:S01]  /*25d0*/  ISETP.GE.AND P1, PT, R2, UR5, PT ;  /* 0x0000000502007c0c */ /* 0x000fe2000bf26270 */
[----:B------:R-:W-:Y:S01]  /*25e0*/  IMAD.MOV.U32 R2, RZ, RZ, 0x4 ;  /* 0x00000004ff027424 */ /* 0x000fe200078e00ff */
[----:B------:R-:W-:Y:S01]  /*25f0*/  ISETP.GE.AND P2, PT, R3, UR5, PT ;  /* 0x0000000503007c0c */ /* 0x000fe2000bf46270 */
[----:B------:R1:W-:Y:S01]  /*2600*/  @P6 STS.128 [R236+0x1000], RZ ;  /* 0x001000ffec006388 */ /* 0x0003e20000000c00 */
[----:B------:R-:W-:Y:S01]  /*2610*/  ISETP.GE.AND P0, PT, R0, UR5, PT ;  /* 0x0000000500007c0c */ /* 0x000fe2000bf06270 */
[----:B------:R-:W-:-:S06]  /*2620*/  IMAD.WIDE.U32 R2, R242, R2, UR40 ;  /* 0x00000028f2027e25 */ /* 0x000fcc000f8e0002 */
[----:B------:R-:W2:Y:S04]  /*2630*/  @!P3 LDG.E R9, desc[UR30][R2.64] ;  /* 0x0000001e0209b981 */ /* 0x000ea8000c1e1900 */
[----:B------:R-:W3:Y:S04]  /*2640*/  @!P1 LDG.E R4, desc[UR30][R2.64+0x100] ;  /* 0x0001001e02049981 */ /* 0x000ee8000c1e1900 */
[----:B------:R-:W4:Y:S01]  /*2650*/  @!P2 LDG.E R5, desc[UR30][R2.64+0x20] ;  /* 0x0000201e0205a981 */ /* 0x000f22000c1e1900 */
[----:B------:R-:W-:Y:S03]  /*2660*/  BSSY.RECONVERGENT B0, `(.L_x_1947) ;  /* 0x0000010000007945 */ /* 0x000fe60003800200 */
[----:B------:R1:W5:Y:S02]  /*2670*/  @!P0 LDG.E R252, desc[UR30][R2.64+0x120] ;  /* 0x0001201e02fc8981 */ /* 0x000364000c1e1900 */
[----:B-1----:R-:W-:-:S04]  /*2680*/  LEA R2, P0, R6, R251, 0x1 ;  /* 0x000000fb06027211 */ /* 0x002fc800078008ff */
[----:B------:R-:W-:Y:S01]  /*2690*/  LEA.HI.X R3, R6, R250, R7, 0x1, P0 ;  /* 0x000000fa06037211 */ /* 0x000fe200000f0c07 */
[----:B---3--:R1:W-:Y:S04]  /*26a0*/  STL [R1], R4 ;  /* 0x0000000401007387 */ /* 0x0083e80000100800 */
[----:B----4-:R1:W-:Y:S04]  /*26b0*/  STL [R1+0x4], R5 ;  /* 0x0000040501007387 */ /* 0x0103e80000100800 */
[----:B--2---:R1:W-:Y:S01]  /*26c0*/  STL [R1+0x8], R9 ;  /* 0x0000080901007387 */ /* 0x0043e20000100800 */
[----:B------:R-:W-:Y:S05]  /*26d0*/  @P6 BRA `(.L_x_1948) ;  /* 0x0000000000206947 */ /* 0x000fea0003800000 */
[----:B------:R-:W2:Y:S02]  /*26e0*/  LDCU UR4, c[0x0][0x440] ;  /* 0x00008800ff0477ac */ /* 0x000ea40008000800 */
[----:B--2---:R-:W-:-:S13]  /*26f0*/  ISETP.GE.AND P0, PT, R10, UR4, PT ;  /* 0x000000040a007c0c */ /* 0x004fda000bf06270 */
[----:B------:R2:W-:Y:S01]  /*2700*/  @P0 STS.128 [R236+0x1000], RZ ;  /* 0x001000ffec000388 */ /* 0x0005e20000000c00 */
[----:B------:R-:W-:Y:S05]  /*2710*/  @P0 BRA `(.L_x_1948) ;  /* 0x0000000000100947 */ /* 0x000fea0003800000 */
[----:B------:R-:W-:Y:S01]  /*2720*/  @!PT LDS RZ, [RZ] ;  /* 0x00000000fffff984 */ /* 0x000fe20000000800 */
[----:B------:R-:W-:Y:S01]  /*2730*/  @!PT LDS RZ, [RZ] ;  /* 0x00000000fffff984 */ /* 0x000fe20000000800 */
[----:B------:R-:W-:Y:S01]  /*2740*/  @!PT LDS RZ, [RZ] ;  /* 0x00000000fffff984 */ /* 0x000fe20000000800 */
[----:B------:R3:W-:Y:S02]  /*2750*/  LDGSTS.E.BYPASS.LTC128B.128 [R236+0x1000], desc[UR30][R2.64] ;  /* 0x0100000002ec7fae */ /* 0x0007e4000b981a1e */
.L_x_1948:
[----:B------:R-:W-:Y:S05]  /*2760*/  BSYNC.RECONVERGENT B0 ;  /* 0x0000000000007941 */ /* 0x000fea0003800200 */
.L_x_1947:
        /* <DEDUP_REMOVED lines=13> */
.L_x_1950:
[----:B------:R-:W-:Y:S05]  /*2840*/  BSYNC.RECONVERGENT B0 ;  /* 0x0000000000007941 */ /* 0x000fea0003800200 */
.L_x_1949:
        /* <DEDUP_REMOVED lines=13> */
.L_x_1952:
[----:B------:R-:W-:Y:S05]  /*2920*/  BSYNC.RECONVERGENT B0 ;  /* 0x0000000000007941 */ /* 0x000fea0003800200 */
.L_x_1951:
[----:B------:R-:W2:Y:S01]  /*2930*/  LDCU.64 UR4, c[0x0][0x3d0] ;  /* 0x00007a00ff0477ac */ /* 0x000ea20008000a00 */
[----:B-1-3--:R-:W-:Y:S01]  /*2940*/  MOV R2, UR14 ;  /* 0x0000000e00027c02 */ /* 0x00afe20008000f00 */
        /* <DEDUP_REMOVED lines=8> */
[----:B--2---:R-:W-:-:S04]  /*29d0*/  IMAD R0, R29, UR4, RZ ;  /* 0x000000041d007c24 */ /* 0x004fc8000f8e02ff */
        /* <DEDUP_REMOVED lines=19> */
.L_x_1955:
[----:B------:R2:W-:Y:S01]  /*2b10*/  STS.128 [R8+0xc000], RZ ;  /* 0x00c000ff08007388 */ /* 0x0005e20000000c00 */
[----:B------:R-:W-:Y:S05]  /*2b20*/  BRA `(.L_x_1956) ;  /* 0x0000000000047947 */ /* 0x000fea0003800000 */
.L_x_1954:
[----:B------:R3:W-:Y:S02]  /*2b30*/  STS.128 [R8+0xc000], RZ ;  /* 0x00c000ff08007388 */ /* 0x0007e40000000c00 */
.L_x_1956:
[----:B------:R-:W-:Y:S05]  /*2b40*/  BSYNC.RECONVERGENT B0 ;  /* 0x0000000000007941 */ /* 0x000fea0003800200 */
.L_x_1953:
        /* <DEDUP_REMOVED lines=23> */
.L_x_1958:
[----:B------:R-:W-:Y:S05]  /*2cc0*/  BSYNC.RECONVERGENT B0 ;  /* 0x0000000000007941 */ /* 0x000fea0003800200 */
.L_x_1957:
        /* <DEDUP_REMOVED lines=20> */
.L_x_1960:
[----:B------:R-:W-:Y:S05]  /*2e10*/  BSYNC.RECONVERGENT B0 ;  /* 0x0000000000007941 */ /* 0x000fea0003800200 */
.L_x_1959:
        /* <DEDUP_REMOVED lines=20> */
.L_x_1962:
[----:B------:R-:W-:Y:S05]  /*2f60*/  BSYNC.RECONVERGENT B0 ;  /* 0x0000000000007941 */ /* 0x000fea0003800200 */
.L_x_1961:
        /* <DEDUP_REMOVED lines=28> */
.L_x_1965:
[----:B------:R3:W-:Y:S01]  /*3130*/  STS.128 [R8+0x10000], RZ ;  /* 0x010000ff08007388 */ /* 0x0007e20000000c00 */
[----:B------:R-:W-:Y:S05]  /*3140*/  BRA `(.L_x_1966) ;  /* 0x0000000000047947 */ /* 0x000fea0003800000 */
.L_x_1964:
[----:B------:R1:W-:Y:S02]  /*3150*/  STS.128 [R8+0x10000], RZ ;  /* 0x010000ff08007388 */ /* 0x0003e40000000c00 */
.L_x_1966:
[----:B------:R-:W-:Y:S05]  /*3160*/  BSYNC.RECONVERGENT B0 ;  /* 0x0000000000007941 */ /* 0x000fea0003800200 */
.L_x_1963:
[----:B------:R-:W2:Y:S02]  /*3170*/  LDC.64 R20, c[0x0][0x528] ;  /* 0x00014a00ff147b82 */ /* 0x000ea40000000a00 */
[----:B--2---:R2:W5:Y:S04]  /*3180*/  LDG.E.64 R16, desc[UR30][R20.64+0x8] ;  /* 0x0000081e14107981 */ /* 0x004568000c1e1b00 */
[----:B------:R-:W5:Y:S01]  /*3190*/  LDG.E.64 R20, desc[UR30][R20.64] ;  /* 0x0000001e14147981 */ /* 0x000f62000c1e1b00 */
[----:B------:R-:W-:Y:S01]  /*31a0*/  IMAD.SHL.U32 R25, R31, 0x40, RZ ;  /* 0x000000401f197824 */ /* 0x000fe200078e00ff */
[----:B------:R-:W-:Y:S01]  /*31b0*/  LOP3.LUT R243, R243, 0x3, RZ, 0xc0, !PT ;  /* 0x00000003f3f37812 */ /* 0x000fe200078ec0ff */
[----:B------:R-:W-:Y:S01]  /*31c0*/  IMAD.U32 R0, RZ, RZ, UR29 ;  /* 0x0000001dff007e24 */ /* 0x000fe2000f8e00ff */
[----:B------:R-:W1:Y:S01]  /*31d0*/  S2R R174, SR_TID.X ;  /* 0x0000000000ae7919 */ /* 0x000e620000002100 */
[----:B------:R-:W-:Y:S01]  /*31e0*/  SHF.R.U32.HI R2, RZ, 0x4, R31 ;  /* 0x00000004ff027819 */ /* 0x000fe2000001161f */
[----:B------:R-:W-:Y:S01]  /*31f0*/  IMAD.SHL.U32 R153, R31, 0x20, RZ ;  /* 0x000000201f997824 */ /* 0x000fe200078e00ff */
[----:B------:R-:W-:Y:S01]  /*3200*/  LOP3.LUT R12, R25, 0x1c0, RZ, 0xc0, !PT ;  /* 0x000001c0190c7812 */ /* 0x000fe200078ec0ff */
[----:B------:R2:W-:Y:S01]  /*3210*/  @P3 STS.128 [R8+0x11000], RZ ;  /* 0x011000ff08003388 */ /* 0x0005e20000000c00 */
[----:B------:R-:W-:Y:S01]  /*3220*/  IMAD R243, R0, 0x8, R243 ;  /* 0x0000000800f37824 */ /* 0x000fe200078e02f3 */
[----:B------:R-:W-:Y:S01]  /*3230*/  LOP3.LUT R0, R2, 0x8, RZ, 0xc0, !PT ;  /* 0x0000000802007812 */ /* 0x000fe200078ec0ff */
[----:B------:R-:W-:Y:S01]  /*3240*/  BSSY.RECONVERGENT B0, `(.L_x_1967) ;  /* 0x000001c000007945 */ /* 0x000fe20003800200 */
[----:B------:R-:W-:Y:S01]  /*3250*/  LOP3.LUT R12, R12, 0x38, R33, 0xf8, !PT ;  /* 0x000000380c0c7812 */ /* 0x000fe200078ef821 */
[----:B------:R-:W-:Y:S01]  /*3260*/  IMAD.U32 R14, RZ, RZ, UR28 ;  /* 0x0000001cff0e7e24 */ /* 0x000fe2000f8e00ff */
[----:B------:R-:W-:-:S02]  /*3270*/  SHF.R.U32.HI R27, RZ, 0x6, R31 ;  /* 0x00000006ff1b7819 */ /* 0x000fc4000001161f */
[----:B------:R-:W-:Y:S02]  /*3280*/  LOP3.LUT R15, R25, 0x200, RZ, 0xc0, !PT ;  /* 0x00000200190f7812 */ /* 0x000fe400078ec0ff */
[----:B------:R-:W-:Y:S02]  /*3290*/  LOP3.LUT R0, R0, 0x10, R31, 0xf8, !PT ;  /* 0x0000001000007812 */ /* 0x000fe400078ef81f */
[----:B------:R-:W-:Y:S02]  /*32a0*/  LOP3.LUT R18, R12, 0x8, R13, 0x78, !PT ;  /* 0x000000080c127812 */ /* 0x000fe400078e780d */
[----:B------:R-:W-:Y:S02]  /*32b0*/  LOP3.LUT R27, R27, 0xe, RZ, 0xc0, !PT ;  /* 0x0000000e1b1b7812 */ /* 0x000fe400078ec0ff */
[----:B------:R-:W-:Y:S02]  /*32c0*/  LOP3.LUT R15, R15, 0xc00, R153, 0xf8, !PT ;  /* 0x00000c000f0f7812 */ /* 0x000fe400078ef899 */
[----:B------:R-:W-:Y:S01]  /*32d0*/  LOP3.LUT R13, R0, R12, RZ, 0x3c, !PT ;  /* 0x0000000c000d7212 */ /* 0x000fe200078e3cff */
        /* <DEDUP_REMOVED lines=18> */
.L_x_1968:
[----:B------:R-:W-:Y:S05]  /*3400*/  BSYNC.RECONVERGENT B0 ;  /* 0x0000000000007941 */ /* 0x000fea0003800200 */
.L_x_1967:
[----:B------:R1:W-:Y:S01]  /*3410*/  @P2 STS.128 [R8+0x12000], RZ ;  /* 0x012000ff08002388 */ /* 0x0003e20000000c00 */
[----:B------:R-:W-:Y:S01]  /*3420*/  BSSY.RECONVERGENT B0, `(.L_x_1969) ;  /* 0x0000016000007945 */ /* 0x000fe20003800200 */
[----:B------:R-:W-:Y:S01]  /*3430*/  IMAD R14, R14, 0x4, R27 ;  /* 0x000000040e0e7824 */ /* 0x000fe200078e021b */
[----:B------:R-:W-:Y:S02]  /*3440*/  LOP3.LUT R15, R15, R18, RZ, 0xfc, !PT ;  /* 0x000000120f0f7212 */ /* 0x000fe400078efcff */
[----:B------:R-:W-:Y:S01]  /*3450*/  LOP3.LUT R13, R13, 0x200, R25, 0xf8, !PT ;  /* 0x000002000d0d7812 */ /* 0x000fe200078ef819 */
        /* <DEDUP_REMOVED lines=18> */
.L_x_1970:
[----:B------:R-:W-:Y:S05]  /*3580*/  BSYNC.RECONVERGENT B0 ;  /* 0x0000000000007941 */ /* 0x000fea0003800200 */
.L_x_1969:
[----:B------:R2:W-:Y:S01]  /*3590*/  @P1 STS.128 [R8+0x13000], RZ ;  /* 0x013000ff08001388 */ /* 0x0005e20000000c00 */
[----:B------:R-:W-:Y:S01]  /*35a0*/  BSSY.RECONVERGENT B0, `(.L_x_1971) ;  /* 0x0000016000007945 */ /* 0x000fe20003800200 */
[C---:B-1----:R-:W-:Y:S02]  /*35b0*/  SHF.L.U32 R18, R174.reuse, 0x6, RZ ;  /* 0x00000006ae127819 */ /* 0x042fe400000006ff */
[C---:B------:R-:W-:Y:S02]  /*35c0*/  SHF.L.U32 R22, R174.reuse, 0x1, RZ ;  /* 0x00000001ae167819 */ /* 0x040fe400000006ff */
[----:B------:R-:W-:Y:S01]  /*35d0*/  SHF.L.U32 R19, R174, 0x4, RZ ;  /* 0x00000004ae137819 */ /* 0x000fe200000006ff */
[----:B------:R-:W-:Y:S05]  /*35e0*/  @P1 BRA `(.L_x_1972) ;  /* 0x0000000000441947 */ /* 0x000fea0003800000 */
        /* <DEDUP_REMOVED lines=17> */
.L_x_1972:
[----:B------:R-:W-:Y:S05]  /*3700*/  BSYNC.RECONVERGENT B0 ;  /* 0x0000000000007941 */ /* 0x000fea0003800200 */
.L_x_1971:
[----:B------:R-:W-:Y:S01]  /*3710*/  IMAD.SHL.U32 R4, R174, 0x20, RZ ;  /* 0x00000020ae047824 */ /* 0x000fe200078e00ff */
[----:B--2---:R-:W-:Y:S01]  /*3720*/  LOP3.LUT R2, R22, 0xe006, R18, 0xc8, !PT ;  /* 0x0000e00616027812 */ /* 0x004fe200078ec812 */
[----:B------:R-:W-:Y:S01]  /*3730*/  IMAD.SHL.U32 R173, R174, 0x8, RZ ;  /* 0x00000008aead7824 */ /* 0x000fe200078e00ff */
[----:B------:R-:W-:Y:S01]  /*3740*/  LOP3.LUT R0, R19, 0x1c0, RZ, 0xc0, !PT ;  /* 0x000001c013007812 */ /* 0x000fe200078ec0ff */
[----:B------:R-:W-:Y:S01]  /*3750*/  UIMAD UR5, UR36, UR35, UR24 ;  /* 0x00000023240572a4 */ /* 0x000fe2000f8e0218 */
[----:B------:R-:W-:Y:S01]  /*3760*/  LOP3.LUT R2, R2, 0xc00, R4, 0xf8, !PT ;  /* 0x00000c0002027812 */ /* 0x000fe200078ef804 */
[----:B------:R-:W2:Y:S01]  /*3770*/  LDC R240, c[0x0][0x44c] ;  /* 0x00011300fff07b82 */ /* 0x000ea20000000800 */
[----:B------:R-:W-:Y:S01]  /*3780*/  LOP3.LUT R0, R0, 0x38, R22, 0xf8, !PT ;  /* 0x0000003800007812 */ /* 0x000fe200078ef816 */
[----:B------:R-:W-:Y:S01]  /*3790*/  USHF.L.U32 UR5, UR5, 0x5, URZ ;  /* 0x0000000505057899 */ /* 0x000fe200080006ff */
[----:B------:R-:W-:Y:S01]  /*37a0*/  LOP3.LUT R5, R18, 0x1c0, RZ, 0xc0, !PT ;  /* 0x000001c012057812 */ /* 0x000fe200078ec0ff */
[----:B------:R-:W0:Y:S01]  /*37b0*/  LDGDEPBAR ;  /* 0x00000000000079af */ /* 0x000e220000000000 */
[----:B------:R-:W-:Y:S01]  /*37c0*/  LOP3.LUT R2, R2, R0, RZ, 0xfc, !PT ;  /* 0x0000000002027212 */ /* 0x000fe200078efcff */
[----:B------:R-:W-:Y:S01]  /*37d0*/  USHF.R.S32.HI UR4, URZ, 0x1f, UR5 ;  /* 0x0000001fff047899 */ /* 0x000fe20008011405 */
[----:B------:R-:W-:Y:S01]  /*37e0*/  LOP3.LUT R3, R12, 0x8, R31, 0x78, !PT ;  /* 0x000000080c037812 */ /* 0x000fe200078e781f */
[----:B------:R-:W-:Y:S01]  /*37f0*/  IMAD.MOV.U32 R160, RZ, RZ, 0x40 ;  /* 0x00000040ffa07424 */ /* 0x000fe200078e00ff */
[----:B------:R-:W-:Y:S01]  /*3800*/  LOP3.LUT R0, R5, 0x38, R173, 0xf8, !PT ;  /* 0x0000003805007812 */ /* 0x000fe200078ef8ad */
[----:B------:R3:W-:Y:S01]  /*3810*/  STL [R1+0x1c], R2 ;  /* 0x00001c0201007387 */ /* 0x0007e20000100800 */
[----:B------:R-:W-:Y:S01]  /*3820*/  LOP3.LUT R153, R3, 0x7200, R153, 0xf8, !PT ;  /* 0x0000720003997812 */ /* 0x000fe200078ef899 */
[----:B------:R-:W-:Y:S01]  /*3830*/  IMAD.MOV.U32 R170, RZ, RZ, 0x20 ;  /* 0x00000020ffaa7424 */ /* 0x000fe200078e00ff */
[--C-:B------:R-:W-:Y:S01]  /*3840*/  SHF.R.U32.HI R6, RZ, 0x1, R174.reuse ;  /* 0x00000001ff067819 */ /* 0x100fe200000116ae */
[----:B------:R-:W-:Y:S01]  /*3850*/  UIADD3 UR34, UPT, UPT, UR34, 0x80, URZ ;  /* 0x0000008022227890 */ /* 0x000fe2000fffe0ff */
[C---:B------:R-:W-:Y:S01]  /*3860*/  LOP3.LUT R3, R0.reuse, 0x8, R174, 0x78, !PT ;  /* 0x0000000800037812 */ /* 0x040fe200078e78ae */
[----:B------:R-:W-:Y:S01]  /*3870*/  IMAD.MOV.U32 R237, RZ, RZ, R236 ;  /* 0x000000ffffed7224 */ /* 0x000fe200078e00ec */
[----:B------:R-:W-:-:S02]  /*3880*/  LOP3.LUT R0, R0, 0x8, R6, 0x78, !PT ;  /* 0x0000000800007812 */ /* 0x000fc400078e7806 */
[----:B------:R-:W-:Y:S02]  /*3890*/  CS2R R126, SRZ ;  /* 0x00000000007e7805 */ /* 0x000fe4000001ff00 */
[----:B-----5:R-:W-:Y:S02]  /*38a0*/  R2UR UR15, R20 ;  /* 0x00000000140f72ca */ /* 0x020fe400000e0000 */
[----:B------:R-:W-:Y:S02]  /*38b0*/  CS2R R124, SRZ ;  /* 0x00000000007c7805 */ /* 0x000fe4000001ff00 */
[----:B------:R-:W-:Y:S02]  /*38c0*/  LEA R153, R153, UR25, 0x1 ;  /* 0x0000001999997c11 */ /* 0x000fe4000f8e08ff */
[----:B------:R-:W-:Y:S02]  /*38d0*/  CS2R R130, SRZ ;  /* 0x0000000000827805 */ /* 0x000fe4000001ff00 */
[----:B------:R-:W-:-:S02]  /*38e0*/  LEA R171, R15, UR25, 0x1 ;  /* 0x000000190fab7c11 */ /* 0x000fc4000f8e08ff */
[----:B------:R-:W-:Y:S02]  /*38f0*/  CS2R R128, SRZ ;  /* 0x0000000000807805 */ /* 0x000fe4000001ff00 */
[----:B------:R-:W-:Y:S02]  /*3900*/  LEA R168, R13, UR25, 0x1 ;  /* 0x000000190da87c11 */ /* 0x000fe4000f8e08ff */
        /* <DEDUP_REMOVED lines=9> */
[----:B---3--:R-:W-:-:S02]  /*39a0*/  LOP3.LUT R2, R18, 0x200, RZ, 0xc0, !PT ;  /* 0x0000020012027812 */ /* 0x008fc400078ec0ff */
[----:B------:R-:W-:Y:S02]  /*39b0*/  CS2R R104, SRZ ;  /* 0x0000000000687805 */ /* 0x000fe4000001ff00 */
[----:B------:R-:W-:Y:S02]  /*39c0*/  CS2R R102, SRZ ;  /* 0x0000000000667805 */ /* 0x000fe4000001ff00 */
[----:B------:R-:W-:Y:S02]  /*39d0*/  CS2R R100, SRZ ;  /* 0x0000000000647805 */ /* 0x000fe4000001ff00 */
[--C-:B------:R-:W-:Y:S02]  /*39e0*/  LOP3.LUT R2, R2, 0xc00, R4.reuse, 0xf8, !PT ;  /* 0x00000c0002027812 */ /* 0x100fe400078ef804 */
[----:B------:R-:W-:Y:S02]  /*39f0*/  CS2R R94, SRZ ;  /* 0x00000000005e7805 */ /* 0x000fe4000001ff00 */
[----:B------:R-:W-:-:S02]  /*3a00*/  LOP3.LUT R4, R3, 0x7200, R4, 0xf8, !PT ;  /* 0x0000720003047812 */ /* 0x000fc400078ef804 */
[----:B------:R-:W-:Y:S02]  /*3a10*/  CS2R R92, SRZ ;  /* 0x00000000005c7805 */ /* 0x000fe4000001ff00 */
[----:B------:R-:W-:Y:S02]  /*3a20*/  IADD3 R3, P3, P0, R16, UR5, R34 ;  /* 0x0000000510037c10 */ /* 0x000fe4000f87e022 */
[----:B------:R-:W-:Y:S02]  /*3a30*/  CS2R R98, SRZ ;  /* 0x0000000000627805 */ /* 0x000fe4000001ff00 */
[----:B------:R-:W-:Y:S01]  /*3a40*/  LOP3.LUT R172, R2, R0, RZ, 0xfc, !PT ;  /* 0x0000000002ac7212 */ /* 0x000fe200078efcff */
[----:B------:R-:W-:Y:S01]  /*3a50*/  STL [R1+0x18], R4 ;  /* 0x0000180401007387 */ /* 0x000fe20000100800 */
[----:B------:R-:W-:Y:S01]  /*3a60*/  IADD3.X R0, PT, PT, R17, UR4, RZ, P3, P0 ;  /* 0x0000000411007c10 */ /* 0x000fe20009fe04ff */
[----:B------:R-:W-:Y:S01]  /*3a70*/  IMAD.MOV.U32 R2, RZ, RZ, 0x20 ;  /* 0x00000020ff027424 */ /* 0x000fe200078e00ff */
[----:B------:R-:W-:-:S02]  /*3a80*/  R2P PR, R31, 0x6 ;  /* 0x000000061f007804 */ /* 0x000fc40000000000 */
[----:B------:R-:W-:Y:S02]  /*3a90*/  CS2R R96, SRZ ;  /* 0x0000000000607805 */ /* 0x000fe4000001ff00 */
[C---:B------:R-:W-:Y:S01]  /*3aa0*/  LOP3.LUT P0, RZ, R174.reuse, 0x4, RZ, 0xc0, !PT ;  /* 0x00000004aeff7812 */ /* 0x040fe2000780c0ff */
[----:B------:R3:W-:Y:S01]  /*3ab0*/  STL [R1+0xc], R0 ;  /* 0x00000c0001007387 */ /* 0x0007e20000100800 */
[----:B------:R-:W-:Y:S02]  /*3ac0*/  LOP3.LUT P5, RZ, R174, 0x8, RZ, 0xc0, !PT ;  /* 0x00000008aeff7812 */ /* 0x000fe400078ac0ff */
[----:B------:R-:W-:Y:S02]  /*3ad0*/  CS2R R90, SRZ ;  /* 0x00000000005a7805 */ /* 0x000fe4000001ff00 */
[----:B------:R-:W-:Y:S02]  /*3ae0*/  R2UR UR4, R21 ;  /* 0x00000000150472ca */ /* 0x000fe400000e0000 */
[----:B------:R-:W-:-:S02]  /*3af0*/  CS2R R88, SRZ ;  /* 0x0000000000587805 */ /* 0x000fc4000001ff00 */
[----:B------:R-:W-:Y:S02]  /*3b00*/  SEL R160, R160, 0xffffffc0, !P2 ;  /* 0xffffffc0a0a07807 */ /* 0x000fe40005000000 */
[----:B------:R-:W-:Y:S02]  /*3b10*/  CS2R R86, SRZ ;  /* 0x0000000000567805 */ /* 0x000fe4000001ff00 */
[----:B------:R-:W-:Y:S02]  /*3b20*/  SEL R170, R170, 0xffffffe0, !P1 ;  /* 0xffffffe0aaaa7807 */ /* 0x000fe40004800000 */
[----:B------:R-:W-:Y:S02]  /*3b30*/  CS2R R84, SRZ ;  /* 0x0000000000547805 */ /* 0x000fe4000001ff00 */
        /* <DEDUP_REMOVED lines=9> */
[C---:B------:R-:W-:Y:S01]  /*3bd0*/  LOP3.LUT P3, RZ, R174.reuse, 0x2, RZ, 0xc0, !PT ;  /* 0x00000002aeff7812 */ /* 0x040fe2000786c0ff */
[----:B------:R-:W-:Y:S01]  /*3be0*/  VIADD R243, R243, 0xfffffff8 ;  /* 0xfffffff8f3f37836 */ /* 0x000fe20000000000 */
[----:B------:R-:W-:Y:S01]  /*3bf0*/  LOP3.LUT P4, RZ, R174, 0x10, RZ, 0xc0, !PT ;  /* 0x00000010aeff7812 */ /* 0x000fe2000788c0ff */
[C---:B------:R-:W-:Y:S01]  /*3c00*/  IMAD.IADD R156, R170.reuse, 0x1, R153 ;  /* 0x00000001aa9c7824 */ /* 0x040fe200078e0299 */
[----:B------:R-:W-:Y:S01]  /*3c10*/  LOP3.LUT R241, R173, 0x38, RZ, 0xc0, !PT ;  /* 0x00000038adf17812 */ /* 0x000fe200078ec0ff */
[----:B------:R-:W-:Y:S01]  /*3c20*/  IMAD.IADD R169, R170, 0x1, R164 ;  /* 0x00000001aaa97824 */ /* 0x000fe200078e02a4 */
[----:B------:R-:W-:Y:S01]  /*3c30*/  UISETP.GE.AND UP1, UPT, UR34, UR26, UPT ;  /* 0x0000001a2200728c */ /* 0x000fe2000bf26270 */
[----:B---3--:R-:W-:Y:S01]  /*3c40*/  IMAD.MOV.U32 R0, RZ, RZ, 0x10 ;  /* 0x00000010ff007424 */ /* 0x008fe200078e00ff */
[----:B------:R-:W3:Y:S01]  /*3c50*/  LDCU UR11, c[0x0][0x440] ;  /* 0x00008800ff0b77ac */ /* 0x000ee20008000800 */
[----:B------:R-:W-:Y:S02]  /*3c60*/  VIADD R171, R171, UR10 ;  /* 0x0000000aabab7c36 */ /* 0x000fe40008000000 */
[----:B------:R-:W-:Y:S01]  /*3c70*/  VIADD R168, R168, UR10 ;  /* 0x0000000aa8a87c36 */ /* 0x000fe20008000000 */
[----:B------:R-:W-:Y:S01]  /*3c80*/  SEL R4, R0, 0xfffffff0, !P0 ;  /* 0xfffffff000047807 */ /* 0x000fe20004000000 */
[----:B------:R-:W-:Y:S01]  /*3c90*/  IMAD.WIDE.U32 R4, R3, -0x2daee0ad, RZ ;  /* 0xd2511f5303047825 */ /* 0x000fe200078e00ff */
[----:B------:R-:W-:Y:S01]  /*3ca0*/  SEL R0, R2, 0xffffffe0, !P5 ;  /* 0xffffffe002007807 */ /* 0x000fe20006800000 */
[----:B------:R-:W1:Y:S02]  /*3cb0*/  LDCU UR12, c[0x0][0x3e0] ;  /* 0x00007c00ff0c77ac */ /* 0x000e640008000800 */
[----:B------:R-:W-:-:S02]  /*3cc0*/  VIADD R2, R14, 0x1 ;  /* 0x000000010e027836 */ /* 0x000fc40000000000 */
[----:B------:R4:W-:Y:S01]  /*3cd0*/  STL [R1+0x24], R0 ;  /* 0x0000240001007387 */ /* 0x0009e20000100800 */
[----:B------:R-:W1:Y:S02]  /*3ce0*/  LDCU UR14, c[0x0][0x45c] ;  /* 0x00008b80ff0e77ac */ /* 0x000e640008000800 */
[----:B------:R-:W-:Y:S01]  /*3cf0*/  LOP3.LUT R2, R2, UR4, RZ, 0x3c, !PT ;  /* 0x0000000402027c12 */ /* 0x000fe2000f8e3cff */
[----:B------:R1:W-:Y:S01]  /*3d00*/  STL.64 [R1+0x10], R4 ;  /* 0x0000100401007387 */ /* 0x0003e20000100a00 */
[----:B------:R-:W1:Y:S02]  /*3d10*/  LDCU.U8 UR13, c[0x0][0x4f8] ;  /* 0x00009f00ff0d77ac */ /* 0x000e640008000000 */
[----:B------:R-:W-:Y:S01]  /*3d20*/  LOP3.LUT R244, R5, R2, RZ, 0x3c, !PT ;  /* 0x0000000205f47212 */ /* 0x000fe200078e3cff */
[----:B------:R-:W-:Y:S02]  /*3d30*/  UIADD3 UR29, UPT, UPT, UR4, -0x4498517b, URZ ;  /* 0xbb67ae85041d7890 */ /* 0x000fe4000fffe0ff */
[----:B------:R-:W-:-:S02]  /*3d40*/  UIADD3 UR38, UPT, UPT, UR4, 0x76cf5d0a, URZ ;  /* 0x76cf5d0a04267890 */ /* 0x000fc4000fffe0ff */
[----:B------:R-:W-:Y:S01]  /*3d50*/  IMAD.WIDE.U32 R244, R244, -0x326172a9, RZ ;  /* 0xcd9e8d57f4f47825 */ /* 0x000fe200078e00ff */
[----:B------:R-:W-:Y:S02]  /*3d60*/  UIADD3 UR36, UPT, UPT, UR4, 0x32370b8f, URZ ;  /* 0x32370b8f04247890 */ /* 0x000fe4000fffe0ff */
[----:B------:R-:W-:Y:S02]  /*3d70*/  UIADD3 UR35, UPT, UPT, UR4, -0x126145ec, URZ ;  /* 0xed9eba1404237890 */ /* 0x000fe4000fffe0ff */
[----:B------:R-:W-:Y:S02]  /*3d80*/  UIADD3 UR34, UPT, UPT, UR4, -0x56f99767, URZ ;  /* 0xa906689904227890 */ /* 0x000fe4000fffe0ff */
[----:B------:R-:W-:Y:S01]  /*3d90*/  UIADD3 UR10, UPT, UPT, UR4, 0x646e171e, URZ ;  /* 0x646e171e040a7890 */ /* 0x000fe2000fffe0ff */
[----:B----4-:R-:W-:-:S04]  /*3da0*/  LOP3.LUT R0, R14, UR4, RZ, 0x3c, !PT ;  /* 0x000000040e007c12 */ /* 0x010fc8000f8e3cff */
[----:B------:R-:W-:-:S05]  /*3db0*/  LOP3.LUT R0, R5, R0, RZ, 0x3c, !PT ;  /* 0x0000000005007212 */ /* 0x000fca00078e3cff */
[----:B-123--:R-:W-:-:S07]  /*3dc0*/  IMAD.WIDE.U32 R246, R0, -0x326172a9, RZ ;  /* 0xcd9e8d5700f67825 */ /* 0x00efce00078e00ff */
.L_x_1975:
        /* <DEDUP_REMOVED lines=77> */
[----:B------:R-:W2:Y:S03]  /*42a0*/  LDL.64 R152, [R1+0x10] ;  /* 0x0000100001987983 */ /* 0x000ea60000100a00 */
        /* <DEDUP_REMOVED lines=12> */
[----:B------:R-:W2:Y:S07]  /*4370*/  LDL R160, [R1] ;  /* 0x0000000001a07983 */ /* 0x000eae0000100800 */
[-C--:B------:R-:W-:Y:S08]  /*4380*/  HMMA.16816.F32 R44, R148, R162.reuse, R44 ;  /* 0x000000a2942c723c */ /* 0x080ff0000000182c */
[C---:B------:R-:W-:Y:S01]  /*4390*/  HMMA.16816.F32 R48, R132.reuse, R162, R48 ;  /* 0x000000a28430723c */ /* 0x040fe20000001830 */
[----:B------:R-:W2:Y:S07]  /*43a0*/  LDL R163, [R1+0x4] ;  /* 0x0000040001a37983 */ /* 0x000eae0000100800 */
[-C--:B---3--:R-:W-:Y:S08]  /*43b0*/  HMMA.16816.F32 R52, R132, R164.reuse, R52 ;  /* 0x000000a48434723c */ /* 0x088ff00000001834 */
[C---:B------:R-:W-:Y:S08]  /*43c0*/  HMMA.16816.F32 R56, R148.reuse, R164, R56 ;  /* 0x000000a49438723c */ /* 0x040ff00000001838 */
[-C--:B------:R-:W-:Y:S01]  /*43d0*/  HMMA.16816.F32 R60, R148, R166.reuse, R60 ;  /* 0x000000a6943c723c */ /* 0x080fe2000000183c */
[----:B------:R-:W3:Y:S04]  /*43e0*/  LDL R148, [R1+0xc] ;  /* 0x00000c0001947983 */ /* 0x000ee80000100800 */
[----:B------:R-:W2:Y:S03]  /*43f0*/  LDL R151, [R1+0x1c] ;  /* 0x00001c0001977983 */ /* 0x000ea60000100800 */
        /* <DEDUP_REMOVED lines=69> */
[----:B-1----:R-:W3:Y:S01]  /*4850*/  LDL R169, [R1+0x8] ;  /* 0x0000080001a97983 */ /* 0x002ee20000100800 */
        /* <DEDUP_REMOVED lines=60> */
[----:B------:R-:W-:Y:S02]  /*4c20*/  @P2 ISETP.GE.AND P2, PT, R2, UR26, PT ;  /* 0x0000001a02002c0c */ /* 0x000fe4000bf46270 */
[----:B--2---:R-:W-:Y:S02]  /*4c30*/  LEA R162, R151, UR4, 0x1 ;  /* 0x0000000497a27c11 */ /* 0x004fe4000f8e08ff */
[----:B------:R-:W-:Y:S02]  /*4c40*/  @P1 FSEL R37, R37, -INF , !P2 ;  /* 0xff80000025251808 */ /* 0x000fe40005000000 */
[----:B------:R-:W-:Y:S01]  /*4c50*/  PLOP3.LUT P1, PT, PT, PT, UP1, 0x80, 0x8 ;  /* 0x000000000008781c */ /* 0x000fe20003f2f018 */
[----:B------:R-:W-:Y:S01]  /*4c60*/  VIADD R161, R162, 0x1c040 ;  /* 0x0001c040a2a17836 */ /* 0x000fe20000000000 */
        /* <DEDUP_REMOVED lines=32> */
[----:B---3--:R-:W-:Y:S01]  /*4e70*/  LOP3.LUT R145, R148, UR15, R3, 0x96, !PT ;  /* 0x0000000f94917c12 */ /* 0x008fe2000f8e9603 */
        /* <DEDUP_REMOVED lines=10> */
[----:B------:R-:W-:Y:S02]  /*4f20*/  LOP3.LUT R145, R152, UR29, R147, 0x96, !PT ;  /* 0x0000001d98917c12 */ /* 0x000fe4000f8e9693 */
        /* <DEDUP_REMOVED lines=18> */
[----:B------:R-:W-:Y:S01]  /*5050*/  UIADD3 UR39, UPT, UPT, UR15, -0x255992d5, URZ ;  /* 0xdaa66d2b0f277890 */ /* 0x000fe2000fffe0ff */
[----:B------:R-:W-:Y:S01]  /*5060*/  LOP3.LUT R149, R148, UR38, R133, 0x96, !PT ;  /* 0x0000002694957c12 */ /* 0x000fe2000f8e9685 */
[----:B------:R-:W-:Y:S01]  /*5070*/  @P5 VIADD R133, R0, 0x31 ;  /* 0x0000003100855836 */ /* 0x000fe20000000000 */
[----:B------:R-:W-:Y:S01]  /*5080*/  PLOP3.LUT P5, PT, PT, PT, UP1, 0x80, 0x8 ;  /* 0x000000000008781c */ /* 0x000fe20003faf018 */
[----:B------:R-:W-:Y:S01]  /*5090*/  IMAD.WIDE.U32 R2, R2, -0x2daee0ad, RZ ;  /* 0xd2511f5302027825 */ /* 0x000fe200078e00ff */
[----:B------:R-:W-:Y:S02]  /*50a0*/  LOP3.LUT R146, R146, UR38, R155, 0x96, !PT ;  /* 0x0000002692927c12 */ /* 0x000fe4000f8e969b */
[----:B------:R-:W-:Y:S01]  /*50b0*/  @P2 ISETP.GE.AND P2, PT, R133, UR26, PT ;  /* 0x0000001a85002c0c */ /* 0x000fe2000bf46270 */
[----:B------:R-:W-:Y:S01]  /*50c0*/  IMAD.WIDE.U32 R164, R150, -0x326172a9, RZ ;  /* 0xcd9e8d5796a47825 */ /* 0x000fe200078e00ff */
[----:B------:R-:W-:Y:S02]  /*50d0*/  LOP3.LUT R153, R148, UR38, R3, 0x96, !PT ;  /* 0x0000002694997c12 */ /* 0x000fe4000f8e9603 */
[----:B------:R-:W-:Y:S01]  /*50e0*/  LOP3.LUT R152, R158, UR39, R145, 0x96, !PT ;  /* 0x000000279e987c12 */ /* 0x000fe2000f8e9691 */
[----:B------:R-:W-:Y:S01]  /*50f0*/  VIADD R3, R162, 0x1c000 ;  /* 0x0001c000a2037836 */ /* 0x000fe20000000000 */
[----:B------:R-:W-:Y:S01]  /*5100*/  @P1 FSEL R53, R53, -INF , !P2 ;  /* 0xff80000035351808 */ /* 0x000fe20005000000 */
[----:B------:R-:W-:Y:S01]  /*5110*/  @P6 VIADD R148, R0, 0x39 ;  /* 0x0000003900946836 */ /* 0x000fe20000000000 */
[----:B------:R-:W-:Y:S01]  /*5120*/  PLOP3.LUT P1, PT, PT, PT, UP1, 0x80, 0x8 ;  /* 0x000000000008781c */ /* 0x000fe20003f2f018 */
[----:B------:R-:W-:Y:S01]  /*5130*/  @P4 VIADD R161, R3, 0xffffffc0 ;  /* 0xffffffc003a14836 */ /* 0x000fe20000000000 */
[----:B------:R-:W-:Y:S01]  /*5140*/  PLOP3.LUT P6, PT, PT, PT, UP1, 0x80, 0x8 ;  /* 0x000000000008781c */ /* 0x000fe20003fcf018 */
[----:B------:R-:W-:Y:S01]  /*5150*/  IMAD.WIDE.U32 R146, R146, -0x326172a9, RZ ;  /* 0xcd9e8d5792927825 */ /* 0x000fe200078e00ff */
[--C-:B------:R-:W-:Y:S02]  /*5160*/  LOP3.LUT R0, R246, UR42, R159.reuse, 0x96, !PT ;  /* 0x0000002af6007c12 */ /* 0x100fe4000f8e969f */
[----:B------:R-:W-:Y:S01]  /*5170*/  @P5 ISETP.GE.AND P5, PT, R151, UR26, PT ;  /* 0x0000001a97005c0c */ /* 0x000fe2000bfa6270 */
[----:B------:R-:W-:Y:S01]  /*5180*/  IMAD.WIDE.U32 R150, R153, -0x326172a9, RZ ;  /* 0xcd9e8d5799967825 */ /* 0x000fe200078e00ff */
[----:B------:R-:W-:Y:S02]  /*5190*/  LOP3.LUT R133, R244, UR42, R159, 0x96, !PT ;  /* 0x0000002af4857c12 */ /* 0x000fe4000f8e969f */
[----:B------:R-:W-:Y:S01]  /*51a0*/  LOP3.LUT R157, R158, UR39, R147, 0x96, !PT ;  /* 0x000000279e9d7c12 */ /* 0x000fe2000f8e9693 */
[----:B------:R-:W-:Y:S01]  /*51b0*/  IMAD.WIDE.U32 R166, R0, -0x2daee0ad, RZ ;  /* 0xd2511f5300a67825 */ /* 0x000fe200078e00ff */
[--C-:B------:R-:W-:Y:S02]  /*51c0*/  LOP3.LUT R3, R244, UR42, R165.reuse, 0x96, !PT ;  /* 0x0000002af4037c12 */ /* 0x100fe4000f8e96a5 */
[----:B------:R-:W-:Y:S01]  /*51d0*/  @P1 FSEL R55, R55, -INF , !P2 ;  /* 0xff80000037371808 */ /* 0x000fe20005000000 */
[----:B------:R-:W-:Y:S01]  /*51e0*/  IMAD.WIDE.U32 R152, R152, -0x2daee0ad, RZ ;  /* 0xd2511f5398987825 */ /* 0x000fe200078e00ff */
[----:B------:R-:W-:Y:S02]  /*51f0*/  PLOP3.LUT P1, PT, PT, PT, UP1, 0x80, 0x8 ;  /* 0x000000000008781c */ /* 0x000fe40003f2f018 */
[----:B------:R-:W-:Y:S01]  /*5200*/  @P6 ISETP.GE.AND P6, PT, R148, UR26, PT ;  /* 0x0000001a94006c0c */ /* 0x000fe2000bfc6270 */
[----:B------:R-:W-:Y:S01]  /*5210*/  IMAD.WIDE.U32 R178, R3, -0x2daee0ad, RZ ;  /* 0xd2511f5303b27825 */ /* 0x000fe200078e00ff */
[----:B------:R-:W-:Y:S01]  /*5220*/  LOP3.LUT R0, R246, UR42, R165, 0x96, !PT ;  /* 0x0000002af6007c12 */ /* 0x000fe2000f8e96a5 */
[----:B------:R-:W-:Y:S01]  /*5230*/  UIADD3 UR42, UPT, UPT, UR15, 0x78dde6e4, URZ ;  /* 0x78dde6e40f2a7890 */ /* 0x000fe2000fffe0ff */
[----:B------:R-:W-:Y:S01]  /*5240*/  LOP3.LUT R145, R156, UR36, R167, 0x96, !PT ;  /* 0x000000249c917c12 */ /* 0x000fe2000f8e96a7 */
[----:B------:R-:W-:Y:S01]  /*5250*/  IMAD.WIDE.U32 R148, R149, -0x326172a9, RZ ;  /* 0xcd9e8d5795947825 */ /* 0x000fe200078e00ff */
[----:B------:R-:W-:Y:S03]  /*5260*/  LOP3.LUT R155, R166, UR35, R153, 0x96, !PT ;  /* 0x00000023a69b7c12 */ /* 0x000fe6000f8e9699 */
[----:B------:R-:W-:Y:S01]  /*5270*/  IMAD.WIDE.U32 R176, R0, -0x2daee0ad, RZ ;  /* 0xd2511f5300b07825 */ /* 0x000fe200078e00ff */
[C---:B------:R-:W-:Y:S02]  /*5280*/  LOP3.LUT R158, R164.reuse, UR39, R149, 0x96, !PT ;  /* 0x00000027a49e7c12 */ /* 0x040fe4000f8e9695 */
[----:B------:R-:W-:Y:S01]  /*5290*/  @P1 FSEL R57, R57, -INF , !P2 ;  /* 0xff80000039391808 */ /* 0x000fe20005000000 */
[----:B------:R-:W-:Y:S01]  /*52a0*/  IMAD.WIDE.U32 R166, R133, -0x2daee0ad, RZ ;  /* 0xd2511f5385a67825 */ /* 0x000fe200078e00ff */
[----:B------:R-:W-:Y:S02]  /*52b0*/  PLOP3.LUT P1, PT, PT, PT, UP1, 0x80, 0x8 ;  /* 0x000000000008781c */ /* 0x000fe40003f2f018 */
[----:B------:R-:W-:Y:S01]  /*52c0*/  LOP3.LUT R164, R164, UR39, R151, 0x96, !PT ;  /* 0x00000027a4a47c12 */ /* 0x000fe2000f8e9697 */
[----:B------:R-:W-:Y:S01]  /*52d0*/  IMAD.WIDE.U32 R158, R158, -0x2daee0ad, RZ ;  /* 0xd2511f539e9e7825 */ /* 0x000fe200078e00ff */
[----:B------:R-:W-:Y:S01]  /*52e0*/  LOP3.LUT R133, R154, UR36, R167, 0x96, !PT ;  /* 0x000000249a857c12 */ /* 0x000fe2000f8e96a7 */
[----:B------:R-:W-:Y:S01]  /*52f0*/  UIADD3 UR39, UPT, UPT, UR15, 0x1715609d, URZ ;  /* 0x1715609d0f277890 */ /* 0x000fe2000fffe0ff */
[----:B------:R-:W-:Y:S01]  /*5300*/  LOP3.LUT R0, R132, UR36, R177, 0x96, !PT ;  /* 0x0000002484007c12 */ /* 0x000fe2000f8e96b1 */
[----:B------:R-:W-:Y:S01]  /*5310*/  IMAD.WIDE.U32 R154, R155, -0x326172a9, RZ ;  /* 0xcd9e8d579b9a7825 */ /* 0x000fe200078e00ff */
[----:B------:R-:W-:Y:S03]  /*5320*/  LOP3.LUT R151, R176, UR35, R159, 0x96, !PT ;  /* 0x00000023b0977c12 */ /* 0x000fe6000f8e969f */
[----:B------:R-:W-:Y:S03]  /*5330*/  IMAD.WIDE.U32 R164, R164, -0x2daee0ad, RZ ;  /* 0xd2511f53a4a47825 */ /* 0x000fe600078e00ff */
[----:B------:R-:W-:Y:S01]  /*5340*/  @P1 FSEL R59, R59, -INF , !P2 ;  /* 0xff8000003b3b1808 */ /* 0x000fe20005000000 */
[----:B------:R-:W-:Y:S01]  /*5350*/  IMAD.WIDE.U32 R142, R151, -0x326172a9, RZ ;  /* 0xcd9e8d57978e7825 */ /* 0x000fe200078e00ff */
[----:B------:R-:W-:Y:S02]  /*5360*/  PLOP3.LUT P2, PT, PT, PT, UP1, 0x80, 0x8 ;  /* 0x000000000008781c */ /* 0x000fe40003f4f018 */
[----:B------:R-:W-:Y:S01]  /*5370*/  PLOP3.LUT P1, PT, PT, PT, UP1, 0x80, 0x8 ;  /* 0x000000000008781c */ /* 0x000fe20003f2f018 */
[----:B------:R-:W-:Y:S04]  /*5380*/  IMAD.WIDE.U32 R156, R157, -0x2daee0ad, RZ ;  /* 0xd2511f539d9c7825 */ /* 0x000fe800078e00ff */
[----:B------:R-:W-:Y:S01]  /*5390*/  IMAD.WIDE.U32 R132, R133, -0x326172a9, RZ ;  /* 0xcd9e8d5785847825 */ /* 0x000fe200078e00ff */
        /* <DEDUP_REMOVED lines=28> */
[----:B------:R-:W-:Y:S01]  /*5560*/  PRMT R151, R2, 0x7771, RZ ;  /* 0x0000777102977816 */ /* 0x000fe200000000ff */
[----:B------:R-:W-:Y:S01]  /*5570*/  IMAD.WIDE.U32 R134, R146, -0x2daee0ad, RZ ;  /* 0xd2511f5392867825 */ /* 0x000fe200078e00ff */
[C---:B------:R-:W-:Y:S02]  /*5580*/  PRMT R150, R2.reuse, 0x7772, RZ ;  /* 0x0000777202967816 */ /* 0x040fe400000000ff */
[----:B------:R-:W-:Y:S02]  /*5590*/  PRMT R155, R2, 0x7773, RZ ;  /* 0x00007773029b7816 */ /* 0x000fe400000000ff */
[----:B------:R-:W-:Y:S02]  /*55a0*/  @P2 FSEL R61, R61, -INF , !P6 ;  /* 0xff8000003d3d2808 */ /* 0x000fe40007000000 */
[----:B------:R-:W-:Y:S02]  /*55b0*/  LOP3.LUT R2, R158, UR34, R141, 0x96, !PT ;  /* 0x000000229e027c12 */ /* 0x000fe4000f8e968d */
[----:B------:R-:W-:Y:S01]  /*55c0*/  PLOP3.LUT P2, PT, PT, PT, UP1, 0x80, 0x8 ;  /* 0x000000000008781c */ /* 0x000fe20003f4f018 */
[----:B------:R-:W2:Y:S01]  /*55d0*/  LDL R158, [R1+0x24] ;  /* 0x00002400019e7983 */ /* 0x000ea20000100800 */
        /* <DEDUP_REMOVED lines=14> */
[----:B------:R-:W3:Y:S01]  /*56c0*/  LDL R154, [R1+0x18] ;  /* 0x00001800019a7983 */ /* 0x000ee20000100800 */
[C---:B------:R-:W-:Y:S01]  /*56d0*/  PRMT R141, R2.reuse, 0x7770, RZ ;  /* 0x00007770028d7816 */ /* 0x040fe200000000ff */
[----:B------:R-:W-:Y:S01]  /*56e0*/  IMAD.MOV.U32 R152, RZ, RZ, 0x10 ;  /* 0x00000010ff987424 */ /* 0x000fe200078e00ff */
[C---:B------:R-:W-:Y:S02]  /*56f0*/  PRMT R143, R2.reuse, 0x7771, RZ ;  /* 0x00007771028f7816 */ /* 0x040fe400000000ff */
[C---:B------:R-:W-:Y:S02]  /*5700*/  PRMT R145, R2.reuse, 0x7772, RZ ;  /* 0x0000777202917816 */ /* 0x040fe400000000ff */
[----:B------:R-:W-:Y:S02]  /*5710*/  PRMT R142, R2, 0x7773, RZ ;  /* 0x00007773028e7816 */ /* 0x000fe400000000ff */
[C---:B------:R-:W-:Y:S02]  /*5720*/  PRMT R147, R132.reuse, 0x7770, RZ ;  /* 0x0000777084937816 */ /* 0x040fe400000000ff */
[C---:B------:R-:W-:Y:S02]  /*5730*/  PRMT R149, R132.reuse, 0x7771, RZ ;  /* 0x0000777184957816 */ /* 0x040fe400000000ff */
[C---:B------:R-:W-:Y:S02]  /*5740*/  PRMT R148, R132.reuse, 0x7772, RZ ;  /* 0x0000777284947816 */ /* 0x040fe400000000ff */
[----:B------:R-:W-:Y:S01]  /*5750*/  PRMT R146, R132, 0x7773, RZ ;  /* 0x0000777384927816 */ /* 0x000fe200000000ff */
[----:B------:R-:W-:Y:S01]  /*5760*/  FMUL.FTZ R132, R169, 1.4426950216293334961 ;  /* 0x3fb8aa3ba9847820 */ /* 0x000fe20000410000 */
        /* <DEDUP_REMOVED lines=28> */
[----:B------:R-:W4:Y:S01]  /*5930*/  MUFU.EX2 R181, R6 ;  /* 0x0000000600b57308 */ /* 0x000f220000000800 */
        /* <DEDUP_REMOVED lines=15> */
[----:B------:R-:W1:Y:S01]  /*5a30*/  MUFU.EX2 R229, R9 ;  /* 0x0000000900e57308 */ /* 0x000e620000000800 */
[----:B------:R-:W-:Y:S01]  /*5a40*/  FFMA.FTZ R11, R11, UR14, -R0 ;  /* 0x0000000e0b0b7c23 */ /* 0x000fe20008010800 */
[----:B------:R-:W-:Y:S01]  /*5a50*/  @!P6 FADD.FTZ R185, -R185, -RZ ;  /* 0x800000ffb9b9e221 */ /* 0x000fe20000010100 */
[----:B------:R-:W-:Y:S07]  /*5a60*/  ISETP.LE.U32.AND P6, PT, R4, UR13, PT ;  /* 0x0000000d04007c0c */ /* 0x000fee000bfc3070 */
[----:B------:R-:W1:Y:S01]  /*5a70*/  MUFU.EX2 R225, R12 ;  /* 0x0000000c00e17308 */ /* 0x000e620000000800 */
[----:B------:R-:W-:Y:S01]  /*5a80*/  PRMT R4, R133, 0x7632, R4 ;  /* 0x0000763285047816 */ /* 0x000fe20000000004 */
[----:B----4-:R-:W-:Y:S01]  /*5a90*/  @!P2 FADD.FTZ R181, -R181, -RZ ;  /* 0x800000ffb5b5a221 */ /* 0x010fe20000010100 */
[----:B------:R-:W-:Y:S07]  /*5aa0*/  SHF.R.U32.HI R133, RZ, 0x18, R133 ;  /* 0x00000018ff857819 */ /* 0x000fee0000011685 */
[----:B------:R-:W4:Y:S01]  /*5ab0*/  MUFU.EX2 R235, R10 ;  /* 0x0000000a00eb7308 */ /* 0x000f220000000800 */
        /* <DEDUP_REMOVED lines=8> */
[----:B------:R-:W-:Y:S01]  /*5b40*/  @!P6 FADD.FTZ R229, -R229, -RZ ;  /* 0x800000ffe5e5e221 */ /* 0x000fe20000010100 */
[--C-:B------:R-:W-:Y:S01]  /*5b50*/  FFMA.FTZ R14, R14, UR14, -R0.reuse ;  /* 0x0000000e0e0e7c23 */ /* 0x100fe20008010800 */
[----:B------:R-:W-:Y:S05]  /*5b60*/  PRMT R4, R136, 0x7770, RZ ;  /* 0x0000777088047816 */ /* 0x000fea00000000ff */
[----:B------:R-:W1:Y:S01]  /*5b70*/  MUFU.EX2 R224, R13 ;  /* 0x0000000d00e07308 */ /* 0x000e620000000800 */
[----:B------:R-:W-:Y:S01]  /*5b80*/  ISETP.GT.U32.AND P6, PT, R143, UR13, PT ;  /* 0x0000000d8f007c0c */ /* 0x000fe2000bfc4070 */
[----:B------:R-:W-:Y:S01]  /*5b90*/  FFMA.FTZ R15, R15, UR14, -R0 ;  /* 0x0000000e0f0f7c23 */ /* 0x000fe20008010800 */
[--C-:B------:R-:W-:Y:S07]  /*5ba0*/  FFMA.FTZ R17, R17, UR14, -R132.reuse ;  /* 0x0000000e11117c23 */ /* 0x100fee0008010884 */
[----:B------:R-:W1:Y:S01]  /*5bb0*/  MUFU.EX2 R202, R16 ;  /* 0x0000001000ca7308 */ /* 0x000e620000000800 */
[----:B------:R-:W-:Y:S01]  /*5bc0*/  @!P5 FADD.FTZ R225, -R225, -RZ ;  /* 0x800000ffe1e1d221 */ /* 0x000fe20000010100 */
[----:B----4-:R-:W-:Y:S01]  /*5bd0*/  @!P2 FADD.FTZ R235, -R235, -RZ ;  /* 0x800000ffebeba221 */ /* 0x010fe20000010100 */
[----:B------:R-:W-:Y:S07]  /*5be0*/  ISETP.LE.U32.AND P5, PT, R4, UR13, PT ;  /* 0x0000000d04007c0c */ /* 0x000fee000bfa3070 */
[----:B------:R-:W4:Y:S01]  /*5bf0*/  MUFU.EX2 R233, R14 ;  /* 0x0000000e00e97308 */ /* 0x000f220000000800 */
[----:B------:R-:W-:Y:S01]  /*5c00*/  ISETP.GT.U32.AND P2, PT, R145, UR13, PT ;  /* 0x0000000d91007c0c */ /* 0x000fe2000bf44070 */
[----:B-1----:R-:W-:Y:S01]  /*5c10*/  @!P1 FADD.FTZ R234, -R234, -RZ ;  /* 0x800000ffeaea9221 */ /* 0x002fe20000010100 */
[----:B------:R-:W-:Y:S07]  /*5c20*/  ISETP.GT.U32.AND P1, PT, R142, UR13, PT ;  /* 0x0000000d8e007c0c */ /* 0x000fee000bf24070 */
[----:B------:R-:W1:Y:S01]  /*5c30*/  MUFU.EX2 R232, R15 ;  /* 0x0000000f00e87308 */ /* 0x000e620000000800 */
[C---:B------:R-:W-:Y:S01]  /*5c40*/  PRMT R5, R136.reuse, 0x7771, RZ ;  /* 0x0000777188057816 */ /* 0x040fe200000000ff */
[--C-:B------:R-:W-:Y:S01]  /*5c50*/  FFMA.FTZ R19, R19, UR14, -R3.reuse ;  /* 0x0000000e13137c23 */ /* 0x100fe20008010803 */
[----:B------:R-:W-:Y:S01]  /*5c60*/  PRMT R6, R136, 0x7772, RZ ;  /* 0x0000777288067816 */ /* 0x000fe200000000ff */
[----:B------:R-:W-:Y:S01]  /*5c70*/  @P6 FADD.FTZ R224, -R224, -RZ ;  /* 0x800000ffe0e06221 */ /* 0x000fe20000010100 */
[----:B------:R-:W-:Y:S05]  /*5c80*/  PRMT R136, R136, 0x7773, RZ ;  /* 0x0000777388887816 */ /* 0x000fea00000000ff */
[----:B------:R-:W1:Y:S01]  /*5c90*/  MUFU.EX2 R200, R17 ;  /* 0x0000001100c87308 */ /* 0x000e620000000800 */
[----:B------:R-:W-:Y:S01]  /*5ca0*/  LOP3.LUT R4, R138, 0xff, RZ, 0xc0, !PT ;  /* 0x000000ff8a047812 */ /* 0x000fe200078ec0ff */
[--C-:B------:R-:W-:Y:S01]  /*5cb0*/  FFMA.FTZ R18, R18, UR14, -R3.reuse ;  /* 0x0000000e12127c23 */ /* 0x100fe20008010803 */
[----:B------:R-:W-:Y:S07]  /*5cc0*/  ISETP.GT.U32.AND P6, PT, R5, UR13, PT ;  /* 0x0000000d05007c0c */ /* 0x000fee000bfc4070 */
[----:B------:R-:W1:Y:S01]  /*5cd0*/  MUFU.EX2 R213, R19 ;  /* 0x0000001300d57308 */ /* 0x000e620000000800 */
[----:B------:R-:W-:Y:S01]  /*5ce0*/  @!P5 FADD.FTZ R202, -R202, -RZ ;  /* 0x800000ffcacad221 */ /* 0x000fe20000010100 */
[----:B------:R-:W-:Y:S01]  /*5cf0*/  ISETP.GT.U32.AND P5, PT, R136, UR13, PT ;  /* 0x0000000d88007c0c */ /* 0x000fe2000bfa4070 */
[----:B----4-:R-:W-:Y:S01]  /*5d00*/  @P2 FADD.FTZ R233, -R233, -RZ ;  /* 0x800000ffe9e92221 */ /* 0x010fe20000010100 */
        /* <DEDUP_REMOVED lines=8> */
[----:B------:R-:W4:Y:S01]  /*5d90*/  MUFU.EX2 R194, R20 ;  /* 0x0000001400c27308 */ /* 0x000f220000000800 */
[----:B------:R-:W-:Y:S01]  /*5da0*/  SHF.R.U32.HI R5, RZ, 0x18, R138 ;  /* 0x00000018ff057819 */ /* 0x000fe2000001168a */
[----:B------:R-:W-:Y:S01]  /*5db0*/  @P6 FADD.FTZ R200, -R200, -RZ ;  /* 0x800000ffc8c86221 */ /* 0x000fe20000010100 */
[----:B------:R-:W-:Y:S01]  /*5dc0*/  PRMT R6, R138, 0x7632, R6 ;  /* 0x000076328a067816 */ /* 0x000fe20000000006 */
[----:B------:R-:W-:Y:S01]  /*5dd0*/  @P5 FADD.FTZ R213, -R213, -RZ ;  /* 0x800000ffd5d55221 */ /* 0x000fe20000010100 */
[----:B------:R-:W-:Y:S05]  /*5de0*/  LOP3.LUT R4, R4, 0xffff, RZ, 0xc0, !PT ;  /* 0x0000ffff04047812 */ /* 0x000fea00078ec0ff */
[----:B------:R-:W4:Y:S01]  /*5df0*/  MUFU.EX2 R193, R21 ;  /* 0x0000001500c17308 */ /* 0x000f220000000800 */
        /* <DEDUP_REMOVED lines=11> */
[----:B----4-:R-:W-:Y:S01]  /*5eb0*/  @!P2 FADD.FTZ R194, -R194, -RZ ;  /* 0x800000ffc2c2a221 */ /* 0x010fe20000010100 */
[----:B------:R-:W-:Y:S07]  /*5ec0*/  SHF.R.U32.HI R4, RZ, 0x8, R4 ;  /* 0x00000008ff047819 */ /* 0x000fee0000011604 */
[----:B------:R-:W4:Y:S01]  /*5ed0*/  MUFU.EX2 R222, R24 ;  /* 0x0000001800de7308 */ /* 0x000f220000000800 */
[----:B------:R-:W-:Y:S01]  /*5ee0*/  ISETP.LE.U32.AND P2, PT, R5, UR13, PT ;  /* 0x0000000d05007c0c */ /* 0x000fe2000bf43070 */
[----:B------:R-:W-:Y:S01]  /*5ef0*/  FFMA.FTZ R27, R27, UR14, -R0 ;  /* 0x0000000e1b1b7c23 */ /* 0x000fe20008010800 */
[----:B------:R-:W-:Y:S07]  /*5f00*/  LOP3.LUT R4, R4, 0xffff, RZ, 0xc0, !PT ;  /* 0x0000ffff04047812 */ /* 0x000fee00078ec0ff */
[----:B------:R-:W4:Y:S01]  /*5f10*/  MUFU.EX2 R210, R22 ;  /* 0x0000001600d27308 */ /* 0x000f220000000800 */
[----:B------:R-:W-:Y:S01]  /*5f20*/  @!P5 FADD.FTZ R193, -R193, -RZ ;  /* 0x800000ffc1c1d221 */ /* 0x000fe20000010100 */
        /* <DEDUP_REMOVED lines=8> */
[----:B----4-:R-:W-:Y:S01]  /*5fb0*/  @!P2 FADD.FTZ R222, -R222, -RZ ;  /* 0x800000ffdedea221 */ /* 0x010fe20000010100 */
[----:B------:R-:W-:Y:S07]  /*5fc0*/  ISETP.LE.U32.AND P6, PT, R135, UR13, PT ;  /* 0x0000000d87007c0c */ /* 0x000fee000bfc3070 */
[----:B------:R-:W4:Y:S01]  /*5fd0*/  MUFU.EX2 R221, R28 ;  /* 0x0000001c00dd7308 */ /* 0x000f220000000800 */
[----:B------:R-:W-:Y:S01]  /*5fe0*/  ISETP.LE.U32.AND P2, PT, R147, UR13, PT ;  /* 0x0000000d93007c0c */ /* 0x000fe2000bf43070 */
[----:B------:R-:W-:Y:S01]  /*5ff0*/  @!P1 FADD.FTZ R210, -R210, -RZ ;  /* 0x800000ffd2d29221 */ /* 0x000fe20000010100 */
[----:B------:R-:W-:Y:S07]  /*6000*/  ISETP.LE.U32.AND P1, PT, R4, UR13, PT ;  /* 0x0000000d04007c0c */ /* 0x000fee000bf23070 */
[----:B------:R-:W2:Y:S01]  /*6010*/  MUFU.EX2 R231, R26 ;  /* 0x0000001a00e77308 */ /* 0x000ea20000000800 */
[----:B------:R-:W-:Y:S01]  /*6020*/  FFMA.FTZ R31, R31, UR14, -R0 ;  /* 0x0000000e1f1f7c23 */ /* 0x000fe20008010800 */
[----:B------:R-:W-:Y:S04]  /*6030*/  IMAD.WIDE.U32 R10, R157, -0x2daee0ad, RZ ;  /* 0xd2511f539d0a7825 */ /* 0x000fe800078e00ff */
[----:B------:R-:W-:Y:S01]  /*6040*/  FFMA.FTZ R32, R32, UR14, -R132 ;  /* 0x0000000e20207c23 */ /* 0x000fe20008010884 */
[----:B------:R-:W-:Y:S03]  /*6050*/  FFMA.FTZ R30, R30, UR14, -R0 ;  /* 0x0000000e1e1e7c23 */ /* 0x000fe60008010800 */
[----:B------:R-:W3:Y:S01]  /*6060*/  MUFU.EX2 R226, R31 ;  /* 0x0000001f00e27308 */ /* 0x000ee20000000800 */
[----:B------:R-:W-:Y:S01]  /*6070*/  LOP3.LUT R4, R164, UR34, R11, 0x96, !PT ;  /* 0x00000022a4047c12 */ /* 0x000fe2000f8e960b */
[----:B-1----:R-:W-:Y:S01]  /*6080*/  @!P6 FADD.FTZ R230, -R230, -RZ ;  /* 0x800000ffe6e6e221 */ /* 0x002fe20000010100 */
[----:B------:R-:W-:Y:S07]  /*6090*/  ISETP.GT.U32.AND P6, PT, R146, UR13, PT ;  /* 0x0000000d92007c0c */ /* 0x000fee000bfc4070 */
[----:B------:R-:W1:Y:S01]  /*60a0*/  MUFU.EX2 R192, R32 ;  /* 0x0000002000c07308 */ /* 0x000e620000000800 */
[----:B----4-:R-:W-:Y:S01]  /*60b0*/  @!P2 FADD.FTZ R221, -R221, -RZ ;  /* 0x800000ffdddda221 */ /* 0x010fe20000010100 */
[----:B------:R-:W-:Y:S01]  /*60c0*/  ISETP.LE.U32.AND P2, PT, R153, UR13, PT ;  /* 0x0000000d99007c0c */ /* 0x000fe2000bf43070 */
[----:B------:R-:W-:Y:S04]  /*60d0*/  IMAD.WIDE.U32 R6, R156, -0x326172a9, RZ ;  /* 0xcd9e8d579c067825 */ /* 0x000fe800078e00ff */
[----:B--2---:R-:W-:Y:S03]  /*60e0*/  @!P1 FADD.FTZ R231, -R231, -RZ ;  /* 0x800000ffe7e79221 */ /* 0x004fe60000010100 */
        /* <DEDUP_REMOVED lines=9> */
[----:B------:R-:W4:Y:S01]  /*6180*/  MUFU.EX2 R204, R35 ;  /* 0x0000002300cc7308 */ /* 0x000f220000000800 */
[----:B------:R-:W-:Y:S01]  /*6190*/  PRMT R15, R4, 0x7772, RZ ;  /* 0x00007772040f7816 */ /* 0x000fe200000000ff */
[----:B---3--:R-:W-:Y:S01]  /*61a0*/  @P6 FADD.FTZ R226, -R226, -RZ ;  /* 0x800000ffe2e26221 */ /* 0x008fe20000010100 */
        /* <DEDUP_REMOVED lines=13> */
[----:B------:R-:W3:Y:S01]  /*6280*/  MUFU.EX2 R183, R36 ;  /* 0x0000002400b77308 */ /* 0x000ee20000000800 */
[----:B------:R-:W-:Y:S01]  /*6290*/  FFMA.FTZ R37, R37, UR14, -R132 ;  /* 0x0000000e25257c23 */ /* 0x000fe20008010884 */
[----:B------:R-:W-:Y:S01]  /*62a0*/  PRMT R11, R7, 0x7632, R11 ;  /* 0x00007632070b7816 */ /* 0x000fe2000000000b */
[--C-:B------:R-:W-:Y:S01]  /*62b0*/  FFMA.FTZ R29, R29, UR14, -R2.reuse ;  /* 0x0000000e1d1d7c23 */ /* 0x100fe20008010802 */
[----:B------:R-:W-:Y:S01]  /*62c0*/  LOP3.LUT R4, R4, 0xffff, RZ, 0xc0, !PT ;  /* 0x0000ffff04047812 */ /* 0x000fe200078ec0ff */
[----:B----4-:R-:W-:Y:S01]  /*62d0*/  @P6 FADD.FTZ R204, -R204, -RZ ;  /* 0x800000ffcccc6221 */ /* 0x010fe20000010100 */
[----:B------:R-:W-:Y:S04]  /*62e0*/  LOP3.LUT R9, R10, UR10, R9, 0x96, !PT ;  /* 0x0000000a0a097c12 */ /* 0x000fe8000f8e9609 */
[----:B------:R-:W4:Y:S01]  /*62f0*/  MUFU.EX2 R180, R37 ;  /* 0x0000002500b47308 */ /* 0x000f220000000800 */
        /* <DEDUP_REMOVED lines=11> */
[----:B---3--:R-:W-:Y:S01]  /*63b0*/  @!P2 FADD.FTZ R183, -R183, -RZ ;  /* 0x800000ffb7b7a221 */ /* 0x008fe20000010100 */
[----:B------:R-:W-:Y:S01]  /*63c0*/  ISETP.LE.U32.AND P1, PT, R7, UR13, PT ;  /* 0x0000000d07007c0c */ /* 0x000fe2000bf23070 */
[----:B------:R-:W2:Y:S01]  /*63d0*/  MUFU.EX2 R208, R40 ;  /* 0x0000002800d07308 */ /* 0x000ea20000000800 */
[----:B------:R-:W-:Y:S01]  /*63e0*/  LOP3.LUT R7, R5, 0xff, RZ, 0xc0, !PT ;  /* 0x000000ff05077812 */ /* 0x000fe200078ec0ff */
[----:B------:R-:W-:Y:S01]  /*63f0*/  FFMA.FTZ R33, R33, UR14, -R132 ;  /* 0x0000000e21217c23 */ /* 0x000fe20008010884 */
[----:B------:R-:W-:Y:S07]  /*6400*/  SHF.R.U32.HI R4, RZ, 0x8, R4 ;  /* 0x00000008ff047819 */ /* 0x000fee0000011604 */
[----:B------:R-:W3:Y:S01]  /*6410*/  MUFU.EX2 R198, R38 ;  /* 0x0000002600c67308 */ /* 0x000ee20000000800 */
[----:B------:R-:W-:Y:S01]  /*6420*/  ISETP.LE.U32.AND P2, PT, R7, UR13, PT ;  /* 0x0000000d07007c0c */ /* 0x000fe2000bf43070 */
[----:B----4-:R-:W-:Y:S01]  /*6430*/  @!P6 FADD.FTZ R180, -R180, -RZ ;  /* 0x800000ffb4b4e221 */ /* 0x010fe20000010100 */
[----:B------:R-:W-:Y:S07]  /*6440*/  LOP3.LUT R4, R4, 0xffff, RZ, 0xc0, !PT ;  /* 0x0000ffff04047812 */ /* 0x000fee00078ec0ff */
[----:B------:R-:W4:Y:S01]  /*6450*/  MUFU.EX2 R189, R33 ;  /* 0x0000002100bd7308 */ /* 0x000f220000000800 */
        /* <DEDUP_REMOVED lines=11> */
[----:B---3--:R-:W-:Y:S05]  /*6510*/  @!P1 FADD.FTZ R198, -R198, -RZ ;  /* 0x800000ffc6c69221 */ /* 0x008fea0000010100 */
[----:B------:R-:W2:Y:S01]  /*6520*/  MUFU.EX2 R218, R42 ;  /* 0x0000002a00da7308 */ /* 0x000ea20000000800 */
[----:B------:R-:W-:Y:S01]  /*6530*/  ISETP.LE.U32.AND P2, PT, R14, UR13, PT ;  /* 0x0000000d0e007c0c */ /* 0x000fe2000bf43070 */
[----:B----4-:R-:W-:Y:S01]  /*6540*/  @P5 FADD.FTZ R189, -R189, -RZ ;  /* 0x800000ffbdbd5221 */ /* 0x010fe20000010100 */
        /* <DEDUP_REMOVED lines=90> */
[----:B------:R-:W-:Y:S01]  /*6af0*/  FFMA.FTZ R60, R60, UR14, -R2 ;  /* 0x0000000e3c3c7c23 */ /* 0x000fe20008010802 */
[----:B-1----:R-:W-:Y:S07]  /*6b00*/  PRMT R3, R8, 0x7771, RZ ;  /* 0x0000777108037816 */ /* 0x002fee00000000ff */
[----:B------:R-:W1:Y:S01]  /*6b10*/  MUFU.EX2 R165, R64 ;  /* 0x0000004000a57308 */ /* 0x000e620000000800 */
[----:B------:R-:W-:Y:S01]  /*6b20*/  SEL R152, R152, 0xfffffff0, !P0 ;  /* 0xfffffff098987807 */ /* 0x000fe20004000000 */
[----:B--2---:R-:W-:Y:S01]  /*6b30*/  @!P1 FADD.FTZ R201, -R201, -RZ ;  /* 0x800000ffc9c99221 */ /* 0x004fe20000010100 */
[----:B------:R-:W-:Y:S07]  /*6b40*/  ISETP.LE.U32.AND P1, PT, R16, UR13, PT ;  /* 0x0000000d10007c0c */ /* 0x000fee000bf23070 */
[----:B------:R-:W2:Y:S01]  /*6b50*/  MUFU.EX2 R211, R58 ;  /* 0x0000003a00d37308 */ /* 0x000ea20000000800 */
[----:B------:R-:W-:Y:S01]  /*6b60*/  PRMT R5, R8, 0x7772, RZ ;  /* 0x0000777208057816 */ /* 0x000fe200000000ff */
        /* <DEDUP_REMOVED lines=12> */
[----:B------:R-:W-:Y:S01]  /*6c30*/  IMAD.IADD R159, R152, 0x1, R157 ;  /* 0x00000001989f7824 */ /* 0x000fe200078e029d */
[----:B------:R-:W-:Y:S01]  /*6c40*/  F2FP.RELU.F16.F32.PACK_AB R4, R185, R187 ;  /* 0x000000bbb904723e */ /* 0x000fe200000008ff */
[----:B------:R-:W1:Y:S01]  /*6c50*/  MUFU.EX2 R186, R55 ;  /* 0x0000003700ba7308 */ /* 0x000e620000000800 */
[----:B------:R-:W-:Y:S01]  /*6c60*/  F2FP.RELU.F16.F32.PACK_AB R7, R224, R225 ;  /* 0x000000e1e007723e */ /* 0x000fe200000008ff */
[----:B------:R-:W-:Y:S01]  /*6c70*/  FFMA.FTZ R2, R61, UR14, -R2 ;  /* 0x0000000e3d027c23 */ /* 0x000fe20008010802 */
[--C-:B------:R-:W-:Y:S01]  /*6c80*/  FFMA.FTZ R62, R62, UR14, -R0.reuse ;  /* 0x0000000e3e3e7c23 */ /* 0x100fe20008010800 */
[----:B------:R4:W-:Y:S01]  /*6c90*/  STS [R162+0x1c000], R4 ;  /* 0x01c00004a2007388 */ /* 0x0009e20000000800 */
[----:B--2---:R-:W-:Y:S01]  /*6ca0*/  @!P5 FADD.FTZ R211, -R211, -RZ ;  /* 0x800000ffd3d3d221 */ /* 0x004fe20000010100 */
[----:B------:R-:W-:Y:S01]  /*6cb0*/  ISETP.GT.U32.AND P5, PT, R18, UR13, PT ;  /* 0x0000000d12007c0c */ /* 0x000fe2000bfa4070 */
[--C-:B------:R-:W-:Y:S01]  /*6cc0*/  FFMA.FTZ R59, R59, UR14, -R0.reuse ;  /* 0x0000000e3b3b7c23 */ /* 0x100fe20008010800 */
[----:B------:R2:W-:Y:S01]  /*6cd0*/  STS [R163+0x1c000], R6 ;  /* 0x01c00006a3007388 */ /* 0x0005e20000000800 */
[----:B------:R-:W-:Y:S01]  /*6ce0*/  FFMA.FTZ R0, R63, UR14, -R0 ;  /* 0x0000000e3f007c23 */ /* 0x000fe20008010800 */
[----:B------:R4:W2:Y:S01]  /*6cf0*/  MUFU.EX2 R182, R2 ;  /* 0x0000000200b67308 */ /* 0x0008a20000000800 */
[----:B------:R-:W-:Y:S01]  /*6d00*/  SHF.R.U32.HI R9, RZ, 0x18, R9 ;  /* 0x00000018ff097819 */ /* 0x000fe20000011609 */
[----:B------:R-:W-:Y:S01]  /*6d10*/  IMAD.IADD R155, R158, 0x1, R161 ;  /* 0x000000019e9b7824 */ /* 0x000fe200078e02a1 */
[----:B------:R-:W-:Y:S07]  /*6d20*/  PRMT R134, R134, 0x7773, RZ ;  /* 0x0000777386867816 */ /* 0x000fee00000000ff */
[----:B------:R2:W-:Y:S01]  /*6d30*/  MUFU.EX2 R195, R0 ;  /* 0x0000000000c37308 */ /* 0x0005e20000000800 */
[----:B-1----:R-:W-:Y:S01]  /*6d40*/  @!P6 FADD.FTZ R186, -R186, -RZ ;  /* 0x800000ffbabae221 */ /* 0x002fe20000010100 */
[----:B------:R-:W-:Y:S01]  /*6d50*/  ISETP.LE.U32.AND P6, PT, R9, UR13, PT ;  /* 0x0000000d09007c0c */ /* 0x000fe2000bfc3070 */
[----:B------:R-:W-:Y:S07]  /*6d60*/  IMAD.IADD R158, R152, 0x1, R155 ;  /* 0x00000001989e7824 */ /* 0x000fee00078e029b */
[----:B------:R-:W1:Y:S01]  /*6d70*/  MUFU.EX2 R209, R59 ;  /* 0x0000003b00d17308 */ /* 0x000e620000000800 */
[----:B---3--:R-:W-:Y:S01]  /*6d80*/  F2FP.RELU.F16.F32.PACK_AB R3, R213, R214 ;  /* 0x000000d6d503723e */ /* 0x008fe200000008ff */
[----:B------:R-:W-:Y:S01]  /*6d90*/  @P5 FADD.FTZ R179, -R179, -RZ ;  /* 0x800000ffb3b35221 */ /* 0x000fe20000010100 */
[----:B------:R-:W-:Y:S07]  /*6da0*/  ISETP.GT.U32.AND P5, PT, R5, UR13, PT ;  /* 0x0000000d05007c0c */ /* 0x000fee000bfa4070 */
[----:B------:R-:W3:Y:S01]  /*6db0*/  MUFU.EX2 R184, R60 ;  /* 0x0000003c00b87308 */ /* 0x000ee20000000800 */
[----:B------:R-:W-:Y:S01]  /*6dc0*/  F2FP.RELU.F16.F32.PACK_AB R5, R229, R228 ;  /* 0x000000e4e505723e */ /* 0x000fe200000008ff */
[----:B------:R3:W-:Y:S01]  /*6dd0*/  STS [R163+0x1c400], R3 ;  /* 0x01c40003a3007388 */ /* 0x0007e20000000800 */
[----:B----4-:R-:W-:Y:S07]  /*6de0*/  F2FP.RELU.F16.F32.PACK_AB R2, R186, R188 ;  /* 0x000000bcba02723e */ /* 0x010fee00000008ff */
[----:B------:R-:W4:Y:S01]  /*6df0*/  MUFU.EX2 R196, R62 ;  /* 0x0000003e00c47308 */ /* 0x000f220000000800 */
[----:B------:R-:W-:Y:S01]  /*6e00*/  PRMT R8, R8, 0x7773, RZ ;  /* 0x0000777308087816 */ /* 0x000fe200000000ff */
[----:B------:R4:W-:Y:S01]  /*6e10*/  STS [R162+0x1e000], R5 ;  /* 0x01e00005a2007388 */ /* 0x0009e20000000800 */
[----:B------:R-:W-:Y:S01]  /*6e20*/  F2FP.RELU.F16.F32.PACK_AB R4, R234, R235 ;  /* 0x000000ebea04723e */ /* 0x000fe200000008ff */
[----:B--2---:R-:W-:Y:S01]  /*6e30*/  @P2 FADD.FTZ R182, -R182, -RZ ;  /* 0x800000ffb6b62221 */ /* 0x004fe20000010100 */
[----:B------:R-:W-:Y:S01]  /*6e40*/  F2FP.RELU.F16.F32.PACK_AB R0, R166, R165 ;  /* 0x000000a5a600723e */ /* 0x000fe200000008ff */
[----:B-1----:R-:W-:Y:S01]  /*6e50*/  @!P6 FADD.FTZ R209, -R209, -RZ ;  /* 0x800000ffd1d1e221 */ /* 0x002fe20000010100 */
[----:B------:R-:W-:Y:S01]  /*6e60*/  F2FP.RELU.F16.F32.PACK_AB R6, R232, R233 ;  /* 0x000000e9e806723e */ /* 0x000fe200000008ff */
[----:B------:R1:W-:Y:S01]  /*6e70*/  STS [R162+0x1e400], R4 ;  /* 0x01e40004a2007388 */ /* 0x0003e20000000800 */
[----:B------:R-:W-:Y:S01]  /*6e80*/  ISETP.GT.U32.AND P6, PT, R134, UR13, PT ;  /* 0x0000000d86007c0c */ /* 0x000fe2000bfc4070 */
[----:B---3--:R-:W-:Y:S01]  /*6e90*/  @!P1 FADD.FTZ R184, -R184, -RZ ;  /* 0x800000ffb8b89221 */ /* 0x008fe20000010100 */
[----:B------:R-:W-:Y:S01]  /*6ea0*/  LEA R153, R154, UR4, 0x1 ;  /* 0x000000049a997c11 */ /* 0x000fe2000f8e08ff */
[----:B------:R2:W-:Y:S01]  /*6eb0*/  STS [R163+0x1e000], R7 ;  /* 0x01e00007a3007388 */ /* 0x0005e20000000800 */
[----:B------:R-:W-:Y:S01]  /*6ec0*/  FSETP.GE.FTZ.AND P2, PT, R185, RZ, PT ;  /* 0x000000ffb900720b */ /* 0x000fe20003f56000 */
[----:B----4-:R-:W-:Y:S01]  /*6ed0*/  @P5 FADD.FTZ R196, -R196, -RZ ;  /* 0x800000ffc4c45221 */ /* 0x010fe20000010100 */
[----:B------:R-:W-:Y:S01]  /*6ee0*/  FSETP.GE.FTZ.AND P5, PT, R187, RZ, PT ;  /* 0x000000ffbb00720b */ /* 0x000fe20003fb6000 */
[----:B------:R3:W-:Y:S06]  /*6ef0*/  STS [R163+0x1e400], R6 ;  /* 0x01e40006a3007388 */ /* 0x0007ec0000000800 */
[----:B------:R-:W-:Y:S01]  /*6f00*/  @P6 FADD.FTZ R178, -R178, -RZ ;  /* 0x800000ffb2b26221 */ /* 0x000fe20000010100 */
[----:B------:R-:W-:Y:S02]  /*6f10*/  F2FP.RELU.F16.F32.PACK_AB R3, R189, R192 ;  /* 0x000000c0bd03723e */ /* 0x000fe400000008ff */
[----:B------:R-:W-:Y:S02]  /*6f20*/  ISETP.GT.U32.AND P6, PT, R8, UR13, PT ;  /* 0x0000000d08007c0c */ /* 0x000fe4000bfc4070 */
[----:B------:R-:W-:Y:S05]  /*6f30*/  F2FP.RELU.F16.F32.PACK_AB R5, R193, R194 ;  /* 0x000000c2c105723e */ /* 0x000fea00000008ff */
[----:B------:R4:W-:Y:S01]  /*6f40*/  STS [R157+0x1c000], R5 ;  /* 0x01c000059d007388 */ /* 0x0009e20000000800 */
[----:B-1----:R-:W-:Y:S02]  /*6f50*/  F2FP.RELU.F16.F32.PACK_AB R4, R212, R210 ;  /* 0x000000d2d404723e */ /* 0x002fe400000008ff */
[----:B--2---:R-:W-:Y:S03]  /*6f60*/  F2FP.RELU.F16.F32.PACK_AB R7, R223, R222 ;  /* 0x000000dedf07723e */ /* 0x004fe600000008ff */
[----:B------:R1:W-:Y:S01]  /*6f70*/  STS [R157+0x1c400], R4 ;  /* 0x01c400049d007388 */ /* 0x0003e20000000800 */
[----:B------:R-:W-:Y:S01]  /*6f80*/  @P6 FADD.FTZ R195, -R195, -RZ ;  /* 0x800000ffc3c36221 */ /* 0x000fe20000010100 */
[----:B------:R-:W-:Y:S02]  /*6f90*/  FSETP.GE.FTZ.AND P6, PT, R202, RZ, PT ;  /* 0x000000ffca00720b */ /* 0x000fe40003fd6000 */
[----:B------:R2:W-:Y:S01]  /*6fa0*/  STS [R159+0x1c000], R3 ;  /* 0x01c000039f007388 */ /* 0x0005e20000000800 */
[----:B---3--:R-:W-:Y:S02]  /*6fb0*/  F2FP.RELU.F16.F32.PACK_AB R6, R230, R231 ;  /* 0x000000e7e606723e */ /* 0x008fe400000008ff */
[----:B----4-:R-:W-:Y:S05]  /*6fc0*/  F2FP.RELU.F16.F32.PACK_AB R5, R204, R203 ;  /* 0x000000cbcc05723e */ /* 0x010fea00000008ff */
[----:B------:R3:W-:Y:S01]  /*6fd0*/  STS [R159+0x1c400], R5 ;  /* 0x01c400059f007388 */ /* 0x0007e20000000800 */
[----:B-1----:R-:W-:Y:S03]  /*6fe0*/  F2FP.RELU.F16.F32.PACK_AB R4, R219, R221 ;  /* 0x000000dddb04723e */ /* 0x002fe600000008ff */
[----:B------:R1:W-:Y:S01]  /*6ff0*/  STS [R157+0x1e000], R7 ;  /* 0x01e000079d007388 */ /* 0x0003e20000000800 */
[----:B--2---:R-:W-:Y:S03]  /*7000*/  F2FP.RELU.F16.F32.PACK_AB R3, R226, R227 ;  /* 0x000000e3e203723e */ /* 0x004fe600000008ff */
[----:B------:R2:W-:Y:S04]  /*7010*/  STS [R157+0x1e400], R6 ;  /* 0x01e400069d007388 */ /* 0x0005e80000000800 */
[----:B------:R4:W-:Y:S04]  /*7020*/  STS [R159+0x1e000], R4 ;  /* 0x01e000049f007388 */ /* 0x0009e80000000800 */
[----:B------:R4:W-:Y:S01]  /*7030*/  STS [R159+0x1e400], R3 ;  /* 0x01e400039f007388 */ /* 0x0009e20000000800 */
[----:B---3--:R-:W-:Y:S01]  /*7040*/  F2FP.RELU.F16.F32.PACK_AB R5, R176, R177 ;  /* 0x000000b1b005723e */ /* 0x008fe200000008ff */
[----:B-1----:R-:W-:Y:S01]  /*7050*/  IMAD.MOV.U32 R7, RZ, RZ, 0x20 ;  /* 0x00000020ff077424 */ /* 0x002fe200078e00ff */
[----:B--2---:R-:W-:Y:S04]  /*7060*/  F2FP.RELU.F16.F32.PACK_AB R6, R180, R183 ;  /* 0x000000b7b406723e */ /* 0x004fe800000008ff */
[----:B------:R-:W-:Y:S02]  /*7070*/  SEL R170, R7, 0xffffffe0, !P3 ;  /* 0xffffffe007aa7807 */ /* 0x000fe40005800000 */
[----:B----4-:R-:W-:Y:S01]  /*7080*/  F2FP.RELU.F16.F32.PACK_AB R4, R197, R198 ;  /* 0x000000c6c504723e */ /* 0x010fe200000008ff */
[----:B------:R1:W-:Y:S02]  /*7090*/  STS [R161], R6 ;  /* 0x00000006a1007388 */ /* 0x0003e40000000800 */
[----:B------:R-:W-:Y:S02]  /*70a0*/  IMAD.IADD R156, R170, 0x1, R153 ;  /* 0x00000001aa9c7824 */ /* 0x000fe400078e0299 */
[----:B------:R-:W-:Y:S01]  /*70b0*/  IMAD.IADD R3, R152, 0x1, R161 ;  /* 0x0000000198037824 */ /* 0x000fe200078e02a1 */
[----:B------:R2:W-:Y:S01]  /*70c0*/  STS [R161+0x400], R4 ;  /* 0x00040004a1007388 */ /* 0x0005e20000000800 */
[----:B------:R-:W-:Y:S03]  /*70d0*/  LEA R152, R172, UR4, 0x1 ;  /* 0x00000004ac987c11 */ /* 0x000fe6000f8e08ff */
[----:B------:R3:W-:Y:S02]  /*70e0*/  STS [R3], R5 ;  /* 0x0000000503007388 */ /* 0x0007e40000000800 */
        /* <DEDUP_REMOVED lines=29> */
[----:B-1----:R-:W-:Y:S02]  /*72c0*/  IMAD.MOV.U32 R0, RZ, RZ, 0x40 ;  /* 0x00000040ff007424 */ /* 0x002fe400078e00ff */
[----:B--2---:R-:W-:Y:S03]  /*72d0*/  IMAD.U32 R2, RZ, RZ, UR8 ;  /* 0x00000008ff027e24 */ /* 0x004fe6000f8e00ff */
[----:B------:R-:W-:Y:S02]  /*72e0*/  SEL R160, R0, 0xffffffc0, !P0 ;  /* 0xffffffc000a07807 */ /* 0x000fe40004000000 */
[----:B------:R-:W1:Y:S01]  /*72f0*/  LDSM.16.M88.4 R32, [R153+0x10800] ;  /* 0x010800009920783b */ /* 0x000e620000000200 */
[----:B------:R-:W-:Y:S02]  /*7300*/  LEA R2, P1, R242, R2, 0x2 ;  /* 0x00000002f2027211 */ /* 0x000fe400078210ff */
[----:B------:R-:W-:Y:S02]  /*7310*/  IMAD.IADD R164, R160, 0x1, R153 ;  /* 0x00000001a0a47824 */ /* 0x000fe400078e0299 */
[----:B------:R-:W-:Y:S02]  /*7320*/  LEA.HI.X R3, R242, R3, RZ, 0x2, P1 ;  /* 0x00000003f2037211 */ /* 0x000fe400008f14ff */
[----:B------:R-:W-:Y:S01]  /*7330*/  IMAD.IADD R169, R170, 0x1, R164 ;  /* 0x00000001aaa97824 */ /* 0x000fe200078e02a4 */
        /* <DEDUP_REMOVED lines=9> */
[C---:B------:R-:W-:Y:S07]  /*73d0*/  HMMA.16816.F32 R16, R64.reuse, R18, RZ ;  /* 0x000000124010723c */ /* 0x040fee00000018ff */
[----:B------:R-:W4:Y:S01]  /*73e0*/  LDSM.16.M88.4 R148, [R156+0x10800] ;  /* 0x010800009c94783b */ /* 0x000f220000000200 */
        /* <DEDUP_REMOVED lines=18> */
[-C--:B------:R-:W-:Y:S08]  /*7510*/  HMMA.16816.F32 R20, R136, R148.reuse, R20 ;  /* 0x000000948814723c */ /* 0x080ff00000001814 */
[C---:B------:R-:W-:Y:S04]  /*7520*/  HMMA.16816.F32 R24, R144.reuse, R148, R24 ;  /* 0x000000949018723c */ /* 0x040fe80000001818 */
[----:B------:R-:W-:Y:S04]  /*7530*/  IMAD.IADD R148, R152, 0x1, R160 ;  /* 0x0000000198947824 */ /* 0x000fe800078e02a0 */
[-C--:B------:R-:W-:Y:S08]  /*7540*/  HMMA.16816.F32 R28, R144, R150.reuse, R28 ;  /* 0x00000096901c723c */ /* 0x080ff0000000181c */
[C---:B------:R-:W-:Y:S08]  /*7550*/  HMMA.16816.F32 R32, R136.reuse, R150, R32 ;  /* 0x000000968820723c */ /* 0x040ff00000001820 */
        /* <DEDUP_REMOVED lines=24> */
[----:B------:R-:W3:Y:S03]  /*76e0*/  LDG.E R145, desc[UR30][R2.64+0x20] ;  /* 0x0000201e02917981 */ /* 0x000ee6000c1e1900 */
[----:B------:R-:W-:Y:S04]  /*76f0*/  IMAD.IADD R144, R170, 0x1, R148 ;  /* 0x00000001aa907824 */ /* 0x000fe800078e0294 */
[-C--:B------:R-:W-:Y:S08]  /*7700*/  HMMA.16816.F32 R44, R136, R146.reuse, R44 ;  /* 0x00000092882c723c */ /* 0x080ff0000000182c */
[C---:B------:R-:W-:Y:S01]  /*7710*/  HMMA.16816.F32 R48, R132.reuse, R146, R48 ;  /* 0x000000928430723c */ /* 0x040fe20000001830 */
[----:B------:R-:W4:Y:S07]  /*7720*/  LDG.E R146, desc[UR30][R2.64] ;  /* 0x0000001e02927981 */ /* 0x000f2e000c1e1900 */
        /* <DEDUP_REMOVED lines=10> */
[----:B------:R-:W5:Y:S03]  /*77d0*/  LDG.E R6, desc[UR30][R2.64+0x100] ;  /* 0x0001001e02067981 */ /* 0x000f66000c1e1900 */
[----:B------:R-:W-:Y:S02]  /*77e0*/  FSEL R0, R0, R145, P1 ;  /* 0x0000009100007208 */ /* 0x000fe40000800000 */
[----:B------:R-:W-:Y:S03]  /*77f0*/  FSETP.GE.FTZ.AND P1, PT, R193, RZ, PT ;  /* 0x000000ffc100720b */ /* 0x000fe60003f36000 */
[----:B------:R-:W-:Y:S01]  /*7800*/  FMUL.FTZ R181, R181, R0 ;  /* 0x00000000b5b57220 */ /* 0x000fe20000410000 */
[C---:B----4-:R-:W-:Y:S01]  /*7810*/  FADD.FTZ R140, -R146.reuse, R4 ;  /* 0x00000004928c7221 */ /* 0x050fe20000010100 */
[----:B------:R-:W-:Y:S04]  /*7820*/  FADD.FTZ R4, -R146, R5 ;  /* 0x0000000592047221 */ /* 0x000fe80000010100 */
[-C--:B------:R-:W-:Y:S02]  /*7830*/  FSEL R5, R140, R146.reuse, P5 ;  /* 0x000000928c057208 */ /* 0x080fe40002800000 */
[----:B------:R-:W1:Y:S01]  /*7840*/  LDSM.16.M88.4 R140, [R144+0xa000] ;  /* 0x00a00000908c783b */ /* 0x000e620000000200 */
[----:B------:R-:W-:Y:S02]  /*7850*/  FSEL R4, R4, R146, P2 ;  /* 0x0000009204047208 */ /* 0x000fe40001000000 */
[----:B------:R-:W-:Y:S01]  /*7860*/  FMUL.FTZ R187, R187, R5 ;  /* 0x00000005bbbb7220 */ /* 0x000fe20000410000 */
[----:B------:R-:W-:Y:S02]  /*7870*/  FSETP.GE.FTZ.AND P5, PT, R200, RZ, PT ;  /* 0x000000ffc800720b */ /* 0x000fe40003fb6000 */
[----:B------:R-:W-:Y:S01]  /*7880*/  FMUL.FTZ R185, R185, R4 ;  /* 0x00000004b9b97220 */ /* 0x000fe20000410000 */
[----:B------:R-:W-:Y:S01]  /*7890*/  IMAD.SHL.U32 R4, R174, 0x40, RZ ;  /* 0x00000040ae047824 */ /* 0x000fe200078e00ff */
[----:B------:R2:W5:Y:S01]  /*78a0*/  LDG.E R5, desc[UR30][R2.64+0x120] ;  /* 0x0001201e02057981 */ /* 0x000562000c1e1900 */
[----:B------:R-:W-:Y:S03]  /*78b0*/  FSETP.GE.FTZ.AND P2, PT, R194, RZ, PT ;  /* 0x000000ffc200720b */ /* 0x000fe60003f56000 */
[----:B------:R-:W-:Y:S04]  /*78c0*/  LOP3.LUT R0, R4, 0x1c0, RZ, 0xc0, !PT ;  /* 0x000001c004007812 */ /* 0x000fe800078ec0ff */
[----:B------:R-:W-:Y:S02]  /*78d0*/  LOP3.LUT R0, R0, 0x38, R173, 0xf8, !PT ;  /* 0x0000003800007812 */ /* 0x000fe400078ef8ad */
[--C-:B--2---:R-:W-:Y:S02]  /*78e0*/  SHF.R.U32.HI R3, RZ, 0x4, R174.reuse ;  /* 0x00000004ff037819 */ /* 0x104fe400000116ae */
[----:B------:R-:W-:Y:S01]  /*78f0*/  SHF.R.U32.HI R2, RZ, 0x1, R174 ;  /* 0x00000001ff027819 */ /* 0x000fe200000116ae */
[C---:B-1----:R-:W-:Y:S08]  /*7900*/  HMMA.16816.F32 R8, R140.reuse, R136, R8 ;  /* 0x000000888c08723c */ /* 0x042ff00000001808 */
[-C--:B------:R-:W-:Y:S08]  /*7910*/  HMMA.16816.F32 R12, R140, R138.reuse, R12 ;  /* 0x0000008a8c0c723c */ /* 0x080ff0000000180c */
[C---:B------:R-:W-:Y:S01]  /*7920*/  HMMA.16816.F32 R16, R132.reuse, R138, R16 ;  /* 0x0000008a8410723c */ /* 0x040fe20000001810 */
[----:B------:R-:W1:Y:S11]  /*7930*/  LDSM.16.M88.4 R136, [R169+0x10800] ;  /* 0x01080000a988783b */ /* 0x000e760000000200 */
[----:B------:R-:W-:Y:S07]  /*7940*/  @!UPT UIADD3 URZ, UPT, UPT, URZ, URZ, URZ ;  /* 0x000000fffffff290 */ /* 0x000fee000fffe0ff */
[----:B------:R-:W-:Y:S05]  /*7950*/  FADD.FTZ R16, -R146, R16 ;  /* 0x0000001092107221 */ /* 0x000fea0000010100 */
[----:B------:R-:W-:Y:S02]  /*7960*/  FSEL R16, R16, R146, P6 ;  /* 0x0000009210107208 */ /* 0x000fe40003000000 */
        /* <DEDUP_REMOVED lines=29> */
[C---:B------:R-:W-:Y:S01]  /*7b40*/  FADD.FTZ R20, -R146.reuse, R32 ;  /* 0x0000002092147221 */ /* 0x040fe20000010100 */
[----:B------:R-:W-:Y:S01]  /*7b50*/  LOP3.LUT R0, R3, 0x1c0, R4, 0xf8, !PT ;  /* 0x000001c003007812 */ /* 0x000fe200078ef804 */
[C---:B------:R-:W-:Y:S01]  /*7b60*/  FADD.FTZ R3, -R146.reuse, R17 ;  /* 0x0000001192037221 */ /* 0x040fe20000010100 */
        /* <DEDUP_REMOVED lines=8> */
[----:B------:R-:W-:Y:S01]  /*7bf0*/  FSEL R17, R17, R146, P5 ;  /* 0x0000009211117208 */ /* 0x000fe20002800000 */
[----:B------:R-:W-:Y:S01]  /*7c00*/  FADD.FTZ R20, -R146, R48 ;  /* 0x0000003092147221 */ /* 0x000fe20000010100 */
[----:B------:R-:W-:Y:S01]  /*7c10*/  FSETP.GE.FTZ.AND P5, PT, R176, RZ, PT ;  /* 0x000000ffb000720b */ /* 0x000fe20003fb6000 */
[C---:B------:R-:W-:Y:S01]  /*7c20*/  FADD.FTZ R64, -R146.reuse, R64 ;  /* 0x0000004092407221 */ /* 0x040fe20000010100 */
[----:B------:R-:W-:Y:S01]  /*7c30*/  F2FP.F16.F32.PACK_AB R132, R3, R16 ;  /* 0x000000100384723e */ /* 0x000fe200000000ff */
[----:B------:R-:W-:Y:S01]  /*7c40*/  FADD.FTZ R16, -R146, R36 ;  /* 0x0000002492107221 */ /* 0x000fe20000010100 */
[-C--:B------:R-:W-:Y:S01]  /*7c50*/  FSEL R20, R20, R146.reuse, P6 ;  /* 0x0000009214147208 */ /* 0x080fe20003000000 */
[----:B------:R-:W-:Y:S01]  /*7c60*/  FADD.FTZ R3, -R146, R37 ;  /* 0x0000002592037221 */ /* 0x000fe20000010100 */
[----:B------:R-:W-:Y:S01]  /*7c70*/  LOP3.LUT R2, R2, 0x200, R4, 0xf8, !PT ;  /* 0x0000020002027812 */ /* 0x000fe200078ef804 */
[----:B------:R-:W-:Y:S01]  /*7c80*/  FMUL.FTZ R21, R189, R17 ;  /* 0x00000011bd157220 */ /* 0x000fe20000410000 */
[-C--:B------:R-:W-:Y:S01]  /*7c90*/  FSEL R16, R16, R146.reuse, P2 ;  /* 0x0000009210107208 */ /* 0x080fe20001000000 */
[C---:B------:R-:W-:Y:S01]  /*7ca0*/  FADD.FTZ R17, -R146.reuse, R49 ;  /* 0x0000003192117221 */ /* 0x040fe20000010100 */
        /* <DEDUP_REMOVED lines=8> */
[----:B------:R-:W-:Y:S01]  /*7d30*/  F2FP.F16.F32.PACK_AB R4, R185, R187 ;  /* 0x000000bbb904723e */ /* 0x000fe200000000ff */
[----:B------:R-:W-:Y:S01]  /*7d40*/  FADD.FTZ R3, -R146, R53 ;  /* 0x0000003592037221 */ /* 0x000fe20000010100 */
[-C--:B------:R-:W-:Y:S01]  /*7d50*/  FSEL R16, R16, R146.reuse, P2 ;  /* 0x0000009210107208 */ /* 0x080fe20001000000 */
        /* <DEDUP_REMOVED lines=65> */
.L_x_1973:
        /* <DEDUP_REMOVED lines=8> */
[----:B------:R-:W-:Y:S01]  /*81f0*/  FADD.FTZ R3, -R145, R34 ;  /* 0x0000002291037221 */ /* 0x000fe20000010100 */
[-C--:B------:R-:W-:Y:S01]  /*8200*/  FSEL R19, R19, R145.reuse, P2 ;  /* 0x0000009113137208 */ /* 0x080fe20001000000 */
[C---:B------:R-:W-:Y:S01]  /*8210*/  FADD.FTZ R35, -R145.reuse, R35 ;  /* 0x0000002391237221 */ /* 0x040fe20000010100 */
        /* <DEDUP_REMOVED lines=22> */
[-C--:B------:R-:W-:Y:S01]  /*8380*/  FSEL R17, R17, R145.reuse, P1 ;  /* 0x0000009111117208 */ /* 0x080fe20000800000 */
        /* <DEDUP_REMOVED lines=8> */
[----:B------:R-:W-:Y:S01]  /*8410*/  FADD.FTZ R25, -R6, R25 ;  /* 0x0000001906197221 */ /* 0x000fe20000010100 */
        /* <DEDUP_REMOVED lines=11> */
[-C--:B------:R-:W-:Y:S01]  /*84d0*/  FSEL R16, R55, R145.reuse, P2 ;  /* 0x0000009137107208 */ /* 0x080fe20001000000 */
[C---:B------:R-:W-:Y:S01]  /*84e0*/  FADD.FTZ R18, -R145.reuse, R51 ;  /* 0x0000003391127221 */ /* 0x040fe20000010100 */
[C---:B------:R-:W-:Y:S01]  /*84f0*/  FADD.FTZ R17, -R145.reuse, R54 ;  /* 0x0000003691117221 */ /* 0x040fe20000010100 */
[----:B------:R-:W-:Y:S01]  /*8500*/  FADD.FTZ R7, -R145, R66 ;  /* 0x0000004291077221 */ /* 0x000fe20000010100 */
[----:B------:R-:W-:Y:S01]  /*8510*/  FSETP.GE.FTZ.AND P6, PT, R191, RZ, PT ;  /* 0x000000ffbf00720b */ /* 0x000fe20003fd6000 */
[----:B------:R-:W-:Y:S01]  /*8520*/  FMUL.FTZ R16, R186, R16 ;  /* 0x00000010ba107220 */ /* 0x000fe20000410000 */
[----:B------:R-:W-:Y:S01]  /*8530*/  FSETP.GE.FTZ.AND P5, PT, R188, RZ, PT ;  /* 0x000000ffbc00720b */ /* 0x000fe20003fb6000 */
[C---:B------:R-:W-:Y:S01]  /*8540*/  FADD.FTZ R44, -R6.reuse, R44 ;  /* 0x0000002c062c7221 */ /* 0x040fe20000010100 */
        /* <DEDUP_REMOVED lines=12> */
[-C--:B------:R-:W-:Y:S01]  /*8610*/  FSEL R8, R8, R6.reuse, P1 ;  /* 0x0000000608087208 */ /* 0x080fe20000800000 */
        /* <DEDUP_REMOVED lines=12> */
[----:B------:R-:W-:Y:S01]  /*86e0*/  FADD.FTZ R26, -R5, R26 ;  /* 0x0000001a051a7221 */ /* 0x000fe20000010100 */
        /* <DEDUP_REMOVED lines=15> */
[----:B------:R-:W-:Y:S01]  /*87e0*/  FADD.FTZ R43, -R5, R43 ;  /* 0x0000002b052b7221 */ /* 0x000fe20000010100 */
        /* <DEDUP_REMOVED lines=8> */
[----:B------:R-:W-:Y:S01]  /*8870*/  FSEL R29, R29, R6, P5 ;  /* 0x000000061d1d7208 */ /* 0x000fe20002800000 */
        /* <DEDUP_REMOVED lines=10> */
[----:B------:R-:W-:Y:S01]  /*8920*/  FADD.FTZ R8, -R6, R56 ;  /* 0x0000003806087221 */ /* 0x000fe20000010100 */
        /* <DEDUP_REMOVED lines=25> */
[C---:B------:R-:W-:Y:S01]  /*8ac0*/  FADD.FTZ R7, -R5.reuse, R11 ;  /* 0x0000000b05077221 */ /* 0x040fe20000010100 */
        /* <DEDUP_REMOVED lines=58> */
[----:B------:R-:W-:Y:S02]  /*8e70*/  FSEL R7, R58, R5, P6 ;  /* 0x000000053a077208 */ /* 0x000fe40003000000 */
        /* <DEDUP_REMOVED lines=22> */
[--C-:B------:R-:W-:Y:S02]  /*8fe0*/  LOP3.LUT R0, R0, 0x38, R173.reuse, 0x78, !PT ;  /* 0x0000003800007812 */ /* 0x100fe400078e78ad */
        /* <DEDUP_REMOVED lines=12> */
[----:B------:R2:W-:Y:S05]  /*90b0*/  STS [R158+-0x7c00], R145 ;  /* 0xff8400919e007388 */ /* 0x0005ea0000000800 */
[----:B------:R-:W-:Y:S05]  /*90c0*/  STS [R155+-0x6000], R17 ;  /* 0xffa000119b007388 */ /* 0x000fea0000000800 */
[----:B------:R-:W-:Y:S01]  /*90d0*/  STS [R155+-0x5c00], R7 ;  /* 0xffa400079b007388 */ /* 0x000fe20000000800 */
[----:B-1----:R-:W-:Y:S04]  /*90e0*/  IMAD.IADD R3, R2, 0x1, R160 ;  /* 0x0000000102037824 */ /* 0x002fe800078e02a0 */
[----:B------:R-:W-:Y:S05]  /*90f0*/  STS [R158+-0x6000], R18 ;  /* 0xffa000129e007388 */ /* 0x000fea0000000800 */
[----:B------:R-:W-:Y:S01]  /*9100*/  STS [R158+-0x5c00], R8 ;  /* 0xffa400089e007388 */ /* 0x000fe20000000800 */
[----:B------:R-:W-:Y:S01]  /*9110*/  BAR.SYNC.DEFER_BLOCKING 0x0 ;  /* 0x0000000000007b1d */ /* 0x000fe20000010000 */
[----:B--2---:R-:W-:Y:S05]  /*9120*/  IMAD R145, R240, UR12, RZ ;  /* 0x0000000cf0917c24 */ /* 0x004fea000f8e02ff */
        /* <DEDUP_REMOVED lines=89> */
[----:B------:R-:W-:Y:S01]  /*96c0*/  LOP3.LUT R5, R173, 0x1f8, RZ, 0xc0, !PT ;  /* 0x000001f8ad057812 */ /* 0x000fe200078ec0ff */
[----:B------:R-:W-:Y:S03]  /*96d0*/  IMAD.U32 R4, R145, -0x80, RZ ;  /* 0xffffff8091047824 */ /* 0x000fe600078e00ff */
        /* <DEDUP_REMOVED lines=19> */
[----:B------:R-:W-:Y:S05]  /*9810*/  ISETP.GE.AND P2, PT, R241, UR11, PT ;  /* 0x0000000bf1007c0c */ /* 0x000fea000bf46270 */
[----:B------:R-:W2:Y:S01]  /*9820*/  LDC R12, c[0x0][0x594] ;  /* 0x00016500ff0c7b82 */ /* 0x000ea20000000800 */
        /* <DEDUP_REMOVED lines=14> */
[----:B------:R1:W-:Y:S01]  /*9910*/  @!P2 LDGSTS.E.BYPASS.LTC128B.128 [R143+0x8000], desc[UR30][R10.64] ;  /* 0x080000000a8fafae */ /* 0x0003e2000b981a1e */
[C---:B------:R-:W-:Y:S02]  /*9920*/  @!P1 LEA R6, P5, R7.reuse, R4, 0x7 ;  /* 0x0000000407069211 */ /* 0x040fe400078a38ff */
[CCC-:B------:R-:W-:Y:S01]  /*9930*/  @!P1 LEA.HI.X R9, R7.reuse, R5.reuse, R12.reuse, 0x6, P6 ;  /* 0x0000000507099211 */ /* 0x1c0fe200030f340c */
        /* <DEDUP_REMOVED lines=18> */
.L_x_1974:
[----:B------:R-:W-:Y:S01]  /*9a60*/  LDSM.16.M88.4 R32, [R152+0x14000] ;  /* 0x014000009820783b */ /* 0x000fe20000000200 */
[----:B------:R-:W-:Y:S01]  /*9a70*/  PLOP3.LUT P2, PT, PT, PT, UP0, 0x80, 0x8 ;  /* 0x000000000008781c */ /* 0x000fe20003f4f008 */
[----:B------:R-:W-:Y:S01]  /*9a80*/  IMAD.MOV.U32 R175, RZ, RZ, 0x4 ;  /* 0x00000004ffaf7424 */ /* 0x000fe200078e00ff */
[----:B------:R-:W-:Y:S01]  /*9a90*/  ULOP3.LUT UR5, UR37, 0x1, URZ, 0xc0, !UPT ;  /* 0x0000000125057892 */ /* 0x000fe2000f8ec0ff */
[----:B------:R-:W1:Y:S01]  /*9aa0*/  LDSM.16.MT88.4 R16, [R2+0xc000] ;  /* 0x00c000000210783b */ /* 0x000e620000004200 */
[----:B------:R-:W-:Y:S01]  /*9ab0*/  @UP0 UIADD3 UR39, UP3, UPT, UR40, -0x200, URZ ;  /* 0xfffffe0028270890 */ /* 0x000fe2000ff7e0ff */
[----:B------:R-:W-:Y:S01]  /*9ac0*/  VIADD R243, R243, 0xfffffff8 ;  /* 0xfffffff8f3f37836 */ /* 0x000fe20000000000 */
[----:B------:R-:W-:Y:S01]  /*9ad0*/  UISETP.NE.U32.AND UP2, UPT, UR5, 0x1, UPT ;  /* 0x000000010500788c */ /* 0x000fe2000bf45070 */
[----:B------:R-:W2:Y:S01]  /*9ae0*/  LDSM.16.M88.4 R28, [R152+0x16000] ;  /* 0x01600000981c783b */ /* 0x000ea20000000200 */
[----:B------:R-:W-:Y:S02]  /*9af0*/  UIADD3 UR42, UPT, UPT, UR37, -0x1, URZ ;  /* 0xffffffff252a7890 */ /* 0x000fe4000fffe0ff */
[----:B------:R-:W-:Y:S01]  /*9b00*/  @UP0 UIADD3.X UR5, UPT, UPT, UR41, -0x1, URZ, UP3, !UPT ;  /* 0xffffffff29050890 */ /* 0x000fe20009ffe4ff */
[----:B------:R-:W3:Y:S04]  /*9b10*/  LDSM.16.MT88.4 R36, [R3+0xc000] ;  /* 0x00c000000324783b */ /* 0x000ee80000004200 */
[----:B------:R-:W4:Y:S04]  /*9b20*/  LDL R165, [R1+0x8] ;  /* 0x0000080001a57983 */ /* 0x000f280000100800 */
[----:B------:R-:W-:Y:S04]  /*9b30*/  LDSM.16.M88.4 R40, [R154+0x14000] ;  /* 0x014000009a28783b */ /* 0x000fe80000000200 */
[----:B------:R-:W4:Y:S04]  /*9b40*/  LDL R161, [R1+0x4] ;  /* 0x0000040001a17983 */ /* 0x000f280000100800 */
[----:B------:R-:W3:Y:S04]  /*9b50*/  LDSM.16.MT88.4 R44, [R2+0xc800] ;  /* 0x00c80000022c783b */ /* 0x000ee80000004200 */
[----:B------:R-:W4:Y:S04]  /*9b60*/  LDL R157, [R1] ;  /* 0x00000000019d7983 */ /* 0x000f280000100800 */
[----:B------:R-:W3:Y:S04]  /*9b70*/  LDSM.16.M88.4 R48, [R154+0x16000] ;  /* 0x016000009a30783b */ /* 0x000ee80000000200 */
[----:B------:R-:W3:Y:S01]  /*9b80*/  LDSM.16.MT88.4 R52, [R3+0xc800] ;  /* 0x00c800000334783b */ /* 0x000ee20000004200 */
[-C--:B-1----:R-:W-:Y:S03]  /*9b90*/  HMMA.16816.F32 R4, R32, R16.reuse, RZ ;  /* 0x000000102004723c */ /* 0x082fe600000018ff */
[----:B------:R-:W-:Y:S04]  /*9ba0*/  LDSM.16.M88.4 R56, [R148+0x14000] ;  /* 0x014000009438783b */ /* 0x000fe80000000200 */
[----:B------:R-:W1:Y:S01]  /*9bb0*/  LDSM.16.MT88.4 R60, [R2+0xd000] ;  /* 0x00d00000023c783b */ /* 0x000e620000004200 */
[C---:B--2---:R-:W-:Y:S03]  /*9bc0*/  HMMA.16816.F32 R8, R28.reuse, R16, RZ ;  /* 0x000000101c08723c */ /* 0x044fe600000018ff */
[----:B------:R-:W2:Y:S04]  /*9bd0*/  LDSM.16.M88.4 R64, [R148+0x16000] ;  /* 0x016000009440783b */ /* 0x000ea80000000200 */
[----:B------:R-:W2:Y:S01]  /*9be0*/  LDSM.16.MT88.4 R132, [R3+0xd000] ;  /* 0x00d000000384783b */ /* 0x000ea20000004200 */
[-C--:B------:R-:W-:Y:S03]  /*9bf0*/  HMMA.16816.F32 R12, R28, R18.reuse, RZ ;  /* 0x000000121c0c723c */ /* 0x080fe600000018ff */
[----:B------:R-:W-:Y:S05]  /*9c00*/  LDSM.16.M88.4 R136, [R144+0x16000] ;  /* 0x016000009088783b */ /* 0x000fea0000000200 */
[C---:B------:R-:W-:Y:S08]  /*9c10*/  HMMA.16816.F32 R16, R32.reuse, R18, RZ ;  /* 0x000000122010723c */ /* 0x040ff000000018ff */
[-C--:B---3--:R-:W-:Y:S08]  /*9c20*/  HMMA.16816.F32 R20, R32, R36.reuse, RZ ;  /* 0x000000242014723c */ /* 0x088ff000000018ff */
[C---:B------:R-:W-:Y:S08]  /*9c30*/  HMMA.16816.F32 R24, R28.reuse, R36, RZ ;  /* 0x000000241c18723c */ /* 0x040ff000000018ff */
[-C--:B------:R-:W-:Y:S08]  /*9c40*/  HMMA.16816.F32 R28, R28, R38.reuse, RZ ;  /* 0x000000261c1c723c */ /* 0x080ff000000018ff */
[----:B------:R-:W-:Y:S01]  /*9c50*/  HMMA.16816.F32 R32, R32, R38, RZ ;  /* 0x000000262020723c */ /* 0x000fe200000018ff */
[----:B------:R-:W-:Y:S07]  /*9c60*/  LDSM.16.M88.4 R36, [R144+0x14000] ;  /* 0x014000009024783b */ /* 0x000fee0000000200 */
[-C--:B------:R-:W-:Y:S08]  /*9c70*/  HMMA.16816.F32 R4, R40, R44.reuse, R4 ;  /* 0x0000002c2804723c */ /* 0x080ff00000001804 */
[C---:B------:R-:W-:Y:S08]  /*9c80*/  HMMA.16816.F32 R8, R48.reuse, R44, R8 ;  /* 0x0000002c3008723c */ /* 0x040ff00000001808 */
[-C--:B------:R-:W-:Y:S08]  /*9c90*/  HMMA.16816.F32 R12, R48, R46.reuse, R12 ;  /* 0x0000002e300c723c */ /* 0x080ff0000000180c */
[C---:B------:R-:W-:Y:S01]  /*9ca0*/  HMMA.16816.F32 R16, R40.reuse, R46, R16 ;  /* 0x0000002e2810723c */ /* 0x040fe20000001810 */
[----:B------:R-:W3:Y:S07]  /*9cb0*/  LDSM.16.MT88.4 R44, [R2+0xd800] ;  /* 0x00d80000022c783b */ /* 0x000eee0000004200 */
[-C--:B------:R-:W-:Y:S08]  /*9cc0*/  HMMA.16816.F32 R20, R40, R52.reuse, R20 ;  /* 0x000000342814723c */ /* 0x080ff00000001814 */
[C---:B------:R-:W-:Y:S08]  /*9cd0*/  HMMA.16816.F32 R24, R48.reuse, R52, R24 ;  /* 0x000000343018723c */ /* 0x040ff00000001818 */
[-C--:B------:R-:W-:Y:S01]  /*9ce0*/  HMMA.16816.F32 R28, R48, R54.reuse, R28 ;  /* 0x00000036301c723c */ /* 0x080fe2000000181c */
[----:B------:R-:W3:Y:S07]  /*9cf0*/  LDSM.16.MT88.4 R48, [R3+0xd800] ;  /* 0x00d800000330783b */ /* 0x000eee0000004200 */
[----:B------:R-:W-:Y:S01]  /*9d00*/  HMMA.16816.F32 R32, R40, R54, R32 ;  /* 0x000000362820723c */ /* 0x000fe20000001820 */
[----:B------:R-:W-:Y:S04]  /*9d10*/  LDSM.16.M88.4 R40, [R152+0x18000] ;  /* 0x018000009828783b */ /* 0x000fe80000000200 */
[----:B------:R-:W3:Y:S03]  /*9d20*/  LDSM.16.MT88.4 R52, [R2+0xe000] ;  /* 0x00e000000234783b */ /* 0x000ee60000004200 */
[-C--:B-1----:R-:W-:Y:S08]  /*9d30*/  HMMA.16816.F32 R4, R56, R60.reuse, R4 ;  /* 0x0000003c3804723c */ /* 0x082ff00000001804 */
[C---:B--2---:R-:W-:Y:S08]  /*9d40*/  HMMA.16816.F32 R8, R64.reuse, R60, R8 ;  /* 0x0000003c4008723c */ /* 0x044ff00000001808 */
[-C--:B------:R-:W-:Y:S08]  /*9d50*/  HMMA.16816.F32 R12, R64, R62.reuse, R12 ;  /* 0x0000003e400c723c */ /* 0x080ff0000000180c */
[C---:B------:R-:W-:Y:S01]  /*9d60*/  HMMA.16816.F32 R16, R56.reuse, R62, R16 ;  /* 0x0000003e3810723c */ /* 0x040fe20000001810 */
[----:B------:R-:W-:Y:S07]  /*9d70*/  LDSM.16.MT88.4 R60, [R3+0xf000] ;  /* 0x00f00000033c783b */ /* 0x000fee0000004200 */
[-C--:B------:R-:W-:Y:S08]  /*9d80*/  HMMA.16816.F32 R20, R56, R132.reuse, R20 ;  /* 0x000000843814723c */ /* 0x080ff00000001814 */
        /* <DEDUP_REMOVED lines=9> */
[-C--:B------:R-:W-:Y:S08]  /*9e20*/  HMMA.16816.F32 R20, R36, R48.reuse, R20 ;  /* 0x000000302414723c */ /* 0x080ff00000001814 */
        /* <DEDUP_REMOVED lines=8> */
[----:B------:R-:W3:Y:S03]  /*9eb0*/  LDSM.16.MT88.4 R48, [R2+0xe800] ;  /* 0x00e800000230783b */ /* 0x000ee60000004200 */
        /* <DEDUP_REMOVED lines=24> */
[C---:B------:R-:W-:Y:S01]  /*a040*/  LEA R150, P1, R145.reuse, R154, 0x5 ;  /* 0x0000009a91967211 */ /* 0x040fe200078228ff */
[----:B------:R-:W1:Y:S03]  /*a050*/  LDSM.16.MT88.4 R44, [R2+0xf000] ;  /* 0x00f00000022c783b */ /* 0x000e660000004200 */
        /* <DEDUP_REMOVED lines=57> */
[----:B------:R-:W2:Y:S04]  /*a3f0*/  @P2 LDG.E R165, desc[UR30][R2.64+-0x200] ;  /* 0xfffe001e02a52981 */ /* 0x000ea8000c1e1900 */
[C---:B------:R-:W-:Y:S01]  /*a400*/  HMMA.16816.F32 R16, R36.reuse, R46, R16 ;  /* 0x0000002e2410723c */ /* 0x040fe20000001810 */
[----:B------:R-:W4:Y:S03]  /*a410*/  @P2 LDG.E R161, desc[UR30][R2.64+-0x1e0] ;  /* 0xfffe201e02a12981 */ /* 0x000f26000c1e1900 */
[C---:B------:R-:W-:Y:S01]  /*a420*/  LEA R46, P1, R145.reuse, R48, 0x5 ;  /* 0x00000030912e7211 */ /* 0x040fe200078228ff */
[----:B------:R-:W2:Y:S03]  /*a430*/  @P2 LDG.E R157, desc[UR30][R2.64+-0x100] ;  /* 0xffff001e029d2981 */ /* 0x000ea6000c1e1900 */
[-C--:B---3--:R-:W-:Y:S01]  /*a440*/  HMMA.16816.F32 R20, R36, R40.reuse, R20 ;  /* 0x000000282414723c */ /* 0x088fe20000001814 */
[----:B------:R1:W5:Y:S02]  /*a450*/  @P2 LDG.E R252, desc[UR30][R2.64+-0xe0] ;  /* 0xffff201e02fc2981 */ /* 0x000364000c1e1900 */
[C---:B------:R-:W-:Y:S02]  /*a460*/  LEA.HI.X.SX32 R47, R145.reuse, R49, 0x5, P1 ;  /* 0x00000031912f7211 */ /* 0x040fe400008f2eff */
[----:B------:R-:W-:Y:S01]  /*a470*/  REDG.E.ADD.F32.FTZ.RN.STRONG.GPU desc[UR30][R238.64], R4 ;  /* 0x00000004ee0079a6 */ /* 0x000fe2000c12f31e */
[C---:B------:R-:W-:Y:S02]  /*a480*/  LEA R44, P1, R145.reuse, R46, 0x5 ;  /* 0x0000002e912c7211 */ /* 0x040fe400078228ff */
[C---:B------:R-:W-:Y:S01]  /*a490*/  HMMA.16816.F32 R24, R52.reuse, R40, R24 ;  /* 0x000000283418723c */ /* 0x040fe20000001818 */
[----:B------:R-:W-:Y:S03]  /*a4a0*/  REDG.E.ADD.F32.FTZ.RN.STRONG.GPU desc[UR30][R182.64], R5 ;  /* 0x00000005b60079a6 */ /* 0x000fe6000c12f31e */
[C---:B------:R-:W-:Y:S01]  /*a4b0*/  LEA.HI.X.SX32 R45, R145.reuse, R47, 0x5, P1 ;  /* 0x0000002f912d7211 */ /* 0x040fe200008f2eff */
[----:B------:R3:W-:Y:S01]  /*a4c0*/  REDG.E.ADD.F32.FTZ.RN.STRONG.GPU desc[UR30][R180.64], R6 ;  /* 0x00000006b40079a6 */ /* 0x0007e2000c12f31e */
[C---:B------:R-:W-:Y:S02]  /*a4d0*/  LEA R40, P1, R145.reuse, R44, 0x5 ;  /* 0x0000002c91287211 */ /* 0x040fe400078228ff */
[-C--:B------:R-:W-:Y:S01]  /*a4e0*/  HMMA.16816.F32 R28, R52, R42.reuse, R28 ;  /* 0x0000002a341c723c */ /* 0x080fe2000000181c */
[----:B------:R1:W-:Y:S02]  /*a4f0*/  REDG.E.ADD.F32.FTZ.RN.STRONG.GPU desc[UR30][R178.64], R7 ;  /* 0x00000007b20079a6 */ /* 0x0003e4000c12f31e */
[C---:B------:R-:W-:Y:S02]  /*a500*/  LEA.HI.X.SX32 R41, R145.reuse, R45, 0x5, P1 ;  /* 0x0000002d91297211 */ /* 0x040fe400008f2eff */
[----:B------:R1:W-:Y:S03]  /*a510*/  REDG.E.ADD.F32.FTZ.RN.STRONG.GPU desc[UR30][R176.64], R8 ;  /* 0x00000008b00079a6 */ /* 0x0003e6000c12f31e */
[----:B------:R-:W-:Y:S01]  /*a520*/  HMMA.16816.F32 R32, R36, R42, R32 ;  /* 0x0000002a2420723c */ /* 0x000fe20000001820 */
[----:B------:R1:W-:Y:S04]  /*a530*/  REDG.E.ADD.F32.FTZ.RN.STRONG.GPU desc[UR30][R166.64], R9 ;  /* 0x00000009a60079a6 */ /* 0x0003e8000c12f31e */
[----:B------:R-:W-:Y:S04]  /*a540*/  REDG.E.ADD.F32.FTZ.RN.STRONG.GPU desc[UR30][R162.64], R10 ;  /* 0x0000000aa20079a6 */ /* 0x000fe8000c12f31e */
[----:B------:R-:W-:Y:S04]  /*a550*/  REDG.E.ADD.F32.FTZ.RN.STRONG.GPU desc[UR30][R158.64], R11 ;  /* 0x0000000b9e0079a6 */ /* 0x000fe8000c12f31e */
[----:B------:R-:W-:Y:S01]  /*a560*/  REDG.E.ADD.F32.FTZ.RN.STRONG.GPU desc[UR30][R154.64], R16 ;  /* 0x000000109a0079a6 */ /* 0x000fe2000c12f31e */
[C---:B---3--:R-:W-:Y:S03]  /*a570*/  LEA R6, P1, R145.reuse, R40, 0x5 ;  /* 0x0000002891067211 */ /* 0x048fe600078228ff */
[----:B------:R-:W-:Y:S01]  /*a580*/  REDG.E.ADD.F32.FTZ.RN.STRONG.GPU desc[UR30][R150.64], R17 ;  /* 0x00000011960079a6 */ /* 0x000fe2000c12f31e */
[C---:B-1----:R-:W-:Y:S03]  /*a590*/  LEA.HI.X.SX32 R7, R145.reuse, R41, 0x5, P1 ;  /* 0x0000002991077211 */ /* 0x042fe600008f2eff */
        /* <DEDUP_REMOVED lines=34> */
[----:B------:R-:W3:Y:S04]  /*a7c0*/  LDSM.16.MT88.4 R8, [R168] ;  /* 0x00000000a808783b */ /* 0x000ee80000004200 */
[----:B------:R-:W3:Y:S04]  /*a7d0*/  LDSM.16.MT88.4 R12, [R0+0x18000] ;  /* 0x01800000000c783b */ /* 0x000ee80000004200 */
        /* <DEDUP_REMOVED lines=9> */
[-C--:B---3--:R-:W-:Y:S08]  /*a870*/  HMMA.16816.F32 R100, R4, R8.reuse, R100 ;  /* 0x000000080464723c */ /* 0x088ff00000001864 */
        /* <DEDUP_REMOVED lines=9> */
[----:B------:R-:W4:Y:S04]  /*a910*/  LDSM.16.MT88.4 R4, [R2+0x1000] ;  /* 0x001000000204783b */ /* 0x000f280000004200 */
[----:B------:R-:W-:Y:S03]  /*a920*/  LDSM.16.MT88.4 R16, [R0+0x15800] ;  /* 0x015800000010783b */ /* 0x000fe60000004200 */
[-C--:B------:R-:W-:Y:S08]  /*a930*/  HMMA.16816.F32 R100, R20, R24.reuse, R100 ;  /* 0x000000181464723c */ /* 0x080ff00000001864 */
[C---:B------:R-:W-:Y:S08]  /*a940*/  HMMA.16816.F32 R104, R32.reuse, R24, R104 ;  /* 0x000000182068723c */ /* 0x040ff00000001868 */
[-C--:B------:R-:W-:Y:S08]  /*a950*/  HMMA.16816.F32 R108, R32, R26.reuse, R108 ;  /* 0x0000001a206c723c */ /* 0x080ff0000000186c */
[C---:B------:R-:W-:Y:S01]  /*a960*/  HMMA.16816.F32 R112, R20.reuse, R26, R112 ;  /* 0x0000001a1470723c */ /* 0x040fe20000001870 */
[----:B------:R-:W4:Y:S07]  /*a970*/  LDSM.16.MT88.4 R24, [R168+0x1800] ;  /* 0x00180000a818783b */ /* 0x000f2e0000004200 */
[-C--:B---3--:R-:W-:Y:S08]  /*a980*/  HMMA.16816.F32 R116, R20, R8.reuse, R116 ;  /* 0x000000081474723c */ /* 0x088ff00000001874 */
[C---:B------:R-:W-:Y:S08]  /*a990*/  HMMA.16816.F32 R120, R32.reuse, R8, R120 ;  /* 0x000000082078723c */ /* 0x040ff00000001878 */
[-C--:B------:R-:W-:Y:S01]  /*a9a0*/  HMMA.16816.F32 R124, R32, R10.reuse, R124 ;  /* 0x0000000a207c723c */ /* 0x080fe2000000187c */
[----:B------:R-:W-:Y:S07]  /*a9b0*/  LDSM.16.MT88.4 R32, [R2+0x2000] ;  /* 0x002000000220783b */ /* 0x000fee0000004200 */
[----:B------:R-:W-:Y:S01]  /*a9c0*/  HMMA.16816.F32 R128, R20, R10, R128 ;  /* 0x0000000a1480723c */ /* 0x000fe20000001880 */
[----:B------:R-:W-:Y:S04]  /*a9d0*/  LDSM.16.MT88.4 R8, [R0+0x16000] ;  /* 0x016000000008783b */ /* 0x000fe80000004200 */
[----:B------:R-:W3:Y:S03]  /*a9e0*/  LDSM.16.MT88.4 R20, [R168+0x2000] ;  /* 0x00200000a814783b */ /* 0x000ee60000004200 */
[-C--:B-1----:R-:W-:Y:S01]  /*a9f0*/  HMMA.16816.F32 R100, R12, R28.reuse, R100 ;  /* 0x0000001c0c64723c */ /* 0x082fe20000001864 */
[----:B--2---:R-:W-:Y:S04]  /*aa00*/  @P2 STL [R1], R157 ;  /* 0x0000009d01002387 */ /* 0x004fe80000100800 */
[----:B------:R-:W-:Y:S03]  /*aa10*/  @P2 STL [R1+0x8], R165 ;  /* 0x000008a501002387 */ /* 0x000fe60000100800 */
[C---:B------:R-:W-:Y:S01]  /*aa20*/  HMMA.16816.F32 R104, R36.reuse, R28, R104 ;  /* 0x0000001c2468723c */ /* 0x040fe20000001868 */
[----:B----4-:R-:W-:Y:S07]  /*aa30*/  @P2 STL [R1+0x4], R161 ;  /* 0x000004a101002387 */ /* 0x010fee0000100800 */
        /* <DEDUP_REMOVED lines=66> */
[----:B------:R-:W-:Y:S02]  /*ae60*/  SHF.L.U32 R3, R174, 0x4, RZ ;  /* 0x00000004ae037819 */ /* 0x000fe400000006ff */
        /* <DEDUP_REMOVED lines=167> */
.L_x_1976:
[----:B------:R-:W1:Y:S01]  /*b8e0*/  LDCU.64 UR10, c[0x0][0x5c0] ;  /* 0x0000b800ff0a77ac */ /* 0x000e620008000a00 */
[----:B------:R-:W-:-:S05]  /*b8f0*/  IADD3 R2, PT, PT, R62, UR27, RZ ;  /* 0x0000001b3e027c10 */ /* 0x000fca000fffe0ff */
[C---:B-1----:R-:W-:Y:S02]  /*b900*/  IMAD R0, R2.reuse, UR11, RZ ;  /* 0x0000000b02007c24 */ /* 0x042fe4000f8e02ff */
[----:B------:R-:W-:-:S05]  /*b910*/  IMAD.WIDE.U32 R2, R2, UR10, RZ ;  /* 0x0000000a02027c25 */ /* 0x000fca000f8e00ff */
[----:B------:R-:W-:Y:S02]  /*b920*/  IADD3 R7, PT, PT, R3, R0, RZ ;  /* 0x0000000003077210 */ /* 0x000fe40007ffe0ff */
[----:B------:R-:W-:Y:S02]  /*b930*/  MOV R6, R2 ;  /* 0x0000000200067202 */ /* 0x000fe40000000f00 */
.L_x_1977:
        /* <DEDUP_REMOVED lines=17> */
.L_x_1978:
[----:B------:R-:W1:Y:S01]  /*ba50*/  LDCU.64 UR8, c[0x0][0x5c8] ;  /* 0x0000b900ff0877ac */ /* 0x000e620008000a00 */
[----:B------:R-:W-:-:S05]  /*ba60*/  IADD3 R2, PT, PT, R62, UR27, RZ ;  /* 0x0000001b3e027c10 */ /* 0x000fca000fffe0ff */
[C---:B-1----:R-:W-:Y:S02]  /*ba70*/  IMAD R0, R2.reuse, UR9, RZ ;  /* 0x0000000902007c24 */ /* 0x042fe4000f8e02ff */
[----:B------:R-:W-:-:S05]  /*ba80*/  IMAD.WIDE.U32 R2, R2, UR8, RZ ;  /* 0x0000000802027c25 */ /* 0x000fca000f8e00ff */
[----:B------:R-:W-:Y:S02]  /*ba90*/  IADD3 R21, PT, PT, R3, R0, RZ ;  /* 0x0000000003157210 */ /* 0x000fe40007ffe0ff */
[----:B------:R-:W-:-:S07]  /*baa0*/  MOV R20, R2 ;  /* 0x0000000200147202 */ /* 0x000fce0000000f00 */
.L_x_1979:
[----:B------:R-:W-:Y:S01]  /*bab0*/  BAR.SYNC.DEFER_BLOCKING 0x0 ;  /* 0x0000000000007b1d */ /* 0x000fe20000010000 */
[----:B------:R-:W-:Y:S01]  /*bac0*/  USHF.L.U32 UR12, UR28, 0x7, URZ ;  /* 0x000000071c0c7899 */ /* 0x000fe200080006ff */
[----:B------:R-:W-:-:S03]  /*bad0*/  SHF.R.U32.HI R174, RZ, 0x3, R174 ;  /* 0x00000003ffae7819 */ /* 0x000fc600000116ae */
        /* <DEDUP_REMOVED lines=9> */
[----:B------:R-:W-:Y:S01]  /*bb70*/  USHF.L.U32 UR14, UR28, 0x7, URZ ;  /* 0x000000071c0e7899 */ /* 0x000fe200080006ff */
[----:B------:R-:W-:Y:S01]  /*bb80*/  VIADD R3, R174, 0x60 ;  /* 0x00000060ae037836 */ /* 0x000fe20000000000 */
[----:B------:R-:W-:Y:S01]  /*bb90*/  LOP3.LUT R2, R2, 0x38, R173, 0xf8, !PT ;  /* 0x0000003802027812 */ /* 0x000fe200078ef8ad */
[----:B------:R-:W-:Y:S01]  /*bba0*/  UIMAD UR5, UR13, UR10, URZ ;  /* 0x0000000a0d0572a4 */ /* 0x000fe2000f8e02ff */
[----:B------:R-:W3:Y:S01]  /*bbb0*/  LDC.64 R34, c[0x0][0x5e0] ;  /* 0x00017800ff227b82 */ /* 0x000ee20000000a00 */
[----:B------:R-:W-:Y:S01]  /*bbc0*/  UIADD3 UR26, UPT, UPT, -UR14, UR26, URZ ;  /* 0x0000001a0e1a7290 */ /* 0x000fe2000fffe1ff */
[----:B------:R-:W-:Y:S01]  /*bbd0*/  IADD3 R2, P0, PT, R6, R2, RZ ;  /* 0x0000000206027210 */ /* 0x000fe20007f1e0ff */
[C---:B------:R-:W-:Y:S01]  /*bbe0*/  VIADD R6, R174.reuse, 0x40 ;  /* 0x00000040ae067836 */ /* 0x040fe20000000000 */
[----:B------:R-:W-:Y:S01]  /*bbf0*/  UIMAD UR5, UR12, UR11, UR5 ;  /* 0x0000000b0c0572a4 */ /* 0x000fe2000f8e0205 */
[----:B------:R-:W-:Y:S01]  /*bc00*/  IADD3 R29, P1, PT, R174, 0x40, RZ ;  /* 0x00000040ae1d7810 */ /* 0x000fe20007f3e0ff */
[----:B------:R4:W3:Y:S01]  /*bc10*/  LDS.128 R16, [R143+0xd000] ;  /* 0x00d000008f107984 */ /* 0x0008e20000000c00 */
[----:B--2---:R-:W-:Y:S01]  /*bc20*/  ISETP.GE.AND P6, PT, R241, UR4, PT ;  /* 0x00000004f1007c0c */ /* 0x004fe2000bfc6270 */
[----:B------:R-:W-:-:S02]  /*bc30*/  IMAD.X R33, RZ, RZ, RZ, P2 ;  /* 0x000000ffff217224 */ /* 0x000fc400010e06ff */
[----:B------:R-:W-:Y:S01]  /*bc40*/  IMAD.U32 R0, RZ, RZ, UR5 ;  /* 0x00000005ff007e24 */ /* 0x000fe2000f8e00ff */
[----:B------:R-:W-:Y:S02]  /*bc50*/  ISETP.GE.OR P5, PT, R8, UR26, P6 ;  /* 0x0000001a08007c0c */ /* 0x000fe4000b7a6670 */
[----:B------:R-:W-:Y:S02]  /*bc60*/  ISETP.GE.OR P4, PT, R6, UR26, P6 ;  /* 0x0000001a06007c0c */ /* 0x000fe4000b786670 */
[----:B------:R-:W-:Y:S02]  /*bc70*/  ISETP.GE.OR P3, PT, R3, UR26, P6 ;  /* 0x0000001a03007c0c */ /* 0x000fe4000b766670 */
[C---:B------:R-:W-:Y:S02]  /*bc80*/  ISETP.GE.OR P6, PT, R174.reuse, UR26, P6 ;  /* 0x0000001aae007c0c */ /* 0x040fe4000b7c6670 */
        /* <DEDUP_REMOVED lines=14> */
.L_x_1981:
[----:B------:R-:W-:Y:S05]  /*bd70*/  BSYNC.RECONVERGENT B0 ;  /* 0x0000000000007941 */ /* 0x000fea0003800200 */
.L_x_1980:
        /* <DEDUP_REMOVED lines=12> */
.L_x_1983:
[----:B------:R-:W-:Y:S05]  /*be40*/  BSYNC.RECONVERGENT B0 ;  /* 0x0000000000007941 */ /* 0x000fea0003800200 */
.L_x_1982:
        /* <DEDUP_REMOVED lines=14> */
.L_x_1985:
[----:B------:R-:W-:Y:S05]  /*bf30*/  BSYNC.RECONVERGENT B0 ;  /* 0x0000000000007941 */ /* 0x000fea0003800200 */
.L_x_1984:
        /* <DEDUP_REMOVED lines=15> */
.L_x_1987:
[----:B------:R-:W-:Y:S05]  /*c030*/  BSYNC.RECONVERGENT B0 ;  /* 0x0000000000007941 */ /* 0x000fea0003800200 */
.L_x_1986:
        /* <DEDUP_REMOVED lines=32> */
.L_x_1989:
[----:B------:R-:W-:Y:S05]  /*c240*/  BSYNC.RECONVERGENT B0 ;  /* 0x0000000000007941 */ /* 0x000fea0003800200 */
.L_x_1988:
        /* <DEDUP_REMOVED lines=12> */
.L_x_1991:
[----:B------:R-:W-:Y:S05]  /*c310*/  BSYNC.RECONVERGENT B0 ;  /* 0x0000000000007941 */ /* 0x000fea0003800200 */
.L_x_1990:
        /* <DEDUP_REMOVED lines=11> */
.L_x_1932:
[----:B------:R-:W-:Y:S05]  /*c3d0*/  BSYNC.RECONVERGENT B1 ;  /* 0x0000000000017941 */ /* 0x000fea0003800200 */
.L_x_1906:
        /* <DEDUP_REMOVED lines=11> */
.L_x_1993:
        /* <DEDUP_REMOVED lines=15> */
.L_x_2787:


//--------------------- .text._ZN5flash44flash_bwd_dq_dk_dv_loop_seqk_parallel_kernelI23Flash_bwd_kernel_traitsILi64ELi128ELi128ELi8ELi4ELi4ELi4ELb0ELb0EN7cutlass6half_tE19Flash_kernel_traitsILi64ELi128ELi128ELi8ES3_EELb0ELb0ELb0ELb0ELb0ELb0ELb1EEEvNS_16Flash_bwd_paramsE --------------------------
	.section	.text._ZN5flash44flash_bwd_dq_dk_dv_loop_seqk_parallel_kernelI23Flash_bwd_kernel_traitsILi64ELi128ELi128ELi8ELi4ELi4ELi4ELb0ELb0EN7cutlass6half_tE19Flash_kernel_traitsILi64ELi128ELi128ELi8ES3_EELb0ELb0ELb0ELb0ELb0ELb0ELb1EEEvNS_16Flash_bwd_paramsE,"ax",@progbits
	.align	128
        .global         _ZN5flash44flash_bwd_dq_dk_dv_loop_seqk_parallel_kernelI23Flash_bwd_kernel_traitsILi64ELi128ELi128ELi8ELi4ELi4ELi4ELb0ELb0EN7cutlass6half_tE19Flash_kernel_traitsILi64ELi128ELi128ELi8ES3_EELb0ELb0ELb0ELb0ELb0ELb0ELb1EEEvNS_16Flash_bwd_paramsE
        .type           _ZN5flash44flash_bwd_dq_dk_dv_loop_seqk_parallel_kernelI23Flash_bwd_kernel_traitsILi64ELi128ELi128ELi8ELi4ELi4ELi4ELb0ELb0EN7cutlass6half_tE19Flash_kernel_traitsILi64ELi128ELi128ELi8ES3_EELb0ELb0ELb0ELb0ELb0ELb0ELb1EEEvNS_16Flash_bwd_paramsE,@function
        .size           _ZN5flash44flash_bwd_dq_dk_dv_loop_seqk_parallel_kernelI23Flash_bwd_kernel_traitsILi64ELi128ELi128ELi8ELi4ELi4ELi4ELb0ELb0EN7cutlass6half_tE19Flash_kernel_traitsILi64ELi128ELi128ELi8ES3_EELb0ELb0ELb0ELb0ELb0ELb0ELb1EEEvNS_16Flash_bwd_paramsE,(.L_x_2788 - _ZN5flash44flash_bwd_dq_dk_dv_loop_seqk_parallel_kernelI23Flash_bwd_kernel_traitsILi64ELi128ELi128ELi8ELi4ELi4ELi4ELb0ELb0EN7cutlass6half_tE19Flash_kernel_traitsILi64ELi128ELi128ELi8ES3_EELb0ELb0ELb0ELb0ELb0ELb0ELb1EEEvNS_16Flash_bwd_paramsE)
        .other          _ZN5flash44flash_bwd_dq_dk_dv_loop_seqk_parallel_kernelI23Flash_bwd_kernel_traitsILi64ELi128ELi128ELi8ELi4ELi4ELi4ELb0ELb0EN7cutlass6half_tE19Flash_kernel_traitsILi64ELi128ELi128ELi8ES3_EELb0ELb0ELb0ELb0ELb0ELb0ELb1EEEvNS_16Flash_bwd_paramsE,@"STO_CUDA_ENTRY STV_DEFAULT"
_ZN5flash44flash_bwd_dq_dk_dv_loop_seqk_parallel_kernelI23Flash_bwd_kernel_traitsILi64ELi128ELi128ELi8ELi4ELi4ELi4ELb0ELb0EN7cutlass6half_tE19Flash_kernel_traitsILi64ELi128ELi128ELi8ES3_EELb0ELb0ELb0ELb0ELb0ELb0ELb1EEEvNS_16Flash_bwd_paramsE:
.text._ZN5flash44flash_bwd_dq_dk_dv_loop_seqk_parallel_kernelI23Flash_bwd_kernel_traitsILi64ELi128ELi128ELi8ELi4ELi4ELi4ELb0ELb0EN7cutlass6half_tE19Flash_kernel_traitsILi64ELi128ELi128ELi8ES3_EELb0ELb0ELb0ELb0ELb0ELb0ELb1EEEvNS_16Flash_bwd_paramsE:
        /* <DEDUP_REMOVED lines=41> */
.L_x_2081:
[----:B-1-3--:R-:W3:Y:S01]  /*0290*/  LDC.64 R2, c[0x0][0x470] ;  /* 0x00011c00ff027b82 */ /* 0x00aee20000000a00 */
[----:B------:R-:W5:Y:S01]  /*02a0*/  LDCU.64 UR8, c[0x0][0x478] ;  /* 0x00008f00ff0877ac */ /* 0x000f620008000a00 */
[----:B------:R-:W-:Y:S01]  /*02b0*/  IMAD.U32 R0, RZ, RZ, UR36 ;  /* 0x00000024ff007e24 */ /* 0x000fe2000f8e00ff */
[----:B------:R-:W-:-:S05]  /*02c0*/  PLOP3.LUT P2, PT, PT, PT, UP6, 0x80, 0x8 ;  /* 0x000000000008781c */ /* 0x000fca0003f4f068 */
[----:B----4-:R-:W4:Y:S08]  /*02d0*/  LDC.U8 R7, c[0x0][0x532] ;  /* 0x00014c80ff077b82 */ /* 0x010f300000000000 */
        /* <DEDUP_REMOVED lines=49> */
.L_x_1994:
        /* <DEDUP_REMOVED lines=37> */
.L_x_1996:
[----:B------:R-:W2:Y:S01]  /*0840*/  LDCU.64 UR16, c[0x0][0x3b8] ;  /* 0x00007700ff1077ac */ /* 0x000ea20008000a00 */
[----:B------:R-:W-:-:S05]  /*0850*/  IADD3 R2, PT, PT, R38, UR32, RZ ;  /* 0x0000002026027c10 */ /* 0x000fca000fffe0ff */
[C---:B--2---:R-:W-:Y:S02]  /*0860*/  IMAD R0, R2.reuse, UR17, RZ ;  /* 0x0000001102007c24 */ /* 0x044fe4000f8e02ff */
[----:B------:R-:W-:-:S05]  /*0870*/  IMAD.WIDE.U32 R2, R2, UR16, RZ ;  /* 0x0000001002027c25 */ /* 0x000fca000f8e00ff */
[----:B------:R-:W-:Y:S02]  /*0880*/  IADD3 R23, PT, PT, R3, R0, RZ ;  /* 0x0000000003177210 */ /* 0x000fe40007ffe0ff */
[----:B------:R-:W-:-:S07]  /*0890*/  MOV R22, R2 ;  /* 0x0000000200167202 */ /* 0x000fce0000000f00 */
.L_x_1997:
        /* <DEDUP_REMOVED lines=47> */
.L_x_1998:
[----:B------:R-:W2:Y:S01]  /*0b90*/  LDCU.64 UR14, c[0x0][0x3c0] ;  /* 0x00007800ff0e77ac */ /* 0x000ea20008000a00 */
[----:B------:R-:W-:-:S05]  /*0ba0*/  IADD3 R0, PT, PT, R38, UR32, RZ ;  /* 0x0000002026007c10 */ /* 0x000fca000fffe0ff */
[C---:B--2---:R-:W-:Y:S02]  /*0bb0*/  IMAD R4, R0.reuse, UR15, RZ ;  /* 0x0000000f00047c24 */ /* 0x044fe4000f8e02ff */
[----:B------:R-:W-:-:S05]  /*0bc0*/  IMAD.WIDE.U32 R2, R0, UR14, RZ ;  /* 0x0000000e00027c25 */ /* 0x000fca000f8e00ff */
[----:B------:R-:W-:Y:S02]  /*0bd0*/  IADD3 R25, PT, PT, R3, R4, RZ ;  /* 0x0000000403197210 */ /* 0x000fe40007ffe0ff */
[----:B------:R-:W-:Y:S02]  /*0be0*/  MOV R24, R2 ;  /* 0x0000000200187202 */ /* 0x000fe40000000f00 */
.L_x_1999:
        /* <DEDUP_REMOVED lines=28> */
.L_x_2000:
[----:B------:R-:W-:Y:S02]  /*0db0*/  UIMAD.WIDE.U32 UR50, UR54, UR12, URZ ;  /* 0x0000000c363272a5 */ /* 0x000fe4000f8e00ff */
[----:B------:R-:W-:-:S04]  /*0dc0*/  UIMAD UR44, UR55, UR12, URZ ;  /* 0x0000000c372c72a4 */ /* 0x000fc8000f8e02ff */
[----:B------:R-:W-:Y:S02]  /*0dd0*/  UIADD3 UR44, UPT, UPT, UR51, UR44, URZ ;  /* 0x0000002c332c7290 */ /* 0x000fe4000fffe0ff */
.L_x_2001:
        /* <DEDUP_REMOVED lines=20> */
.L_x_2002:
[----:B------:R-:W2:Y:S01]  /*0f20*/  LDCU UR45, c[0x0][0x434] ;  /* 0x00008680ff2d77ac */ /* 0x000ea20008000800 */
[----:B------:R-:W-:-:S04]  /*0f30*/  UIMAD UR9, UR36, UR48, UR23 ;  /* 0x00000030240972a4 */ /* 0x000fc8000f8e0217 */
[----:B--2---:R-:W-:Y:S02]  /*0f40*/  UIMAD UR45, UR9, UR45, URZ ;  /* 0x0000002d092d72a4 */ /* 0x004fe4000f8e02ff */
.L_x_2003:
        /* <DEDUP_REMOVED lines=11> */
.L_x_2004:
[----:B------:R-:W2:Y:S01]  /*1000*/  LDCU UR49, c[0x0][0x444] ;  /* 0x00008880ff3177ac */ /* 0x000ea20008000800 */
[----:B------:R-:W-:-:S04]  /*1010*/  UIMAD UR8, UR36, UR48, UR23 ;  /* 0x00000030240872a4 */ /* 0x000fc8000f8e0217 */
[----:B--2---:R-:W-:-:S12]  /*1020*/  UIMAD UR49, UR8, UR49, URZ ;  /* 0x00000031083172a4 */ /* 0x004fd8000f8e02ff */
.L_x_2005:
        /* <DEDUP_REMOVED lines=32> */
[----:B------:R-:W4:Y:S02]  /*1230*/  LDCU.64 UR10, c[0x0][0x550] ;  /* 0x0000aa00ff0a77ac */ /* 0x000f240008000a00 */
[----:B------:R-:W-:Y:S02]  /*1240*/  IMAD.MOV.U32 R6, RZ, RZ, R2 ;  /* 0x000000ffff067224 */ /* 0x000fe400078e0002 */
[----:B------:R-:W-:Y:S01]  /*1250*/  IMAD R7, R0, UR23, R3 ;  /* 0x0000001700077c24 */ /* 0x000fe2000f8e0203 */
[----:B------:R-:W4:Y:S01]  /*1260*/  LDCU.64 UR8, c[0x0][0x570] ;  /* 0x0000ae00ff0877ac */ /* 0x000f220008000a00 */
[----:B-----5:R-:W-:-:S02]  /*1270*/  IMAD R0, R10, UR40, RZ ;  /* 0x000000280a007c24 */ /* 0x020fc4000f8e02ff */
[----:B------:R-:W-:Y:S01]  /*1280*/  IMAD.X R5, RZ, RZ, UR43, P0 ;  /* 0x0000002bff057e24 */ /* 0x000fe200080e06ff */
[----:B------:R-:W-:Y:S01]  /*1290*/  UIADD3.X UR41, UPT, UPT, UR41, UR44, UR42, UP1, UP0 ;  /* 0x0000002c29297290 */ /* 0x000fe20008fe042a */
[----:B-1----:R-:W-:Y:S01]  /*12a0*/  IMAD.WIDE.U32 R2, R16, UR21, RZ ;  /* 0x0000001510027c25 */ /* 0x002fe2000f8e00ff */
[----:B------:R-:W1:Y:S03]  /*12b0*/  LDCU.64 UR42, c[0x0][0x5e8] ;  /* 0x0000bd00ff2a77ac */ /* 0x000e660008000a00 */
[----:B------:R-:W-:Y:S01]  /*12c0*/  IMAD R0, R11, UR39, R0 ;  /* 0x000000270b007c24 */ /* 0x000fe2000f8e0200 */
[----:B------:R-:W-:Y:S01]  /*12d0*/  SEL R2, R2, RZ, P3 ;  /* 0x000000ff02027207 */ /* 0x000fe20001800000 */
[----:B------:R-:W-:Y:S01]  /*12e0*/  IMAD.WIDE.U32 R4, R10, UR39, R4 ;  /* 0x000000270a047c25 */ /* 0x000fe2000f8e0004 */
[----:B------:R-:W-:Y:S02]  /*12f0*/  UISETP.GT.AND UP0, UPT, UR38, URZ, UPT ;  /* 0x000000ff2600728c */ /* 0x000fe4000bf04270 */
[----:B------:R-:W-:Y:S01]  /*1300*/  IADD3 R16, P1, P0, R8, UR50, R2 ;  /* 0x0000003208107c10 */ /* 0x000fe2000f83e002 */
[----:B------:R-:W-:Y:S01]  /*1310*/  IMAD R9, R17, UR21, R3 ;  /* 0x0000001511097c24 */ /* 0x000fe2000f8e0203 */
[----:B------:R-:W-:Y:S01]  /*1320*/  IADD3 R3, PT, PT, R5, R0, RZ ;  /* 0x0000000005037210 */ /* 0x000fe20007ffe0ff */
[----:B------:R-:W-:Y:S01]  /*1330*/  IMAD.MOV.U32 R2, RZ, RZ, R4 ;  /* 0x000000ffff027224 */ /* 0x000fe200078e0004 */
[----:B------:R-:W-:Y:S01]  /*1340*/  SHF.R.S32.HI R8, RZ, 0x1f, R8 ;  /* 0x0000001fff087819 */ /* 0x000fe20000011408 */
[----:B------:R-:W-:Y:S01]  /*1350*/  IMAD.WIDE.U32 R4, R28, R14, R6 ;  /* 0x0000000e1c047225 */ /* 0x000fe200078e0006 */
[----:B------:R-:W-:-:S02]  /*1360*/  SEL R0, R9, RZ, P3 ;  /* 0x000000ff09007207 */ /* 0x000fc40001800000 */
[----:B------:R-:W-:Y:S01]  /*1370*/  SHF.L.U64.HI R7, R14, 0x5, R15 ;  /* 0x000000050e077819 */ /* 0x000fe2000001020f */
[----:B---3--:R-:W-:Y:S01]  /*1380*/  IMAD.WIDE.U32 R2, R20, UR23, R2 ;  /* 0x0000001714027c25 */ /* 0x008fe2000f8e0002 */
[----:B------:R-:W-:Y:S01]  /*1390*/  IADD3.X R8, PT, PT, R8, UR41, R0, P1, P0 ;  /* 0x0000002908087c10 */ /* 0x000fe20008fe0400 */
[----:B------:R-:W3:Y:S01]  /*13a0*/  LDCU.64 UR40, c[0x0][0x420] ;  /* 0x00008400ff2877ac */ /* 0x000ee20008000a00 */
[----:B--2---:R-:W-:Y:S01]  /*13b0*/  LEA R35, P1, R4, UR12, 0x1 ;  /* 0x0000000c04237c11 */ /* 0x004fe2000f8208ff */
[----:B------:R-:W-:Y:S02]  /*13c0*/  IMAD R3, R21, UR23, R3 ;  /* 0x0000001715037c24 */ /* 0x000fe4000f8e0203 */
[----:B------:R-:W-:Y:S01]  /*13d0*/  IMAD R6, R28, R15, R5 ;  /* 0x0000000f1c067224 */ /* 0x000fe200078e0205 */
[----:B------:R-:W-:Y:S01]  /*13e0*/  IADD3 R5, P0, PT, R16, UR47, RZ ;  /* 0x0000002f10057c10 */ /* 0x000fe2000ff1e0ff */
[----:B------:R-:W-:Y:S01]  /*13f0*/  IMAD.U32 R0, RZ, RZ, UR47 ;  /* 0x0000002fff007e24 */ /* 0x000fe2000f8e00ff */
[----:B------:R-:W-:Y:S01]  /*1400*/  STL [R1+0x54], R35 ;  /* 0x0000542301007387 */ /* 0x000fe20000100800 */
[----:B------:R-:W-:Y:S01]  /*1410*/  IMAD.WIDE.U32 R2, R28, R10, R2 ;  /* 0x0000000a1c027225 */ /* 0x000fe200078e0002 */
[----:B------:R-:W-:-:S02]  /*1420*/  LEA.HI.X R34, R4, UR13, R6, 0x1, P1 ;  /* 0x0000000d04227c11 */ /* 0x000fc400088f0c06 */
[----:B------:R-:W-:Y:S01]  /*1430*/  LEA.HI.X.SX32 R4, R0, R8, 0x1, P0 ;  /* 0x0000000800047211 */ /* 0x000fe200000f0eff */
[----:B------:R-:W-:Y:S01]  /*1440*/  IMAD R0, R28, R11, R3 ;  /* 0x0000000b1c007224 */ /* 0x000fe200078e0203 */
[C---:B----4-:R-:W-:Y:S01]  /*1450*/  LEA R37, P1, R2.reuse, UR10, 0x1 ;  /* 0x0000000a02257c11 */ /* 0x050fe2000f8208ff */
[----:B------:R-:W-:Y:S01]  /*1460*/  STL [R1+0x50], R34 ;  /* 0x0000502201007387 */ /* 0x000fe20000100800 */
[C---:B------:R-:W-:Y:S02]  /*1470*/  LEA R30, P0, R5.reuse, UR8, 0x2 ;  /* 0x00000008051e7c11 */ /* 0x040fe4000f8010ff */
[----:B------:R-:W-:Y:S01]  /*1480*/  LEA.HI.X R36, R2, UR11, R0, 0x1, P1 ;  /* 0x0000000b02247c11 */ /* 0x000fe200088f0c00 */
[----:B------:R-:W-:Y:S01]  /*1490*/  STL [R1+0x4c], R37 ;  /* 0x00004c2501007387 */ /* 0x000fe20000100800 */
[----:B------:R-:W-:Y:S01]  /*14a0*/  LEA.HI.X R31, R5, UR9, R4, 0x2, P0 ;  /* 0x00000009051f7c11 */ /* 0x000fe200080f1404 */
[----:B------:R-:W-:Y:S01]  /*14b0*/  IMAD.SHL.U32 R4, R10, 0x20, RZ ;  /* 0x000000200a047824 */ /* 0x000fe200078e00ff */
[C---:B------:R-:W-:Y:S01]  /*14c0*/  IADD3 R16, P2, PT, R28.reuse, 0x20, RZ ;  /* 0x000000201c107810 */ /* 0x040fe20007f5e0ff */
[----:B------:R-:W-:Y:S01]  /*14d0*/  STL [R1+0x48], R36 ;  /* 0x0000482401007387 */ /* 0x000fe20000100800 */
[C---:B------:R-:W-:Y:S01]  /*14e0*/  IADD3 R19, P0, PT, R28.reuse, 0x60, RZ ;  /* 0x000000601c137810 */ /* 0x040fe20007f1e0ff */
[----:B-1----:R-:W-:Y:S01]  /*14f0*/  UIMAD.WIDE UR10, UR49, 0x4, UR42 ;  /* 0x00000004310a78a5 */ /* 0x002fe2000f8e022a */
[----:B------:R-:W-:Y:S01]  /*1500*/  IADD3 R17, P1, PT, R28, 0x40, RZ ;  /* 0x000000401c117810 */ /* 0x000fe20007f3e0ff */
[----:B------:R1:W-:Y:S01]  /*1510*/  STL.64 [R1+0x38], R30 ;  /* 0x0000381e01007387 */ /* 0x0003e20000100a00 */
[----:B------:R-:W-:Y:S01]  /*1520*/  SHF.L.U32 R6, R14, 0x5, RZ ;  /* 0x000000050e067819 */ /* 0x000fe200000006ff */
[----:B------:R-:W-:Y:S01]  /*1530*/  IMAD.X R20, RZ, RZ, RZ, P2 ;  /* 0x000000ffff147224 */ /* 0x000fe200010e06ff */
[----:B------:R-:W-:Y:S01]  /*1540*/  SHF.L.U64.HI R5, R10, 0x5, R11 ;  /* 0x000000050a057819 */ /* 0x000fe2000001020b */
[----:B------:R-:W-:Y:S01]  /*1550*/  IMAD.X R26, RZ, RZ, RZ, P0 ;  /* 0x000000ffff1a7224 */ /* 0x000fe200000e06ff */
[----:B------:R-:W-:Y:S01]  /*1560*/  IADD3.X R21, PT, PT, RZ, RZ, RZ, P1, !PT ;  /* 0x000000ffff157210 */ /* 0x000fe20000ffe4ff */
[----:B---3--:R-:W-:Y:S01]  /*1570*/  UIMAD.WIDE UR40, UR45, 0x4, UR40 ;  /* 0x000000042d2878a5 */ /* 0x008fe2000f8e0228 */
[C---:B-1----:R-:W-:Y:S01]  /*1580*/  IADD3 R31, PT, PT, R28.reuse, 0x40, RZ ;  /* 0x000000401c1f7810 */ /* 0x042fe20007ffe0ff */
[----:B------:R-:W-:Y:S01]  /*1590*/  VIADD R30, R28, 0x60 ;  /* 0x000000601c1e7836 */ /* 0x000fe20000000000 */
[----:B------:R-:W-:Y:S09]  /*15a0*/  BRA.U UP0, `(.L_x_2006) ;  /* 0x0000000900987547 */ /* 0x000ff2000b800000 */
        /* <DEDUP_REMOVED lines=17> */
.L_x_2007:
[----:B------:R-:W1:Y:S01]  /*16c0*/  LDCU.64 UR12, c[0x0][0x5c0] ;  /* 0x0000b800ff0c77ac */ /* 0x000e620008000a00 */
[----:B------:R-:W-:-:S05]  /*16d0*/  IADD3 R0, PT, PT, R38, UR32, RZ ;  /* 0x0000002026007c10 */ /* 0x000fca000fffe0ff */
[C---:B-1----:R-:W-:Y:S02]  /*16e0*/  IMAD R4, R0.reuse, UR13, RZ ;  /* 0x0000000d00047c24 */ /* 0x042fe4000f8e02ff */
[----:B------:R-:W-:-:S05]  /*16f0*/  IMAD.WIDE.U32 R2, R0, UR12, RZ ;  /* 0x0000000c00027c25 */ /* 0x000fca000f8e00ff */
[----:B------:R-:W-:Y:S02]  /*1700*/  IADD3 R6, PT, PT, R3, R4, RZ ;  /* 0x0000000403067210 */ /* 0x000fe40007ffe0ff */
[----:B------:R-:W-:Y:S02]  /*1710*/  MOV R5, R2 ;  /* 0x0000000200057202 */ /* 0x000fe40000000f00 */
.L_x_2008:
        /* <DEDUP_REMOVED lines=17> */
.L_x_2009:
[----:B------:R-:W1:Y:S01]  /*1830*/  LDCU.64 UR10, c[0x0][0x5c8] ;  /* 0x0000b900ff0a77ac */ /* 0x000e620008000a00 */
[----:B------:R-:W-:-:S05]  /*1840*/  IADD3 R0, PT, PT, R38, UR32, RZ ;  /* 0x0000002026007c10 */ /* 0x000fca000fffe0ff */
[C---:B-1----:R-:W-:Y:S02]  /*1850*/  IMAD R4, R0.reuse, UR11, RZ ;  /* 0x0000000b00047c24 */ /* 0x042fe4000f8e02ff */
[----:B------:R-:W-:-:S05]  /*1860*/  IMAD.WIDE.U32 R2, R0, UR10, RZ ;  /* 0x0000000a00027c25 */ /* 0x000fca000f8e00ff */
[----:B------:R-:W-:Y:S02]  /*1870*/  IADD3 R11, PT, PT, R3, R4, RZ ;  /* 0x00000004030b7210 */ /* 0x000fe40007ffe0ff */
[----:B------:R-:W-:-:S07]  /*1880*/  MOV R10, R2 ;  /* 0x00000002000a7202 */ /* 0x000fce0000000f00 */
.L_x_2010:
        /* <DEDUP_REMOVED lines=37> */
.L_x_2012:
[----:B------:R-:W-:Y:S05]  /*1ae0*/  BSYNC.RECONVERGENT B0 ;  /* 0x0000000000007941 */ /* 0x000fea0003800200 */
.L_x_2011:
        /* <DEDUP_REMOVED lines=12> */
.L_x_2014:
[----:B------:R-:W-:Y:S05]  /*1bb0*/  BSYNC.RECONVERGENT B0 ;  /* 0x0000000000007941 */ /* 0x000fea0003800200 */
.L_x_2013:
        /* <DEDUP_REMOVED lines=12> */
.L_x_2016:
[----:B------:R-:W-:Y:S05]  /*1c80*/  BSYNC.RECONVERGENT B0 ;  /* 0x0000000000007941 */ /* 0x000fea0003800200 */
.L_x_2015:
        /* <DEDUP_REMOVED lines=30> */
.L_x_2018:
[----:B------:R-:W-:Y:S05]  /*1e70*/  BSYNC.RECONVERGENT B0 ;  /* 0x0000000000007941 */ /* 0x000fea0003800200 */
.L_x_2017:
        /* <DEDUP_REMOVED lines=12> */
.L_x_2020:
[----:B------:R-:W-:Y:S05]  /*1f40*/  BSYNC.RECONVERGENT B0 ;  /* 0x0000000000007941 */ /* 0x000fea0003800200 */
.L_x_2019:
        /* <DEDUP_REMOVED lines=12> */
.L_x_2006:
        /* <DEDUP_REMOVED lines=22> */
.L_x_2024:
[----:B------:R3:W-:Y:S01]  /*2170*/  STS.128 [R8+0x8000], RZ ;  /* 0x008000ff08007388 */ /* 0x0007e20000000c00 */
[----:B------:R-:W-:Y:S05]  /*2180*/  BRA `(.L_x_2025) ;  /* 0x0000000000047947 */ /* 0x000fea0003800000 */
.L_x_2023:
[----:B------:R1:W-:Y:S02]  /*2190*/  STS.128 [R8+0x8000], RZ ;  /* 0x008000ff08007388 */ /* 0x0003e40000000c00 */
.L_x_2025:
[----:B------:R-:W-:Y:S05]  /*21a0*/  BSYNC.RECONVERGENT B0 ;  /* 0x0000000000007941 */ /* 0x000fea0003800200 */
.L_x_2022:
        /* <DEDUP_REMOVED lines=16> */
.L_x_2027:
[----:B------:R-:W-:Y:S05]  /*22b0*/  BSYNC.RECONVERGENT B0 ;  /* 0x0000000000007941 */ /* 0x000fea0003800200 */
.L_x_2026:
        /* <DEDUP_REMOVED lines=13> */
.L_x_2029:
[----:B------:R-:W-:Y:S05]  /*2390*/  BSYNC.RECONVERGENT B0 ;  /* 0x0000000000007941 */ /* 0x000fea0003800200 */
.L_x_2028:
        /* <DEDUP_REMOVED lines=13> */
.L_x_2031:
[----:B------:R-:W-:Y:S05]  /*2470*/  BSYNC.RECONVERGENT B0 ;  /* 0x0000000000007941 */ /* 0x000fea0003800200 */
.L_x_2030:
        /* <DEDUP_REMOVED lines=13> */
.L_x_2034:
[----:B------:R1:W-:Y:S01]  /*2550*/  STS.128 [R210], RZ ;  /* 0x000000ffd2007388 */ /* 0x0003e20000000c00 */
[----:B------:R-:W-:Y:S05]  /*2560*/  BRA `(.L_x_2035) ;  /* 0x0000000000047947 */ /* 0x000fea0003800000 */
.L_x_2033:
[----:B------:R1:W-:Y:S02]  /*2570*/  STS.128 [R210], RZ ;  /* 0x000000ffd2007388 */ /* 0x0003e40000000c00 */
.L_x_2035:
[----:B------:R-:W-:Y:S05]  /*2580*/  BSYNC.RECONVERGENT B0 ;  /* 0x0000000000007941 */ /* 0x000fea0003800200 */
.L_x_2032:
[--C-:B------:R-:W-:Y:S01]  /*2590*/  SHF.R.U32.HI R11, RZ, 0x1, R29.reuse ;  /* 0x00000001ff0b7819 */ /* 0x100fe2000001161d */
[----:B-1----:R-:W-:Y:S01]  /*25a0*/  IMAD.MOV.U32 R5, RZ, RZ, 0x7f800000 ;  /* 0x7f800000ff057424 */ /* 0x002fe200078e00ff */
[----:B------:R-:W-:Y:S01]  /*25b0*/  SHF.R.U32.HI R2, RZ, 0x2, R29 ;  /* 0x00000002ff027819 */ /* 0x000fe2000001161d */
[----:B------:R-:W-:Y:S01]  /*25c0*/  IMAD.MOV.U32 R9, RZ, RZ, 0x7f800000 ;  /* 0x7f800000ff097424 */ /* 0x000fe200078e00ff */
[----:B------:R-:W-:-:S04]  /*25d0*/  LOP3.LUT R0, R11, 0x30, RZ, 0xc0, !PT ;  /* 0x000000300b007812 */ /* 0x000fc800078ec0ff */
        /* <DEDUP_REMOVED lines=8> */
[----:B------:R1:W-:Y:S01]  /*2660*/  STL [R1+0x44], R4 ;  /* 0x0000440401007387 */ /* 0x0003e20000100800 */
[----:B------:R-:W-:Y:S01]  /*2670*/  ISETP.GE.AND P2, PT, R3, UR9, PT ;  /* 0x0000000903007c0c */ /* 0x000fe2000bf46270 */
[----:B------:R-:W-:-:S04]  /*2680*/  IMAD.WIDE.U32 R2, R4, R2, UR40 ;  /* 0x0000002804027e25 */ /* 0x000fc8000f8e0002 */
[----:B------:R-:W-:Y:S02]  /*2690*/  IMAD.MOV.U32 R0, RZ, RZ, 0x7f800000 ;  /* 0x7f800000ff007424 */ /* 0x000fe400078e00ff */
[----:B------:R-:W5:Y:S04]  /*26a0*/  @!P3 LDG.E R9, desc[UR26][R2.64] ;  /* 0x0000001a0209b981 */ /* 0x000f68000c1e1900 */
[----:B------:R-:W2:Y:S04]  /*26b0*/  @!P0 LDG.E R0, desc[UR26][R2.64+0x120] ;  /* 0x0001201a02008981 */ /* 0x000ea8000c1e1900 */
[----:B------:R-:W3:Y:S01]  /*26c0*/  @!P2 LDG.E R5, desc[UR26][R2.64+0x20] ;  /* 0x0000201a0205a981 */ /* 0x000ee2000c1e1900 */
[----:B-1----:R-:W-:-:S06]  /*26d0*/  IMAD.MOV.U32 R4, RZ, RZ, 0x7f800000 ;  /* 0x7f800000ff047424 */ /* 0x002fcc00078e00ff */
[----:B------:R1:W4:Y:S04]  /*26e0*/  @!P1 LDG.E R4, desc[UR26][R2.64+0x100] ;  /* 0x0001001a02049981 */ /* 0x000328000c1e1900 */
[----:B------:R2:W-:Y:S01]  /*26f0*/  @P6 STS.128 [R210+0x1000], RZ ;  /* 0x001000ffd2006388 */ /* 0x0005e20000000c00 */
[----:B------:R-:W-:Y:S01]  /*2700*/  BSSY.RECONVERGENT B0, `(.L_x_2036) ;  /* 0x0000010000007945 */ /* 0x000fe20003800200 */
[----:B-1----:R-:W-:-:S04]  /*2710*/  LEA R2, P0, R6, R35, 0x1 ;  /* 0x0000002306027211 */ /* 0x002fc800078008ff */
[----:B------:R-:W-:Y:S01]  /*2720*/  LEA.HI.X R3, R6, R34, R7, 0x1, P0 ;  /* 0x0000002206037211 */ /* 0x000fe200000f0c07 */
[----:B--2---:R1:W-:Y:S04]  /*2730*/  STL [R1+0x58], R0 ;  /* 0x0000580001007387 */ /* 0x0043e80000100800 */
[----:B----4-:R1:W-:Y:S04]  /*2740*/  STL [R1+0x5c], R4 ;  /* 0x00005c0401007387 */ /* 0x0103e80000100800 */
[----:B---3--:R1:W-:Y:S04]  /*2750*/  STL [R1+0x60], R5 ;  /* 0x0000600501007387 */ /* 0x0083e80000100800 */
[----:B-----5:R1:W-:Y:S01]  /*2760*/  STL [R1+0x64], R9 ;  /* 0x0000640901007387 */ /* 0x0203e20000100800 */
        /* <DEDUP_REMOVED lines=9> */
.L_x_2037:
[----:B------:R-:W-:Y:S05]  /*2800*/  BSYNC.RECONVERGENT B0 ;  /* 0x0000000000007941 */ /* 0x000fea0003800200 */
.L_x_2036:
        /* <DEDUP_REMOVED lines=13> */
.L_x_2039:
[----:B------:R-:W-:Y:S05]  /*28e0*/  BSYNC.RECONVERGENT B0 ;  /* 0x0000000000007941 */ /* 0x000fea0003800200 */
.L_x_2038:
[----:B------:R1:W-:Y:S01]  /*28f0*/  @P4 STS.128 [R210+0x3000], RZ ;  /* 0x003000ffd2004388 */ /* 0x0003e20000000c00 */
[----:B------:R-:W-:Y:S04]  /*2900*/  BSSY.RECONVERGENT B0, `(.L_x_2040) ;  /* 0x000000c000007945 */ /* 0x000fe80003800200 */
[----:B------:R-:W-:Y:S05]  /*2910*/  @P4 BRA `(.L_x_2041) ;  /* 0x0000000000284947 */ /* 0x000fea0003800000 */
[----:B------:R-:W5:Y:S02]  /*2920*/  LDCU UR8, c[0x0][0x440] ;  /* 0x00008800ff0877ac */ /* 0x000f640008000800 */
[----:B-----5:R-:W-:-:S13]  /*2930*/  ISETP.GE.AND P0, PT, R12, UR8, PT ;  /* 0x000000080c007c0c */ /* 0x020fda000bf06270 */
[----:B------:R1:W-:Y:S01]  /*2940*/  @P0 STS.128 [R210+0x3000], RZ ;  /* 0x003000ffd2000388 */ /* 0x0003e20000000c00 */
[----:B------:R-:W-:Y:S05]  /*2950*/  @P0 BRA `(.L_x_2041) ;  /* 0x0000000000180947 */ /* 0x000fea0003800000 */
[----:B---3--:R-:W-:-:S04]  /*2960*/  LEA R2, P0, R14, R2, 0x7 ;  /* 0x000000020e027211 */ /* 0x008fc800078038ff */
[----:B------:R-:W-:-:S05]  /*2970*/  LEA.HI.X R3, R14, R3, R15, 0x7, P0 ;  /* 0x000000030e037211 */ /* 0x000fca00000f3c0f */
[----:B------:R-:W-:Y:S01]  /*2980*/  @!PT LDS RZ, [RZ] ;  /* 0x00000000fffff984 */ /* 0x000fe20000000800 */
[----:B------:R-:W-:Y:S01]  /*2990*/  @!PT LDS RZ, [RZ] ;  /* 0x00000000fffff984 */ /* 0x000fe20000000800 */
[----:B------:R-:W-:Y:S01]  /*29a0*/  @!PT LDS RZ, [RZ] ;  /* 0x00000000fffff984 */ /* 0x000fe20000000800 */
[----:B------:R3:W-:Y:S04]  /*29b0*/  LDGSTS.E.BYPASS.LTC128B.128 [R210+0x3000], desc[UR26][R2.64] ;  /* 0x0300000002d27fae */ /* 0x0007e8000b981a1a */
.L_x_2041:
[----:B------:R-:W-:Y:S05]  /*29c0*/  BSYNC.RECONVERGENT B0 ;  /* 0x0000000000007941 */ /* 0x000fea0003800200 */
.L_x_2040:
[----:B------:R-:W1:Y:S01]  /*29d0*/  LDCU.64 UR8, c[0x0][0x3d0] ;  /* 0x00007a00ff0877ac */ /* 0x000e620008000a00 */
[----:B---3--:R-:W-:Y:S01]  /*29e0*/  MOV R2, UR16 ;  /* 0x0000001000027c02 */ /* 0x008fe20008000f00 */
        /* <DEDUP_REMOVED lines=8> */
[----:B-1----:R-:W-:-:S04]  /*2a70*/  IMAD R0, R27, UR8, RZ ;  /* 0x000000081b007c24 */ /* 0x002fc8000f8e02ff */
        /* <DEDUP_REMOVED lines=19> */
.L_x_2044:
[----:B------:R3:W-:Y:S01]  /*2bb0*/  STS.128 [R8+0xc000], RZ ;  /* 0x00c000ff08007388 */ /* 0x0007e20000000c00 */
[----:B------:R-:W-:Y:S05]  /*2bc0*/  BRA `(.L_x_2045) ;  /* 0x0000000000047947 */ /* 0x000fea0003800000 */
.L_x_2043:
[----:B------:R1:W-:Y:S02]  /*2bd0*/  STS.128 [R8+0xc000], RZ ;  /* 0x00c000ff08007388 */ /* 0x0003e40000000c00 */
.L_x_2045:
[----:B------:R-:W-:Y:S05]  /*2be0*/  BSYNC.RECONVERGENT B0 ;  /* 0x0000000000007941 */ /* 0x000fea0003800200 */
.L_x_2042:
        /* <DEDUP_REMOVED lines=23> */
.L_x_2047:
[----:B------:R-:W-:Y:S05]  /*2d60*/  BSYNC.RECONVERGENT B0 ;  /* 0x0000000000007941 */ /* 0x000fea0003800200 */
.L_x_2046:
[----:B------:R1:W-:Y:S01]  /*2d70*/  @P2 STS.128 [R8+0xe000], RZ ;  /* 0x00e000ff08002388 */ /* 0x0003e20000000c00 */
[----:B------:R-:W-:Y:S04]  /*2d80*/  BSSY.RECONVERGENT B0, `(.L_x_2048) ;  /* 0x0000013000007945 */ /* 0x000fe80003800200 */
        /* <DEDUP_REMOVED lines=18> */
.L_x_2049:
[----:B------:R-:W-:Y:S05]  /*2eb0*/  BSYNC.RECONVERGENT B0 ;  /* 0x0000000000007941 */ /* 0x000fea0003800200 */
.L_x_2048:
        /* <DEDUP_REMOVED lines=12> */
[----:B-1----:R-:W-:-:S05]  /*2f80*/  IMAD.WIDE.U32 R4, R19, UR16, R2 ;  /* 0x0000001013047c25 */ /* 0x002fca000f8e0002 */
[----:B------:R-:W-:Y:S02]  /*2f90*/  IADD3 R0, PT, PT, R5, R0, RZ ;  /* 0x0000000005007210 */ /* 0x000fe40007ffe0ff */
[----:B-----5:R-:W-:-:S04]  /*2fa0*/  LEA R2, P0, R4, UR8, 0x1 ;  /* 0x0000000804027c11 */ /* 0x020fc8000f8008ff */
[----:B------:R-:W-:-:S05]  /*2fb0*/  LEA.HI.X R3, R4, UR9, R0, 0x1, P0 ;  /* 0x0000000904037c11 */ /* 0x000fca00080f0c00 */
[----:B------:R-:W-:Y:S01]  /*2fc0*/  @!PT LDS RZ, [RZ] ;  /* 0x00000000fffff984 */ /* 0x000fe20000000800 */
[----:B------:R-:W-:Y:S01]  /*2fd0*/  @!PT LDS RZ, [RZ] ;  /* 0x00000000fffff984 */ /* 0x000fe20000000800 */
[----:B------:R-:W-:Y:S01]  /*2fe0*/  @!PT LDS RZ, [RZ] ;  /* 0x00000000fffff984 */ /* 0x000fe20000000800 */
[----:B------:R1:W-:Y:S04]  /*2ff0*/  LDGSTS.E.BYPASS.LTC128B.128 [R8+0xf000], desc[UR26][R2.64] ;  /* 0x0f00000002087fae */ /* 0x0003e8000b981a1a */
.L_x_2051:
[----:B------:R-:W-:Y:S05]  /*3000*/  BSYNC.RECONVERGENT B0 ;  /* 0x0000000000007941 */ /* 0x000fea0003800200 */
.L_x_2050:
[----:B------:R-:W5:Y:S01]  /*3010*/  LDCU.64 UR8, c[0x0][0x3d8] ;  /* 0x00007b00ff0877ac */ /* 0x000f620008000a00 */
[----:B-1----:R-:W-:Y:S01]  /*3020*/  MOV R2, UR14 ;  /* 0x0000000e00027c02 */ /* 0x002fe20008000f00 */
[----:B------:R-:W-:Y:S01]  /*3030*/  BSSY.RECONVERGENT B0, `(.L_x_2052) ;  /* 0x000001d000007945 */ /* 0x000fe20003800200 */
[----:B------:R-:W-:-:S03]  /*3040*/  UIMAD UR5, UR5, UR14, URZ ;  /* 0x0000000e050572a4 */ /* 0x000fc6000f8e02ff */
[----:B------:R-:W-:Y:S01]  /*3050*/  IMAD.WIDE.U32 R2, R2, UR25, R12 ;  /* 0x0000001902027c25 */ /* 0x000fe2000f8e000c */
[----:B------:R-:W-:Y:S02]  /*3060*/  UIMAD UR5, UR25, UR15, UR5 ;  /* 0x0000000f190572a4 */ /* 0x000fe4000f8e0205 */
[----:B------:R-:W-:-:S04]  /*3070*/  IADD3 R2, P0, PT, R24, R2, RZ ;  /* 0x0000000218027210 */ /* 0x000fc80007f1e0ff */
[----:B------:R-:W-:Y:S01]  /*3080*/  IADD3.X R3, PT, PT, R25, UR5, R3, P0, !PT ;  /* 0x0000000519037c10 */ /* 0x000fe200087fe403 */
[----:B-----5:R-:W-:Y:S02]  /*3090*/  IMAD R0, R27, UR8, RZ ;  /* 0x000000081b007c24 */ /* 0x020fe4000f8e02ff */
        /* <DEDUP_REMOVED lines=19> */
.L_x_2054:
[----:B------:R1:W-:Y:S01]  /*31d0*/  STS.128 [R8+0x10000], RZ ;  /* 0x010000ff08007388 */ /* 0x0003e20000000c00 */
[----:B------:R-:W-:Y:S05]  /*31e0*/  BRA `(.L_x_2055) ;  /* 0x0000000000047947 */ /* 0x000fea0003800000 */
.L_x_2053:
[----:B------:R1:W-:Y:S02]  /*31f0*/  STS.128 [R8+0x10000], RZ ;  /* 0x010000ff08007388 */ /* 0x0003e40000000c00 */
.L_x_2055:
[----:B------:R-:W-:Y:S05]  /*3200*/  BSYNC.RECONVERGENT B0 ;  /* 0x0000000000007941 */ /* 0x000fea0003800200 */
.L_x_2052:
[----:B------:R-:W1:Y:S01]  /*3210*/  S2R R185, SR_TID.X ;  /* 0x0000000000b97919 */ /* 0x000e620000002100 */
[C---:B------:R-:W-:Y:S01]  /*3220*/  IMAD.SHL.U32 R180, R29.reuse, 0x40, RZ ;  /* 0x000000401db47824 */ /* 0x040fe200078e00ff */
[----:B------:R-:W1:Y:S01]  /*3230*/  LDCU UR5, c[0x0][0x440] ;  /* 0x00008800ff0577ac */ /* 0x000e620008000800 */
[----:B------:R-:W-:Y:S01]  /*3240*/  IMAD.SHL.U32 R150, R29, 0x20, RZ ;  /* 0x000000201d967824 */ /* 0x000fe200078e00ff */
[----:B------:R1:W-:Y:S01]  /*3250*/  @P3 STS.128 [R8+0x11000], RZ ;  /* 0x011000ff08003388 */ /* 0x0003e20000000c00 */
[----:B------:R-:W-:Y:S01]  /*3260*/  BSSY.RECONVERGENT B0, `(.L_x_2056) ;  /* 0x000001a000007945 */ /* 0x000fe20003800200 */
[C---:B------:R-:W-:Y:S01]  /*3270*/  LOP3.LUT R0, R180.reuse, 0x1c0, RZ, 0xc0, !PT ;  /* 0x000001c0b4007812 */ /* 0x040fe200078ec0ff */
[----:B------:R-:W1:Y:S01]  /*3280*/  LDCU UR13, c[0x0][0x3e0] ;  /* 0x00007c00ff0d77ac */ /* 0x000e620008000800 */
[----:B------:R-:W-:Y:S02]  /*3290*/  LOP3.LUT R10, R180, 0x200, RZ, 0xc0, !PT ;  /* 0x00000200b40a7812 */ /* 0x000fe400078ec0ff */
[----:B------:R-:W-:-:S02]  /*32a0*/  LOP3.LUT R0, R0, 0x38, R33, 0xf8, !PT ;  /* 0x0000003800007812 */ /* 0x000fc400078ef821 */
[----:B------:R-:W-:Y:S02]  /*32b0*/  SHF.R.U32.HI R14, RZ, 0x4, R29 ;  /* 0x00000004ff0e7819 */ /* 0x000fe4000001161d */
[----:B------:R-:W-:Y:S02]  /*32c0*/  LOP3.LUT R10, R10, 0xc00, R150, 0xf8, !PT ;  /* 0x00000c000a0a7812 */ /* 0x000fe400078ef896 */
[----:B------:R-:W-:Y:S01]  /*32d0*/  LOP3.LUT R11, R0, 0x8, R11, 0x78, !PT ;  /* 0x00000008000b7812 */ /* 0x000fe200078e780b */
[----:B------:R-:W-:Y:S05]  /*32e0*/  @P3 BRA `(.L_x_2057) ;  /* 0x0000000000443947 */ /* 0x000fea0003800000 */
[----:B------:R-:W5:Y:S02]  /*32f0*/  LDCU UR8, c[0x0][0x440] ;  /* 0x00008800ff0877ac */ /* 0x000f640008000800 */
[----:B-----5:R-:W-:-:S13]  /*3300*/  ISETP.GE.AND P0, PT, R12, UR8, PT ;  /* 0x000000080c007c0c */ /* 0x020fda000bf06270 */
[----:B------:R1:W-:Y:S01]  /*3310*/  @P0 STS.128 [R8+0x11000], RZ ;  /* 0x011000ff08000388 */ /* 0x0003e20000000c00 */
        /* <DEDUP_REMOVED lines=14> */
.L_x_2057:
[----:B-1----:R-:W-:Y:S05]  /*3400*/  BSYNC.RECONVERGENT B0 ;  /* 0x0000000000007941 */ /* 0x002fea0003800200 */
.L_x_2056:
[----:B------:R1:W-:Y:S01]  /*3410*/  @P2 STS.128 [R8+0x12000], RZ ;  /* 0x012000ff08002388 */ /* 0x0003e20000000c00 */
[----:B------:R-:W-:Y:S01]  /*3420*/  LOP3.LUT R2, R14, 0x8, RZ, 0xc0, !PT ;  /* 0x000000080e027812 */ /* 0x000fe200078ec0ff */
[C---:B------:R-:W-:Y:S01]  /*3430*/  IMAD.SHL.U32 R186, R185.reuse, 0x40, RZ ;  /* 0x00000040b9ba7824 */ /* 0x040fe200078e00ff */
[----:B------:R-:W-:Y:S01]  /*3440*/  SHF.R.U32.HI R4, RZ, 0x1, R185 ;  /* 0x00000001ff047819 */ /* 0x000fe200000116b9 */
[C---:B------:R-:W-:Y:S01]  /*3450*/  IMAD.SHL.U32 R184, R185.reuse, 0x8, RZ ;  /* 0x00000008b9b87824 */ /* 0x040fe200078e00ff */
[--C-:B------:R-:W-:Y:S01]  /*3460*/  LOP3.LUT R2, R2, 0x10, R29.reuse, 0xf8, !PT ;  /* 0x0000001002027812 */ /* 0x100fe200078ef81d */
[----:B------:R-:W-:Y:S01]  /*3470*/  IMAD.SHL.U32 R187, R185, 0x20, RZ ;  /* 0x00000020b9bb7824 */ /* 0x000fe200078e00ff */
[----:B------:R-:W-:Y:S01]  /*3480*/  LOP3.LUT R14, R186, 0x1c0, RZ, 0xc0, !PT ;  /* 0x000001c0ba0e7812 */ /* 0x000fe200078ec0ff */
[----:B------:R-:W1:Y:S01]  /*3490*/  LDCU UR16, c[0x0][0x50c] ;  /* 0x0000a180ff1077ac */ /* 0x000e620008000800 */
[----:B------:R-:W-:Y:S01]  /*34a0*/  LOP3.LUT R2, R2, R0, RZ, 0x3c, !PT ;  /* 0x0000000002027212 */ /* 0x000fe200078e3cff */
[----:B------:R-:W-:Y:S01]  /*34b0*/  BSSY.RECONVERGENT B0, `(.L_x_2058) ;  /* 0x000001b000007945 */ /* 0x000fe20003800200 */
[----:B------:R-:W-:-:S02]  /*34c0*/  LOP3.LUT R0, R0, 0x8, R29, 0x78, !PT ;  /* 0x0000000800007812 */ /* 0x000fc400078e781d */
[----:B------:R-:W-:Y:S02]  /*34d0*/  LOP3.LUT R3, R186, 0x200, RZ, 0xc0, !PT ;  /* 0x00000200ba037812 */ /* 0x000fe400078ec0ff */
[----:B------:R-:W-:Y:S02]  /*34e0*/  LOP3.LUT R14, R14, 0x38, R184, 0xf8, !PT ;  /* 0x000000380e0e7812 */ /* 0x000fe400078ef8b8 */
[----:B------:R-:W-:Y:S02]  /*34f0*/  LOP3.LUT R180, R2, 0x200, R180, 0xf8, !PT ;  /* 0x0000020002b47812 */ /* 0x000fe400078ef8b4 */
[----:B------:R-:W-:Y:S02]  /*3500*/  LOP3.LUT R150, R0, 0x7200, R150, 0xf8, !PT ;  /* 0x0000720000967812 */ /* 0x000fe400078ef896 */
[----:B------:R-:W-:Y:S02]  /*3510*/  LOP3.LUT R182, R10, R11, RZ, 0xfc, !PT ;  /* 0x0000000b0ab67212 */ /* 0x000fe400078efcff */
[----:B------:R-:W-:-:S02]  /*3520*/  LOP3.LUT R0, R3, 0xc00, R187, 0xf8, !PT ;  /* 0x00000c0003007812 */ /* 0x000fc400078ef8bb */
[----:B------:R-:W-:Y:S01]  /*3530*/  LOP3.LUT R2, R14, 0x8, R4, 0x78, !PT ;  /* 0x000000080e027812 */ /* 0x000fe200078e7804 */
[----:B-1----:R-:W-:Y:S05]  /*3540*/  @P2 BRA `(.L_x_2059) ;  /* 0x0000000000442947 */ /* 0x002fea0003800000 */
[----:B------:R-:W1:Y:S02]  /*3550*/  LDCU UR8, c[0x0][0x440] ;  /* 0x00008800ff0877ac */ /* 0x000e640008000800 */
[----:B-1----:R-:W-:-:S13]  /*3560*/  ISETP.GE.AND P0, PT, R12, UR8, PT ;  /* 0x000000080c007c0c */ /* 0x002fda000bf06270 */
        /* <DEDUP_REMOVED lines=15> */
.L_x_2059:
[----:B------:R-:W-:Y:S05]  /*3660*/  BSYNC.RECONVERGENT B0 ;  /* 0x0000000000007941 */ /* 0x000fea0003800200 */
.L_x_2058:
[----:B------:R1:W-:Y:S01]  /*3670*/  @P1 STS.128 [R8+0x13000], RZ ;  /* 0x013000ff08001388 */ /* 0x0003e20000000c00 */
[----:B------:R-:W-:Y:S01]  /*3680*/  BSSY.RECONVERGENT B0, `(.L_x_2060) ;  /* 0x0000014000007945 */ /* 0x000fe20003800200 */
[----:B------:R-:W-:-:S03]  /*3690*/  LOP3.LUT R183, R0, R2, RZ, 0xfc, !PT ;  /* 0x0000000200b77212 */ /* 0x000fc600078efcff */
        /* <DEDUP_REMOVED lines=18> */
.L_x_2061:
[----:B------:R-:W-:Y:S05]  /*37c0*/  BSYNC.RECONVERGENT B0 ;  /* 0x0000000000007941 */ /* 0x000fea0003800200 */
.L_x_2060:
[----:B-1----:R-:W-:Y:S01]  /*37d0*/  IMAD.SHL.U32 R2, R185, 0x10, RZ ;  /* 0x00000010b9027824 */ /* 0x002fe200078e00ff */
[----:B------:R-:W-:Y:S01]  /*37e0*/  R2P PR, R29, 0x6 ;  /* 0x000000061d007804 */ /* 0x000fe20000000000 */
[C---:B------:R-:W-:Y:S01]  /*37f0*/  IMAD.SHL.U32 R5, R185.reuse, 0x2, RZ ;  /* 0x00000002b9057824 */ /* 0x040fe200078e00ff */
[----:B------:R-:W-:Y:S01]  /*3800*/  LOP3.LUT P0, RZ, R185, 0x4, RZ, 0xc0, !PT ;  /* 0x00000004b9ff7812 */ /* 0x000fe2000780c0ff */
[----:B------:R-:W-:Y:S01]  /*3810*/  IMAD.MOV.U32 R3, RZ, RZ, 0x10 ;  /* 0x00000010ff037424 */ /* 0x000fe200078e00ff */
[----:B------:R-:W-:Y:S01]  /*3820*/  LOP3.LUT R2, R2, 0x1c0, RZ, 0xc0, !PT ;  /* 0x000001c002027812 */ /* 0x000fe200078ec0ff */
[----:B------:R-:W-:Y:S01]  /*3830*/  IMAD.MOV.U32 R4, RZ, RZ, 0x20 ;  /* 0x00000020ff047424 */ /* 0x000fe200078e00ff */
[----:B------:R-:W-:Y:S01]  /*3840*/  LOP3.LUT R0, R5, 0xe006, R186, 0xc8, !PT ;  /* 0x0000e00605007812 */ /* 0x000fe200078ec8ba */
[----:B------:R-:W-:Y:S01]  /*3850*/  STL [R1+0x40], R210 ;  /* 0x000040d201007387 */ /* 0x000fe20000100800 */
[----:B------:R-:W-:Y:S01]  /*3860*/  LOP3.LUT P5, RZ, R185, 0x8, RZ, 0xc0, !PT ;  /* 0x00000008b9ff7812 */ /* 0x000fe200078ac0ff */
[----:B------:R-:W-:Y:S01]  /*3870*/  IMAD.MOV.U32 R153, RZ, RZ, 0x40 ;  /* 0x00000040ff997424 */ /* 0x000fe200078e00ff */
[----:B------:R-:W-:Y:S01]  /*3880*/  LOP3.LUT R2, R2, 0x38, R5, 0xf8, !PT ;  /* 0x0000003802027812 */ /* 0x000fe200078ef805 */
[----:B------:R-:W0:Y:S01]  /*3890*/  LDGDEPBAR ;  /* 0x00000000000079af */ /* 0x000e220000000000 */
[----:B------:R-:W-:Y:S01]  /*38a0*/  LOP3.LUT R0, R0, 0xc00, R187, 0xf8, !PT ;  /* 0x00000c0000007812 */ /* 0x000fe200078ef8bb */
[----:B------:R-:W-:Y:S01]  /*38b0*/  IMAD.MOV.U32 R173, RZ, RZ, 0x20 ;  /* 0x00000020ffad7424 */ /* 0x000fe200078e00ff */
[----:B------:R-:W-:Y:S01]  /*38c0*/  SEL R3, R3, 0xfffffff0, !P0 ;  /* 0xfffffff003037807 */ /* 0x000fe20004000000 */
[----:B------:R-:W-:Y:S01]  /*38d0*/  UIADD3 UR25, UPT, UPT, UR25, 0x80, URZ ;  /* 0x0000008019197890 */ /* 0x000fe2000fffe0ff */
[----:B------:R-:W-:-:S02]  /*38e0*/  SEL R3, R4, 0xffffffe0, !P5 ;  /* 0xffffffe004037807 */ /* 0x000fc40006800000 */
[----:B------:R-:W-:Y:S02]  /*38f0*/  CS2R R126, SRZ ;  /* 0x00000000007e7805 */ /* 0x000fe4000001ff00 */
[----:B------:R-:W-:Y:S02]  /*3900*/  LOP3.LUT R0, R0, R2, RZ, 0xfc, !PT ;  /* 0x0000000200007212 */ /* 0x000fe400078efcff */
[----:B------:R-:W-:Y:S02]  /*3910*/  CS2R R124, SRZ ;  /* 0x00000000007c7805 */ /* 0x000fe4000001ff00 */
[----:B------:R-:W-:Y:S01]  /*3920*/  LOP3.LUT R14, R14, 0x8, R185, 0x78, !PT ;  /* 0x000000080e0e7812 */ /* 0x000fe200078e78b9 */
[----:B------:R-:W-:Y:S01]  /*3930*/  STL [R1+0x74], R3 ;  /* 0x0000740301007387 */ /* 0x000fe20000100800 */
[----:B------:R-:W-:Y:S02]  /*3940*/  LEA R150, R150, UR24, 0x1 ;  /* 0x0000001896967c11 */ /* 0x000fe4000f8e08ff */
[----:B------:R-:W-:-:S02]  /*3950*/  CS2R R130, SRZ ;  /* 0x0000000000827805 */ /* 0x000fc4000001ff00 */
[----:B------:R-:W-:Y:S01]  /*3960*/  SEL R153, R153, 0xffffffc0, !P2 ;  /* 0xffffffc099997807 */ /* 0x000fe20005000000 */
[----:B------:R1:W-:Y:S01]  /*3970*/  STL [R1+0x6c], R0 ;  /* 0x00006c0001007387 */ /* 0x0003e20000100800 */
[----:B------:R-:W-:Y:S02]  /*3980*/  LEA R182, R182, UR24, 0x1 ;  /* 0x00000018b6b67c11 */ /* 0x000fe4000f8e08ff */
[----:B------:R-:W-:Y:S02]  /*3990*/  CS2R R128, SRZ ;  /* 0x0000000000807805 */ /* 0x000fe4000001ff00 */
[----:B------:R-:W-:Y:S01]  /*39a0*/  LEA R180, R180, UR24, 0x1 ;  /* 0x00000018b4b47c11 */ /* 0x000fe2000f8e08ff */
[----:B------:R-:W-:Y:S01]  /*39b0*/  IMAD.IADD R172, R153, 0x1, R150 ;  /* 0x0000000199ac7824 */ /* 0x000fe200078e0296 */
[----:B------:R-:W-:Y:S02]  /*39c0*/  SEL R173, R173, 0xffffffe0, !P1 ;  /* 0xffffffe0adad7807 */ /* 0x000fe40004800000 */
        /* <DEDUP_REMOVED lines=19> */
[----:B-1----:R-:W-:Y:S02]  /*3b00*/  LOP3.LUT R0, R14, 0x7200, R187, 0xf8, !PT ;  /* 0x000072000e007812 */ /* 0x002fe400078ef8bb */
[----:B------:R-:W-:Y:S02]  /*3b10*/  CS2R R84, SRZ ;  /* 0x0000000000547805 */ /* 0x000fe4000001ff00 */
[----:B------:R-:W-:Y:S02]  /*3b20*/  CS2R R78, SRZ ;  /* 0x00000000004e7805 */ /* 0x000fe4000001ff00 */
[----:B------:R-:W-:Y:S02]  /*3b30*/  CS2R R76, SRZ ;  /* 0x00000000004c7805 */ /* 0x000fe4000001ff00 */
[----:B------:R-:W-:Y:S01]  /*3b40*/  CS2R R82, SRZ ;  /* 0x0000000000527805 */ /* 0x000fe2000001ff00 */
[----:B------:R1:W-:Y:S01]  /*3b50*/  STL [R1+0x68], R0 ;  /* 0x0000680001007387 */ /* 0x0003e20000100800 */
[----:B------:R-:W-:-:S02]  /*3b60*/  CS2R R80, SRZ ;  /* 0x0000000000507805 */ /* 0x000fc4000001ff00 */
[----:B------:R-:W-:Y:S02]  /*3b70*/  CS2R R74, SRZ ;  /* 0x00000000004a7805 */ /* 0x000fe4000001ff00 */
[----:B------:R-:W-:Y:S02]  /*3b80*/  CS2R R72, SRZ ;  /* 0x0000000000487805 */ /* 0x000fe4000001ff00 */
[----:B------:R-:W-:Y:S02]  /*3b90*/  CS2R R70, SRZ ;  /* 0x0000000000467805 */ /* 0x000fe4000001ff00 */
[----:B------:R-:W-:Y:S02]  /*3ba0*/  CS2R R68, SRZ ;  /* 0x0000000000447805 */ /* 0x000fe4000001ff00 */
[C---:B------:R-:W-:Y:S01]  /*3bb0*/  LOP3.LUT P3, RZ, R185.reuse, 0x2, RZ, 0xc0, !PT ;  /* 0x00000002b9ff7812 */ /* 0x040fe2000786c0ff */
[----:B------:R-:W-:Y:S01]  /*3bc0*/  VIADD R182, R182, UR12 ;  /* 0x0000000cb6b67c36 */ /* 0x000fe20008000000 */
[----:B------:R-:W-:Y:S01]  /*3bd0*/  LOP3.LUT P4, RZ, R185, 0x10, RZ, 0xc0, !PT ;  /* 0x00000010b9ff7812 */ /* 0x000fe2000788c0ff */
[----:B------:R-:W-:Y:S01]  /*3be0*/  VIADD R180, R180, UR12 ;  /* 0x0000000cb4b47c36 */ /* 0x000fe20008000000 */
[----:B------:R-:W1:Y:S01]  /*3bf0*/  LDCU UR8, c[0x0][0x45c] ;  /* 0x00008b80ff0877ac */ /* 0x000e620008000800 */
[----:B------:R-:W-:-:S02]  /*3c00*/  IMAD.IADD R152, R173, 0x1, R150 ;  /* 0x00000001ad987824 */ /* 0x000fc400078e0296 */
[----:B------:R-:W-:Y:S01]  /*3c10*/  IMAD.IADD R181, R173, 0x1, R172 ;  /* 0x00000001adb57824 */ /* 0x000fe200078e02ac */
[----:B------:R-:W-:-:S11]  /*3c20*/  UISETP.GE.AND UP0, UPT, UR25, UR31, UPT ;  /* 0x0000001f1900728c */ /* 0x000fd6000bf06270 */
.L_x_2064:
        /* <DEDUP_REMOVED lines=8> */
[----:B------:R-:W3:Y:S04]  /*3cb0*/  LDL R2, [R1+0x60] ;  /* 0x0000600001027983 */ /* 0x000ee80000100800 */
        /* <DEDUP_REMOVED lines=31> */
[----:B---3--:R-:W-:Y:S01]  /*3eb0*/  FSETP.NEU.FTZ.AND P6, PT, R2, -INF , PT ;  /* 0xff8000000200780b */ /* 0x008fe20003fdd000 */
[----:B------:R-:W-:Y:S04]  /*3ec0*/  DEPBAR.LE SB0, 0x0 ;  /* 0x000080000000791a */ /* 0x000fe80000000000 */
[----:B------:R-:W-:Y:S01]  /*3ed0*/  BAR.SYNC.DEFER_BLOCKING 0x0 ;  /* 0x0000000000007b1d */ /* 0x000fe20000010000 */
[----:B-1----:R-:W-:Y:S01]  /*3ee0*/  IMAD.SHL.U32 R3, R3, 0x2, RZ ;  /* 0x0000000203037824 */ /* 0x002fe200078e00ff */
[----:B----4-:R-:W-:Y:S04]  /*3ef0*/  SHF.R.U32.HI R187, RZ, 0x1, R187 ;  /* 0x00000001ffbb7819 */ /* 0x010fe800000116bb */
[----:B------:R-:W-:Y:S08]  /*3f00*/  LDSM.16.M88.4 R64, [R182] ;  /* 0x00000000b640783b */ /* 0x000ff00000000200 */
[----:B------:R-:W1:Y:S08]  /*3f10*/  LDSM.16.M88.4 R16, [R150+0xc000] ;  /* 0x00c000009610783b */ /* 0x000e700000000200 */
[----:B------:R-:W3:Y:S08]  /*3f20*/  LDSM.16.M88.4 R60, [R182+0x2000] ;  /* 0x00200000b63c783b */ /* 0x000ef00000000200 */
[----:B------:R-:W4:Y:S08]  /*3f30*/  LDSM.16.M88.4 R32, [R150+0xc800] ;  /* 0x00c800009620783b */ /* 0x000f300000000200 */
[----:B------:R-:W2:Y:S08]  /*3f40*/  LDSM.16.M88.4 R48, [R150+0xd000] ;  /* 0x00d000009630783b */ /* 0x000eb00000000200 */
[----:B------:R-:W2:Y:S01]  /*3f50*/  LDSM.16.M88.4 R132, [R150+0xd800] ;  /* 0x00d800009684783b */ /* 0x000ea20000000200 */
        /* <DEDUP_REMOVED lines=9> */
[----:B------:R-:W-:Y:S01]  /*3ff0*/  LDSM.16.M88.4 R156, [R0] ;  /* 0x00000000009c783b */ /* 0x000fe20000000200 */
[C---:B------:R-:W-:Y:S07]  /*4000*/  HMMA.16816.F32 R24, R60.reuse, R32, RZ ;  /* 0x000000203c18723c */ /* 0x040fee00000018ff */
[----:B------:R-:W-:Y:S01]  /*4010*/  LDSM.16.M88.4 R160, [R172+0xc000] ;  /* 0x00c00000aca0783b */ /* 0x000fe20000000200 */
[-C--:B------:R-:W-:Y:S07]  /*4020*/  HMMA.16816.F32 R28, R60, R34.reuse, RZ ;  /* 0x000000223c1c723c */ /* 0x080fee00000018ff */
[----:B------:R4:W-:Y:S01]  /*4030*/  LDSM.16.M88.4 R164, [R0+0x2000] ;  /* 0x0020000000a4783b */ /* 0x0009e20000000200 */
[C---:B------:R-:W-:Y:S07]  /*4040*/  HMMA.16816.F32 R32, R64.reuse, R34, RZ ;  /* 0x000000224020723c */ /* 0x040fee00000018ff */
[----:B------:R-:W-:Y:S01]  /*4050*/  LDSM.16.M88.4 R168, [R172+0xd000] ;  /* 0x00d00000aca8783b */ /* 0x000fe20000000200 */
[-C--:B--2---:R-:W-:Y:S07]  /*4060*/  HMMA.16816.F32 R36, R64, R48.reuse, RZ ;  /* 0x000000304024723c */ /* 0x084fee00000018ff */
[----:B------:R-:W-:Y:S01]  /*4070*/  LDSM.16.M88.4 R176, [R181+0xc000] ;  /* 0x00c00000b5b0783b */ /* 0x000fe20000000200 */
[C---:B------:R-:W-:Y:S02]  /*4080*/  HMMA.16816.F32 R40, R60.reuse, R48, RZ ;  /* 0x000000303c28723c */ /* 0x040fe400000018ff */
[----:B----4-:R-:W-:Y:S06]  /*4090*/  IADD3 R0, PT, PT, R173, R0, RZ ;  /* 0x00000000ad007210 */ /* 0x010fec0007ffe0ff */
[-C--:B------:R-:W-:Y:S08]  /*40a0*/  HMMA.16816.F32 R44, R60, R50.reuse, RZ ;  /* 0x000000323c2c723c */ /* 0x080ff000000018ff */
[C---:B------:R-:W-:Y:S08]  /*40b0*/  HMMA.16816.F32 R48, R64.reuse, R50, RZ ;  /* 0x000000324030723c */ /* 0x040ff000000018ff */
[-C--:B------:R-:W-:Y:S08]  /*40c0*/  HMMA.16816.F32 R52, R64, R132.reuse, RZ ;  /* 0x000000844034723c */ /* 0x080ff000000018ff */
[C---:B------:R-:W-:Y:S08]  /*40d0*/  HMMA.16816.F32 R56, R60.reuse, R132, RZ ;  /* 0x000000843c38723c */ /* 0x040ff000000018ff */
[-C--:B------:R-:W-:Y:S08]  /*40e0*/  HMMA.16816.F32 R60, R60, R134.reuse, RZ ;  /* 0x000000863c3c723c */ /* 0x080ff000000018ff */
[----:B------:R-:W-:Y:S01]  /*40f0*/  HMMA.16816.F32 R64, R64, R134, RZ ;  /* 0x000000864040723c */ /* 0x000fe200000018ff */
[----:B------:R-:W2:Y:S07]  /*4100*/  LDSM.16.M88.4 R132, [R152+0xd000] ;  /* 0x00d000009884783b */ /* 0x000eae0000000200 */
[-C--:B-1----:R-:W-:Y:S01]  /*4110*/  HMMA.16816.F32 R4, R136, R140.reuse, R4 ;  /* 0x0000008c8804723c */ /* 0x082fe20000001804 */
[----:B------:R-:W1:Y:S07]  /*4120*/  LDSM.16.M88.4 R152, [R152+0xd800] ;  /* 0x00d800009898783b */ /* 0x000e6e0000000200 */
[C---:B---3--:R-:W-:Y:S08]  /*4130*/  HMMA.16816.F32 R8, R144.reuse, R140, R8 ;  /* 0x0000008c9008723c */ /* 0x048ff00000001808 */
[-C--:B------:R-:W-:Y:S08]  /*4140*/  HMMA.16816.F32 R12, R144, R142.reuse, R12 ;  /* 0x0000008e900c723c */ /* 0x080ff0000000180c */
[C---:B------:R-:W-:Y:S01]  /*4150*/  HMMA.16816.F32 R16, R136.reuse, R142, R16 ;  /* 0x0000008e8810723c */ /* 0x040fe20000001810 */
[----:B------:R-:W3:Y:S07]  /*4160*/  LDSM.16.M88.4 R140, [R172+0xc800] ;  /* 0x00c80000ac8c783b */ /* 0x000eee0000000200 */
[-C--:B------:R-:W-:Y:S01]  /*4170*/  HMMA.16816.F32 R20, R136, R148.reuse, R20 ;  /* 0x000000948814723c */ /* 0x080fe20000001814 */
[----:B------:R-:W4:Y:S07]  /*4180*/  LDSM.16.M88.4 R172, [R172+0xd800] ;  /* 0x00d80000acac783b */ /* 0x000f2e0000000200 */
[C---:B------:R-:W-:Y:S08]  /*4190*/  HMMA.16816.F32 R24, R144.reuse, R148, R24 ;  /* 0x000000949018723c */ /* 0x040ff00000001818 */
[-C--:B------:R-:W-:Y:S08]  /*41a0*/  HMMA.16816.F32 R28, R144, R150.reuse, R28 ;  /* 0x00000096901c723c */ /* 0x080ff0000000181c */
[C---:B------:R-:W-:Y:S01]  /*41b0*/  HMMA.16816.F32 R32, R136.reuse, R150, R32 ;  /* 0x000000968820723c */ /* 0x040fe20000001820 */
[----:B------:R-:W4:Y:S07]  /*41c0*/  LDSM.16.M88.4 R148, [R0] ;  /* 0x000000000094783b */ /* 0x000f2e0000000200 */
[-C--:B--2---:R-:W-:Y:S08]  /*41d0*/  HMMA.16816.F32 R36, R136, R132.reuse, R36 ;  /* 0x000000848824723c */ /* 0x084ff00000001824 */
[C---:B------:R-:W-:Y:S08]  /*41e0*/  HMMA.16816.F32 R40, R144.reuse, R132, R40 ;  /* 0x000000849028723c */ /* 0x040ff00000001828 */
[-C--:B------:R-:W-:Y:S08]  /*41f0*/  HMMA.16816.F32 R44, R144, R134.reuse, R44 ;  /* 0x00000086902c723c */ /* 0x080ff0000000182c */
[C---:B------:R-:W-:Y:S01]  /*4200*/  HMMA.16816.F32 R48, R136.reuse, R134, R48 ;  /* 0x000000868830723c */ /* 0x040fe20000001830 */
[----:B------:R2:W4:Y:S07]  /*4210*/  LDSM.16.M88.4 R132, [R0+0x2000] ;  /* 0x002000000084783b */ /* 0x00052e0000000200 */
[-C--:B-1----:R-:W-:Y:S08]  /*4220*/  HMMA.16816.F32 R52, R136, R152.reuse, R52 ;  /* 0x000000988834723c */ /* 0x082ff00000001834 */
[C---:B------:R-:W-:Y:S08]  /*4230*/  HMMA.16816.F32 R56, R144.reuse, R152, R56 ;  /* 0x000000989038723c */ /* 0x040ff00000001838 */
[-C--:B------:R-:W-:Y:S03]  /*4240*/  HMMA.16816.F32 R60, R144, R154.reuse, R60 ;  /* 0x0000009a903c723c */ /* 0x080fe6000000183c */
[----:B--2---:R-:W-:Y:S01]  /*4250*/  @P5 LOP3.LUT R0, R3, 0x6, RZ, 0xc0, !PT ;  /* 0x0000000603005812 */ /* 0x004fe200078ec0ff */
[----:B------:R-:W-:Y:S01]  /*4260*/  IMAD.U32 R3, RZ, RZ, UR33 ;  /* 0x00000021ff037e24 */ /* 0x000fe2000f8e00ff */
[----:B------:R-:W-:Y:S02]  /*4270*/  PLOP3.LUT P5, PT, PT, PT, UP0, 0x80, 0x8 ;  /* 0x000000000008781c */ /* 0x000fe40003faf008 */
[----:B------:R-:W-:Y:S01]  /*4280*/  @P2 LOP3.LUT R0, R0, 0x1c0, R187, 0xf8, !PT ;  /* 0x000001c000002812 */ /* 0x000fe200078ef8bb */
[----:B------:R-:W-:Y:S01]  /*4290*/  HMMA.16816.F32 R64, R136, R154, R64 ;  /* 0x0000009a8840723c */ /* 0x000fe20000001840 */
[----:B------:R-:W2:Y:S03]  /*42a0*/  LDL R136, [R1+0x6c] ;  /* 0x00006c0001887983 */ /* 0x000ea60000100800 */
[----:B------:R-:W-:Y:S02]  /*42b0*/  @P1 LEA R3, R3, R0, 0x7 ;  /* 0x0000000003031211 */ /* 0x000fe400078e38ff */
[----:B------:R-:W-:Y:S02]  /*42c0*/  PLOP3.LUT P1, PT, PT, PT, UP0, 0x80, 0x8 ;  /* 0x000000000008781c */ /* 0x000fe40003f2f008 */
[-C--:B------:R-:W-:Y:S05]  /*42d0*/  HMMA.16816.F32 R4, R156, R160.reuse, R4 ;  /* 0x000000a09c04723c */ /* 0x080fea0000001804 */
[----:B------:R-:W-:Y:S01]  /*42e0*/  FSETP.NEU.FTZ.AND P2, PT, R184, -INF , PT ;  /* 0xff800000b800780b */ /* 0x000fe20003f5d000 */
[C---:B------:R-:W-:Y:S01]  /*42f0*/  @P5 VIADD R0, R3.reuse, 0x1 ;  /* 0x0000000103005836 */ /* 0x040fe20000000000 */
[----:B------:R-:W-:Y:S01]  /*4300*/  PLOP3.LUT P5, PT, PT, PT, UP0, 0x80, 0x8 ;  /* 0x000000000008781c */ /* 0x000fe20003faf008 */
[C---:B------:R-:W-:Y:S04]  /*4310*/  HMMA.16816.F32 R8, R164.reuse, R160, R8 ;  /* 0x000000a0a408723c */ /* 0x040fe80000001808 */
[----:B------:R-:W-:Y:S04]  /*4320*/  @P1 ISETP.GE.AND P1, PT, R3, UR31, PT ;  /* 0x0000001f03001c0c */ /* 0x000fe8000bf26270 */
        /* <DEDUP_REMOVED lines=37> */
[----:B------:R3:W-:Y:S10]  /*4580*/  MUFU.TANH R221, R13 ;  /* 0x0000000d00dd7308 */ /* 0x0007f40000002400 */
[----:B------:R-:W-:Y:S01]  /*4590*/  MUFU.TANH R239, R15 ;  /* 0x0000000f00ef7308 */ /* 0x000fe20000002400 */
[----:B-1----:R-:W-:Y:S09]  /*45a0*/  IMAD.MOV.U32 R11, RZ, RZ, R162 ;  /* 0x000000ffff0b7224 */ /* 0x002ff200078e00a2 */
[----:B------:R1:W-:Y:S01]  /*45b0*/  MUFU.TANH R224, R12 ;  /* 0x0000000c00e07308 */ /* 0x0003e20000002400 */
[----:B---3--:R-:W3:Y:S09]  /*45c0*/  LDL R13, [R1+0x5c] ;  /* 0x00005c00010d7983 */ /* 0x008ef20000100800 */
[----:B------:R-:W4:Y:S10]  /*45d0*/  MUFU.TANH R186, R6 ;  /* 0x0000000600ba7308 */ /* 0x000f340000002400 */
[----:B------:R4:W4:Y:S01]  /*45e0*/  MUFU.TANH R185, R7 ;  /* 0x0000000700b97308 */ /* 0x0009220000002400 */
[----:B-1----:R-:W3:Y:S09]  /*45f0*/  LDL R12, [R1+0x58] ;  /* 0x00005800010c7983 */ /* 0x002ef20000100800 */
[----:B------:R1:W-:Y:S10]  /*4600*/  MUFU.TANH R226, R8 ;  /* 0x0000000800e27308 */ /* 0x0003f40000002400 */
[----:B------:R1:W-:Y:S01]  /*4610*/  MUFU.TANH R225, R9 ;  /* 0x0000000900e17308 */ /* 0x0003e20000002400 */
[----:B----4-:R-:W4:Y:S09]  /*4620*/  LDSM.16.M88.4 R4, [R181+0xc800] ;  /* 0x00c80000b504783b */ /* 0x010f320000000200 */
[----:B------:R4:W2:Y:S01]  /*4630*/  MUFU.TANH R243, R10 ;  /* 0x0000000a00f37308 */ /* 0x0008a20000002400 */
[----:B-1----:R-:W-:Y:S01]  /*4640*/  FMUL.FTZ R8, R2, 1.4426950216293334961 ;  /* 0x3fb8aa3b02087820 */ /* 0x002fe20000410000 */
[----:B------:R-:W-:Y:S04]  /*4650*/  IMAD.MOV.U32 R2, RZ, RZ, R186 ;  /* 0x000000ffff027224 */ /* 0x000fe800078e00ba */
[----:B------:R-:W-:Y:S04]  /*4660*/  FSEL R8, R8, RZ, P6 ;  /* 0x000000ff08087208 */ /* 0x000fe80003000000 */
[----:B------:R-:W-:Y:S01]  /*4670*/  MUFU.TANH R240, R14 ;  /* 0x0000000e00f07308 */ /* 0x000fe20000002400 */
[----:B------:R-:W-:Y:S01]  /*4680*/  PLOP3.LUT P6, PT, PT, PT, UP0, 0x80, 0x8 ;  /* 0x000000000008781c */ /* 0x000fe20003fcf008 */
[----:B------:R-:W-:Y:S05]  /*4690*/  FMUL.FTZ R9, R184, 1.4426950216293334961 ;  /* 0x3fb8aa3bb8097820 */ /* 0x000fea0000410000 */
[----:B------:R-:W-:Y:S03]  /*46a0*/  FSEL R9, R9, RZ, P2 ;  /* 0x000000ff09097208 */ /* 0x000fe60001000000 */
[----:B------:R-:W-:Y:S01]  /*46b0*/  MUFU.TANH R91, R16 ;  /* 0x00000010005b7308 */ /* 0x000fe20000002400 */
[----:B------:R-:W-:Y:S02]  /*46c0*/  PLOP3.LUT P2, PT, PT, PT, UP0, 0x80, 0x8 ;  /* 0x000000000008781c */ /* 0x000fe40003f4f008 */
[----:B----4-:R-:W-:Y:S02]  /*46d0*/  MOV R10, R153 ;  /* 0x00000099000a7202 */ /* 0x010fe40000000f00 */
[----:B------:R-:W-:Y:S05]  /*46e0*/  @P6 FSEL R11, R162, -INF , !P1 ;  /* 0xff800000a20b6808 */ /* 0x000fea0004800000 */
[----:B------:R-:W-:Y:S01]  /*46f0*/  MUFU.TANH R204, R18 ;  /* 0x0000001200cc7308 */ /* 0x000fe20000002400 */
[----:B------:R-:W-:Y:S03]  /*4700*/  PLOP3.LUT P6, PT, PT, PT, UP0, 0x80, 0x8 ;  /* 0x000000000008781c */ /* 0x000fe60003fcf008 */
[----:B------:R-:W-:Y:S01]  /*4710*/  @P2 ISETP.GE.AND P2, PT, R0, UR31, PT ;  /* 0x0000001f00002c0c */ /* 0x000fe2000bf46270 */
[----:B------:R-:W-:Y:S05]  /*4720*/  IMAD.MOV.U32 R0, RZ, RZ, R185 ;  /* 0x000000ffff007224 */ /* 0x000fea00078e00b9 */
[----:B------:R-:W-:Y:S01]  /*4730*/  MUFU.TANH R90, R17 ;  /* 0x00000011005a7308 */ /* 0x000fe20000002400 */
[-C--:B------:R-:W-:Y:S03]  /*4740*/  HMMA.16816.F32 R20, R148, R4.reuse, R20 ;  /* 0x000000049414723c */ /* 0x080fe60000001814 */
[----:B------:R-:W-:Y:S02]  /*4750*/  @P5 FSEL R10, R153, -INF , !P2 ;  /* 0xff800000990a5808 */ /* 0x000fe40005000000 */
[----:B------:R-:W-:Y:S04]  /*4760*/  PLOP3.LUT P5, PT, PT, PT, UP0, 0x80, 0x8 ;  /* 0x000000000008781c */ /* 0x000fe80003faf008 */
[----:B------:R-:W-:Y:S01]  /*4770*/  MUFU.TANH R200, R19 ;  /* 0x0000001300c87308 */ /* 0x000fe20000002400 */
[----:B------:R-:W-:Y:S01]  /*4780*/  @P6 FSEL R2, R186, -INF , !P1 ;  /* 0xff800000ba026808 */ /* 0x000fe20004800000 */
[C---:B------:R-:W-:Y:S01]  /*4790*/  HMMA.16816.F32 R24, R132.reuse, R4, R24 ;  /* 0x000000048418723c */ /* 0x040fe20000001818 */
[----:B------:R-:W-:Y:S03]  /*47a0*/  PLOP3.LUT P6, PT, PT, PT, UP0, 0x80, 0x8 ;  /* 0x000000000008781c */ /* 0x000fe60003fcf008 */
[--C-:B------:R-:W-:Y:S01]  /*47b0*/  FFMA.FTZ R4, R10, UR8, -R9.reuse ;  /* 0x000000080a047c23 */ /* 0x100fe20008010809 */
[--C-:B------:R-:W-:Y:S01]  /*47c0*/  FFMA.FTZ R2, R2, UR8, -R8.reuse ;  /* 0x0000000802027c23 */ /* 0x100fe20008010808 */
[----:B------:R-:W-:Y:S01]  /*47d0*/  FFMA.FTZ R5, R11, UR8, -R9 ;  /* 0x000000080b057c23 */ /* 0x000fe20008010809 */
[----:B--2---:R-:W-:Y:S01]  /*47e0*/  IMAD.MOV.U32 R10, RZ, RZ, R243 ;  /* 0x000000ffff0a7224 */ /* 0x004fe200078e00f3 */
[----:B------:R1:W-:Y:S01]  /*47f0*/  MUFU.EX2 R163, R4 ;  /* 0x0000000400a37308 */ /* 0x0003e20000000800 */
[-C--:B------:R-:W-:Y:S09]  /*4800*/  HMMA.16816.F32 R28, R132, R6.reuse, R28 ;  /* 0x00000006841c723c */ /* 0x080ff2000000181c */
[----:B------:R-:W-:Y:S01]  /*4810*/  MUFU.EX2 R187, R2 ;  /* 0x0000000200bb7308 */ /* 0x000fe20000000800 */
[----:B------:R-:W-:Y:S01]  /*4820*/  @P5 FSEL R0, R185, -INF , !P2 ;  /* 0xff800000b9005808 */ /* 0x000fe20005000000 */
[----:B------:R-:W-:Y:S01]  /*4830*/  FMUL.FTZ R20, R20, UR16 ;  /* 0x0000001014147c20 */ /* 0x000fe20008410000 */
[----:B------:R-:W-:Y:S07]  /*4840*/  PLOP3.LUT P5, PT, PT, PT, UP0, 0x80, 0x8 ;  /* 0x000000000008781c */ /* 0x000fee0003faf008 */
[----:B------:R2:W-:Y:S01]  /*4850*/  MUFU.EX2 R96, R5 ;  /* 0x0000000500607308 */ /* 0x0005e20000000800 */
[----:B------:R-:W-:Y:S01]  /*4860*/  @P6 FSEL R10, R243, -INF , !P1 ;  /* 0xff800000f30a6808 */ /* 0x000fe20004800000 */
[----:B------:R-:W-:Y:S01]  /*4870*/  FFMA.FTZ R0, R0, UR8, -R8 ;  /* 0x0000000800007c23 */ /* 0x000fe20008010808 */
[C---:B------:R-:W-:Y:S07]  /*4880*/  HMMA.16816.F32 R32, R148.reuse, R6, R32 ;  /* 0x000000069420723c */ /* 0x040fee0000001820 */
[----:B------:R-:W-:Y:S01]  /*4890*/  MUFU.TANH R89, R20 ;  /* 0x0000001400597308 */ /* 0x000fe20000002400 */
[----:B------:R-:W-:Y:S01]  /*48a0*/  LEA R154, R136, UR4, 0x1 ;  /* 0x00000004889a7c11 */ /* 0x000fe2000f8e08ff */
[----:B------:R-:W-:Y:S01]  /*48b0*/  FMUL.FTZ R21, R21, UR16 ;  /* 0x0000001015157c20 */ /* 0x000fe20008410000 */
[----:B------:R-:W-:Y:S01]  /*48c0*/  FMUL.FTZ R27, R27, UR16 ;  /* 0x000000101b1b7c20 */ /* 0x000fe20008410000 */
[----:B------:R-:W-:Y:S01]  /*48d0*/  MOV R136, 0x10 ;  /* 0x0000001000887802 */ /* 0x000fe20000000f00 */
[----:B------:R-:W-:Y:S05]  /*48e0*/  FMUL.FTZ R22, R22, UR16 ;  /* 0x0000001016167c20 */ /* 0x000fea0008410000 */
[----:B------:R4:W-:Y:S01]  /*48f0*/  MUFU.EX2 R184, R0 ;  /* 0x0000000000b87308 */ /* 0x0009e20000000800 */
[----:B-1----:R-:W-:Y:S01]  /*4900*/  MOV R4, R226 ;  /* 0x000000e200047202 */ /* 0x002fe20000000f00 */
[----:B--2---:R-:W-:Y:S01]  /*4910*/  IMAD.MOV.U32 R5, RZ, RZ, R225 ;  /* 0x000000ffff057224 */ /* 0x004fe200078e00e1 */
[----:B------:R-:W-:Y:S07]  /*4920*/  @P5 FSEL R4, R226, -INF , !P1 ;  /* 0xff800000e2045808 */ /* 0x000fee0004800000 */
[----:B------:R-:W-:Y:S01]  /*4930*/  MUFU.TANH R199, R22 ;  /* 0x0000001600c77308 */ /* 0x000fe20000002400 */
[----:B------:R-:W-:Y:S01]  /*4940*/  PLOP3.LUT P5, PT, PT, PT, UP0, 0x80, 0x8 ;  /* 0x000000000008781c */ /* 0x000fe20003faf008 */
[----:B------:R-:W-:Y:S01]  /*4950*/  FMUL.FTZ R24, R24, UR16 ;  /* 0x0000001018187c20 */ /* 0x000fe20008410000 */
[----:B------:R-:W-:Y:S01]  /*4960*/  SEL R136, R136, 0xfffffff0, !P0 ;  /* 0xfffffff088887807 */ /* 0x000fe20004000000 */
[----:B------:R-:W-:Y:S01]  /*4970*/  FMUL.FTZ R29, R29, UR16 ;  /* 0x000000101d1d7c20 */ /* 0x000fe20008410000 */
[----:B------:R-:W-:Y:S02]  /*4980*/  VIADD R155, R154, 0x1c040 ;  /* 0x0001c0409a9b7836 */ /* 0x000fe40000000000 */
[----:B------:R-:W-:Y:S01]  /*4990*/  FMUL.FTZ R34, R34, UR16 ;  /* 0x0000001022227c20 */ /* 0x000fe20008410000 */
[----:B------:R-:W-:Y:S02]  /*49a0*/  FMUL.FTZ R32, R32, UR16 ;  /* 0x0000001020207c20 */ /* 0x000fe40008410000 */
[----:B------:R-:W-:Y:S01]  /*49b0*/  MUFU.TANH R215, R24 ;  /* 0x0000001800d77308 */ /* 0x000fe20000002400 */
[----:B------:R-:W-:Y:S01]  /*49c0*/  FMUL.FTZ R26, R26, UR16 ;  /* 0x000000101a1a7c20 */ /* 0x000fe20008410000 */
[----:B------:R-:W-:Y:S01]  /*49d0*/  FMUL.FTZ R33, R33, UR16 ;  /* 0x0000001021217c20 */ /* 0x000fe20008410000 */
[----:B------:R-:W-:Y:S01]  /*49e0*/  FMUL.FTZ R35, R35, UR16 ;  /* 0x0000001023237c20 */ /* 0x000fe20008410000 */
[----:B------:R-:W-:Y:S02]  /*49f0*/  IMAD.IADD R161, R154, 0x1, R136 ;  /* 0x000000019aa17824 */ /* 0x000fe400078e0288 */
[----:B------:R-:W-:Y:S01]  /*4a00*/  FMUL.FTZ R30, R30, UR16 ;  /* 0x000000101e1e7c20 */ /* 0x000fe20008410000 */
[----:B------:R-:W-:Y:S01]  /*4a10*/  @P5 FSEL R5, R225, -INF , !P2 ;  /* 0xff800000e1055808 */ /* 0x000fe20005000000 */
[----:B------:R-:W-:Y:S02]  /*4a20*/  FMUL.FTZ R31, R31, UR16 ;  /* 0x000000101f1f7c20 */ /* 0x000fe40008410000 */
[----:B------:R-:W-:Y:S01]  /*4a30*/  MUFU.TANH R232, R26 ;  /* 0x0000001a00e87308 */ /* 0x000fe20000002400 */
[----:B------:R-:W-:Y:S01]  /*4a40*/  PLOP3.LUT P5, PT, PT, PT, UP0, 0x80, 0x8 ;  /* 0x000000000008781c */ /* 0x000fe20003faf008 */
[----:B------:R-:W-:Y:S01]  /*4a50*/  FMUL.FTZ R23, R23, UR16 ;  /* 0x0000001017177c20 */ /* 0x000fe20008410000 */
[----:B------:R-:W-:Y:S01]  /*4a60*/  FMUL.FTZ R25, R25, UR16 ;  /* 0x0000001019197c20 */ /* 0x000fe20008410000 */
[----:B------:R-:W-:Y:S06]  /*4a70*/  FMUL.FTZ R28, R28, UR16 ;  /* 0x000000101c1c7c20 */ /* 0x000fec0008410000 */
[----:B------:R-:W-:Y:S10]  /*4a80*/  MUFU.TANH R88, R21 ;  /* 0x0000001500587308 */ /* 0x000ff40000002400 */
[----:B------:R-:W-:Y:S10]  /*4a90*/  MUFU.TANH R197, R23 ;  /* 0x0000001700c57308 */ /* 0x000ff40000002400 */
[----:B------:R-:W-:Y:S10]  /*4aa0*/  MUFU.TANH R212, R25 ;  /* 0x0000001900d47308 */ /* 0x000ff40000002400 */
[----:B------:R-:W-:Y:S10]  /*4ab0*/  MUFU.TANH R231, R27 ;  /* 0x0000001b00e77308 */ /* 0x000ff40000002400 */
[----:B------:R-:W1:Y:S10]  /*4ac0*/  MUFU.TANH R207, R28 ;  /* 0x0000001c00cf7308 */ /* 0x000e740000002400 */
[----:B------:R-:W2:Y:S10]  /*4ad0*/  MUFU.TANH R230, R30 ;  /* 0x0000001e00e67308 */ /* 0x000eb40000002400 */
[----:B------:R-:W4:Y:S01]  /*4ae0*/  MUFU.TANH R189, R34 ;  /* 0x0000002200bd7308 */ /* 0x000f220000002400 */
[----:B-1----:R-:W-:Y:S09]  /*4af0*/  IMAD.MOV.U32 R19, RZ, RZ, R207 ;  /* 0x000000ffff137224 */ /* 0x002ff200078e00cf */
[----:B------:R-:W1:Y:S01]  /*4b00*/  MUFU.TANH R85, R32 ;  /* 0x0000002000557308 */ /* 0x000e620000002400 */
[----:B--2---:R-:W-:Y:S09]  /*4b10*/  IMAD.MOV.U32 R20, RZ, RZ, R230 ;  /* 0x000000ffff147224 */ /* 0x004ff200078e00e6 */
[----:B------:R-:W-:Y:S01]  /*4b20*/  MUFU.TANH R206, R29 ;  /* 0x0000001d00ce7308 */ /* 0x000fe20000002400 */
[----:B----4-:R-:W-:Y:S09]  /*4b30*/  IMAD.MOV.U32 R22, RZ, RZ, R189 ;  /* 0x000000ffff167224 */ /* 0x010ff200078e00bd */
[----:B------:R-:W-:Y:S01]  /*4b40*/  MUFU.TANH R227, R31 ;  /* 0x0000001f00e37308 */ /* 0x000fe20000002400 */
[----:B-1----:R-:W-:Y:S09]  /*4b50*/  MOV R21, R85 ;  /* 0x0000005500157202 */ /* 0x002ff20000000f00 */
[----:B------:R-:W-:Y:S10]  /*4b60*/  MUFU.TANH R84, R33 ;  /* 0x0000002100547308 */ /* 0x000ff40000002400 */
[----:B------:R-:W1:Y:S02]  /*4b70*/  MUFU.TANH R178, R35 ;  /* 0x0000002300b27308 */ /* 0x000e640000002400 */
[----:B-1----:R-:W-:Y:S01]  /*4b80*/  MOV R16, R178 ;  /* 0x000000b200107202 */ /* 0x002fe20000000f00 */
[C---:B---3--:R-:W-:Y:S01]  /*4b90*/  FMUL.FTZ R2, R13.reuse, 1.4426950216293334961 ;  /* 0x3fb8aa3b0d027820 */ /* 0x048fe20000410000 */
[----:B------:R-:W-:Y:S02]  /*4ba0*/  FSETP.NEU.FTZ.AND P1, PT, R13, -INF , PT ;  /* 0xff8000000d00780b */ /* 0x000fe40003f3d000 */
[----:B------:R-:W-:Y:S02]  /*4bb0*/  MOV R13, R224 ;  /* 0x000000e0000d7202 */ /* 0x000fe40000000f00 */
[----:B------:R-:W-:Y:S02]  /*4bc0*/  FSEL R2, R2, RZ, P1 ;  /* 0x000000ff02027208 */ /* 0x000fe40000800000 */
[----:B------:R-:W-:Y:S03]  /*4bd0*/  PLOP3.LUT P1, PT, PT, PT, UP0, 0x80, 0x8 ;  /* 0x000000000008781c */ /* 0x000fe60003f2f008 */
[--C-:B------:R-:W-:Y:S04]  /*4be0*/  FFMA.FTZ R11, R5, UR8, -R2.reuse ;  /* 0x00000008050b7c23 */ /* 0x100fe80008010802 */
[----:B------:R1:W-:Y:S01]  /*4bf0*/  MUFU.EX2 R140, R11 ;  /* 0x0000000b008c7308 */ /* 0x0003e20000000800 */
[C---:B------:R-:W-:Y:S01]  /*4c00*/  FMUL.FTZ R0, R12.reuse, 1.4426950216293334961 ;  /* 0x3fb8aa3b0c007820 */ /* 0x040fe20000410000 */
[----:B------:R-:W-:Y:S01]  /*4c10*/  FSETP.NEU.FTZ.AND P6, PT, R12, -INF , PT ;  /* 0xff8000000c00780b */ /* 0x000fe20003fdd000 */
[----:B------:R-:W-:Y:S01]  /*4c20*/  FFMA.FTZ R12, R4, UR8, -R2 ;  /* 0x00000008040c7c23 */ /* 0x000fe20008010802 */
[----:B------:R-:W-:Y:S02]  /*4c30*/  MOV R4, R241 ;  /* 0x000000f100047202 */ /* 0x000fe40000000f00 */
[----:B------:R-:W-:Y:S04]  /*4c40*/  FSEL R0, R0, RZ, P6 ;  /* 0x000000ff00007208 */ /* 0x000fe80003000000 */
[----:B------:R2:W3:Y:S01]  /*4c50*/  MUFU.EX2 R139, R12 ;  /* 0x0000000c008b7308 */ /* 0x0004e20000000800 */
[----:B------:R-:W-:Y:S02]  /*4c60*/  @P1 FSEL R4, R241, -INF , !P2 ;  /* 0xff800000f1041808 */ /* 0x000fe40005000000 */
[----:B------:R-:W-:Y:S01]  /*4c70*/  PLOP3.LUT P6, PT, PT, PT, UP0, 0x80, 0x8 ;  /* 0x000000000008781c */ /* 0x000fe20003fcf008 */
[--C-:B------:R-:W-:Y:S01]  /*4c80*/  FFMA.FTZ R5, R10, UR8, -R0.reuse ;  /* 0x000000080a057c23 */ /* 0x100fe20008010800 */
[----:B------:R-:W-:Y:S01]  /*4c90*/  PLOP3.LUT P1, PT, PT, PT, UP0, 0x80, 0x8 ;  /* 0x000000000008781c */ /* 0x000fe20003f2f008 */
[----:B------:R-:W-:Y:S01]  /*4ca0*/  FFMA.FTZ R4, R4, UR8, -R0 ;  /* 0x0000000804047c23 */ /* 0x000fe20008010800 */
[----:B------:R-:W-:Y:S03]  /*4cb0*/  PLOP3.LUT P2, PT, PT, PT, UP0, 0x80, 0x8 ;  /* 0x000000000008781c */ /* 0x000fe60003f4f008 */
[----:B------:R4:W4:Y:S01]  /*4cc0*/  MUFU.EX2 R137, R5 ;  /* 0x0000000500897308 */ /* 0x0009220000000800 */
[----:B------:R-:W-:Y:S01]  /*4cd0*/  IMAD.MOV.U32 R10, RZ, RZ, R240 ;  /* 0x000000ffff0a7224 */ /* 0x000fe200078e00f0 */
[----:B-1----:R-:W-:Y:S08]  /*4ce0*/  MOV R11, R239 ;  /* 0x000000ef000b7202 */ /* 0x002ff00000000f00 */
[----:B------:R1:W1:Y:S01]  /*4cf0*/  MUFU.EX2 R138, R4 ;  /* 0x00000004008a7308 */ /* 0x0002620000000800 */
[----:B--2---:R-:W-:Y:S01]  /*4d00*/  IMAD.MOV.U32 R12, RZ, RZ, R221 ;  /* 0x000000ffff0c7224 */ /* 0x004fe200078e00dd */
[----:B---3--:R-:W-:Y:S04]  /*4d10*/  STL [R1+0x1c], R139 ;  /* 0x00001c8b01007387 */ /* 0x008fe80000100800 */
[----:B------:R-:W-:Y:S01]  /*4d20*/  STL [R1+0x18], R140 ;  /* 0x0000188c01007387 */ /* 0x000fe20000100800 */
[C---:B----4-:R-:W-:Y:S01]  /*4d30*/  @P6 VIADD R5, R3.reuse, 0x8 ;  /* 0x0000000803056836 */ /* 0x050fe20000000000 */
[----:B------:R-:W-:Y:S02]  /*4d40*/  PLOP3.LUT P6, PT, PT, PT, UP0, 0x80, 0x8 ;  /* 0x000000000008781c */ /* 0x000fe40003fcf008 */
[----:B------:R-:W-:Y:S01]  /*4d50*/  STL [R1+0x34], R137 ;  /* 0x0000348901007387 */ /* 0x000fe20000100800 */
[----:B-1----:R-:W-:Y:S01]  /*4d60*/  @P5 VIADD R4, R3, 0x9 ;  /* 0x0000000903045836 */ /* 0x002fe20000000000 */
[----:B------:R-:W-:Y:S02]  /*4d70*/  PLOP3.LUT P5, PT, PT, PT, UP0, 0x80, 0x8 ;  /* 0x000000000008781c */ /* 0x000fe40003faf008 */
[----:B------:R-:W-:Y:S01]  /*4d80*/  STL [R1+0x30], R138 ;  /* 0x0000308a01007387 */ /* 0x000fe20000100800 */
[----:B------:R-:W-:Y:S02]  /*4d90*/  @P1 ISETP.GE.AND P1, PT, R5, UR31, PT ;  /* 0x0000001f05001c0c */ /* 0x000fe4000bf26270 */
[----:B------:R-:W-:Y:S02]  /*4da0*/  @P2 ISETP.GE.AND P2, PT, R4, UR31, PT ;  /* 0x0000001f04002c0c */ /* 0x000fe4000bf46270 */
[----:B------:R-:W1:Y:S02]  /*4db0*/  LDSM.16.M88.4 R4, [R181+0xd000] ;  /* 0x00d00000b504783b */ /* 0x000e640000000200 */
[----:B------:R-:W-:Y:S02]  /*4dc0*/  @P6 FSEL R13, R224, -INF , !P1 ;  /* 0xff800000e00d6808 */ /* 0x000fe40004800000 */
[----:B------:R-:W-:Y:S02]  /*4dd0*/  PLOP3.LUT P6, PT, PT, PT, UP0, 0x80, 0x8 ;  /* 0x000000000008781c */ /* 0x000fe40003fcf008 */
[----:B------:R-:W-:Y:S01]  /*4de0*/  @P5 FSEL R12, R221, -INF , !P2 ;  /* 0xff800000dd0c5808 */ /* 0x000fe20005000000 */
[--C-:B------:R-:W-:Y:S01]  /*4df0*/  FFMA.FTZ R14, R13, UR8, -R2.reuse ;  /* 0x000000080d0e7c23 */ /* 0x100fe20008010802 */
[----:B------:R-:W-:Y:S03]  /*4e00*/  PLOP3.LUT P5, PT, PT, PT, UP0, 0x80, 0x8 ;  /* 0x000000000008781c */ /* 0x000fe60003faf008 */
[----:B------:R-:W-:Y:S01]  /*4e10*/  FFMA.FTZ R13, R12, UR8, -R2 ;  /* 0x000000080c0d7c23 */ /* 0x000fe20008010802 */
[----:B------:R-:W2:Y:S10]  /*4e20*/  MUFU.EX2 R78, R14 ;  /* 0x0000000e004e7308 */ /* 0x000eb40000000800 */
[----:B------:R3:W4:Y:S01]  /*4e30*/  MUFU.EX2 R79, R13 ;  /* 0x0000000d004f7308 */ /* 0x0007220000000800 */
[----:B------:R-:W-:Y:S02]  /*4e40*/  @P6 FSEL R10, R240, -INF , !P1 ;  /* 0xff800000f00a6808 */ /* 0x000fe40004800000 */
[----:B------:R-:W-:Y:S02]  /*4e50*/  PLOP3.LUT P6, PT, PT, PT, UP0, 0x80, 0x8 ;  /* 0x000000000008781c */ /* 0x000fe40003fcf008 */
[----:B------:R-:W-:Y:S01]  /*4e60*/  @P5 FSEL R11, R239, -INF , !P2 ;  /* 0xff800000ef0b5808 */ /* 0x000fe20005000000 */
[--C-:B------:R-:W-:Y:S01]  /*4e70*/  FFMA.FTZ R12, R10, UR8, -R0.reuse ;  /* 0x000000080a0c7c23 */ /* 0x100fe20008010800 */
[----:B------:R-:W-:Y:S03]  /*4e80*/  PLOP3.LUT P5, PT, PT, PT, UP0, 0x80, 0x8 ;  /* 0x000000000008781c */ /* 0x000fe60003faf008 */
[----:B------:R-:W-:Y:S01]  /*4e90*/  FFMA.FTZ R10, R11, UR8, -R0 ;  /* 0x000000080b0a7c23 */ /* 0x000fe20008010800 */
[----:B------:R1:W1:Y:S01]  /*4ea0*/  MUFU.EX2 R70, R12 ;  /* 0x0000000c00467308 */ /* 0x0002620000000800 */
[----:B------:R-:W-:Y:S01]  /*4eb0*/  MOV R11, R90 ;  /* 0x0000005a000b7202 */ /* 0x000fe20000000f00 */
[----:B--2---:R-:W-:Y:S01]  /*4ec0*/  STL [R1+0xc], R78 ;  /* 0x00000c4e01007387 */ /* 0x004fe20000100800 */
[----:B---3--:R-:W-:Y:S07]  /*4ed0*/  IMAD.MOV.U32 R13, RZ, RZ, R204 ;  /* 0x000000ffff0d7224 */ /* 0x008fee00078e00cc */
[----:B------:R2:W3:Y:S01]  /*4ee0*/  MUFU.EX2 R71, R10 ;  /* 0x0000000a00477308 */ /* 0x0004e20000000800 */
[----:B------:R-:W-:Y:S01]  /*4ef0*/  @P6 FSEL R13, R204, -INF , !P1 ;  /* 0xff800000cc0d6808 */ /* 0x000fe20004800000 */
[----:B----4-:R-:W-:Y:S01]  /*4f00*/  STL [R1+0x8], R79 ;  /* 0x0000084f01007387 */ /* 0x010fe20000100800 */
[----:B------:R-:W-:Y:S03]  /*4f10*/  PLOP3.LUT P6, PT, PT, PT, UP0, 0x80, 0x8 ;  /* 0x000000000008781c */ /* 0x000fe60003fcf008 */
[----:B------:R-:W-:Y:S01]  /*4f20*/  FFMA.FTZ R13, R13, UR8, -R8 ;  /* 0x000000080d0d7c23 */ /* 0x000fe20008010808 */
[-C--:B-1----:R-:W-:Y:S03]  /*4f30*/  HMMA.16816.F32 R36, R148, R4.reuse, R36 ;  /* 0x000000049424723c */ /* 0x082fe60000001824 */
[----:B------:R1:W-:Y:S01]  /*4f40*/  MUFU.EX2 R242, R13 ;  /* 0x0000000d00f27308 */ /* 0x0003e20000000800 */
[----:B------:R-:W-:Y:S01]  /*4f50*/  IMAD.MOV.U32 R12, RZ, RZ, R200 ;  /* 0x000000ffff0c7224 */ /* 0x000fe200078e00c8 */
[----:B------:R-:W-:Y:S01]  /*4f60*/  STL [R1+0x2c], R70 ;  /* 0x00002c4601007387 */ /* 0x000fe20000100800 */
[----:B--2---:R-:W-:Y:S01]  /*4f70*/  IMAD.MOV.U32 R10, RZ, RZ, R91 ;  /* 0x000000ffff0a7224 */ /* 0x004fe200078e005b */
[----:B------:R-:W-:Y:S01]  /*4f80*/  @P5 FSEL R10, R91, -INF , !P1 ;  /* 0xff8000005b0a5808 */ /* 0x000fe20004800000 */
[C---:B------:R-:W-:Y:S01]  /*4f90*/  HMMA.16816.F32 R40, R132.reuse, R4, R40 ;  /* 0x000000048428723c */ /* 0x040fe20000001828 */
[----:B------:R-:W-:Y:S01]  /*4fa0*/  PLOP3.LUT P5, PT, PT, PT, UP0, 0x80, 0x8 ;  /* 0x000000000008781c */ /* 0x000fe20003faf008 */
[----:B---3--:R-:W-:Y:S01]  /*4fb0*/  STL [R1+0x28], R71 ;  /* 0x0000284701007387 */ /* 0x008fe20000100800 */
[----:B------:R-:W-:Y:S01]  /*4fc0*/  PLOP3.LUT P1, PT, PT, PT, UP0, 0x80, 0x8 ;  /* 0x000000000008781c */ /* 0x000fe20003f2f008 */
[----:B------:R-:W-:Y:S01]  /*4fd0*/  FFMA.FTZ R14, R10, UR8, -R9 ;  /* 0x000000080a0e7c23 */ /* 0x000fe20008010809 */
[----:B------:R-:W-:Y:S02]  /*4fe0*/  IMAD.MOV.U32 R4, RZ, RZ, R88 ;  /* 0x000000ffff047224 */ /* 0x000fe400078e0058 */
[----:B------:R-:W-:Y:S01]  /*4ff0*/  IMAD.MOV.U32 R5, RZ, RZ, R197 ;  /* 0x000000ffff057224 */ /* 0x000fe200078e00c5 */
[-C--:B------:R-:W-:Y:S01]  /*5000*/  HMMA.16816.F32 R44, R132, R6.reuse, R44 ;  /* 0x00000006842c723c */ /* 0x080fe2000000182c */
[----:B------:R-:W-:Y:S02]  /*5010*/  MUFU.EX2 R95, R14 ;  /* 0x0000000e005f7308 */ /* 0x000fe40000000800 */
[----:B-1----:R-:W-:Y:S01]  /*5020*/  MOV R13, R232 ;  /* 0x000000e8000d7202 */ /* 0x002fe20000000f00 */
[----:B------:R-:W-:Y:S01]  /*5030*/  FMUL.FTZ R36, R36, UR16 ;  /* 0x0000001024247c20 */ /* 0x000fe20008410000 */
[----:B------:R-:W-:Y:S01]  /*5040*/  FMUL.FTZ R38, R38, UR16 ;  /* 0x0000001026267c20 */ /* 0x000fe20008410000 */
[----:B------:R-:W-:Y:S01]  /*5050*/  @P5 FSEL R11, R90, -INF , !P2 ;  /* 0xff8000005a0b5808 */ /* 0x000fe20005000000 */
[----:B------:R-:W-:Y:S01]  /*5060*/  FMUL.FTZ R37, R37, UR16 ;  /* 0x0000001025257c20 */ /* 0x000fe20008410000 */
[C---:B------:R-:W-:Y:S01]  /*5070*/  HMMA.16816.F32 R48, R148.reuse, R6, R48 ;  /* 0x000000069430723c */ /* 0x040fe20000001830 */
[----:B------:R-:W-:Y:S02]  /*5080*/  PLOP3.LUT P5, PT, PT, PT, UP0, 0x80, 0x8 ;  /* 0x000000000008781c */ /* 0x000fe40003faf008 */
[----:B------:R-:W-:Y:S01]  /*5090*/  MUFU.TANH R81, R36 ;  /* 0x0000002400517308 */ /* 0x000fe20000002400 */
[----:B------:R-:W-:Y:S01]  /*50a0*/  FFMA.FTZ R10, R11, UR8, -R9 ;  /* 0x000000080b0a7c23 */ /* 0x000fe20008010809 */
[----:B------:R-:W-:Y:S01]  /*50b0*/  @P1 FSEL R12, R200, -INF , !P2 ;  /* 0xff800000c80c1808 */ /* 0x000fe20005000000 */
[----:B------:R-:W-:Y:S01]  /*50c0*/  @P6 VIADD R11, R3, 0x10 ;  /* 0x00000010030b6836 */ /* 0x000fe20000000000 */
[----:B------:R-:W-:Y:S01]  /*50d0*/  PLOP3.LUT P1, PT, PT, PT, UP0, 0x80, 0x8 ;  /* 0x000000000008781c */ /* 0x000fe20003f2f008 */
[----:B------:R-:W-:Y:S01]  /*50e0*/  FMUL.FTZ R42, R42, UR16 ;  /* 0x000000102a2a7c20 */ /* 0x000fe20008410000 */
[----:B------:R-:W-:Y:S04]  /*50f0*/  PLOP3.LUT P2, PT, PT, PT, UP0, 0x80, 0x8 ;  /* 0x000000000008781c */ /* 0x000fe80003f4f008 */
[----:B------:R1:W-:Y:S01]  /*5100*/  MUFU.EX2 R94, R10 ;  /* 0x0000000a005e7308 */ /* 0x0003e20000000800 */
[----:B------:R-:W-:Y:S01]  /*5110*/  FFMA.FTZ R12, R12, UR8, -R8 ;  /* 0x000000080c0c7c23 */ /* 0x000fe20008010808 */
[----:B------:R-:W-:Y:S01]  /*5120*/  PLOP3.LUT P6, PT, PT, PT, UP0, 0x80, 0x8 ;  /* 0x000000000008781c */ /* 0x000fe20003fcf008 */
[----:B------:R-:W-:Y:S01]  /*5130*/  FMUL.FTZ R40, R40, UR16 ;  /* 0x0000001028287c20 */ /* 0x000fe20008410000 */
[----:B------:R-:W-:Y:S06]  /*5140*/  @P5 ISETP.GE.AND P5, PT, R11, UR31, PT ;  /* 0x0000001f0b005c0c */ /* 0x000fec000bfa6270 */
[----:B------:R2:W-:Y:S01]  /*5150*/  MUFU.EX2 R244, R12 ;  /* 0x0000000c00f47308 */ /* 0x0005e20000000800 */
[----:B------:R-:W-:Y:S02]  /*5160*/  IMAD.MOV.U32 R11, RZ, RZ, R199 ;  /* 0x000000ffff0b7224 */ /* 0x000fe400078e00c7 */
[----:B------:R-:W-:Y:S01]  /*5170*/  FMUL.FTZ R39, R39, UR16 ;  /* 0x0000001027277c20 */ /* 0x000fe20008410000 */
[----:B------:R-:W-:Y:S06]  /*5180*/  FMUL.FTZ R41, R41, UR16 ;  /* 0x0000001029297c20 */ /* 0x000fec0008410000 */
[----:B------:R-:W3:Y:S01]  /*5190*/  MUFU.TANH R175, R38 ;  /* 0x0000002600af7308 */ /* 0x000ee20000002400 */
[----:B------:R-:W-:Y:S01]  /*51a0*/  FMUL.FTZ R43, R43, UR16 ;  /* 0x000000102b2b7c20 */ /* 0x000fe20008410000 */
[----:B------:R-:W-:Y:S01]  /*51b0*/  FMUL.FTZ R44, R44, UR16 ;  /* 0x000000102c2c7c20 */ /* 0x000fe20008410000 */
[----:B------:R-:W-:Y:S01]  /*51c0*/  @P2 FSEL R11, R199, -INF , !P5 ;  /* 0xff800000c70b2808 */ /* 0x000fe20006800000 */
[----:B------:R-:W-:Y:S01]  /*51d0*/  FMUL.FTZ R46, R46, UR16 ;  /* 0x000000102e2e7c20 */ /* 0x000fe20008410000 */
[----:B-1----:R-:W-:Y:S01]  /*51e0*/  MOV R10, R89 ;  /* 0x00000059000a7202 */ /* 0x002fe20000000f00 */
[----:B------:R-:W-:Y:S01]  /*51f0*/  FMUL.FTZ R48, R48, UR16 ;  /* 0x0000001030307c20 */ /* 0x000fe20008410000 */
[----:B------:R-:W-:Y:S03]  /*5200*/  @P1 FSEL R10, R89, -INF , !P5 ;  /* 0xff800000590a1808 */ /* 0x000fe60006800000 */
[----:B------:R-:W-:Y:S01]  /*5210*/  MUFU.TANH R218, R42 ;  /* 0x0000002a00da7308 */ /* 0x000fe20000002400 */
[----:B------:R-:W-:Y:S01]  /*5220*/  PLOP3.LUT P1, PT, PT, PT, UP0, 0x80, 0x8 ;  /* 0x000000000008781c */ /* 0x000fe20003f2f008 */
[----:B--2---:R-:W-:Y:S01]  /*5230*/  IMAD.MOV.U32 R12, RZ, RZ, R215 ;  /* 0x000000ffff0c7224 */ /* 0x004fe200078e00d7 */
[----:B------:R-:W-:Y:S01]  /*5240*/  PLOP3.LUT P2, PT, PT, PT, UP0, 0x80, 0x8 ;  /* 0x000000000008781c */ /* 0x000fe20003f4f008 */
[--C-:B------:R-:W-:Y:S01]  /*5250*/  FFMA.FTZ R10, R10, UR8, -R9.reuse ;  /* 0x000000080a0a7c23 */ /* 0x100fe20008010809 */
[----:B------:R-:W-:Y:S01]  /*5260*/  @P6 FSEL R12, R215, -INF , !P5 ;  /* 0xff800000d70c6808 */ /* 0x000fe20006800000 */
[----:B------:R-:W-:Y:S01]  /*5270*/  FMUL.FTZ R50, R50, UR16 ;  /* 0x0000001032327c20 */ /* 0x000fe20008410000 */
[----:B------:R-:W-:Y:S03]  /*5280*/  PLOP3.LUT P6, PT, PT, PT, UP0, 0x80, 0x8 ;  /* 0x000000000008781c */ /* 0x000fe60003fcf008 */
[----:B------:R1:W-:Y:S01]  /*5290*/  MUFU.EX2 R93, R10 ;  /* 0x0000000a005d7308 */ /* 0x0003e20000000800 */
[----:B------:R-:W-:Y:S01]  /*52a0*/  FMUL.FTZ R45, R45, UR16 ;  /* 0x000000102d2d7c20 */ /* 0x000fe20008410000 */
[----:B------:R-:W-:Y:S01]  /*52b0*/  FFMA.FTZ R12, R12, UR8, -R2 ;  /* 0x000000080c0c7c23 */ /* 0x000fe20008010802 */
[----:B---3--:R-:W-:Y:S07]  /*52c0*/  MOV R17, R175 ;  /* 0x000000af00117202 */ /* 0x008fee0000000f00 */
[----:B------:R-:W2:Y:S01]  /*52d0*/  MUFU.TANH R202, R40 ;  /* 0x0000002800ca7308 */ /* 0x000ea20000002400 */
[----:B------:R-:W-:Y:S01]  /*52e0*/  FMUL.FTZ R49, R49, UR16 ;  /* 0x0000001031317c20 */ /* 0x000fe20008410000 */
[----:B------:R-:W-:Y:S01]  /*52f0*/  @P1 FSEL R13, R232, -INF , !P5 ;  /* 0xff800000e80d1808 */ /* 0x000fe20006800000 */
[----:B------:R-:W-:Y:S01]  /*5300*/  FMUL.FTZ R47, R47, UR16 ;  /* 0x000000102f2f7c20 */ /* 0x000fe20008410000 */
[----:B------:R-:W-:Y:S01]  /*5310*/  PLOP3.LUT P5, PT, PT, PT, UP0, 0x80, 0x8 ;  /* 0x000000000008781c */ /* 0x000fe20003faf008 */
[----:B------:R-:W-:Y:S01]  /*5320*/  @P2 VIADD R14, R3, 0x11 ;  /* 0x00000011030e2836 */ /* 0x000fe20000000000 */
[----:B------:R-:W-:Y:S01]  /*5330*/  PLOP3.LUT P1, PT, PT, PT, UP0, 0x80, 0x8 ;  /* 0x000000000008781c */ /* 0x000fe20003f2f008 */
[----:B------:R-:W-:Y:S01]  /*5340*/  FMUL.FTZ R51, R51, UR16 ;  /* 0x0000001033337c20 */ /* 0x000fe20008410000 */
[----:B------:R-:W-:Y:S02]  /*5350*/  PLOP3.LUT P2, PT, PT, PT, UP0, 0x80, 0x8 ;  /* 0x000000000008781c */ /* 0x000fe40003f4f008 */
[----:B------:R-:W-:Y:S01]  /*5360*/  MUFU.EX2 R252, R12 ;  /* 0x0000000c00fc7308 */ /* 0x000fe20000000800 */
[----:B------:R-:W-:Y:S01]  /*5370*/  @P6 ISETP.GE.AND P6, PT, R14, UR31, PT ;  /* 0x0000001f0e006c0c */ /* 0x000fe2000bfc6270 */
[----:B-1----:R-:W-:Y:S08]  /*5380*/  IMAD.MOV.U32 R10, RZ, RZ, R212 ;  /* 0x000000ffff0a7224 */ /* 0x002ff000078e00d4 */
[----:B------:R-:W-:Y:S01]  /*5390*/  MUFU.TANH R80, R37 ;  /* 0x0000002500507308 */ /* 0x000fe20000002400 */
[----:B------:R-:W-:Y:S01]  /*53a0*/  @P5 FSEL R4, R88, -INF , !P6 ;  /* 0xff80000058045808 */ /* 0x000fe20007000000 */
[----:B--2---:R-:W-:Y:S01]  /*53b0*/  IMAD.MOV.U32 R18, RZ, RZ, R202 ;  /* 0x000000ffff127224 */ /* 0x004fe200078e00ca */
[----:B------:R-:W-:Y:S02]  /*53c0*/  @P1 IADD3 R15, PT, PT, R3, 0x18, RZ ;  /* 0x00000018030f1810 */ /* 0x000fe40007ffe0ff */
[----:B------:R-:W-:Y:S01]  /*53d0*/  PLOP3.LUT P1, PT, PT, PT, UP0, 0x80, 0x8 ;  /* 0x000000000008781c */ /* 0x000fe20003f2f008 */
[----:B------:R-:W-:Y:S01]  /*53e0*/  FFMA.FTZ R14, R4, UR8, -R9 ;  /* 0x00000008040e7c23 */ /* 0x000fe20008010809 */
[--C-:B------:R-:W-:Y:S01]  /*53f0*/  FFMA.FTZ R4, R11, UR8, -R8.reuse ;  /* 0x000000080b047c23 */ /* 0x100fe20008010808 */
[----:B------:R-:W-:Y:S02]  /*5400*/  @P2 FSEL R5, R197, -INF , !P6 ;  /* 0xff800000c5052808 */ /* 0x000fe40007000000 */
[----:B------:R-:W-:Y:S01]  /*5410*/  MUFU.TANH R174, R39 ;  /* 0x0000002700ae7308 */ /* 0x000fe20000002400 */
[----:B------:R-:W-:Y:S02]  /*5420*/  PLOP3.LUT P5, PT, PT, PT, UP0, 0x80, 0x8 ;  /* 0x000000000008781c */ /* 0x000fe40003faf008 */
[----:B------:R-:W-:Y:S01]  /*5430*/  PLOP3.LUT P2, PT, PT, PT, UP0, 0x80, 0x8 ;  /* 0x000000000008781c */ /* 0x000fe20003f4f008 */
[----:B------:R-:W-:Y:S06]  /*5440*/  FFMA.FTZ R5, R5, UR8, -R8 ;  /* 0x0000000805057c23 */ /* 0x000fec0008010808 */
[----:B------:R1:W-:Y:S01]  /*5450*/  MUFU.EX2 R234, R4 ;  /* 0x0000000400ea7308 */ /* 0x0003e20000000800 */
[----:B------:R-:W-:Y:S02]  /*5460*/  @P1 FSEL R10, R212, -INF , !P6 ;  /* 0xff800000d40a1808 */ /* 0x000fe40007000000 */
[----:B------:R-:W-:Y:S07]  /*5470*/  PLOP3.LUT P1, PT, PT, PT, UP0, 0x80, 0x8 ;  /* 0x000000000008781c */ /* 0x000fee0003f2f008 */
[----:B------:R2:W-:Y:S01]  /*5480*/  MUFU.EX2 R233, R5 ;  /* 0x0000000500e97308 */ /* 0x0005e20000000800 */
[----:B------:R-:W-:Y:S09]  /*5490*/  @P2 ISETP.GE.AND P2, PT, R15, UR31, PT ;  /* 0x0000001f0f002c0c */ /* 0x000ff2000bf46270 */
[----:B------:R3:W-:Y:S01]  /*54a0*/  MUFU.EX2 R92, R14 ;  /* 0x0000000e005c7308 */ /* 0x0007e20000000800 */
[----:B------:R-:W-:Y:S09]  /*54b0*/  IMAD.MOV.U32 R15, RZ, RZ, R84 ;  /* 0x000000ffff0f7224 */ /* 0x000ff200078e0054 */
[----:B------:R-:W4:Y:S01]  /*54c0*/  MUFU.TANH R201, R41 ;  /* 0x0000002900c97308 */ /* 0x000f220000002400 */
[----:B-1----:R-:W-:Y:S02]  /*54d0*/  MOV R4, R231 ;  /* 0x000000e700047202 */ /* 0x002fe40000000f00 */
[----:B------:R-:W-:Y:S02]  /*54e0*/  @P5 FSEL R4, R231, -INF , !P6 ;  /* 0xff800000e7045808 */ /* 0x000fe40007000000 */
[----:B------:R-:W-:Y:S01]  /*54f0*/  PLOP3.LUT P5, PT, PT, PT, UP0, 0x80, 0x8 ;  /* 0x000000000008781c */ /* 0x000fe20003faf008 */
[----:B--2---:R-:W-:Y:S01]  /*5500*/  FFMA.FTZ R5, R10, UR8, -R2 ;  /* 0x000000080a057c23 */ /* 0x004fe20008010802 */
[----:B------:R-:W-:Y:S01]  /*5510*/  @P1 FSEL R19, R207, -INF , !P2 ;  /* 0xff800000cf131808 */ /* 0x000fe20005000000 */
[--C-:B------:R-:W-:Y:S01]  /*5520*/  FFMA.FTZ R10, R13, UR8, -R0.reuse ;  /* 0x000000080d0a7c23 */ /* 0x100fe20008010800 */
[----:B------:R-:W-:Y:S01]  /*5530*/  PLOP3.LUT P1, PT, PT, PT, UP0, 0x80, 0x8 ;  /* 0x000000000008781c */ /* 0x000fe20003f2f008 */
[----:B---3--:R-:W-:Y:S01]  /*5540*/  IMAD.MOV.U32 R14, RZ, RZ, R81 ;  /* 0x000000ffff0e7224 */ /* 0x008fe200078e0051 */
[----:B------:R-:W-:Y:S01]  /*5550*/  PLOP3.LUT P6, PT, PT, PT, UP0, 0x80, 0x8 ;  /* 0x000000000008781c */ /* 0x000fe20003fcf008 */
[----:B------:R-:W1:Y:S01]  /*5560*/  MUFU.EX2 R74, R10 ;  /* 0x0000000a004a7308 */ /* 0x000e620000000800 */
[----:B------:R-:W-:Y:S01]  /*5570*/  FFMA.FTZ R4, R4, UR8, -R0 ;  /* 0x0000000804047c23 */ /* 0x000fe20008010800 */
[----:B------:R-:W-:Y:S01]  /*5580*/  FFMA.FTZ R13, R19, UR8, -R2 ;  /* 0x00000008130d7c23 */ /* 0x000fe20008010802 */
[----:B------:R-:W-:Y:S07]  /*5590*/  MOV R19, R218 ;  /* 0x000000da00137202 */ /* 0x000fee0000000f00 */
[----:B------:R-:W-:Y:S01]  /*55a0*/  MUFU.EX2 R251, R5 ;  /* 0x0000000500fb7308 */ /* 0x000fe20000000800 */
[----:B------:R-:W-:Y:S02]  /*55b0*/  @P5 FSEL R20, R230, -INF , !P2 ;  /* 0xff800000e6145808 */ /* 0x000fe40005000000 */
[----:B------:R-:W-:Y:S07]  /*55c0*/  PLOP3.LUT P5, PT, PT, PT, UP0, 0x80, 0x8 ;  /* 0x000000000008781c */ /* 0x000fee0003faf008 */
[----:B------:R2:W3:Y:S01]  /*55d0*/  MUFU.EX2 R75, R4 ;  /* 0x00000004004b7308 */ /* 0x0004e20000000800 */
[----:B------:R-:W-:Y:S02]  /*55e0*/  @P1 FSEL R22, R189, -INF , !P2 ;  /* 0xff800000bd161808 */ /* 0x000fe40005000000 */
[----:B------:R-:W-:Y:S07]  /*55f0*/  PLOP3.LUT P1, PT, PT, PT, UP0, 0x80, 0x8 ;  /* 0x000000000008781c */ /* 0x000fee0003f2f008 */
[----:B------:R4:W-:Y:S01]  /*5600*/  MUFU.EX2 R250, R13 ;  /* 0x0000000d00fa7308 */ /* 0x0009e20000000800 */
[----:B------:R-:W-:Y:S01]  /*5610*/  @P6 FSEL R21, R85, -INF , !P2 ;  /* 0xff80000055156808 */ /* 0x000fe20005000000 */
[----:B-1----:R-:W-:Y:S01]  /*5620*/  STL [R1+0x24], R74 ;  /* 0x0000244a01007387 */ /* 0x002fe20000100800 */
[----:B------:R-:W-:Y:S07]  /*5630*/  PLOP3.LUT P6, PT, PT, PT, UP0, 0x80, 0x8 ;  /* 0x000000000008781c */ /* 0x000fee0003fcf008 */
[----:B------:R-:W-:Y:S01]  /*5640*/  MUFU.TANH R216, R43 ;  /* 0x0000002b00d87308 */ /* 0x000fe20000002400 */
[----:B------:R-:W-:Y:S02]  /*5650*/  PLOP3.LUT P2, PT, PT, PT, UP0, 0x80, 0x8 ;  /* 0x000000000008781c */ /* 0x000fe40003f4f008 */
[----:B------:R-:W-:Y:S01]  /*5660*/  MOV R10, R227 ;  /* 0x000000e3000a7202 */ /* 0x000fe20000000f00 */
[C---:B------:R-:W-:Y:S01]  /*5670*/  @P5 VIADD R11, R3.reuse, 0x19 ;  /* 0x00000019030b5836 */ /* 0x040fe20000000000 */
[----:B------:R-:W-:Y:S01]  /*5680*/  PLOP3.LUT P5, PT, PT, PT, UP0, 0x80, 0x8 ;  /* 0x000000000008781c */ /* 0x000fe20003faf008 */
[----:B--2---:R1:W2:Y:S01]  /*5690*/  LDSM.16.M88.4 R4, [R181+0xd800] ;  /* 0x00d80000b504783b */ /* 0x0042a20000000200 */
[----:B------:R-:W-:Y:S03]  /*56a0*/  @P1 IADD3 R12, PT, PT, R3, 0x20, RZ ;  /* 0x00000020030c1810 */ /* 0x000fe60007ffe0ff */
[----:B------:R-:W-:Y:S01]  /*56b0*/  MUFU.TANH R196, R44 ;  /* 0x0000002c00c47308 */ /* 0x000fe20000002400 */
[----:B------:R-:W-:Y:S01]  /*56c0*/  PLOP3.LUT P1, PT, PT, PT, UP0, 0x80, 0x8 ;  /* 0x000000000008781c */ /* 0x000fe20003f2f008 */
[----:B----4-:R-:W-:Y:S01]  /*56d0*/  IMAD.MOV.U32 R13, RZ, RZ, R201 ;  /* 0x000000ffff0d7224 */ /* 0x010fe200078e00c9 */
[----:B------:R-:W-:Y:S01]  /*56e0*/  @P6 ISETP.GE.AND P6, PT, R11, UR31, PT ;  /* 0x0000001f0b006c0c */ /* 0x000fe2000bfc6270 */
[----:B------:R-:W-:Y:S01]  /*56f0*/  IMAD.MOV.U32 R11, RZ, RZ, R206 ;  /* 0x000000ffff0b7224 */ /* 0x000fe200078e00ce */
[----:B---3--:R-:W-:Y:S02]  /*5700*/  STL [R1+0x20], R75 ;  /* 0x0000204b01007387 */ /* 0x008fe40000100800 */
[----:B------:R-:W-:Y:S03]  /*5710*/  @P2 FSEL R11, R206, -INF , !P6 ;  /* 0xff800000ce0b2808 */ /* 0x000fe60007000000 */
[----:B------:R-:W-:Y:S01]  /*5720*/  MUFU.TANH R214, R46 ;  /* 0x0000002e00d67308 */ /* 0x000fe20000002400 */
[----:B------:R-:W-:Y:S02]  /*5730*/  @P5 FSEL R10, R227, -INF , !P6 ;  /* 0xff800000e30a5808 */ /* 0x000fe40007000000 */
[----:B------:R-:W-:Y:S02]  /*5740*/  PLOP3.LUT P5, PT, PT, PT, UP0, 0x80, 0x8 ;  /* 0x000000000008781c */ /* 0x000fe40003faf008 */
[----:B------:R-:W-:Y:S01]  /*5750*/  PLOP3.LUT P2, PT, PT, PT, UP0, 0x80, 0x8 ;  /* 0x000000000008781c */ /* 0x000fe20003f4f008 */
[----:B------:R-:W-:Y:S01]  /*5760*/  FFMA.FTZ R10, R10, UR8, -R0 ;  /* 0x000000080a0a7c23 */ /* 0x000fe20008010800 */
[----:B------:R-:W-:Y:S03]  /*5770*/  @P1 FSEL R15, R84, -INF , !P6 ;  /* 0xff800000540f1808 */ /* 0x000fe60007000000 */
[----:B------:R-:W3:Y:S01]  /*5780*/  MUFU.TANH R77, R48 ;  /* 0x00000030004d7308 */ /* 0x000ee20000002400 */
[----:B------:R-:W-:Y:S01]  /*5790*/  PLOP3.LUT P1, PT, PT, PT, UP0, 0x80, 0x8 ;  /* 0x000000000008781c */ /* 0x000fe20003f2f008 */
[----:B------:R-:W-:Y:S01]  /*57a0*/  FFMA.FTZ R15, R15, UR8, -R9 ;  /* 0x000000080f0f7c23 */ /* 0x000fe20008010809 */
[----:B-1----:R-:W-:Y:S03]  /*57b0*/  IMAD.MOV.U32 R181, RZ, RZ, R153 ;  /* 0x000000ffffb57224 */ /* 0x002fe600078e0099 */
[----:B------:R-:W-:Y:S04]  /*57c0*/  @P5 ISETP.GE.AND P5, PT, R12, UR31, PT ;  /* 0x0000001f0c005c0c */ /* 0x000fe8000bfa6270 */
[----:B------:R-:W-:Y:S01]  /*57d0*/  MUFU.EX2 R69, R10 ;  /* 0x0000000a00457308 */ /* 0x000fe20000000800 */
[----:B------:R-:W-:Y:S01]  /*57e0*/  @P2 FSEL R16, R178, -INF , !P6 ;  /* 0xff800000b2102808 */ /* 0x000fe20007000000 */
[----:B------:R-:W-:Y:S01]  /*57f0*/  FFMA.FTZ R12, R11, UR8, -R2 ;  /* 0x000000080b0c7c23 */ /* 0x000fe20008010802 */
[----:B------:R-:W-:Y:S01]  /*5800*/  PLOP3.LUT P2, PT, PT, PT, UP0, 0x80, 0x8 ;  /* 0x000000000008781c */ /* 0x000fe20003f4f008 */
[----:B------:R-:W-:Y:S01]  /*5810*/  FFMA.FTZ R11, R20, UR8, -R0 ;  /* 0x00000008140b7c23 */ /* 0x000fe20008010800 */
[----:B------:R-:W-:Y:S05]  /*5820*/  @P1 FSEL R14, R81, -INF , !P5 ;  /* 0xff800000510e1808 */ /* 0x000fea0006800000 */
[----:B------:R1:W-:Y:S01]  /*5830*/  MUFU.EX2 R248, R12 ;  /* 0x0000000c00f87308 */ /* 0x0003e20000000800 */
[----:B------:R-:W-:Y:S01]  /*5840*/  PLOP3.LUT P1, PT, PT, PT, UP0, 0x80, 0x8 ;  /* 0x000000000008781c */ /* 0x000fe20003f2f008 */
[----:B------:R-:W-:Y:S01]  /*5850*/  FFMA.FTZ R20, R21, UR8, -R9 ;  /* 0x0000000815147c23 */ /* 0x000fe20008010809 */
[----:B------:R-:W-:Y:S07]  /*5860*/  PLOP3.LUT P6, PT, PT, PT, UP0, 0x80, 0x8 ;  /* 0x000000000008781c */ /* 0x000fee0003fcf008 */
[----:B------:R-:W4:Y:S01]  /*5870*/  MUFU.EX2 R68, R11 ;  /* 0x0000000b00447308 */ /* 0x000f220000000800 */
[----:B------:R-:W-:Y:S01]  /*5880*/  FFMA.FTZ R21, R22, UR8, -R8 ;  /* 0x0000000816157c23 */ /* 0x000fe20008010808 */
[-C--:B--2---:R-:W-:Y:S08]  /*5890*/  HMMA.16816.F32 R52, R148, R4.reuse, R52 ;  /* 0x000000049434723c */ /* 0x084ff00000001834 */
[----:B------:R2:W-:Y:S01]  /*58a0*/  MUFU.EX2 R87, R20 ;  /* 0x0000001400577308 */ /* 0x0005e20000000800 */
[----:B---3--:R-:W-:Y:S01]  /*58b0*/  IMAD.MOV.U32 R27, RZ, RZ, R77 ;  /* 0x000000ffff1b7224 */ /* 0x008fe200078e004d */
[----:B------:R-:W-:Y:S02]  /*58c0*/  @P2 FSEL R17, R175, -INF , !P5 ;  /* 0xff800000af112808 */ /* 0x000fe40006800000 */
[----:B------:R-:W-:Y:S06]  /*58d0*/  PLOP3.LUT P2, PT, PT, PT, UP0, 0x80, 0x8 ;  /* 0x000000000008781c */ /* 0x000fec0003f4f008 */
[----:B------:R-:W-:Y:S01]  /*58e0*/  MUFU.EX2 R223, R21 ;  /* 0x0000001500df7308 */ /* 0x000fe20000000800 */
[C---:B------:R-:W-:Y:S09]  /*58f0*/  HMMA.16816.F32 R56, R132.reuse, R4, R56 ;  /* 0x000000048438723c */ /* 0x040ff20000001838 */
[----:B------:R-:W-:Y:S01]  /*5900*/  MUFU.TANH R169, R50 ;  /* 0x0000003200a97308 */ /* 0x000fe20000002400 */
[----:B------:R-:W-:Y:S01]  /*5910*/  @P1 FSEL R19, R218, -INF , !P5 ;  /* 0xff800000da131808 */ /* 0x000fe20006800000 */
[----:B-1----:R-:W-:Y:S01]  /*5920*/  IMAD.MOV.U32 R12, RZ, RZ, R80 ;  /* 0x000000ffff0c7224 */ /* 0x002fe200078e0050 */
[----:B------:R-:W-:Y:S01]  /*5930*/  @P6 FSEL R18, R202, -INF , !P5 ;  /* 0xff800000ca126808 */ /* 0x000fe20006800000 */
[----:B----4-:R-:W-:Y:S01]  /*5940*/  STL [R1+0x14], R68 ;  /* 0x0000144401007387 */ /* 0x010fe20000100800 */
[-C--:B------:R-:W-:Y:S01]  /*5950*/  HMMA.16816.F32 R60, R132, R6.reuse, R60 ;  /* 0x00000006843c723c */ /* 0x080fe2000000183c */
[----:B------:R-:W-:Y:S02]  /*5960*/  PLOP3.LUT P1, PT, PT, PT, UP0, 0x80, 0x8 ;  /* 0x000000000008781c */ /* 0x000fe40003f2f008 */
[----:B------:R-:W-:Y:S01]  /*5970*/  PLOP3.LUT P6, PT, PT, PT, UP0, 0x80, 0x8 ;  /* 0x000000000008781c */ /* 0x000fe20003fcf008 */
[C---:B------:R-:W-:Y:S01]  /*5980*/  @P2 VIADD R10, R3.reuse, 0x21 ;  /* 0x00000021030a2836 */ /* 0x040fe20000000000 */
[----:B------:R-:W-:Y:S01]  /*5990*/  PLOP3.LUT P5, PT, PT, PT, UP0, 0x80, 0x8 ;  /* 0x000000000008781c */ /* 0x000fe20003faf008 */
[----:B------:R1:W-:Y:S01]  /*59a0*/  MUFU.EX2 R86, R15 ;  /* 0x0000000f00567308 */ /* 0x0003e20000000800 */
[----:B------:R-:W-:Y:S01]  /*59b0*/  PLOP3.LUT P2, PT, PT, PT, UP0, 0x80, 0x8 ;  /* 0x000000000008781c */ /* 0x000fe20003f4f008 */
[----:B------:R-:W-:Y:S01]  /*59c0*/  HMMA.16816.F32 R64, R148, R6, R64 ;  /* 0x000000069440723c */ /* 0x000fe20000001840 */
[----:B------:R-:W-:Y:S07]  /*59d0*/  STL [R1+0x10], R69 ;  /* 0x0000104501007387 */ /* 0x000fee0000100800 */
[----:B------:R-:W-:Y:S01]  /*59e0*/  MUFU.TANH R195, R45 ;  /* 0x0000002d00c37308 */ /* 0x000fe20000002400 */
[----:B------:R-:W-:Y:S01]  /*59f0*/  MOV R149, 0x40 ;  /* 0x0000004000957802 */ /* 0x000fe20000000f00 */
[----:B--2---:R-:W-:Y:S01]  /*5a00*/  IMAD.MOV.U32 R20, RZ, RZ, R196 ;  /* 0x000000ffff147224 */ /* 0x004fe200078e00c4 */
[----:B------:R-:W-:Y:S01]  /*5a10*/  MOV R11, R174 ;  /* 0x000000ae000b7202 */ /* 0x000fe20000000f00 */
[----:B------:R-:W-:Y:S01]  /*5a20*/  FMUL.FTZ R52, R52, UR16 ;  /* 0x0000001034347c20 */ /* 0x000fe20008410000 */
[----:B------:R-:W-:Y:S01]  /*5a30*/  @P1 IADD3 R23, PT, PT, R3, 0x28, RZ ;  /* 0x0000002803171810 */ /* 0x000fe20007ffe0ff */
[----:B------:R-:W-:Y:S01]  /*5a40*/  FMUL.FTZ R54, R54, UR16 ;  /* 0x0000001036367c20 */ /* 0x000fe20008410000 */
[----:B------:R-:W-:Y:S03]  /*5a50*/  @P6 ISETP.GE.AND P6, PT, R10, UR31, PT ;  /* 0x0000001f0a006c0c */ /* 0x000fe6000bfc6270 */
[----:B------:R-:W2:Y:S01]  /*5a60*/  MUFU.TANH R76, R49 ;  /* 0x00000031004c7308 */ /* 0x000ea20000002400 */
[----:B------:R-:W-:Y:S01]  /*5a70*/  PLOP3.LUT P1, PT, PT, PT, UP0, 0x80, 0x8 ;  /* 0x000000000008781c */ /* 0x000fe20003f2f008 */
[----:B-1----:R-:W-:Y:S01]  /*5a80*/  FFMA.FTZ R15, R16, UR8, -R8 ;  /* 0x00000008100f7c23 */ /* 0x002fe20008010808 */
[----:B------:R-:W-:Y:S01]  /*5a90*/  @P5 FSEL R12, R80, -INF , !P6 ;  /* 0xff800000500c5808 */ /* 0x000fe20007000000 */
[----:B------:R-:W-:Y:S01]  /*5aa0*/  FMUL.FTZ R58, R58, UR16 ;  /* 0x000000103a3a7c20 */ /* 0x000fe20008410000 */
[----:B------:R-:W-:Y:S01]  /*5ab0*/  PLOP3.LUT P5, PT, PT, PT, UP0, 0x80, 0x8 ;  /* 0x000000000008781c */ /* 0x000fe20003faf008 */
[----:B------:R-:W-:Y:S01]  /*5ac0*/  FMUL.FTZ R56, R56, UR16 ;  /* 0x0000001038387c20 */ /* 0x000fe20008410000 */
[----:B------:R-:W-:Y:S03]  /*5ad0*/  @P2 FSEL R11, R174, -INF , !P6 ;  /* 0xff800000ae0b2808 */ /* 0x000fe60007000000 */
[----:B------:R1:W-:Y:S01]  /*5ae0*/  MUFU.EX2 R222, R15 ;  /* 0x0000000f00de7308 */ /* 0x0003e20000000800 */
[----:B------:R-:W-:Y:S01]  /*5af0*/  PLOP3.LUT P2, PT, PT, PT, UP0, 0x80, 0x8 ;  /* 0x000000000008781c */ /* 0x000fe20003f4f008 */
[----:B------:R-:W-:Y:S01]  /*5b00*/  FMUL.FTZ R53, R53, UR16 ;  /* 0x0000001035357c20 */ /* 0x000fe20008410000 */
[----:B------:R-:W-:Y:S07]  /*5b10*/  MOV R10, R216 ;  /* 0x000000d8000a7202 */ /* 0x000fee0000000f00 */
[----:B------:R-:W3:Y:S01]  /*5b20*/  MUFU.TANH R208, R47 ;  /* 0x0000002f00d07308 */ /* 0x000ee20000002400 */
[----:B------:R-:W-:Y:S01]  /*5b30*/  MOV R21, R214 ;  /* 0x000000d600157202 */ /* 0x000fe20000000f00 */
[----:B------:R-:W-:Y:S01]  /*5b40*/  FMUL.FTZ R55, R55, UR16 ;  /* 0x0000001037377c20 */ /* 0x000fe20008410000 */
[----:B------:R-:W-:Y:S01]  /*5b50*/  @P1 FSEL R13, R201, -INF , !P6 ;  /* 0xff800000c90d1808 */ /* 0x000fe20007000000 */
[----:B------:R-:W-:Y:S01]  /*5b60*/  FMUL.FTZ R57, R57, UR16 ;  /* 0x0000001039397c20 */ /* 0x000fe20008410000 */
[----:B------:R-:W-:Y:S01]  /*5b70*/  PLOP3.LUT P1, PT, PT, PT, UP0, 0x80, 0x8 ;  /* 0x000000000008781c */ /* 0x000fe20003f2f008 */
[----:B--2---:R-:W-:Y:S01]  /*5b80*/  IMAD.MOV.U32 R22, RZ, RZ, R76 ;  /* 0x000000ffff167224 */ /* 0x004fe200078e004c */
[----:B------:R-:W-:Y:S03]  /*5b90*/  @P5 FSEL R10, R216, -INF , !P6 ;  /* 0xff800000d80a5808 */ /* 0x000fe60007000000 */
[----:B------:R-:W2:Y:S01]  /*5ba0*/  MUFU.TANH R168, R51 ;  /* 0x0000003300a87308 */ /* 0x000ea20000002400 */
[----:B------:R-:W-:Y:S01]  /*5bb0*/  PLOP3.LUT P5, PT, PT, PT, UP0, 0x80, 0x8 ;  /* 0x000000000008781c */ /* 0x000fe20003faf008 */
[----:B-1----:R-:W-:Y:S01]  /*5bc0*/  IMAD.MOV.U32 R15, RZ, RZ, R195 ;  /* 0x000000ffff0f7224 */ /* 0x002fe200078e00c3 */
[----:B------:R-:W-:Y:S01]  /*5bd0*/  @P2 ISETP.GE.AND P2, PT, R23, UR31, PT ;  /* 0x0000001f17002c0c */ /* 0x000fe2000bf46270 */
[----:B------:R-:W-:Y:S01]  /*5be0*/  FMUL.FTZ R59, R59, UR16 ;  /* 0x000000103b3b7c20 */ /* 0x000fe20008410000 */
[----:B------:R-:W-:Y:S01]  /*5bf0*/  PLOP3.LUT P6, PT, PT, PT, UP0, 0x80, 0x8 ;  /* 0x000000000008781c */ /* 0x000fe20003fcf008 */
[----:B------:R-:W-:Y:S01]  /*5c00*/  FMUL.FTZ R60, R60, UR16 ;  /* 0x000000103c3c7c20 */ /* 0x000fe20008410000 */
[----:B------:R-:W-:Y:S03]  /*5c10*/  MOV R28, R169 ;  /* 0x000000a9001c7202 */ /* 0x000fe60000000f00 */
[----:B------:R-:W-:Y:S01]  /*5c20*/  MUFU.TANH R73, R52 ;  /* 0x0000003400497308 */ /* 0x000fe20000002400 */
[----:B------:R-:W-:Y:S01]  /*5c30*/  FMUL.FTZ R61, R61, UR16 ;  /* 0x000000103d3d7c20 */ /* 0x000fe20008410000 */
[----:B------:R-:W-:Y:S01]  /*5c40*/  @P1 FSEL R20, R196, -INF , !P2 ;  /* 0xff800000c4141808 */ /* 0x000fe20005000000 */
[----:B------:R-:W-:Y:S01]  /*5c50*/  FMUL.FTZ R64, R64, UR16 ;  /* 0x0000001040407c20 */ /* 0x000fe20008410000 */
[----:B------:R-:W-:Y:S01]  /*5c60*/  PLOP3.LUT P1, PT, PT, PT, UP0, 0x80, 0x8 ;  /* 0x000000000008781c */ /* 0x000fe20003f2f008 */
[----:B------:R-:W-:Y:S01]  /*5c70*/  FMUL.FTZ R65, R65, UR16 ;  /* 0x0000001041417c20 */ /* 0x000fe20008410000 */
[----:B------:R-:W-:Y:S01]  /*5c80*/  @P5 FSEL R21, R214, -INF , !P2 ;  /* 0xff800000d6155808 */ /* 0x000fe20005000000 */
[----:B------:R-:W-:Y:S01]  /*5c90*/  FMUL.FTZ R66, R66, UR16 ;  /* 0x0000001042427c20 */ /* 0x000fe20008410000 */
[----:B------:R-:W-:Y:S02]  /*5ca0*/  PLOP3.LUT P5, PT, PT, PT, UP0, 0x80, 0x8 ;  /* 0x000000000008781c */ /* 0x000fe40003faf008 */
[----:B------:R-:W1:Y:S01]  /*5cb0*/  MUFU.TANH R167, R54 ;  /* 0x0000003600a77308 */ /* 0x000e620000002400 */
[----:B------:R-:W-:Y:S01]  /*5cc0*/  @P6 FSEL R27, R77, -INF , !P2 ;  /* 0xff8000004d1b6808 */ /* 0x000fe20005000000 */
[----:B------:R-:W-:Y:S01]  /*5cd0*/  FFMA.FTZ R6, R21, UR8, -R0 ;  /* 0x0000000815067c23 */ /* 0x000fe20008010800 */
[----:B------:R-:W-:Y:S01]  /*5ce0*/  PLOP3.LUT P6, PT, PT, PT, UP0, 0x80, 0x8 ;  /* 0x000000000008781c */ /* 0x000fe20003fcf008 */
[----:B------:R-:W-:Y:S01]  /*5cf0*/  FMUL.FTZ R62, R62, UR16 ;  /* 0x000000103e3e7c20 */ /* 0x000fe20008410000 */
[----:B---3--:R-:W-:Y:S01]  /*5d00*/  MOV R16, R208 ;  /* 0x000000d000107202 */ /* 0x008fe20000000f00 */
[----:B------:R-:W-:Y:S01]  /*5d10*/  FMUL.FTZ R67, R67, UR16 ;  /* 0x0000001043437c20 */ /* 0x000fe20008410000 */
[----:B--2---:R-:W-:Y:S03]  /*5d20*/  MOV R23, R168 ;  /* 0x000000a800177202 */ /* 0x004fe60000000f00 */
[----:B------:R-:W-:Y:S01]  /*5d30*/  MUFU.TANH R205, R58 ;  /* 0x0000003a00cd7308 */ /* 0x000fe20000002400 */
[----:B------:R-:W-:Y:S01]  /*5d40*/  @P1 FSEL R28, R169, -INF , !P2 ;  /* 0xff800000a91c1808 */ /* 0x000fe20005000000 */
[----:B------:R-:W-:Y:S01]  /*5d50*/  FMUL.FTZ R63, R63, UR16 ;  /* 0x000000103f3f7c20 */ /* 0x000fe20008410000 */
[----:B------:R-:W-:Y:S01]  /*5d60*/  PLOP3.LUT P2, PT, PT, PT, UP0, 0x80, 0x8 ;  /* 0x000000000008781c */ /* 0x000fe20003f4f008 */
[----:B------:R-:W-:Y:S01]  /*5d70*/  @P5 VIADD R4, R3, 0x29 ;  /* 0x0000002903045836 */ /* 0x000fe20000000000 */
[----:B------:R-:W-:Y:S02]  /*5d80*/  PLOP3.LUT P1, PT, PT, PT, UP0, 0x80, 0x8 ;  /* 0x000000000008781c */ /* 0x000fe40003f2f008 */
[----:B------:R-:W-:Y:S03]  /*5d90*/  PLOP3.LUT P5, PT, PT, PT, UP0, 0x80, 0x8 ;  /* 0x000000000008781c */ /* 0x000fe60003faf008 */
[----:B------:R-:W2:Y:S01]  /*5da0*/  MUFU.TANH R177, R56 ;  /* 0x0000003800b17308 */ /* 0x000ea20000002400 */
[----:B------:R-:W-:Y:S01]  /*5db0*/  @P6 ISETP.GE.AND P6, PT, R4, UR31, PT ;  /* 0x0000001f04006c0c */ /* 0x000fe2000bfc6270 */
[----:B------:R-:W-:Y:S01]  /*5dc0*/  FFMA.FTZ R4, R14, UR8, -R9 ;  /* 0x000000080e047c23 */ /* 0x000fe20008010809 */
[----:B-1----:R-:W-:Y:S02]  /*5dd0*/  MOV R24, R167 ;  /* 0x000000a700187202 */ /* 0x002fe40000000f00 */
[----:B------:R-:W-:Y:S02]  /*5de0*/  LEA R148, R183, UR4, 0x1 ;  /* 0x00000004b7947c11 */ /* 0x000fe4000f8e08ff */
[----:B------:R-:W-:Y:S03]  /*5df0*/  SEL R153, R149, 0xffffffc0, !P0 ;  /* 0xffffffc095997807 */ /* 0x000fe60004000000 */
[----:B------:R1:W-:Y:S01]  /*5e00*/  MUFU.EX2 R83, R4 ;  /* 0x0000000400537308 */ /* 0x0003e20000000800 */
[----:B------:R-:W-:Y:S02]  /*5e10*/  @P2 FSEL R15, R195, -INF , !P6 ;  /* 0xff800000c30f2808 */ /* 0x000fe40007000000 */
[----:B------:R-:W-:Y:S07]  /*5e20*/  PLOP3.LUT P2, PT, PT, PT, UP0, 0x80, 0x8 ;  /* 0x000000000008781c */ /* 0x000fee0003f4f008 */
[----:B------:R3:W-:Y:S01]  /*5e30*/  MUFU.EX2 R249, R6 ;  /* 0x0000000600f97308 */ /* 0x0007e20000000800 */
[----:B------:R-:W-:Y:S01]  /*5e40*/  @P1 IADD3 R5, PT, PT, R3, 0x30, RZ ;  /* 0x0000003003051810 */ /* 0x000fe20007ffe0ff */
[----:B------:R-:W-:Y:S01]  /*5e50*/  IMAD.IADD R149, R148, 0x1, R153 ;  /* 0x0000000194957824 */ /* 0x000fe200078e0299 */
[----:B------:R-:W-:Y:S07]  /*5e60*/  PLOP3.LUT P1, PT, PT, PT, UP0, 0x80, 0x8 ;  /* 0x000000000008781c */ /* 0x000fee0003f2f008 */
[----:B------:R-:W4:Y:S01]  /*5e70*/  MUFU.TANH R72, R53 ;  /* 0x0000003500487308 */ /* 0x000f220000002400 */
[----:B------:R-:W-:Y:S01]  /*5e80*/  @P5 FSEL R16, R208, -INF , !P6 ;  /* 0xff800000d0105808 */ /* 0x000fe20007000000 */
[----:B--2---:R-:W-:Y:S01]  /*5e90*/  IMAD.MOV.U32 R25, RZ, RZ, R177 ;  /* 0x000000ffff197224 */ /* 0x004fe200078e00b1 */
[----:B------:R-:W-:Y:S02]  /*5ea0*/  PLOP3.LUT P5, PT, PT, PT, UP0, 0x80, 0x8 ;  /* 0x000000000008781c */ /* 0x000fe40003faf008 */
[----:B------:R-:W-:Y:S01]  /*5eb0*/  MOV R26, R205 ;  /* 0x000000cd001a7202 */ /* 0x000fe20000000f00 */
[----:B-1----:R-:W-:Y:S01]  /*5ec0*/  FFMA.FTZ R4, R12, UR8, -R9 ;  /* 0x000000080c047c23 */ /* 0x002fe20008010809 */
[----:B------:R-:W-:Y:S03]  /*5ed0*/  MOV R56, 0x20 ;  /* 0x0000002000387802 */ /* 0x000fe60000000f00 */
[----:B------:R-:W-:Y:S01]  /*5ee0*/  MUFU.TANH R166, R55 ;  /* 0x0000003700a67308 */ /* 0x000fe20000002400 */
[----:B------:R-:W-:Y:S01]  /*5ef0*/  @P2 ISETP.GE.AND P2, PT, R5, UR31, PT ;  /* 0x0000001f05002c0c */ /* 0x000fe2000bf46270 */
[----:B------:R-:W-:Y:S01]  /*5f00*/  FFMA.FTZ R5, R17, UR8, -R8 ;  /* 0x0000000811057c23 */ /* 0x000fe20008010808 */
[----:B------:R-:W-:Y:S01]  /*5f10*/  IMAD.MOV.U32 R17, RZ, RZ, R73 ;  /* 0x000000ffff117224 */ /* 0x000fe200078e0049 */
[----:B------:R-:W-:Y:S02]  /*5f20*/  @P1 FSEL R22, R76, -INF , !P6 ;  /* 0xff8000004c161808 */ /* 0x000fe40007000000 */
[----:B------:R-:W-:Y:S04]  /*5f30*/  PLOP3.LUT P1, PT, PT, PT, UP0, 0x80, 0x8 ;  /* 0x000000000008781c */ /* 0x000fe80003f2f008 */
[----:B------:R1:W-:Y:S01]  /*5f40*/  MUFU.EX2 R211, R5 ;  /* 0x0000000500d37308 */ /* 0x0003e20000000800 */
[----:B------:R-:W-:Y:S01]  /*5f50*/  @P5 FSEL R23, R168, -INF , !P6 ;  /* 0xff800000a8175808 */ /* 0x000fe20007000000 */
[----:B----4-:R-:W-:Y:S01]  /*5f60*/  IMAD.MOV.U32 R14, RZ, RZ, R72 ;  /* 0x000000ffff0e7224 */ /* 0x010fe200078e0048 */
[----:B------:R-:W-:Y:S07]  /*5f70*/  PLOP3.LUT P5, PT, PT, PT, UP0, 0x80, 0x8 ;  /* 0x000000000008781c */ /* 0x000fee0003faf008 */
[----:B------:R2:W-:Y:S01]  /*5f80*/  MUFU.EX2 R82, R4 ;  /* 0x0000000400527308 */ /* 0x0005e20000000800 */
[----:B------:R-:W-:Y:S02]  /*5f90*/  PLOP3.LUT P6, PT, PT, PT, UP0, 0x80, 0x8 ;  /* 0x000000000008781c */ /* 0x000fe40003fcf008 */
[----:B---3--:R-:W-:Y:S07]  /*5fa0*/  F2FP.F16.F32.PACK_AB R6, R92, R93 ;  /* 0x0000005d5c06723e */ /* 0x008fee00000000ff */
[----:B------:R-:W3:Y:S01]  /*5fb0*/  MUFU.TANH R176, R57 ;  /* 0x0000003900b07308 */ /* 0x000ee20000002400 */
[----:B------:R-:W-:Y:S02]  /*5fc0*/  SEL R173, R56, 0xffffffe0, !P3 ;  /* 0xffffffe038ad7807 */ /* 0x000fe40005800000 */
[----:B------:R-:W-:Y:S02]  /*5fd0*/  @P1 FSEL R17, R73, -INF , !P2 ;  /* 0xff80000049111808 */ /* 0x000fe40005000000 */
[----:B------:R-:W-:Y:S01]  /*5fe0*/  PLOP3.LUT P1, PT, PT, PT, UP0, 0x80, 0x8 ;  /* 0x000000000008781c */ /* 0x000fe20003f2f008 */
[----:B-1----:R-:W-:Y:S01]  /*5ff0*/  FFMA.FTZ R5, R18, UR8, -R2 ;  /* 0x0000000812057c23 */ /* 0x002fe20008010802 */
[----:B------:R-:W-:Y:S01]  /*6000*/  IADD3 R151, PT, PT, R148, R173, RZ ;  /* 0x000000ad94977210 */ /* 0x000fe20007ffe0ff */
[----:B------:R-:W4:Y:S01]  /*6010*/  LDL R18, [R1+0x74] ;  /* 0x0000740001127983 */ /* 0x000f220000100800 */
[----:B------:R-:W-:Y:S01]  /*6020*/  @P5 FSEL R24, R167, -INF , !P2 ;  /* 0xff800000a7185808 */ /* 0x000fe20005000000 */
[----:B------:R1:W-:Y:S01]  /*6030*/  MUFU.EX2 R238, R5 ;  /* 0x0000000500ee7308 */ /* 0x0003e20000000800 */
[----:B------:R-:W-:Y:S01]  /*6040*/  @P6 FSEL R25, R177, -INF , !P2 ;  /* 0xff800000b1196808 */ /* 0x000fe20005000000 */
[----:B--2---:R-:W-:Y:S01]  /*6050*/  FFMA.FTZ R4, R11, UR8, -R8 ;  /* 0x000000080b047c23 */ /* 0x004fe20008010808 */
[----:B------:R-:W-:Y:S07]  /*6060*/  PLOP3.LUT P5, PT, PT, PT, UP0, 0x80, 0x8 ;  /* 0x000000000008781c */ /* 0x000fee0003faf008 */
[----:B------:R-:W2:Y:S01]  /*6070*/  MUFU.TANH R203, R59 ;  /* 0x0000003b00cb7308 */ /* 0x000ea20000002400 */
[----:B------:R-:W-:Y:S02]  /*6080*/  PLOP3.LUT P6, PT, PT, PT, UP0, 0x80, 0x8 ;  /* 0x000000000008781c */ /* 0x000fe40003fcf008 */
[----:B------:R-:W-:Y:S02]  /*6090*/  @P1 FSEL R26, R205, -INF , !P2 ;  /* 0xff800000cd1a1808 */ /* 0x000fe40005000000 */
[----:B------:R-:W-:Y:S05]  /*60a0*/  PLOP3.LUT P1, PT, PT, PT, UP0, 0x80, 0x8 ;  /* 0x000000000008781c */ /* 0x000fea0003f2f008 */
[----:B------:R3:W-:Y:S01]  /*60b0*/  MUFU.EX2 R213, R4 ;  /* 0x0000000400d57308 */ /* 0x0007e20000000800 */
[----:B------:R-:W-:Y:S01]  /*60c0*/  PLOP3.LUT P2, PT, PT, PT, UP0, 0x80, 0x8 ;  /* 0x000000000008781c */ /* 0x000fe20003f4f008 */
[----:B-1----:R-:W-:Y:S01]  /*60d0*/  FFMA.FTZ R5, R19, UR8, -R0 ;  /* 0x0000000813057c23 */ /* 0x002fe20008010800 */
[C---:B------:R-:W-:Y:S01]  /*60e0*/  @P5 VIADD R12, R3.reuse, 0x31 ;  /* 0x00000031030c5836 */ /* 0x040fe20000000000 */
[----:B------:R-:W-:Y:S06]  /*60f0*/  PLOP3.LUT P5, PT, PT, PT, UP0, 0x80, 0x8 ;  /* 0x000000000008781c */ /* 0x000fec0003faf008 */
[----:B------:R1:W2:Y:S01]  /*6100*/  MUFU.EX2 R19, R5 ;  /* 0x0000000500137308 */ /* 0x0002a20000000800 */
[----:B------:R-:W-:Y:S02]  /*6110*/  @P6 IADD3 R11, PT, PT, R3, 0x38, RZ ;  /* 0x00000038030b6810 */ /* 0x000fe40007ffe0ff */
[----:B------:R-:W-:Y:S07]  /*6120*/  PLOP3.LUT P6, PT, PT, PT, UP0, 0x80, 0x8 ;  /* 0x000000000008781c */ /* 0x000fee0003fcf008 */
[----:B------:R-:W-:Y:S01]  /*6130*/  MUFU.TANH R171, R60 ;  /* 0x0000003c00ab7308 */ /* 0x000fe20000002400 */
[----:B---3--:R-:W-:Y:S01]  /*6140*/  FFMA.FTZ R4, R13, UR8, -R2 ;  /* 0x000000080d047c23 */ /* 0x008fe20008010802 */
[----:B------:R-:W-:Y:S01]  /*6150*/  @P2 ISETP.GE.AND P2, PT, R12, UR31, PT ;  /* 0x0000001f0c002c0c */ /* 0x000fe2000bf46270 */
[----:B------:R-:W-:Y:S01]  /*6160*/  IMAD.MOV.U32 R12, RZ, RZ, R176 ;  /* 0x000000ffff0c7224 */ /* 0x000fe200078e00b0 */
[----:B------:R-:W-:Y:S06]  /*6170*/  MOV R13, R166 ;  /* 0x000000a6000d7202 */ /* 0x000fec0000000f00 */
[----:B------:R3:W-:Y:S01]  /*6180*/  MUFU.EX2 R236, R4 ;  /* 0x0000000400ec7308 */ /* 0x0007e20000000800 */
[----:B------:R-:W-:Y:S01]  /*6190*/  @P5 ISETP.GE.AND P5, PT, R11, UR31, PT ;  /* 0x0000001f0b005c0c */ /* 0x000fe2000bfa6270 */
[----:B-1----:R-:W-:Y:S01]  /*61a0*/  @P1 VIADD R5, R3, 0x39 ;  /* 0x0000003903051836 */ /* 0x002fe20000000000 */
[----:B------:R-:W-:Y:S01]  /*61b0*/  IADD3 R3, PT, PT, R154, 0x1c000, RZ ;  /* 0x0001c0009a037810 */ /* 0x000fe20007ffe0ff */
[----:B--2---:R-:W-:Y:S01]  /*61c0*/  STL [R1+0x4], R19 ;  /* 0x0000041301007387 */ /* 0x004fe20000100800 */
[----:B------:R-:W-:Y:S05]  /*61d0*/  PLOP3.LUT P1, PT, PT, PT, UP0, 0x80, 0x8 ;  /* 0x000000000008781c */ /* 0x000fea0003f2f008 */
[----:B------:R-:W1:Y:S01]  /*61e0*/  MUFU.TANH R170, R61 ;  /* 0x0000003d00aa7308 */ /* 0x000e620000002400 */
[----:B------:R-:W-:Y:S02]  /*61f0*/  @P4 IADD3 R155, PT, PT, R3, -0x40, RZ ;  /* 0xffffffc0039b4810 */ /* 0x000fe40007ffe0ff */
[----:B------:R-:W-:Y:S02]  /*6200*/  F2FP.F16.F32.PACK_AB R3, R163, R96 ;  /* 0x00000060a303723e */ /* 0x000fe400000000ff */
[----:B------:R-:W-:Y:S01]  /*6210*/  @P6 ISETP.GE.AND P6, PT, R5, UR31, PT ;  /* 0x0000001f05006c0c */ /* 0x000fe2000bfc6270 */
[----:B------:R-:W-:Y:S01]  /*6220*/  IMAD.IADD R159, R136, 0x1, R155 ;  /* 0x00000001889f7824 */ /* 0x000fe200078e029b */
[----:B------:R-:W-:Y:S01]  /*6230*/  F2FP.F16.F32.PACK_AB R5, R94, R95 ;  /* 0x0000005f5e05723e */ /* 0x000fe200000000ff */
[----:B------:R2:W-:Y:S01]  /*6240*/  STS [R154+0x1c000], R3 ;  /* 0x01c000039a007388 */ /* 0x0005e20000000800 */
[----:B---3--:R-:W-:Y:S01]  /*6250*/  FFMA.FTZ R4, R10, UR8, -R0 ;  /* 0x000000080a047c23 */ /* 0x008fe20008010800 */
[----:B------:R-:W-:Y:S01]  /*6260*/  F2FP.F16.F32.PACK_AB R10, R184, R187 ;  /* 0x000000bbb80a723e */ /* 0x000fe200000000ff */
[----:B------:R-:W-:Y:S01]  /*6270*/  MUFU.TANH R165, R66 ;  /* 0x0000004200a57308 */ /* 0x000fe20000002400 */
[----:B------:R-:W-:Y:S02]  /*6280*/  @P1 FSEL R14, R72, -INF , !P2 ;  /* 0xff800000480e1808 */ /* 0x000fe40005000000 */
[----:B------:R-:W-:Y:S01]  /*6290*/  PLOP3.LUT P1, PT, PT, PT, UP0, 0x80, 0x8 ;  /* 0x000000000008781c */ /* 0x000fe20003f2f008 */
[----:B------:R3:W-:Y:S01]  /*62a0*/  STS [R154+0x1c400], R10 ;  /* 0x01c4000a9a007388 */ /* 0x0007e20000000800 */
[----:B------:R-:W-:Y:S02]  /*62b0*/  MOV R11, R203 ;  /* 0x000000cb000b7202 */ /* 0x000fe40000000f00 */
[----:B-1----:R-:W-:Y:S03]  /*62c0*/  MOV R7, R170 ;  /* 0x000000aa00077202 */ /* 0x002fe60000000f00 */
[----:B------:R-:W1:Y:S01]  /*62d0*/  MUFU.EX2 R29, R4 ;  /* 0x00000004001d7308 */ /* 0x000e620000000800 */
[----:B------:R3:W-:Y:S09]  /*62e0*/  STS [R161+0x1c000], R5 ;  /* 0x01c00005a1007388 */ /* 0x0007f20000000800 */
[----:B------:R-:W-:Y:S01]  /*62f0*/  MUFU.TANH R198, R62 ;  /* 0x0000003e00c67308 */ /* 0x000fe20000002400 */
[----:B------:R-:W-:Y:S02]  /*6300*/  @P1 FSEL R13, R166, -INF , !P2 ;  /* 0xff800000a60d1808 */ /* 0x000fe40005000000 */
[----:B------:R-:W-:Y:S07]  /*6310*/  PLOP3.LUT P1, PT, PT, PT, UP0, 0x80, 0x8 ;  /* 0x000000000008781c */ /* 0x000fee0003f2f008 */
[----:B------:R-:W-:Y:S01]  /*6320*/  MUFU.TANH R164, R67 ;  /* 0x0000004300a47308 */ /* 0x000fe20000002400 */
[----:B--2---:R-:W-:Y:S01]  /*6330*/  F2FP.F16.F32.PACK_AB R3, R244, R242 ;  /* 0x000000f2f403723e */ /* 0x004fe200000000ff */
[----:B-1----:R-:W-:Y:S01]  /*6340*/  STL [R1], R29 ;  /* 0x0000001d01007387 */ /* 0x002fe20000100800 */
[----:B------:R-:W-:Y:S03]  /*6350*/  F2FP.F16.F32.PACK_AB R4, R140, R139 ;  /* 0x0000008b8c04723e */ /* 0x000fe600000000ff */
[----:B------:R1:W-:Y:S04]  /*6360*/  STS [R161+0x1c400], R3 ;  /* 0x01c40003a1007388 */ /* 0x0003e80000000800 */
[----:B------:R-:W-:Y:S01]  /*6370*/  MUFU.TANH R194, R63 ;  /* 0x0000003f00c27308 */ /* 0x000fe20000002400 */
[----:B---3--:R-:W-:Y:S01]  /*6380*/  IMAD.MOV.U32 R10, RZ, RZ, R171 ;  /* 0x000000ffff0a7224 */ /* 0x008fe200078e00ab */
[----:B------:R2:W-:Y:S01]  /*6390*/  STS [R154+0x1e000], R4 ;  /* 0x01e000049a007388 */ /* 0x0005e20000000800 */
[----:B------:R-:W-:Y:S01]  /*63a0*/  @P1 FSEL R12, R176, -INF , !P2 ;  /* 0xff800000b00c1808 */ /* 0x000fe20005000000 */
[--C-:B------:R-:W-:Y:S01]  /*63b0*/  FFMA.FTZ R5, R15, UR8, -R2.reuse ;  /* 0x000000080f057c23 */ /* 0x100fe20008010802 */
[----:B------:R-:W-:Y:S01]  /*63c0*/  PLOP3.LUT P1, PT, PT, PT, UP0, 0x80, 0x8 ;  /* 0x000000000008781c */ /* 0x000fe20003f2f008 */
[----:B------:R-:W3:Y:S02]  /*63d0*/  LDL R15, [R1+0x68] ;  /* 0x00006800010f7983 */ /* 0x000ee40000100800 */
[----:B------:R-:W-:Y:S02]  /*63e0*/  FFMA.FTZ R12, R12, UR8, -R2 ;  /* 0x000000080c0c7c23 */ /* 0x000fe40008010802 */
[----:B------:R1:W-:Y:S10]  /*63f0*/  MUFU.EX2 R228, R5 ;  /* 0x0000000500e47308 */ /* 0x0003f40000000800 */
[----:B------:R-:W-:Y:S01]  /*6400*/  MUFU.EX2 R219, R12 ;  /* 0x0000000c00db7308 */ /* 0x000fe20000000800 */
[----:B------:R-:W-:Y:S02]  /*6410*/  @P1 FSEL R11, R203, -INF , !P2 ;  /* 0xff800000cb0b1808 */ /* 0x000fe40005000000 */
[----:B------:R-:W-:Y:S02]  /*6420*/  PLOP3.LUT P2, PT, PT, PT, UP0, 0x80, 0x8 ;  /* 0x000000000008781c */ /* 0x000fe40003f4f008 */
[----:B-1----:R-:W-:Y:S01]  /*6430*/  F2FP.F16.F32.PACK_AB R3, R138, R137 ;  /* 0x000000898a03723e */ /* 0x002fe200000000ff */
[--C-:B------:R-:W-:Y:S01]  /*6440*/  FFMA.FTZ R5, R16, UR8, -R0.reuse ;  /* 0x0000000810057c23 */ /* 0x100fe20008010800 */
[----:B------:R-:W-:Y:S01]  /*6450*/  PLOP3.LUT P1, PT, PT, PT, UP0, 0x80, 0x8 ;  /* 0x000000000008781c */ /* 0x000fe20003f2f008 */
[----:B------:R-:W-:Y:S01]  /*6460*/  FFMA.FTZ R11, R11, UR8, -R0 ;  /* 0x000000080b0b7c23 */ /* 0x000fe20008010800 */
[--C-:B--2---:R-:W-:Y:S01]  /*6470*/  FFMA.FTZ R4, R20, UR8, -R2.reuse ;  /* 0x0000000814047c23 */ /* 0x104fe20008010802 */
[----:B------:R1:W-:Y:S01]  /*6480*/  STS [R154+0x1e400], R3 ;  /* 0x01e400039a007388 */ /* 0x0003e20000000800 */
[----:B------:R2:W-:Y:S10]  /*6490*/  MUFU.EX2 R247, R5 ;  /* 0x0000000500f77308 */ /* 0x0005f40000000800 */
[----:B------:R1:W-:Y:S01]  /*64a0*/  MUFU.EX2 R229, R4 ;  /* 0x0000000400e57308 */ /* 0x0003e20000000800 */
[----:B------:R-:W-:Y:S02]  /*64b0*/  @P2 FSEL R10, R171, -INF , !P5 ;  /* 0xff800000ab0a2808 */ /* 0x000fe40006800000 */
[----:B------:R-:W-:Y:S07]  /*64c0*/  PLOP3.LUT P2, PT, PT, PT, UP0, 0x80, 0x8 ;  /* 0x000000000008781c */ /* 0x000fee0003f4f008 */
[----:B------:R-:W-:Y:S01]  /*64d0*/  MUFU.EX2 R245, R11 ;  /* 0x0000000b00f57308 */ /* 0x000fe20000000800 */
[----:B------:R-:W-:Y:S01]  /*64e0*/  @P1 FSEL R7, R170, -INF , !P6 ;  /* 0xff800000aa071808 */ /* 0x000fe20007000000 */
[----:B------:R-:W-:Y:S01]  /*64f0*/  FFMA.FTZ R10, R10, UR8, -R2 ;  /* 0x000000080a0a7c23 */ /* 0x000fe20008010802 */
[----:B------:R-:W-:Y:S02]  /*6500*/  PLOP3.LUT P1, PT, PT, PT, UP0, 0x80, 0x8 ;  /* 0x000000000008781c */ /* 0x000fe40003f2f008 */
[----:B--2---:R-:W-:Y:S05]  /*6510*/  F2FP.F16.F32.PACK_AB R5, R233, R234 ;  /* 0x000000eae905723e */ /* 0x004fea00000000ff */
[----:B------:R-:W-:Y:S01]  /*6520*/  MUFU.EX2 R217, R10 ;  /* 0x0000000a00d97308 */ /* 0x000fe20000000800 */
[----:B-1----:R-:W-:Y:S05]  /*6530*/  F2FP.F16.F32.PACK_AB R4, R79, R78 ;  /* 0x0000004e4f04723e */ /* 0x002fea00000000ff */
[----:B------:R1:W-:Y:S01]  /*6540*/  STS [R161+0x1e000], R4 ;  /* 0x01e00004a1007388 */ /* 0x0003e20000000800 */
[----:B------:R-:W-:Y:S03]  /*6550*/  F2FP.F16.F32.PACK_AB R3, R71, R70 ;  /* 0x000000464703723e */ /* 0x000fe600000000ff */
[----:B------:R-:W2:Y:S02]  /*6560*/  MUFU.TANH R71, R64 ;  /* 0x0000004000477308 */ /* 0x000ea40000002400 */
[----:B------:R2:W-:Y:S08]  /*6570*/  STS [R161+0x1e400], R3 ;  /* 0x01e40003a1007388 */ /* 0x0005f00000000800 */
[----:B------:R-:W3:Y:S01]  /*6580*/  MUFU.TANH R70, R65 ;  /* 0x0000004100467308 */ /* 0x000ee20000002400 */
[----:B-1----:R-:W-:Y:S02]  /*6590*/  F2FP.F16.F32.PACK_AB R4, R86, R87 ;  /* 0x000000575604723e */ /* 0x002fe400000000ff */
[----:B--2---:R-:W-:Y:S02]  /*65a0*/  F2FP.F16.F32.PACK_AB R3, R222, R223 ;  /* 0x000000dfde03723e */ /* 0x004fe400000000ff */
[----:B----4-:R-:W-:Y:S02]  /*65b0*/  IADD3 R157, PT, PT, R154, R18, RZ ;  /* 0x000000129a9d7210 */ /* 0x010fe40007ffe0ff */
[----:B------:R-:W-:Y:S03]  /*65c0*/  IADD3 R156, PT, PT, R18, R155, RZ ;  /* 0x0000009b129c7210 */ /* 0x000fe60007ffe0ff */
[C---:B------:R-:W-:Y:S01]  /*65d0*/  IMAD.IADD R160, R136.reuse, 0x1, R157 ;  /* 0x0000000188a07824 */ /* 0x040fe200078e029d */
[----:B------:R1:W-:Y:S01]  /*65e0*/  STS [R157+0x1c000], R6 ;  /* 0x01c000069d007388 */ /* 0x0003e20000000800 */
[----:B------:R-:W-:Y:S03]  /*65f0*/  IMAD.IADD R158, R136, 0x1, R156 ;  /* 0x00000001889e7824 */ /* 0x000fe600078e029c */
[----:B------:R2:W-:Y:S04]  /*6600*/  STS [R157+0x1c400], R5 ;  /* 0x01c400059d007388 */ /* 0x0005e80000000800 */
[----:B------:R4:W-:Y:S04]  /*6610*/  STS [R160+0x1c000], R4 ;  /* 0x01c00004a0007388 */ /* 0x0009e80000000800 */
[----:B------:R4:W-:Y:S01]  /*6620*/  STS [R160+0x1c400], R3 ;  /* 0x01c40003a0007388 */ /* 0x0009e20000000800 */
[----:B-1----:R-:W-:Y:S01]  /*6630*/  IMAD.MOV.U32 R6, RZ, RZ, R71 ;  /* 0x000000ffff067224 */ /* 0x002fe200078e0047 */
[----:B------:R-:W-:Y:S02]  /*6640*/  @P2 FSEL R6, R71, -INF , !P5 ;  /* 0xff80000047062808 */ /* 0x000fe40006800000 */
[----:B------:R-:W-:Y:S02]  /*6650*/  PLOP3.LUT P2, PT, PT, PT, UP0, 0x80, 0x8 ;  /* 0x000000000008781c */ /* 0x000fe40003f4f008 */
[----:B--2---:R-:W-:Y:S01]  /*6660*/  F2FP.F16.F32.PACK_AB R5, R251, R252 ;  /* 0x000000fcfb05723e */ /* 0x004fe200000000ff */
[--C-:B------:R-:W-:Y:S01]  /*6670*/  FFMA.FTZ R6, R6, UR8, -R9.reuse ;  /* 0x0000000806067c23 */ /* 0x100fe20008010809 */
[----:B----4-:R-:W-:Y:S03]  /*6680*/  F2FP.F16.F32.PACK_AB R4, R75, R74 ;  /* 0x0000004a4b04723e */ /* 0x010fe600000000ff */
[----:B------:R1:W-:Y:S01]  /*6690*/  STS [R157+0x1e000], R5 ;  /* 0x01e000059d007388 */ /* 0x0003e20000000800 */
[----:B------:R-:W-:Y:S03]  /*66a0*/  F2FP.F16.F32.PACK_AB R3, R248, R250 ;  /* 0x000000faf803723e */ /* 0x000fe600000000ff */
[----:B------:R2:W-:Y:S04]  /*66b0*/  STS [R157+0x1e400], R4 ;  /* 0x01e400049d007388 */ /* 0x0005e80000000800 */
[----:B------:R4:W-:Y:S01]  /*66c0*/  STS [R160+0x1e000], R3 ;  /* 0x01e00003a0007388 */ /* 0x0009e20000000800 */
[--C-:B-1----:R-:W-:Y:S04]  /*66d0*/  FFMA.FTZ R5, R28, UR8, -R8.reuse ;  /* 0x000000081c057c23 */ /* 0x102fe80008010808 */
[----:B------:R1:W-:Y:S01]  /*66e0*/  MUFU.EX2 R193, R5 ;  /* 0x0000000500c17308 */ /* 0x0003e20000000800 */
[--C-:B--2---:R-:W-:Y:S01]  /*66f0*/  FFMA.FTZ R4, R27, UR8, -R9.reuse ;  /* 0x000000081b047c23 */ /* 0x104fe20008010809 */
[----:B----4-:R-:W-:Y:S08]  /*6700*/  F2FP.F16.F32.PACK_AB R3, R69, R68 ;  /* 0x000000444503723e */ /* 0x010ff000000000ff */
[----:B------:R2:W-:Y:S01]  /*6710*/  MUFU.EX2 R79, R4 ;  /* 0x00000004004f7308 */ /* 0x0005e20000000800 */
[----:B------:R4:W-:Y:S09]  /*6720*/  STS [R160+0x1e400], R3 ;  /* 0x01e40003a0007388 */ /* 0x0009f20000000800 */
[----:B------:R-:W-:Y:S01]  /*6730*/  MUFU.EX2 R69, R6 ;  /* 0x0000000600457308 */ /* 0x000fe20000000800 */
[--C-:B-1----:R-:W-:Y:S01]  /*6740*/  FFMA.FTZ R5, R17, UR8, -R9.reuse ;  /* 0x0000000811057c23 */ /* 0x102fe20008010809 */
[----:B---3--:R-:W-:Y:S08]  /*6750*/  LEA R150, R15, UR4, 0x1 ;  /* 0x000000040f967c11 */ /* 0x008ff0000f8e08ff */
[----:B------:R1:W-:Y:S01]  /*6760*/  MUFU.EX2 R75, R5 ;  /* 0x00000005004b7308 */ /* 0x0003e20000000800 */
[----:B--2---:R-:W-:Y:S01]  /*6770*/  FFMA.FTZ R4, R23, UR8, -R8 ;  /* 0x0000000817047c23 */ /* 0x004fe20008010808 */
[----:B------:R-:W-:Y:S01]  /*6780*/  IMAD.IADD R152, R173, 0x1, R150 ;  /* 0x00000001ad987824 */ /* 0x000fe200078e0296 */
[----:B------:R-:W-:Y:S07]  /*6790*/  IADD3 R172, PT, PT, R153, R150, RZ ;  /* 0x0000009699ac7210 */ /* 0x000fee0007ffe0ff */
[----:B------:R2:W-:Y:S01]  /*67a0*/  MUFU.EX2 R192, R4 ;  /* 0x0000000400c07308 */ /* 0x0005e20000000800 */
[----:B-1----:R-:W-:Y:S01]  /*67b0*/  MOV R5, R70 ;  /* 0x0000004600057202 */ /* 0x002fe20000000f00 */
[--C-:B----4-:R-:W-:Y:S01]  /*67c0*/  FFMA.FTZ R3, R22, UR8, -R9.reuse ;  /* 0x0000000816037c23 */ /* 0x110fe20008010809 */
[----:B------:R-:W-:Y:S01]  /*67d0*/  @P1 FSEL R5, R70, -INF , !P6 ;  /* 0xff80000046051808 */ /* 0x000fe20007000000 */
[----:B--2---:R-:W-:Y:S06]  /*67e0*/  FFMA.FTZ R4, R13, UR8, -R8 ;  /* 0x000000080d047c23 */ /* 0x004fec0008010808 */
[----:B------:R1:W2:Y:S01]  /*67f0*/  MUFU.EX2 R78, R3 ;  /* 0x00000003004e7308 */ /* 0x0002a20000000800 */
[----:B------:R-:W-:Y:S01]  /*6800*/  PLOP3.LUT P1, PT, PT, PT, UP0, 0x80, 0x8 ;  /* 0x000000000008781c */ /* 0x000fe20003f2f008 */
[--C-:B------:R-:W-:Y:S01]  /*6810*/  FFMA.FTZ R13, R25, UR8, -R2.reuse ;  /* 0x00000008190d7c23 */ /* 0x100fe20008010802 */
[----:B------:R-:W-:Y:S07]  /*6820*/  FFMA.FTZ R2, R7, UR8, -R2 ;  /* 0x0000000807027c23 */ /* 0x000fee0008010802 */
[----:B------:R3:W-:Y:S10]  /*6830*/  MUFU.EX2 R190, R4 ;  /* 0x0000000400be7308 */ /* 0x0007f40000000800 */
[----:B------:R4:W-:Y:S10]  /*6840*/  MUFU.EX2 R220, R13 ;  /* 0x0000000d00dc7308 */ /* 0x0009f40000000800 */
[----:B------:R4:W-:Y:S01]  /*6850*/  MUFU.EX2 R209, R2 ;  /* 0x0000000200d17308 */ /* 0x0009e20000000800 */
[----:B-1----:R-:W-:Y:S02]  /*6860*/  F2FP.F16.F32.PACK_AB R3, R82, R83 ;  /* 0x000000535203723e */ /* 0x002fe400000000ff */
[----:B--2---:R-:W-:Y:S02]  /*6870*/  F2FP.F16.F32.PACK_AB R6, R78, R79 ;  /* 0x0000004f4e06723e */ /* 0x004fe400000000ff */
[----:B---3--:R-:W-:Y:S01]  /*6880*/  MOV R4, R164 ;  /* 0x000000a400047202 */ /* 0x008fe20000000f00 */
[----:B------:R1:W-:Y:S01]  /*6890*/  STS [R155], R3 ;  /* 0x000000039b007388 */ /* 0x0003e20000000800 */
[----:B------:R-:W-:Y:S02]  /*68a0*/  @P1 FSEL R4, R164, -INF , !P6 ;  /* 0xff800000a4041808 */ /* 0x000fe40007000000 */
[----:B------:R-:W-:Y:S01]  /*68b0*/  PLOP3.LUT P1, PT, PT, PT, UP0, 0x80, 0x8 ;  /* 0x000000000008781c */ /* 0x000fe20003f2f008 */
[----:B----4-:R-:W-:Y:S01]  /*68c0*/  FFMA.FTZ R13, R26, UR8, -R0 ;  /* 0x000000081a0d7c23 */ /* 0x010fe20008010800 */
[----:B------:R-:W-:Y:S03]  /*68d0*/  F2FP.F16.F32.PACK_AB R2, R247, R249 ;  /* 0x000000f9f702723e */ /* 0x000fe600000000ff */
[----:B------:R-:W-:Y:S01]  /*68e0*/  MUFU.EX2 R246, R13 ;  /* 0x0000000d00f67308 */ /* 0x000fe20000000800 */
[--C-:B-1----:R-:W-:Y:S01]  /*68f0*/  FFMA.FTZ R3, R14, UR8, -R9.reuse ;  /* 0x000000080e037c23 */ /* 0x102fe20008010809 */
[----:B------:R-:W-:Y:S01]  /*6900*/  FFMA.FTZ R9, R5, UR8, -R9 ;  /* 0x0000000805097c23 */ /* 0x000fe20008010809 */
[----:B------:R-:W-:Y:S01]  /*6910*/  F2FP.F16.F32.PACK_AB R5, R192, R193 ;  /* 0x000000c1c005723e */ /* 0x000fe200000000ff */
[--C-:B------:R-:W-:Y:S06]  /*6920*/  FFMA.FTZ R14, R24, UR8, -R8.reuse ;  /* 0x00000008180e7c23 */ /* 0x100fec0008010808 */
[----:B------:R1:W2:Y:S10]  /*6930*/  MUFU.EX2 R74, R3 ;  /* 0x00000003004a7308 */ /* 0x0002b40000000800 */
[----:B------:R3:W-:Y:S10]  /*6940*/  MUFU.EX2 R68, R9 ;  /* 0x0000000900447308 */ /* 0x0007f40000000800 */
[----:B------:R-:W-:Y:S01]  /*6950*/  MUFU.EX2 R191, R14 ;  /* 0x0000000e00bf7308 */ /* 0x000fe20000000800 */
[----:B-1----:R-:W-:Y:S05]  /*6960*/  F2FP.F16.F32.PACK_AB R3, R213, R211 ;  /* 0x000000d3d503723e */ /* 0x002fea00000000ff */
[----:B------:R1:W-:Y:S04]  /*6970*/  STS [R155+0x400], R3 ;  /* 0x000400039b007388 */ /* 0x0003e80000000800 */
[----:B------:R-:W-:Y:S04]  /*6980*/  STS [R159], R6 ;  /* 0x000000069f007388 */ /* 0x000fe80000000800 */
[----:B------:R2:W-:Y:S01]  /*6990*/  STS [R159+0x400], R5 ;  /* 0x000400059f007388 */ /* 0x0005e20000000800 */
[----:B-1----:R-:W-:Y:S01]  /*69a0*/  IMAD.MOV.U32 R3, RZ, RZ, R165 ;  /* 0x000000ffff037224 */ /* 0x002fe200078e00a5 */
[----:B------:R-:W-:Y:S02]  /*69b0*/  @P2 FSEL R3, R165, -INF , !P5 ;  /* 0xff800000a5032808 */ /* 0x000fe40006800000 */
[----:B------:R-:W-:Y:S03]  /*69c0*/  PLOP3.LUT P2, PT, PT, PT, UP0, 0x80, 0x8 ;  /* 0x000000000008781c */ /* 0x000fe60003f4f008 */
[----:B------:R-:W-:Y:S01]  /*69d0*/  FFMA.FTZ R7, R3, UR8, -R8 ;  /* 0x0000000803077c23 */ /* 0x000fe20008010808 */
[----:B------:R-:W-:Y:S02]  /*69e0*/  IMAD.MOV.U32 R3, RZ, RZ, R198 ;  /* 0x000000ffff037224 */ /* 0x000fe400078e00c6 */
[----:B------:R-:W-:Y:S01]  /*69f0*/  FFMA.FTZ R8, R4, UR8, -R8 ;  /* 0x0000000804087c23 */ /* 0x000fe20008010808 */
[----:B------:R-:W-:Y:S01]  /*6a00*/  MOV R4, R194 ;  /* 0x000000c200047202 */ /* 0x000fe20000000f00 */
[----:B------:R-:W-:Y:S01]  /*6a10*/  MUFU.EX2 R188, R7 ;  /* 0x0000000700bc7308 */ /* 0x000fe20000000800 */
[----:B------:R-:W-:Y:S02]  /*6a20*/  @P1 FSEL R4, R194, -INF , !P6 ;  /* 0xff800000c2041808 */ /* 0x000fe40007000000 */
[----:B--2---:R-:W-:Y:S07]  /*6a30*/  F2FP.F16.F32.PACK_AB R5, R74, R75 ;  /* 0x0000004b4a05723e */ /* 0x004fee00000000ff */
[----:B------:R-:W1:Y:S01]  /*6a40*/  MUFU.EX2 R179, R8 ;  /* 0x0000000800b37308 */ /* 0x000e620000000800 */
[----:B------:R-:W-:Y:S05]  /*6a50*/  @P2 FSEL R3, R198, -INF , !P5 ;  /* 0xff800000c6032808 */ /* 0x000fea0006800000 */
[--C-:B---3--:R-:W-:Y:S01]  /*6a60*/  FFMA.FTZ R9, R3, UR8, -R0.reuse ;  /* 0x0000000803097c23 */ /* 0x108fe20008010800 */
[----:B------:R-:W-:Y:S01]  /*6a70*/  F2FP.F16.F32.PACK_AB R3, R236, R238 ;  /* 0x000000eeec03723e */ /* 0x000fe200000000ff */
[----:B------:R-:W-:Y:S01]  /*6a80*/  FFMA.FTZ R0, R4, UR8, -R0 ;  /* 0x0000000804007c23 */ /* 0x000fe20008010800 */
[----:B------:R-:W-:Y:S01]  /*6a90*/  F2FP.F16.F32.PACK_AB R4, R29, R19 ;  /* 0x000000131d04723e */ /* 0x000fe200000000ff */
[----:B------:R-:W-:Y:S02]  /*6aa0*/  MUFU.EX2 R237, R9 ;  /* 0x0000000900ed7308 */ /* 0x000fe40000000800 */
[----:B------:R2:W-:Y:S08]  /*6ab0*/  STS [R155+0x2000], R3 ;  /* 0x002000039b007388 */ /* 0x0005f00000000800 */
[----:B------:R1:W3:Y:S01]  /*6ac0*/  MUFU.EX2 R235, R0 ;  /* 0x0000000000eb7308 */ /* 0x0002e20000000800 */
[----:B------:R4:W-:Y:S04]  /*6ad0*/  STS [R155+0x2400], R4 ;  /* 0x002400049b007388 */ /* 0x0009e80000000800 */
[----:B------:R3:W-:Y:S01]  /*6ae0*/  STS [R159+0x2400], R2 ;  /* 0x002400029f007388 */ /* 0x0007e20000000800 */
[----:B-1----:R-:W-:Y:S02]  /*6af0*/  F2FP.F16.F32.PACK_AB R0, R179, R188 ;  /* 0x000000bcb300723e */ /* 0x002fe400000000ff */
[----:B--2---:R-:W-:Y:S02]  /*6b00*/  F2FP.F16.F32.PACK_AB R3, R228, R229 ;  /* 0x000000e5e403723e */ /* 0x004fe400000000ff */
[----:B----4-:R-:W-:Y:S03]  /*6b10*/  F2FP.F16.F32.PACK_AB R4, R190, R191 ;  /* 0x000000bfbe04723e */ /* 0x010fe600000000ff */
[----:B------:R1:W-:Y:S01]  /*6b20*/  STS [R159+0x2000], R3 ;  /* 0x002000039f007388 */ /* 0x0003e20000000800 */
[----:B---3--:R-:W-:Y:S03]  /*6b30*/  F2FP.F16.F32.PACK_AB R2, R68, R69 ;  /* 0x000000454402723e */ /* 0x008fe600000000ff */
[----:B------:R-:W-:Y:S04]  /*6b40*/  STS [R156], R5 ;  /* 0x000000059c007388 */ /* 0x000fe80000000800 */
[----:B------:R-:W-:Y:S04]  /*6b50*/  STS [R156+0x400], R4 ;  /* 0x000400049c007388 */ /* 0x000fe80000000800 */
[----:B------:R2:W-:Y:S04]  /*6b60*/  STS [R158], R2 ;  /* 0x000000029e007388 */ /* 0x0005e80000000800 */
[----:B------:R3:W-:Y:S01]  /*6b70*/  STS [R158+0x400], R0 ;  /* 0x000400009e007388 */ /* 0x0007e20000000800 */
[----:B-1----:R-:W-:Y:S05]  /*6b80*/  F2FP.F16.F32.PACK_AB R3, R219, R220 ;  /* 0x000000dcdb03723e */ /* 0x002fea00000000ff */
[----:B------:R1:W-:Y:S01]  /*6b90*/  STS [R156+0x2000], R3 ;  /* 0x002000039c007388 */ /* 0x0003e20000000800 */
[----:B--2---:R-:W-:Y:S02]  /*6ba0*/  F2FP.F16.F32.PACK_AB R2, R209, R217 ;  /* 0x000000d9d102723e */ /* 0x004fe400000000ff */
[----:B---3--:R-:W-:Y:S02]  /*6bb0*/  F2FP.F16.F32.PACK_AB R0, R235, R237 ;  /* 0x000000edeb00723e */ /* 0x008fe400000000ff */
[----:B-1----:R-:W-:Y:S05]  /*6bc0*/  F2FP.F16.F32.PACK_AB R3, R245, R246 ;  /* 0x000000f6f503723e */ /* 0x002fea00000000ff */
[----:B------:R1:W-:Y:S04]  /*6bd0*/  STS [R156+0x2400], R3 ;  /* 0x002400039c007388 */ /* 0x0003e80000000800 */
[----:B------:R2:W-:Y:S04]  /*6be0*/  STS [R158+0x2000], R2 ;  /* 0x002000029e007388 */ /* 0x0005e80000000800 */
[----:B------:R3:W-:Y:S04]  /*6bf0*/  STS [R158+0x2400], R0 ;  /* 0x002400009e007388 */ /* 0x0007e80000000800 */
[----:B------:R-:W-:Y:S08]  /*6c00*/  LDSM.16.M88.4 R64, [R148+0x8000] ;  /* 0x008000009440783b */ /* 0x000ff00000000200 */
[----:B------:R-:W4:Y:S01]  /*6c10*/  LDSM.16.M88.4 R16, [R150+0x10000] ;  /* 0x010000009610783b */ /* 0x000f220000000200 */
[----:B-1----:R-:W-:Y:S07]  /*6c20*/  MOV R3, UR11 ;  /* 0x0000000b00037c02 */ /* 0x002fee0008000f00 */
[----:B------:R-:W1:Y:S01]  /*6c30*/  LDSM.16.M88.4 R60, [R148+0xa000] ;  /* 0x00a00000943c783b */ /* 0x000e620000000200 */
[----:B--2---:R-:W-:Y:S07]  /*6c40*/  IMAD.U32 R2, RZ, RZ, UR10 ;  /* 0x0000000aff027e24 */ /* 0x004fee000f8e00ff */
[----:B------:R-:W2:Y:S08]  /*6c50*/  LDSM.16.M88.4 R32, [R150+0x10800] ;  /* 0x010800009620783b */ /* 0x000eb00000000200 */
[----:B---3--:R-:W3:Y:S04]  /*6c60*/  LDL R0, [R1+0x44] ;  /* 0x0000440001007983 */ /* 0x008ee80000100800 */
[----:B------:R-:W2:Y:S08]  /*6c70*/  LDSM.16.M88.4 R48, [R150+0x11000] ;  /* 0x011000009630783b */ /* 0x000eb00000000200 */
[----:B------:R-:W2:Y:S01]  /*6c80*/  LDSM.16.M88.4 R132, [R150+0x11800] ;  /* 0x011800009684783b */ /* 0x000ea20000000200 */
        /* <DEDUP_REMOVED lines=53> */
[C---:B------:R-:W-:Y:S04]  /*6fe0*/  HMMA.16816.F32 R40, R132.reuse, R144, R40 ;  /* 0x000000908428723c */ /* 0x040fe80000001828 */
[C---:B------:R-:W-:Y:S04]  /*6ff0*/  IADD3 R144, PT, PT, R173.reuse, R149, RZ ;  /* 0x00000095ad907210 */ /* 0x040fe80007ffe0ff */
[-C--:B------:R-:W-:Y:S08]  /*7000*/  HMMA.16816.F32 R44, R132, R146.reuse, R44 ;  /* 0x00000092842c723c */ /* 0x080ff0000000182c */
[C---:B------:R-:W-:Y:S04]  /*7010*/  HMMA.16816.F32 R48, R140.reuse, R146, R48 ;  /* 0x000000928c30723c */ /* 0x040fe80000001830 */
[C---:B---3--:R-:W-:Y:S04]  /*7020*/  LEA R146, P1, R0.reuse, R2, 0x2 ;  /* 0x0000000200927211 */ /* 0x048fe800078210ff */
[----:B------:R-:W-:Y:S01]  /*7030*/  LEA.HI.X R147, R0, R3, RZ, 0x2, P1 ;  /* 0x0000000300937211 */ /* 0x000fe200008f14ff */
[-C--:B--2---:R-:W-:Y:S03]  /*7040*/  HMMA.16816.F32 R52, R140, R136.reuse, R52 ;  /* 0x000000888c34723c */ /* 0x084fe60000001834 */
[----:B------:R-:W-:Y:S01]  /*7050*/  IMAD.MOV.U32 R3, RZ, RZ, R181 ;  /* 0x000000ffff037224 */ /* 0x000fe200078e00b5 */
[----:B------:R-:W2:Y:S01]  /*7060*/  LDG.E R145, desc[UR26][R146.64] ;  /* 0x0000001a92917981 */ /* 0x000ea2000c1e1900 */
[----:B------:R-:W-:Y:S02]  /*7070*/  IMAD.IADD R181, R173, 0x1, R172 ;  /* 0x00000001adb57824 */ /* 0x000fe400078e02ac */
[----:B------:R-:W-:Y:S01]  /*7080*/  FFMA.FTZ R0, -R162, R162, 1 ;  /* 0x3f800000a2007423 */ /* 0x000fe200000101a2 */
[C---:B------:R-:W-:Y:S04]  /*7090*/  HMMA.16816.F32 R56, R132.reuse, R136, R56 ;  /* 0x000000888438723c */ /* 0x040fe80000001838 */
[----:B------:R-:W-:Y:S04]  /*70a0*/  FMUL.FTZ R0, R0, UR16 ;  /* 0x0000001000007c20 */ /* 0x000fe80008410000 */
[-C--:B------:R-:W-:Y:S01]  /*70b0*/  HMMA.16816.F32 R60, R132, R138.reuse, R60 ;  /* 0x0000008a843c723c */ /* 0x080fe2000000183c */
[----:B------:R-:W-:Y:S07]  /*70c0*/  LDSM.16.M88.4 R132, [R144+0x8000] ;  /* 0x008000009084783b */ /* 0x000fee0000000200 */
[----:B------:R-:W-:Y:S01]  /*70d0*/  HMMA.16816.F32 R64, R140, R138, R64 ;  /* 0x0000008a8c40723c */ /* 0x000fe20000001840 */
        /* <DEDUP_REMOVED lines=27> */
[----:B------:R1:W5:Y:S01]  /*7290*/  LDL.LU R96, [R1+0xe8] ;  /* 0x0000e80001607983 */ /* 0x0003620000300800 */
[----:B------:R-:W-:Y:S01]  /*72a0*/  FMUL.FTZ R21, R94, R4 ;  /* 0x000000045e157220 */ /* 0x000fe20000410000 */
[----:B------:R-:W-:Y:S01]  /*72b0*/  FMUL.FTZ R133, R92, R133 ;  /* 0x000000855c857220 */ /* 0x000fe20000410000 */
[----:B------:R-:W-:Y:S01]  /*72c0*/  FFMA.FTZ R4, -R91, R91, 1 ;  /* 0x3f8000005b047423 */ /* 0x000fe2000001015b */
[----:B------:R1:W5:Y:S01]  /*72d0*/  LDL.LU R95, [R1+0xe4] ;  /* 0x0000e400015f7983 */ /* 0x0003620000300800 */
[C---:B------:R-:W-:Y:S01]  /*72e0*/  FADD.FTZ R5, -R145.reuse, R5 ;  /* 0x0000000591057221 */ /* 0x040fe20000010100 */
[----:B------:R-:W-:Y:S01]  /*72f0*/  FADD.FTZ R20, -R145, R20 ;  /* 0x0000001491147221 */ /* 0x000fe20000010100 */
[----:B------:R-:W-:Y:S01]  /*7300*/  FFMA.FTZ R16, -R90, R90, 1 ;  /* 0x3f8000005a107423 */ /* 0x000fe2000001015a */
[----:B------:R1:W5:Y:S01]  /*7310*/  LDL.LU R94, [R1+0xe0] ;  /* 0x0000e000015e7983 */ /* 0x0003620000300800 */
[----:B------:R-:W-:Y:S01]  /*7320*/  FMUL.FTZ R5, R163, R5 ;  /* 0x00000005a3057220 */ /* 0x000fe20000410000 */
[----:B------:R-:W-:Y:S01]  /*7330*/  FMUL.FTZ R163, R2, R0 ;  /* 0x0000000002a37220 */ /* 0x000fe20000410000 */
[----:B------:R-:W-:Y:S01]  /*7340*/  FMUL.FTZ R132, R93, R20 ;  /* 0x000000145d847220 */ /* 0x000fe20000410000 */
[----:B------:R1:W5:Y:S01]  /*7350*/  LDG.E R2, desc[UR26][R146.64+0x100] ;  /* 0x0001001a92027981 */ /* 0x000362000c1e1900 */
[----:B------:R-:W-:Y:S01]  /*7360*/  FFMA.FTZ R0, -R3, R3, 1 ;  /* 0x3f80000003007423 */ /* 0x000fe20000010103 */
[----:B------:R-:W-:Y:S01]  /*7370*/  FFMA.FTZ R20, -R89, R89, 1 ;  /* 0x3f80000059147423 */ /* 0x000fe20000010159 */
[C---:B------:R-:W-:Y:S01]  /*7380*/  FADD.FTZ R32, -R145.reuse, R32 ;  /* 0x0000002091207221 */ /* 0x040fe20000010100 */
[----:B------:R-:W2:Y:S01]  /*7390*/  LDG.E R3, desc[UR26][R146.64+0x20] ;  /* 0x0000201a92037981 */ /* 0x000ea2000c1e1900 */
[----:B------:R-:W-:Y:S01]  /*73a0*/  FMUL.FTZ R0, R0, UR16 ;  /* 0x0000001000007c20 */ /* 0x000fe20008410000 */
[C---:B------:R-:W-:Y:S01]  /*73b0*/  FADD.FTZ R36, -R145.reuse, R36 ;  /* 0x0000002491247221 */ /* 0x040fe20000010100 */
[----:B------:R-:W-:Y:S01]  /*73c0*/  FADD.FTZ R37, -R145, R37 ;  /* 0x0000002591257221 */ /* 0x000fe20000010100 */
[----:B------:R1:W5:Y:S01]  /*73d0*/  LDL.LU R93, [R1+0xdc] ;  /* 0x0000dc00015d7983 */ /* 0x0003620000300800 */
[----:B------:R-:W-:Y:S01]  /*73e0*/  FMUL.FTZ R162, R5, R0 ;  /* 0x0000000005a27220 */ /* 0x000fe20000410000 */
[----:B------:R-:W-:Y:S01]  /*73f0*/  FFMA.FTZ R5, -R88, R88, 1 ;  /* 0x3f80000058057423 */ /* 0x000fe20000010158 */
[----:B------:R-:W-:Y:S01]  /*7400*/  FMUL.FTZ R36, R83, R36 ;  /* 0x0000002453247220 */ /* 0x000fe20000410000 */
[----:B------:R1:W5:Y:S01]  /*7410*/  LDL.LU R92, [R1+0xd8] ;  /* 0x0000d800015c7983 */ /* 0x0003620000300800 */
[----:B------:R-:W-:Y:S01]  /*7420*/  FMUL.FTZ R37, R82, R37 ;  /* 0x0000002552257220 */ /* 0x000fe20000410000 */
[C---:B------:R-:W-:Y:S01]  /*7430*/  FADD.FTZ R48, -R145.reuse, R48 ;  /* 0x0000003091307221 */ /* 0x040fe20000010100 */
[C---:B------:R-:W-:Y:S01]  /*7440*/  FADD.FTZ R49, -R145.reuse, R49 ;  /* 0x0000003191317221 */ /* 0x040fe20000010100 */
[----:B------:R1:W5:Y:S01]  /*7450*/  LDL.LU R91, [R1+0xd4] ;  /* 0x0000d400015b7983 */ /* 0x0003620000300800 */
[----:B------:R-:W-:Y:S01]  /*7460*/  FADD.FTZ R52, -R145, R52 ;  /* 0x0000003491347221 */ /* 0x000fe20000010100 */
[----:B------:R-:W-:Y:S01]  /*7470*/  FMUL.FTZ R48, R79, R48 ;  /* 0x000000304f307220 */ /* 0x000fe20000410000 */
[----:B------:R-:W-:Y:S01]  /*7480*/  FMUL.FTZ R49, R78, R49 ;  /* 0x000000314e317220 */ /* 0x000fe20000410000 */
[----:B------:R1:W5:Y:S01]  /*7490*/  LDL.LU R90, [R1+0xd0] ;  /* 0x0000d000015a7983 */ /* 0x0003620000300800 */
[----:B------:R-:W-:Y:S01]  /*74a0*/  FMUL.FTZ R20, R20, UR16 ;  /* 0x0000001014147c20 */ /* 0x000fe20008410000 */
[----:B------:R-:W-:Y:S01]  /*74b0*/  FMUL.FTZ R5, R5, UR16 ;  /* 0x0000001005057c20 */ /* 0x000fe20008410000 */
[----:B------:R-:W-:Y:S01]  /*74c0*/  FMUL.FTZ R52, R75, R52 ;  /* 0x000000344b347220 */ /* 0x000fe20000410000 */
[----:B------:R1:W5:Y:S01]  /*74d0*/  LDL.LU R89, [R1+0xcc] ;  /* 0x0000cc0001597983 */ /* 0x0003620000300800 */
[----:B------:R-:W-:Y:S01]  /*74e0*/  FMUL.FTZ R20, R132, R20 ;  /* 0x0000001484147220 */ /* 0x000fe20000410000 */
[----:B------:R-:W-:Y:S01]  /*74f0*/  FMUL.FTZ R5, R133, R5 ;  /* 0x0000000585057220 */ /* 0x000fe20000410000 */
[----:B------:R-:W-:Y:S01]  /*7500*/  FMUL.FTZ R16, R16, UR16 ;  /* 0x0000001010107c20 */ /* 0x000fe20008410000 */
[----:B------:R1:W5:Y:S01]  /*7510*/  LDL.LU R88, [R1+0xc8] ;  /* 0x0000c80001587983 */ /* 0x0003620000300800 */
[----:B------:R-:W-:Y:S01]  /*7520*/  FMUL.FTZ R4, R4, UR16 ;  /* 0x0000001004047c20 */ /* 0x000fe20008410000 */
[----:B------:R-:W-:Y:S01]  /*7530*/  FADD.FTZ R53, -R145, R53 ;  /* 0x0000003591357221 */ /* 0x000fe20000010100 */
[----:B------:R-:W-:Y:S01]  /*7540*/  F2FP.F16.F32.PACK_AB R134, R5, R20 ;  /* 0x000000140586723e */ /* 0x000fe200000000ff */
[----:B------:R1:W5:Y:S01]  /*7550*/  LDG.E R0, desc[UR26][R146.64+0x120] ;  /* 0x0001201a92007981 */ /* 0x000362000c1e1900 */
[----:B------:R-:W-:Y:S01]  /*7560*/  FMUL.FTZ R16, R21, R16 ;  /* 0x0000001015107220 */ /* 0x000fe20000410000 */
[----:B------:R-:W-:Y:S01]  /*7570*/  FMUL.FTZ R20, R87, R32 ;  /* 0x0000002057147220 */ /* 0x000fe20000410000 */
[----:B------:R-:W-:Y:S01]  /*7580*/  FADD.FTZ R21, -R145, R33 ;  /* 0x0000002191157221 */ /* 0x000fe20000010100 */
[----:B------:R1:W5:Y:S01]  /*7590*/  LDL.LU R87, [R1+0xc4] ;  /* 0x0000c40001577983 */ /* 0x0003620000300800 */
[----:B------:R-:W-:Y:S01]  /*75a0*/  FFMA.FTZ R33, -R85, R85, 1 ;  /* 0x3f80000055217423 */ /* 0x000fe20000010155 */
[----:B------:R-:W-:Y:S01]  /*75b0*/  FFMA.FTZ R32, -R84, R84, 1 ;  /* 0x3f80000054207423 */ /* 0x000fe20000010154 */
[----:B------:R-:W-:Y:S01]  /*75c0*/  FMUL.FTZ R21, R86, R21 ;  /* 0x0000001556157220 */ /* 0x000fe20000410000 */
[----:B------:R-:W-:Y:S01]  /*75d0*/  FFMA.FTZ R5, -R81, R81, 1 ;  /* 0x3f80000051057423 */ /* 0x000fe20000010151 */
[----:B------:R1:W5:Y:S01]  /*75e0*/  LDL.LU R86, [R1+0xc0] ;  /* 0x0000c00001567983 */ /* 0x0003620000300800 */
[----:B------:R-:W-:Y:S01]  /*75f0*/  FMUL.FTZ R53, R74, R53 ;  /* 0x000000354a357220 */ /* 0x000fe20000410000 */
[----:B------:R-:W-:Y:S01]  /*7600*/  FMUL.FTZ R4, R17, R4 ;  /* 0x0000000411047220 */ /* 0x000fe20000410000 */
[----:B------:R-:W-:Y:S01]  /*7610*/  FMUL.FTZ R32, R32, UR16 ;  /* 0x0000001020207c20 */ /* 0x000fe20008410000 */
[----:B------:R1:W5:Y:S01]  /*7620*/  LDL.LU R85, [R1+0xbc] ;  /* 0x0000bc0001557983 */ /* 0x0003620000300800 */
[----:B------:R-:W-:Y:S01]  /*7630*/  FMUL.FTZ R33, R33, UR16 ;  /* 0x0000001021217c20 */ /* 0x000fe20008410000 */
[----:B------:R-:W-:Y:S01]  /*7640*/  FMUL.FTZ R5, R5, UR16 ;  /* 0x0000001005057c20 */ /* 0x000fe20008410000 */
        /* <DEDUP_REMOVED lines=8> */
[----:B------:R-:W-:Y:S01]  /*76d0*/  FMUL.FTZ R5, R36, R5 ;  /* 0x0000000524057220 */ /* 0x000fe20000410000 */
[----:B------:R1:W5:Y:S01]  /*76e0*/  LDL.LU R82, [R1+0xb0] ;  /* 0x0000b00001527983 */ /* 0x0003620000300800 */
[----:B------:R-:W-:Y:S01]  /*76f0*/  FFMA.FTZ R36, -R73, R73, 1 ;  /* 0x3f80000049247423 */ /* 0x000fe20000010149 */
[----:B------:R-:W-:Y:S01]  /*7700*/  FMUL.FTZ R4, R4, UR16 ;  /* 0x0000001004047c20 */ /* 0x000fe20008410000 */
[----:B------:R-:W-:Y:S01]  /*7710*/  FMUL.FTZ R21, R21, UR16 ;  /* 0x0000001015157c20 */ /* 0x000fe20008410000 */
[----:B------:R1:W5:Y:S01]  /*7720*/  LDL.LU R81, [R1+0xac] ;  /* 0x0000ac0001517983 */ /* 0x0003620000300800 */
[----:B------:R-:W-:Y:S01]  /*7730*/  FMUL.FTZ R20, R20, UR16 ;  /* 0x0000001014147c20 */ /* 0x000fe20008410000 */
        /* <DEDUP_REMOVED lines=8> */
[----:B------:R-:W-:Y:S01]  /*77c0*/  F2FP.F16.F32.PACK_AB R132, R4, R5 ;  /* 0x000000050484723e */ /* 0x000fe200000000ff */
[----:B------:R-:W-:Y:S01]  /*77d0*/  FMUL.FTZ R4, R53, R37 ;  /* 0x0000002535047220 */ /* 0x000fe20000410000 */
[----:B------:R1:W5:Y:S01]  /*77e0*/  LDL.LU R78, [R1+0xa0] ;  /* 0x0000a000014e7983 */ /* 0x0003620000300800 */
[----:B------:R-:W-:Y:S01]  /*77f0*/  F2FP.F16.F32.PACK_AB R49, R20, R21 ;  /* 0x000000151431723e */ /* 0x000fe200000000ff */
[----:B------:R-:W-:Y:S01]  /*7800*/  FFMA.FTZ R21, -R71, R71, 1 ;  /* 0x3f80000047157423 */ /* 0x000fe20000010147 */
[----:B------:R-:W-:Y:S01]  /*7810*/  FFMA.FTZ R20, -R70, R70, 1 ;  /* 0x3f80000046147423 */ /* 0x000fe20000010146 */
[----:B------:R1:W5:Y:S01]  /*7820*/  LDL.LU R77, [R1+0x9c] ;  /* 0x00009c00014d7983 */ /* 0x0003620000300800 */
[C---:B------:R-:W-:Y:S01]  /*7830*/  FADD.FTZ R37, -R145.reuse, R64 ;  /* 0x0000004091257221 */ /* 0x040fe20000010100 */
[----:B------:R-:W-:Y:S01]  /*7840*/  FMUL.FTZ R5, R52, R36 ;  /* 0x0000002434057220 */ /* 0x000fe20000410000 */
[----:B------:R-:W-:Y:S01]  /*7850*/  FADD.FTZ R36, -R145, R65 ;  /* 0x0000004191247221 */ /* 0x000fe20000010100 */
[----:B------:R1:W5:Y:S01]  /*7860*/  LDL.LU R76, [R1+0x98] ;  /* 0x00009800014c7983 */ /* 0x0003620000300800 */
[----:B------:R-:W-:Y:S01]  /*7870*/  FMUL.FTZ R37, R69, R37 ;  /* 0x0000002545257220 */ /* 0x000fe20000410000 */
[----:B------:R-:W-:Y:S01]  /*7880*/  FMUL.FTZ R21, R21, UR16 ;  /* 0x0000001015157c20 */ /* 0x000fe20008410000 */
[----:B------:R-:W-:Y:S01]  /*7890*/  FMUL.FTZ R36, R68, R36 ;  /* 0x0000002444247220 */ /* 0x000fe20000410000 */
[----:B------:R1:W5:Y:S01]  /*78a0*/  LDL.LU R75, [R1+0x94] ;  /* 0x00009400014b7983 */ /* 0x0003620000300800 */
[----:B------:R-:W-:Y:S01]  /*78b0*/  FMUL.FTZ R20, R20, UR16 ;  /* 0x0000001014147c20 */ /* 0x000fe20008410000 */
[----:B------:R-:W-:Y:S01]  /*78c0*/  F2FP.F16.F32.PACK_AB R133, R32, R33 ;  /* 0x000000212085723e */ /* 0x000fe200000000ff */
[----:B------:R-:W-:Y:S01]  /*78d0*/  FMUL.FTZ R37, R37, R21 ;  /* 0x0000001525257220 */ /* 0x000fe20000410000 */
[----:B------:R1:W5:Y:S01]  /*78e0*/  LDL.LU R74, [R1+0x90] ;  /* 0x00009000014a7983 */ /* 0x0003620000300800 */
[----:B------:R-:W-:Y:S01]  /*78f0*/  FMUL.FTZ R36, R36, R20 ;  /* 0x0000001424247220 */ /* 0x000fe20000410000 */
[----:B------:R-:W-:Y:S01]  /*7900*/  FFMA.FTZ R20, -R186, R186, 1 ;  /* 0x3f800000ba147423 */ /* 0x000fe200000101ba */
[----:B------:R-:W-:Y:S01]  /*7910*/  FFMA.FTZ R21, -R185, R185, 1 ;  /* 0x3f800000b9157423 */ /* 0x000fe200000101b9 */
[----:B------:R1:W5:Y:S01]  /*7920*/  LDL.LU R73, [R1+0x8c] ;  /* 0x00008c0001497983 */ /* 0x0003620000300800 */
[----:B------:R-:W-:Y:S01]  /*7930*/  F2FP.F16.F32.PACK_AB R17, R162, R163 ;  /* 0x000000a3a211723e */ /* 0x000fe200000000ff */
[----:B------:R-:W-:Y:S01]  /*7940*/  FMUL.FTZ R20, R20, UR16 ;  /* 0x0000001014147c20 */ /* 0x000fe20008410000 */
[----:B------:R-:W-:Y:S01]  /*7950*/  F2FP.F16.F32.PACK_AB R48, R4, R5 ;  /* 0x000000050430723e */ /* 0x000fe200000000ff */
[----:B------:R1:W5:Y:S01]  /*7960*/  LDL.LU R72, [R1+0x88] ;  /* 0x0000880001487983 */ /* 0x0003620000300800 */
[----:B------:R-:W-:Y:S03]  /*7970*/  FMUL.FTZ R21, R21, UR16 ;  /* 0x0000001015157c20 */ /* 0x000fe60008410000 */
[----:B------:R1:W5:Y:S04]  /*7980*/  LDL.LU R71, [R1+0x84] ;  /* 0x0000840001477983 */ /* 0x0003680000300800 */
[----:B------:R1:W5:Y:S04]  /*7990*/  LDL.LU R70, [R1+0x80] ;  /* 0x0000800001467983 */ /* 0x0003680000300800 */
[----:B------:R1:W5:Y:S04]  /*79a0*/  LDL.LU R69, [R1+0x7c] ;  /* 0x00007c0001457983 */ /* 0x0003680000300800 */
[----:B------:R1:W5:Y:S01]  /*79b0*/  LDL.LU R68, [R1+0x78] ;  /* 0x0000780001447983 */ /* 0x0003620000300800 */
[----:B------:R-:W3:Y:S01]  /*79c0*/  S2R R186, SR_TID.X ;  /* 0x0000000000ba7919 */ /* 0x000ee20000002100 */
[----:B------:R-:W4:Y:S01]  /*79d0*/  S2R R185, SR_TID.X ;  /* 0x0000000000b97919 */ /* 0x000f220000002100 */
[----:B---3--:R-:W-:Y:S02]  /*79e0*/  IMAD.SHL.U32 R186, R186, 0x40, RZ ;  /* 0x00000040baba7824 */ /* 0x008fe400078e00ff */
[C---:B--2---:R-:W-:Y:S01]  /*79f0*/  FADD.FTZ R6, -R3.reuse, R6 ;  /* 0x0000000603067221 */ /* 0x044fe20000010100 */
[----:B------:R-:W-:Y:S03]  /*7a00*/  FADD.FTZ R7, -R3, R7 ;  /* 0x0000000703077221 */ /* 0x000fe60000010100 */
[----:B------:R-:W-:Y:S01]  /*7a10*/  FMUL.FTZ R33, R187, R6 ;  /* 0x00000006bb217220 */ /* 0x000fe20000410000 */
[----:B------:R-:W-:Y:S01]  /*7a20*/  FMUL.FTZ R32, R184, R7 ;  /* 0x00000007b8207220 */ /* 0x000fe20000410000 */
[----:B------:R-:W2:Y:S01]  /*7a30*/  S2R R187, SR_TID.X ;  /* 0x0000000000bb7919 */ /* 0x000ea20000002100 */
[----:B----4-:R-:W-:Y:S02]  /*7a40*/  SHF.L.U32 R184, R185, 0x3, RZ ;  /* 0x00000003b9b87819 */ /* 0x010fe400000006ff */
[----:B--2---:R-:W-:Y:S01]  /*7a50*/  SHF.L.U32 R187, R187, 0x5, RZ ;  /* 0x00000005bbbb7819 */ /* 0x004fe200000006ff */
[----:B-1----:R-:W-:Y:S06]  /*7a60*/  BRA.U !UP3, `(.L_x_2062) ;  /* 0x000000010be87547 */ /* 0x002fec000b800000 */
[----:B------:R-:W2:Y:S01]  /*7a70*/  LDL.LU R135, [R1+0x54] ;  /* 0x0000540001877983 */ /* 0x000ea20000300800 */
[----:B------:R-:W1:Y:S01]  /*7a80*/  LDC R52, c[0x0][0x3b0] ;  /* 0x0000ec00ff347b82 */ /* 0x000e620000000800 */
[----:B------:R-:W-:Y:S01]  /*7a90*/  IADD3 R5, P1, PT, RZ, -UR29, RZ ;  /* 0x8000001dff057c10 */ /* 0x000fe2000ff3e0ff */
[----:B------:R-:W-:Y:S01]  /*7aa0*/  ULOP3.LUT UR9, UR37, 0x1, URZ, 0xc0, !UPT ;  /* 0x0000000125097892 */ /* 0x000fe2000f8ec0ff */
[----:B------:R-:W3:Y:S01]  /*7ab0*/  LDL.LU R65, [R1+0x50] ;  /* 0x0000500001417983 */ /* 0x000ee20000300800 */
[----:B------:R-:W-:Y:S02]  /*7ac0*/  LOP3.LUT R136, R184, 0x38, RZ, 0xc0, !PT ;  /* 0x00000038b8887812 */ /* 0x000fe400078ec0ff */
[----:B------:R-:W-:Y:S01]  /*7ad0*/  UISETP.NE.U32.AND UP1, UPT, UR9, 0x1, UPT ;  /* 0x000000010900788c */ /* 0x000fe2000bf25070 */
[----:B------:R-:W4:Y:S01]  /*7ae0*/  LDL.LU R64, [R1+0x40] ;  /* 0x0000400001407983 */ /* 0x000f220000300800 */
[----:B------:R-:W-:Y:S01]  /*7af0*/  ISETP.GE.AND P2, PT, R136, UR5, PT ;  /* 0x0000000588007c0c */ /* 0x000fe2000bf46270 */
[----:B------:R-:W1:Y:S01]  /*7b00*/  LDC R53, c[0x0][0x3b4] ;  /* 0x0000ed00ff357b82 */ /* 0x000e620000000800 */
[----:B------:R-:W-:Y:S06]  /*7b10*/  USEL UR9, UR28, 0x4000, !UP1 ;  /* 0x000040001c097887 */ /* 0x000fec000c800000 */
[----:B------:R-:W-:Y:S02]  /*7b20*/  VIADD R210, R210, UR9 ;  /* 0x00000009d2d27c36 */ /* 0x000fe40008000000 */
[----:B------:R-:W-:Y:S02]  /*7b30*/  VIADD R182, R182, UR9 ;  /* 0x00000009b6b67c36 */ /* 0x000fe40008000000 */
[----:B----4-:R-:W-:Y:S01]  /*7b40*/  VIADD R64, R64, UR9 ;  /* 0x0000000940407c36 */ /* 0x010fe20008000000 */
[C---:B-1----:R-:W-:Y:S01]  /*7b50*/  SHF.L.U64.HI R7, R52.reuse, 0x6, R53 ;  /* 0x0000000634077819 */ /* 0x042fe20000010235 */
[C---:B------:R-:W-:Y:S02]  /*7b60*/  IMAD.SHL.U32 R4, R52.reuse, 0x80, RZ ;  /* 0x0000008034047824 */ /* 0x040fe400078e00ff */
[----:B------:R-:W-:Y:S02]  /*7b70*/  IMAD.SHL.U32 R6, R52, 0x40, RZ ;  /* 0x0000004034067824 */ /* 0x000fe400078e00ff */
[----:B------:R-:W-:Y:S01]  /*7b80*/  IMAD.X R4, RZ, RZ, ~R4, P1 ;  /* 0x000000ffff047224 */ /* 0x000fe200008e0e04 */
[----:B------:R-:W-:Y:S04]  /*7b90*/  ISETP.GE.AND P1, PT, R136, UR5, PT ;  /* 0x0000000588007c0c */ /* 0x000fe8000bf26270 */
[----:B------:R-:W-:Y:S04]  /*7ba0*/  SHF.R.S64 R5, R5, 0x1f, R4 ;  /* 0x0000001f05057819 */ /* 0x000fe80000001004 */
[----:B--2---:R-:W-:Y:S04]  /*7bb0*/  IADD3 R135, P5, PT, R5, R135, RZ ;  /* 0x0000008705877210 */ /* 0x004fe80007fbe0ff */
[----:B---3--:R-:W-:Y:S01]  /*7bc0*/  LEA.HI.X.SX32 R65, R4, R65, 0x1, P5 ;  /* 0x0000004104417211 */ /* 0x008fe200028f0eff */
[----:B------:R1:W-:Y:S01]  /*7bd0*/  STL [R1+0x54], R135 ;  /* 0x0000548701007387 */ /* 0x0003e20000100800 */
[----:B------:R-:W-:Y:S03]  /*7be0*/  @!P2 IMAD.MOV.U32 R4, RZ, RZ, R135 ;  /* 0x000000ffff04a224 */ /* 0x000fe600078e0087 */
[----:B------:R1:W-:Y:S01]  /*7bf0*/  STL [R1+0x50], R65 ;  /* 0x0000504101007387 */ /* 0x0003e20000100800 */
[--C-:B------:R-:W-:Y:S03]  /*7c00*/  @!P2 IMAD.MOV.U32 R5, RZ, RZ, R65.reuse ;  /* 0x000000ffff05a224 */ /* 0x100fe600078e0041 */
[----:B------:R1:W-:Y:S04]  /*7c10*/  STL [R1+0x40], R64 ;  /* 0x0000404001007387 */ /* 0x0003e80000100800 */
[----:B------:R-:W-:Y:S01]  /*7c20*/  @!PT LDS RZ, [RZ] ;  /* 0x00000000fffff984 */ /* 0x000fe20000000800 */
[----:B------:R-:W-:Y:S01]  /*7c30*/  @!PT LDS RZ, [RZ] ;  /* 0x00000000fffff984 */ /* 0x000fe20000000800 */
[----:B------:R-:W-:Y:S01]  /*7c40*/  @!PT LDS RZ, [RZ] ;  /* 0x00000000fffff984 */ /* 0x000fe20000000800 */
[----:B------:R2:W-:Y:S04]  /*7c50*/  @!P2 LDGSTS.E.BYPASS.LTC128B.128 [R64], desc[UR26][R4.64] ;  /* 0x000000000440afae */ /* 0x0005e8000b981a1a */
[----:B------:R1:W-:Y:S04]  /*7c60*/  @P2 STS.64 [R210], RZ ;  /* 0x000000ffd2002388 */ /* 0x0003e80000000a00 */
[----:B------:R1:W-:Y:S04]  /*7c70*/  @P2 STS.64 [R210+0x8], RZ ;  /* 0x000008ffd2002388 */ /* 0x0003e80000000a00 */
[----:B------:R1:W-:Y:S04]  /*7c80*/  @P1 STS.64 [R210+0x1000], RZ ;  /* 0x001000ffd2001388 */ /* 0x0003e80000000a00 */
[----:B------:R1:W-:Y:S01]  /*7c90*/  @P1 STS.64 [R210+0x1008], RZ ;  /* 0x001008ffd2001388 */ /* 0x0003e20000000a00 */
[----:B--2---:R-:W-:Y:S04]  /*7ca0*/  IADD3 R4, P6, PT, R6, R135, RZ ;  /* 0x0000008706047210 */ /* 0x004fe80007fde0ff */
[----:B------:R-:W-:Y:S01]  /*7cb0*/  @!P1 IADD3 R6, P5, PT, R4, R6, RZ ;  /* 0x0000000604069210 */ /* 0x000fe20007fbe0ff */
[----:B------:R-:W-:Y:S04]  /*7cc0*/  IMAD.X R5, R7, 0x1, R65, P6 ;  /* 0x0000000107057824 */ /* 0x000fe800030e0641 */
[----:B------:R-:W-:Y:S01]  /*7cd0*/  @!P1 IMAD.X R7, R5, 0x1, R7, P5 ;  /* 0x0000000105079824 */ /* 0x000fe200028e0607 */
        /* <DEDUP_REMOVED lines=11> */
[----:B------:R1:W-:Y:S01]  /*7d90*/  @P1 STS.64 [R210+0x3008], RZ ;  /* 0x003008ffd2001388 */ /* 0x0003e20000000a00 */
[C---:B--2---:R-:W-:Y:S04]  /*7da0*/  @!P1 LEA R4, P2, R52.reuse, R4, 0x7 ;  /* 0x0000000434049211 */ /* 0x044fe800078438ff */
[----:B------:R-:W-:Y:S05]  /*7db0*/  @!P1 LEA.HI.X R5, R52, R5, R53, 0x7, P2 ;  /* 0x0000000534059211 */ /* 0x000fea00010f3c35 */
[----:B------:R-:W-:Y:S01]  /*7dc0*/  @!PT LDS RZ, [RZ] ;  /* 0x00000000fffff984 */ /* 0x000fe20000000800 */
[----:B------:R-:W-:Y:S01]  /*7dd0*/  @!PT LDS RZ, [RZ] ;  /* 0x00000000fffff984 */ /* 0x000fe20000000800 */
[----:B------:R-:W-:Y:S01]  /*7de0*/  @!PT LDS RZ, [RZ] ;  /* 0x00000000fffff984 */ /* 0x000fe20000000800 */
[----:B------:R1:W-:Y:S04]  /*7df0*/  @!P1 LDGSTS.E.BYPASS.LTC128B.128 [R64+0x3000], desc[UR26][R4.64] ;  /* 0x0300000004409fae */ /* 0x0003e8000b981a1a */
[----:B------:R-:W0:Y:S02]  /*7e00*/  LDGDEPBAR ;  /* 0x00000000000079af */ /* 0x000e240000000000 */
.L_x_2062:
[----:B-1----:R-:W2:Y:S01]  /*7e10*/  LDL.LU R65, [R1+0x1c] ;  /* 0x00001c0001417983 */ /* 0x002ea20000300800 */
[C---:B-----5:R-:W-:Y:S01]  /*7e20*/  FADD.FTZ R12, -R2.reuse, R12 ;  /* 0x0000000c020c7221 */ /* 0x060fe20000010100 */
[C---:B------:R-:W-:Y:S01]  /*7e30*/  FADD.FTZ R13, -R2.reuse, R13 ;  /* 0x0000000d020d7221 */ /* 0x040fe20000010100 */
[C---:B------:R-:W-:Y:S01]  /*7e40*/  FADD.FTZ R8, -R2.reuse, R8 ;  /* 0x0000000802087221 */ /* 0x040fe20000010100 */
[----:B------:R-:W3:Y:S01]  /*7e50*/  LDL.LU R64, [R1+0x18] ;  /* 0x0000180001407983 */ /* 0x000ee20000300800 */
[----:B------:R-:W-:Y:S01]  /*7e60*/  FADD.FTZ R9, -R2, R9 ;  /* 0x0000000902097221 */ /* 0x000fe20000010100 */
[C---:B------:R-:W-:Y:S01]  /*7e70*/  FADD.FTZ R14, -R0.reuse, R14 ;  /* 0x0000000e000e7221 */ /* 0x040fe20000010100 */
[----:B------:R-:W-:Y:S01]  /*7e80*/  FADD.FTZ R15, -R0, R15 ;  /* 0x0000000f000f7221 */ /* 0x000fe20000010100 */
[----:B------:R-:W4:Y:S01]  /*7e90*/  LDL.LU R53, [R1+0xc] ;  /* 0x00000c0001357983 */ /* 0x000f220000300800 */
[----:B------:R-:W-:Y:S01]  /*7ea0*/  FFMA.FTZ R4, -R204, R204, 1 ;  /* 0x3f800000cc047423 */ /* 0x000fe200000101cc */
[----:B------:R-:W-:Y:S01]  /*7eb0*/  FFMA.FTZ R6, -R200, R200, 1 ;  /* 0x3f800000c8067423 */ /* 0x000fe200000101c8 */
[----:B------:R-:W-:Y:S01]  /*7ec0*/  FFMA.FTZ R5, -R199, R199, 1 ;  /* 0x3f800000c7057423 */ /* 0x000fe200000101c7 */
[----:B------:R-:W2:Y:S01]  /*7ed0*/  LDL.LU R52, [R1+0x8] ;  /* 0x0000080001347983 */ /* 0x000ea20000300800 */
[----:B------:R-:W-:Y:S01]  /*7ee0*/  FADD.FTZ R22, -R3, R22 ;  /* 0x0000001603167221 */ /* 0x000fe20000010100 */
[----:B------:R-:W-:Y:S01]  /*7ef0*/  FMUL.FTZ R7, R32, R21 ;  /* 0x0000001520077220 */ /* 0x000fe20000410000 */
[----:B------:R-:W-:Y:S01]  /*7f00*/  FMUL.FTZ R21, R6, UR16 ;  /* 0x0000001006157c20 */ /* 0x000fe20008410000 */
[----:B------:R-:W3:Y:S01]  /*7f10*/  LDL.LU R138, [R1+0x34] ;  /* 0x00003400018a7983 */ /* 0x000ee20000300800 */
[----:B------:R-:W-:Y:S01]  /*7f20*/  FMUL.FTZ R22, R234, R22 ;  /* 0x00000016ea167220 */ /* 0x000fe20000410000 */
[----:B------:R-:W-:Y:S01]  /*7f30*/  FMUL.FTZ R6, R5, UR16 ;  /* 0x0000001005067c20 */ /* 0x000fe20008410000 */
[C---:B------:R-:W-:Y:S01]  /*7f40*/  FADD.FTZ R23, -R3.reuse, R23 ;  /* 0x0000001703177221 */ /* 0x040fe20000010100 */
[----:B------:R-:W4:Y:S01]  /*7f50*/  LDL.LU R137, [R1+0x30] ;  /* 0x0000300001897983 */ /* 0x000f220000300800 */
[----:B------:R-:W-:Y:S01]  /*7f60*/  FADD.FTZ R18, -R3, R18 ;  /* 0x0000001203127221 */ /* 0x000fe20000010100 */
[----:B------:R-:W-:Y:S01]  /*7f70*/  FMUL.FTZ R22, R22, R6 ;  /* 0x0000000616167220 */ /* 0x000fe20000410000 */
[----:B------:R-:W-:Y:S01]  /*7f80*/  FMUL.FTZ R23, R233, R23 ;  /* 0x00000017e9177220 */ /* 0x000fe20000410000 */
[----:B------:R1:W-:Y:S01]  /*7f90*/  STS [R154+0x14000], R17 ;  /* 0x014000119a007388 */ /* 0x0003e20000000800 */
[----:B------:R-:W-:Y:S01]  /*7fa0*/  FFMA.FTZ R6, -R178, R178, 1 ;  /* 0x3f800000b2067423 */ /* 0x000fe200000101b2 */
[C---:B------:R-:W-:Y:S01]  /*7fb0*/  FADD.FTZ R39, -R3.reuse, R39 ;  /* 0x0000002703277221 */ /* 0x040fe20000010100 */
[----:B------:R-:W-:Y:S01]  /*7fc0*/  FADD.FTZ R38, -R3, R38 ;  /* 0x0000002603267221 */ /* 0x000fe20000010100 */
[----:B------:R-:W-:Y:S01]  /*7fd0*/  FMUL.FTZ R18, R242, R18 ;  /* 0x00000012f2127220 */ /* 0x000fe20000410000 */
[----:B------:R-:W-:Y:S01]  /*7fe0*/  FMUL.FTZ R32, R6, UR16 ;  /* 0x0000001006207c20 */ /* 0x000fe20008410000 */
[----:B------:R-:W-:Y:S01]  /*7ff0*/  FFMA.FTZ R6, -R174, R174, 1 ;  /* 0x3f800000ae067423 */ /* 0x000fe200000101ae */
[----:B------:R-:W-:Y:S01]  /*8000*/  FMUL.FTZ R39, R213, R39 ;  /* 0x00000027d5277220 */ /* 0x000fe20000410000 */
[----:B------:R-:W-:Y:S01]  /*8010*/  FMUL.FTZ R38, R211, R38 ;  /* 0x00000026d3267220 */ /* 0x000fe20000410000 */
[C---:B------:R-:W-:Y:S01]  /*8020*/  FADD.FTZ R19, -R3.reuse, R19 ;  /* 0x0000001303137221 */ /* 0x040fe20000010100 */
[----:B------:R-:W-:Y:S01]  /*8030*/  FMUL.FTZ R6, R6, UR16 ;  /* 0x0000001006067c20 */ /* 0x000fe20008410000 */
[C---:B------:R-:W-:Y:S01]  /*8040*/  FADD.FTZ R51, -R3.reuse, R51 ;  /* 0x0000003303337221 */ /* 0x040fe20000010100 */
        /* <DEDUP_REMOVED lines=10> */
[----:B------:R-:W-:Y:S01]  /*80f0*/  FFMA.FTZ R3, -R164, R164, 1 ;  /* 0x3f800000a4037423 */ /* 0x000fe200000101a4 */
[----:B------:R-:W-:Y:S01]  /*8100*/  FMUL.FTZ R67, R179, R67 ;  /* 0x00000043b3437220 */ /* 0x000fe20000410000 */
[----:B------:R-:W-:Y:S01]  /*8110*/  FMUL.FTZ R55, R190, R55 ;  /* 0x00000037be377220 */ /* 0x000fe20000410000 */
[----:B-1----:R-:W-:Y:S01]  /*8120*/  FMUL.FTZ R17, R33, R20 ;  /* 0x0000001421117220 */ /* 0x002fe20000410000 */
[----:B------:R-:W-:Y:S01]  /*8130*/  FMUL.FTZ R20, R4, UR16 ;  /* 0x0000001004147c20 */ /* 0x000fe20008410000 */
[----:B------:R-:W-:Y:S01]  /*8140*/  FFMA.FTZ R4, -R197, R197, 1 ;  /* 0x3f800000c5047423 */ /* 0x000fe200000101c5 */
[----:B------:R-:W-:Y:S01]  /*8150*/  FMUL.FTZ R3, R3, UR16 ;  /* 0x0000001003037c20 */ /* 0x000fe20008410000 */
[----:B------:R-:W-:Y:S01]  /*8160*/  FMUL.FTZ R66, R188, R66 ;  /* 0x00000042bc427220 */ /* 0x000fe20000410000 */
[----:B------:R-:W-:Y:S01]  /*8170*/  FMUL.FTZ R18, R18, R20 ;  /* 0x0000001412127220 */ /* 0x000fe20000410000 */
[----:B------:R-:W-:Y:S01]  /*8180*/  FMUL.FTZ R5, R4, UR16 ;  /* 0x0000001004057c20 */ /* 0x000fe20008410000 */
[----:B------:R-:W-:Y:S01]  /*8190*/  FMUL.FTZ R20, R39, R6 ;  /* 0x0000000627147220 */ /* 0x000fe20000410000 */
[----:B------:R-:W-:Y:S01]  /*81a0*/  FFMA.FTZ R6, -R168, R168, 1 ;  /* 0x3f800000a8067423 */ /* 0x000fe200000101a8 */
[----:B------:R-:W-:Y:S01]  /*81b0*/  FMUL.FTZ R4, R19, R21 ;  /* 0x0000001513047220 */ /* 0x000fe20000410000 */
[----:B------:R-:W-:Y:S01]  /*81c0*/  FMUL.FTZ R23, R23, R5 ;  /* 0x0000000517177220 */ /* 0x000fe20000410000 */
[----:B------:R-:W-:Y:S01]  /*81d0*/  F2FP.F16.F32.PACK_AB R5, R7, R17 ;  /* 0x000000110705723e */ /* 0x000fe200000000ff */
[----:B------:R-:W-:Y:S01]  /*81e0*/  FFMA.FTZ R7, -R175, R175, 1 ;  /* 0x3f800000af077423 */ /* 0x000fe200000101af */
[----:B------:R-:W-:Y:S01]  /*81f0*/  FMUL.FTZ R6, R6, UR16 ;  /* 0x0000001006067c20 */ /* 0x000fe20008410000 */
[----:B------:R-:W-:Y:S01]  /*8200*/  FFMA.FTZ R17, -R189, R189, 1 ;  /* 0x3f800000bd117423 */ /* 0x000fe200000101bd */
[----:B------:R-:W-:Y:S01]  /*8210*/  F2FP.F16.F32.PACK_AB R33, R23, R22 ;  /* 0x000000161721723e */ /* 0x000fe200000000ff */
[----:B------:R-:W-:Y:S01]  /*8220*/  FMUL.FTZ R7, R7, UR16 ;  /* 0x0000001007077c20 */ /* 0x000fe20008410000 */
[----:B------:R1:W-:Y:S01]  /*8230*/  STS [R154+0x14400], R5 ;  /* 0x014400059a007388 */ /* 0x0003e20000000800 */
        /* <DEDUP_REMOVED lines=9> */
[----:B------:R-:W-:Y:S01]  /*82d0*/  FMUL.FTZ R17, R17, UR16 ;  /* 0x0000001011117c20 */ /* 0x000fe20008410000 */
[----:B------:R-:W-:Y:S01]  /*82e0*/  FMUL.FTZ R66, R66, R6 ;  /* 0x0000000642427220 */ /* 0x000fe20000410000 */
[----:B------:R-:W-:Y:S01]  /*82f0*/  FMUL.FTZ R50, R50, R7 ;  /* 0x0000000732327220 */ /* 0x000fe20000410000 */
[----:B------:R-:W-:Y:S01]  /*8300*/  FFMA.FTZ R7, -R166, R166, 1 ;  /* 0x3f800000a6077423 */ /* 0x000fe200000101a6 */
[----:B------:R-:W-:Y:S01]  /*8310*/  FMUL.FTZ R3, R3, UR16 ;  /* 0x0000001003037c20 */ /* 0x000fe20008410000 */
[----:B------:R-:W-:Y:S01]  /*8320*/  FFMA.FTZ R6, -R225, R225, 1 ;  /* 0x3f800000e1067423 */ /* 0x000fe200000101e1 */
[----:B------:R-:W-:Y:S01]  /*8330*/  FMUL.FTZ R34, R34, R17 ;  /* 0x0000001122227220 */ /* 0x000fe20000410000 */
[----:B------:R-:W-:Y:S01]  /*8340*/  FMUL.FTZ R7, R7, UR16 ;  /* 0x0000001007077c20 */ /* 0x000fe20008410000 */
[----:B------:R-:W-:Y:S01]  /*8350*/  FFMA.FTZ R17, -R167, R167, 1 ;  /* 0x3f800000a7117423 */ /* 0x000fe200000101a7 */
[----:B------:R-:W-:Y:S01]  /*8360*/  FADD.FTZ R29, -R2, R29 ;  /* 0x0000001d021d7221 */ /* 0x000fe20000010100 */
[----:B------:R-:W-:Y:S01]  /*8370*/  FMUL.FTZ R6, R6, UR16 ;  /* 0x0000001006067c20 */ /* 0x000fe20008410000 */
[----:B------:R-:W-:Y:S01]  /*8380*/  FMUL.FTZ R22, R55, R7 ;  /* 0x0000000737167220 */ /* 0x000fe20000410000 */
[----:B------:R-:W-:Y:S01]  /*8390*/  FFMA.FTZ R7, -R226, R226, 1 ;  /* 0x3f800000e2077423 */ /* 0x000fe200000101e2 */
[----:B------:R-:W-:Y:S01]  /*83a0*/  FMUL.FTZ R17, R17, UR16 ;  /* 0x0000001011117c20 */ /* 0x000fe20008410000 */
[----:B------:R-:W-:Y:S01]  /*83b0*/  FMUL.FTZ R54, R191, R54 ;  /* 0x00000036bf367220 */ /* 0x000fe20000410000 */
[----:B------:R-:W-:Y:S01]  /*83c0*/  F2FP.F16.F32.PACK_AB R4, R4, R18 ;  /* 0x000000120404723e */ /* 0x000fe200000000ff */
[----:B------:R-:W-:Y:S01]  /*83d0*/  FMUL.FTZ R7, R7, UR16 ;  /* 0x0000001007077c20 */ /* 0x000fe20008410000 */
[----:B------:R-:W-:Y:S01]  /*83e0*/  FMUL.FTZ R29, R248, R29 ;  /* 0x0000001df81d7220 */ /* 0x000fe20000410000 */
[----:B------:R-:W-:Y:S01]  /*83f0*/  FMUL.FTZ R54, R54, R17 ;  /* 0x0000001136367220 */ /* 0x000fe20000410000 */
[----:B-1----:R-:W-:Y:S01]  /*8400*/  FFMA.FTZ R5, -R224, R224, 1 ;  /* 0x3f800000e0057423 */ /* 0x002fe200000101e0 */
[----:B------:R1:W-:Y:S01]  /*8410*/  STS [R161+0x14400], R4 ;  /* 0x01440004a1007388 */ /* 0x0003e20000000800 */
[C---:B------:R-:W-:Y:S01]  /*8420*/  FADD.FTZ R28, -R2.reuse, R28 ;  /* 0x0000001c021c7221 */ /* 0x040fe20000010100 */
[----:B------:R-:W-:Y:S01]  /*8430*/  FADD.FTZ R25, -R2, R25 ;  /* 0x0000001902197221 */ /* 0x000fe20000010100 */
[----:B------:R-:W-:Y:S01]  /*8440*/  FMUL.FTZ R5, R5, UR16 ;  /* 0x0000001005057c20 */ /* 0x000fe20008410000 */
[----:B------:R3:W-:Y:S01]  /*8450*/  STS [R161+0x14000], R16 ;  /* 0x01400010a1007388 */ /* 0x0007e20000000800 */
[----:B------:R-:W-:Y:S01]  /*8460*/  FMUL.FTZ R28, R250, R28 ;  /* 0x0000001cfa1c7220 */ /* 0x000fe20000410000 */
[----:B------:R-:W-:Y:S01]  /*8470*/  FMUL.FTZ R25, R251, R25 ;  /* 0x00000019fb197220 */ /* 0x000fe20000410000 */
[C---:B------:R-:W-:Y:S01]  /*8480*/  FADD.FTZ R44, -R2.reuse, R44 ;  /* 0x0000002c022c7221 */ /* 0x040fe20000010100 */
[C---:B------:R-:W-:Y:S01]  /*8490*/  FADD.FTZ R41, -R2.reuse, R41 ;  /* 0x0000002902297221 */ /* 0x040fe20000010100 */
        /* <DEDUP_REMOVED lines=8> */
[----:B------:R-:W-:Y:S01]  /*8520*/  FADD.FTZ R61, -R2, R61 ;  /* 0x0000003d023d7221 */ /* 0x000fe20000010100 */
[----:B------:R-:W-:Y:S01]  /*8530*/  FFMA.FTZ R2, -R177, R177, 1 ;  /* 0x3f800000b1027423 */ /* 0x000fe200000101b1 */
[----:B------:R-:W-:Y:S01]  /*8540*/  FMUL.FTZ R45, R228, R45 ;  /* 0x0000002de42d7220 */ /* 0x000fe20000410000 */
[----:B------:R-:W-:Y:S01]  /*8550*/  FMUL.FTZ R57, R219, R57 ;  /* 0x00000039db397220 */ /* 0x000fe20000410000 */
[----:B------:R-:W-:Y:S01]  /*8560*/  FMUL.FTZ R61, R209, R61 ;  /* 0x0000003dd13d7220 */ /* 0x000fe20000410000 */
[----:B------:R-:W-:Y:S01]  /*8570*/  FMUL.FTZ R60, R217, R60 ;  /* 0x0000003cd93c7220 */ /* 0x000fe20000410000 */
[C---:B------:R-:W-:Y:S01]  /*8580*/  FADD.FTZ R10, -R0.reuse, R10 ;  /* 0x0000000a000a7221 */ /* 0x040fe20000010100 */
[----:B------:R-:W-:Y:S01]  /*8590*/  FADD.FTZ R11, -R0, R11 ;  /* 0x0000000b000b7221 */ /* 0x000fe20000010100 */
[----:B-1----:R-:W-:Y:S01]  /*85a0*/  FFMA.FTZ R4, -R195, R195, 1 ;  /* 0x3f800000c3047423 */ /* 0x002fe200000101c3 */
[----:B------:R-:W-:Y:S01]  /*85b0*/  FMUL.FTZ R56, R220, R56 ;  /* 0x00000038dc387220 */ /* 0x000fe20000410000 */
[----:B------:R-:W-:Y:S01]  /*85c0*/  FADD.FTZ R26, -R0, R26 ;  /* 0x0000001a001a7221 */ /* 0x000fe20000010100 */
[----:B------:R-:W-:Y:S01]  /*85d0*/  FMUL.FTZ R24, R252, R24 ;  /* 0x00000018fc187220 */ /* 0x000fe20000410000 */
[----:B------:R-:W-:Y:S01]  /*85e0*/  FMUL.FTZ R4, R4, UR16 ;  /* 0x0000001004047c20 */ /* 0x000fe20008410000 */
[----:B------:R-:W-:Y:S01]  /*85f0*/  FMUL.FTZ R35, R222, R35 ;  /* 0x00000023de237220 */ /* 0x000fe20000410000 */
        /* <DEDUP_REMOVED lines=13> */
[----:B------:R-:W-:Y:S01]  /*86d0*/  FFMA.FTZ R0, -R194, R194, 1 ;  /* 0x3f800000c2007423 */ /* 0x000fe200000101c2 */
[----:B------:R-:W-:Y:S01]  /*86e0*/  F2FP.F16.F32.PACK_AB R32, R32, R34 ;  /* 0x000000222020723e */ /* 0x000fe200000000ff */
[----:B------:R-:W-:Y:S01]  /*86f0*/  FMUL.FTZ R47, R247, R47 ;  /* 0x0000002ff72f7220 */ /* 0x000fe20000410000 */
[----:B------:R-:W-:Y:S01]  /*8700*/  FMUL.FTZ R63, R235, R63 ;  /* 0x0000003feb3f7220 */ /* 0x000fe20000410000 */
[----:B------:R-:W-:Y:S01]  /*8710*/  FMUL.FTZ R0, R0, UR16 ;  /* 0x0000001000007c20 */ /* 0x000fe20008410000 */
[----:B------:R-:W-:Y:S01]  /*8720*/  FMUL.FTZ R46, R249, R46 ;  /* 0x0000002ef92e7220 */ /* 0x000fe20000410000 */
[----:B------:R-:W-:Y:S01]  /*8730*/  F2FP.F16.F32.PACK_AB R20, R20, R38 ;  /* 0x000000261414723e */ /* 0x000fe200000000ff */
[----:B------:R-:W-:Y:S01]  /*8740*/  FMUL.FTZ R62, R237, R62 ;  /* 0x0000003eed3e7220 */ /* 0x000fe20000410000 */
[----:B------:R-:W-:Y:S01]  /*8750*/  F2FP.F16.F32.PACK_AB R21, R21, R50 ;  /* 0x000000321515723e */ /* 0x000fe200000000ff */
[----:B------:R-:W-:Y:S01]  /*8760*/  FMUL.FTZ R58, R246, R58 ;  /* 0x0000003af63a7220 */ /* 0x000fe20000410000 */
[----:B------:R-:W-:Y:S01]  /*8770*/  FMUL.FTZ R59, R245, R59 ;  /* 0x0000003bf53b7220 */ /* 0x000fe20000410000 */
[----:B------:R-:W-:Y:S02]  /*8780*/  F2FP.F16.F32.PACK_AB R22, R22, R54 ;  /* 0x000000361616723e */ /* 0x000fe400000000ff */
[----:B------:R-:W-:Y:S02]  /*8790*/  F2FP.F16.F32.PACK_AB R36, R36, R37 ;  /* 0x000000252424723e */ /* 0x000fe400000000ff */
[----:B------:R-:W-:Y:S02]  /*87a0*/  F2FP.F16.F32.PACK_AB R23, R23, R66 ;  /* 0x000000421717723e */ /* 0x000fe400000000ff */
[----:B------:R-:W-:Y:S02]  /*87b0*/  LOP3.LUT R142, R185, 0x10, RZ, 0xc0, !PT ;  /* 0x00000010b98e7812 */ /* 0x000fe400078ec0ff */
[----:B------:R-:W-:Y:S01]  /*87c0*/  LOP3.LUT R242, R184, 0x38, RZ, 0xc0, !PT ;  /* 0x00000038b8f27812 */ /* 0x000fe200078ec0ff */
[----:B----4-:R-:W-:Y:S01]  /*87d0*/  FMUL.FTZ R11, R137, R11 ;  /* 0x0000000b890b7220 */ /* 0x010fe20000410000 */
[----:B------:R-:W-:Y:S01]  /*87e0*/  FMUL.FTZ R12, R53, R12 ;  /* 0x0000000c350c7220 */ /* 0x000fe20000410000 */
[----:B--2---:R-:W-:Y:S01]  /*87f0*/  FMUL.FTZ R13, R52, R13 ;  /* 0x0000000d340d7220 */ /* 0x004fe20000410000 */
[----:B------:R-:W2:Y:S01]  /*8800*/  LDL.LU R53, [R1+0x2c] ;  /* 0x00002c0001357983 */ /* 0x000ea20000300800 */
[----:B------:R-:W-:Y:S01]  /*8810*/  FMUL.FTZ R8, R65, R8 ;  /* 0x0000000841087220 */ /* 0x000fe20000410000 */
[----:B---3--:R-:W-:Y:S01]  /*8820*/  FMUL.FTZ R9, R64, R9 ;  /* 0x0000000940097220 */ /* 0x008fe20000410000 */
[----:B------:R-:W-:Y:S01]  /*8830*/  FMUL.FTZ R13, R13, R3 ;  /* 0x000000030d0d7220 */ /* 0x000fe20000410000 */
[----:B------:R-:W3:Y:S01]  /*8840*/  LDL.LU R52, [R1+0x28] ;  /* 0x0000280001347983 */ /* 0x000ee20000300800 */
[----:B------:R-:W-:Y:S01]  /*8850*/  FFMA.FTZ R3, -R206, R206, 1 ;  /* 0x3f800000ce037423 */ /* 0x000fe200000101ce */
[----:B------:R-:W-:Y:S01]  /*8860*/  FMUL.FTZ R8, R8, R7 ;  /* 0x0000000708087220 */ /* 0x000fe20000410000 */
[----:B------:R-:W-:Y:S01]  /*8870*/  FMUL.FTZ R9, R9, R6 ;  /* 0x0000000609097220 */ /* 0x000fe20000410000 */
[----:B------:R-:W4:Y:S01]  /*8880*/  LDL.LU R136, [R1+0x24] ;  /* 0x0000240001887983 */ /* 0x000f220000300800 */
[----:B------:R-:W-:Y:S01]  /*8890*/  FMUL.FTZ R3, R3, UR16 ;  /* 0x0000001003037c20 */ /* 0x000fe20008410000 */
[----:B------:R-:W-:Y:S01]  /*88a0*/  FMUL.FTZ R12, R12, R5 ;  /* 0x000000050c0c7220 */ /* 0x000fe20000410000 */
[----:B------:R-:W-:Y:S01]  /*88b0*/  FFMA.FTZ R5, -R207, R207, 1 ;  /* 0x3f800000cf057423 */ /* 0x000fe200000101cf */
[----:B------:R-:W4:Y:S01]  /*88c0*/  LDL.LU R135, [R1+0x20] ;  /* 0x0000200001877983 */ /* 0x000f220000300800 */
[----:B------:R-:W-:Y:S01]  /*88d0*/  FMUL.FTZ R17, R29, R3 ;  /* 0x000000031d117220 */ /* 0x000fe20000410000 */
[----:B------:R-:W-:Y:S01]  /*88e0*/  F2FP.F16.F32.PACK_AB R3, R9, R8 ;  /* 0x000000080903723e */ /* 0x000fe200000000ff */
[----:B------:R-:W-:Y:S01]  /*88f0*/  FMUL.FTZ R5, R5, UR16 ;  /* 0x0000001005057c20 */ /* 0x000fe20008410000 */
[----:B------:R-:W4:Y:S01]  /*8900*/  LDL.LU R65, [R1+0x14] ;  /* 0x0000140001417983 */ /* 0x000f220000300800 */
[----:B------:R-:W-:Y:S01]  /*8910*/  FFMA.FTZ R6, -R212, R212, 1 ;  /* 0x3f800000d4067423 */ /* 0x000fe200000101d4 */
[----:B------:R-:W-:Y:S01]  /*8920*/  F2FP.F16.F32.PACK_AB R19, R13, R12 ;  /* 0x0000000c0d13723e */ /* 0x000fe200000000ff */
[----:B------:R-:W-:Y:S01]  /*8930*/  FMUL.FTZ R28, R28, R5 ;  /* 0x000000051c1c7220 */ /* 0x000fe20000410000 */
[----:B------:R-:W4:Y:S01]  /*8940*/  LDL.LU R64, [R1+0x10] ;  /* 0x0000100001407983 */ /* 0x000f220000300800 */
[----:B------:R-:W-:Y:S01]  /*8950*/  FMUL.FTZ R6, R6, UR16 ;  /* 0x0000001006067c20 */ /* 0x000fe20008410000 */
[----:B------:R-:W-:Y:S01]  /*8960*/  FFMA.FTZ R5, -R196, R196, 1 ;  /* 0x3f800000c4057423 */ /* 0x000fe200000101c4 */
[----:B------:R-:W-:Y:S01]  /*8970*/  FMUL.FTZ R12, R45, R4 ;  /* 0x000000042d0c7220 */ /* 0x000fe20000410000 */
[----:B------:R1:W-:Y:S01]  /*8980*/  STS [R154+0x16000], R3 ;  /* 0x016000039a007388 */ /* 0x0003e20000000800 */
[----:B------:R-:W-:Y:S01]  /*8990*/  FMUL.FTZ R18, R25, R6 ;  /* 0x0000000619127220 */ /* 0x000fe20000410000 */
[----:B------:R-:W-:Y:S01]  /*89a0*/  FMUL.FTZ R5, R5, UR16 ;  /* 0x0000001005057c20 */ /* 0x000fe20008410000 */
[----:B------:R-:W-:Y:S01]  /*89b0*/  FFMA.FTZ R6, -R201, R201, 1 ;  /* 0x3f800000c9067423 */ /* 0x000fe200000101c9 */
[----:B------:R-:W-:Y:S01]  /*89c0*/  FFMA.FTZ R4, -R171, R171, 1 ;  /* 0x3f800000ab047423 */ /* 0x000fe200000101ab */
[----:B------:R-:W-:Y:S01]  /*89d0*/  FMUL.FTZ R10, R138, R10 ;  /* 0x0000000a8a0a7220 */ /* 0x000fe20000410000 */
[----:B------:R-:W-:Y:S01]  /*89e0*/  FMUL.FTZ R44, R44, R5 ;  /* 0x000000052c2c7220 */ /* 0x000fe20000410000 */
[----:B------:R-:W-:Y:S01]  /*89f0*/  FMUL.FTZ R6, R6, UR16 ;  /* 0x0000001006067c20 */ /* 0x000fe20008410000 */
[----:B------:R-:W-:Y:S01]  /*8a00*/  FFMA.FTZ R5, -R176, R176, 1 ;  /* 0x3f800000b0057423 */ /* 0x000fe200000101b0 */
[----:B------:R-:W-:Y:S01]  /*8a10*/  FMUL.FTZ R4, R4, UR16 ;  /* 0x0000001004047c20 */ /* 0x000fe20008410000 */
[----:B------:R-:W-:Y:S01]  /*8a20*/  FFMA.FTZ R7, -R215, R215, 1 ;  /* 0x3f800000d7077423 */ /* 0x000fe200000101d7 */
[----:B------:R-:W-:Y:S01]  /*8a30*/  FMUL.FTZ R9, R41, R6 ;  /* 0x0000000629097220 */ /* 0x000fe20000410000 */
[----:B------:R-:W-:Y:S01]  /*8a40*/  FMUL.FTZ R6, R2, UR16 ;  /* 0x0000001002067c20 */ /* 0x000fe20008410000 */
[----:B------:R-:W-:Y:S01]  /*8a50*/  FMUL.FTZ R5, R5, UR16 ;  /* 0x0000001005057c20 */ /* 0x000fe20008410000 */
[----:B------:R-:W-:Y:S01]  /*8a60*/  FFMA.FTZ R2, -R170, R170, 1 ;  /* 0x3f800000aa027423 */ /* 0x000fe200000101aa */
[----:B------:R-:W-:Y:S01]  /*8a70*/  FMUL.FTZ R60, R60, R4 ;  /* 0x000000043c3c7220 */ /* 0x000fe20000410000 */
[----:B------:R-:W-:Y:S01]  /*8a80*/  FMUL.FTZ R56, R56, R6 ;  /* 0x0000000638387220 */ /* 0x000fe20000410000 */
[----:B------:R-:W-:Y:S01]  /*8a90*/  FMUL.FTZ R16, R57, R5 ;  /* 0x0000000539107220 */ /* 0x000fe20000410000 */
[----:B------:R-:W-:Y:S01]  /*8aa0*/  FMUL.FTZ R2, R2, UR16 ;  /* 0x0000001002027c20 */ /* 0x000fe20008410000 */
[----:B------:R-:W-:Y:S01]  /*8ab0*/  FMUL.FTZ R7, R7, UR16 ;  /* 0x0000001007077c20 */ /* 0x000fe20008410000 */
[----:B------:R-:W-:Y:S01]  /*8ac0*/  FFMA.FTZ R8, -R218, R218, 1 ;  /* 0x3f800000da087423 */ /* 0x000fe200000101da */
[----:B------:R-:W-:Y:S01]  /*8ad0*/  F2FP.F16.F32.PACK_AB R17, R17, R28 ;  /* 0x0000001c1111723e */ /* 0x000fe200000000ff */
[----:B------:R-:W-:Y:S01]  /*8ae0*/  FMUL.FTZ R13, R61, R2 ;  /* 0x000000023d0d7220 */ /* 0x000fe20000410000 */
[----:B------:R-:W-:Y:S01]  /*8af0*/  FFMA.FTZ R2, -R241, R241, 1 ;  /* 0x3f800000f1027423 */ /* 0x000fe200000101f1 */
[----:B------:R-:W-:Y:S01]  /*8b00*/  FMUL.FTZ R24, R24, R7 ;  /* 0x0000000718187220 */ /* 0x000fe20000410000 */
[----:B-1----:R-:W-:Y:S01]  /*8b10*/  FFMA.FTZ R3, -R243, R243, 1 ;  /* 0x3f800000f3037423 */ /* 0x002fe200000101f3 */
[----:B------:R-:W-:Y:S01]  /*8b20*/  FFMA.FTZ R7, -R202, R202, 1 ;  /* 0x3f800000ca077423 */ /* 0x000fe200000101ca */
[----:B------:R-:W-:Y:S01]  /*8b30*/  FMUL.FTZ R4, R2, UR16 ;  /* 0x0000001002047c20 */ /* 0x000fe20008410000 */
[----:B------:R-:W-:Y:S01]  /*8b40*/  FFMA.FTZ R2, -R239, R239, 1 ;  /* 0x3f800000ef027423 */ /* 0x000fe200000101ef */
[----:B------:R-:W-:Y:S01]  /*8b50*/  FMUL.FTZ R5, R3, UR16 ;  /* 0x0000001003057c20 */ /* 0x000fe20008410000 */
[----:B------:R-:W-:Y:S01]  /*8b60*/  FFMA.FTZ R3, -R240, R240, 1 ;  /* 0x3f800000f0037423 */ /* 0x000fe200000101f0 */
[----:B------:R-:W-:Y:S01]  /*8b70*/  FMUL.FTZ R11, R11, R4 ;  /* 0x000000040b0b7220 */ /* 0x000fe20000410000 */
[----:B------:R-:W-:Y:S01]  /*8b80*/  FMUL.FTZ R2, R2, UR16 ;  /* 0x0000001002027c20 */ /* 0x000fe20008410000 */
[----:B------:R-:W-:Y:S01]  /*8b90*/  FMUL.FTZ R10, R10, R5 ;  /* 0x000000050a0a7220 */ /* 0x000fe20000410000 */
[----:B------:R-:W-:Y:S01]  /*8ba0*/  FMUL.FTZ R3, R3, UR16 ;  /* 0x0000001003037c20 */ /* 0x000fe20008410000 */
[----:B------:R-:W-:Y:S01]  /*8bb0*/  FMUL.FTZ R7, R7, UR16 ;  /* 0x0000001007077c20 */ /* 0x000fe20008410000 */
[----:B------:R-:W-:Y:S01]  /*8bc0*/  FMUL.FTZ R8, R8, UR16 ;  /* 0x0000001008087c20 */ /* 0x000fe20008410000 */
[----:B------:R-:W-:Y:S02]  /*8bd0*/  F2FP.F16.F32.PACK_AB R18, R18, R24 ;  /* 0x000000181212723e */ /* 0x000fe400000000ff */
[----:B------:R-:W-:Y:S01]  /*8be0*/  FMUL.FTZ R7, R40, R7 ;  /* 0x0000000728077220 */ /* 0x000fe20000410000 */
[----:B------:R-:W-:Y:S02]  /*8bf0*/  F2FP.F16.F32.PACK_AB R12, R12, R44 ;  /* 0x0000002c0c0c723e */ /* 0x000fe400000000ff */
[----:B------:R-:W-:Y:S02]  /*8c00*/  F2FP.F16.F32.PACK_AB R16, R16, R56 ;  /* 0x000000381010723e */ /* 0x000fe400000000ff */
[----:B------:R-:W-:Y:S01]  /*8c10*/  F2FP.F16.F32.PACK_AB R9, R9, R7 ;  /* 0x000000070909723e */ /* 0x000fe200000000ff */
[----:B------:R-:W-:Y:S01]  /*8c20*/  FFMA.FTZ R7, -R216, R216, 1 ;  /* 0x3f800000d8077423 */ /* 0x000fe200000101d8 */
[----:B------:R-:W-:Y:S03]  /*8c30*/  F2FP.F16.F32.PACK_AB R13, R13, R60 ;  /* 0x0000003c0d0d723e */ /* 0x000fe600000000ff */
[----:B------:R-:W-:Y:S01]  /*8c40*/  FMUL.FTZ R7, R7, UR16 ;  /* 0x0000001007077c20 */ /* 0x000fe20008410000 */
[----:B--2---:R-:W-:Y:S02]  /*8c50*/  FMUL.FTZ R14, R53, R14 ;  /* 0x0000000e350e7220 */ /* 0x004fe40000410000 */
[----:B------:R-:W2:Y:S01]  /*8c60*/  LDL.LU R53, [R1+0x4] ;  /* 0x0000040001357983 */ /* 0x000ea20000300800 */
[----:B---3--:R-:W-:Y:S01]  /*8c70*/  FMUL.FTZ R15, R52, R15 ;  /* 0x0000000f340f7220 */ /* 0x008fe20000410000 */
[----:B------:R-:W-:Y:S02]  /*8c80*/  FMUL.FTZ R14, R14, R3 ;  /* 0x000000030e0e7220 */ /* 0x000fe40000410000 */
[----:B------:R-:W3:Y:S01]  /*8c90*/  LDL.LU R52, [R1] ;  /* 0x0000000001347983 */ /* 0x000ee20000300800 */
[----:B------:R-:W-:Y:S01]  /*8ca0*/  FFMA.FTZ R3, -R232, R232, 1 ;  /* 0x3f800000e8037423 */ /* 0x000fe200000101e8 */
[----:B----4-:R-:W-:Y:S01]  /*8cb0*/  FMUL.FTZ R26, R136, R26 ;  /* 0x0000001a881a7220 */ /* 0x010fe20000410000 */
[----:B------:R-:W-:Y:S01]  /*8cc0*/  FMUL.FTZ R5, R15, R2 ;  /* 0x000000020f057220 */ /* 0x000fe20000410000 */
[----:B------:R-:W-:Y:S01]  /*8cd0*/  FFMA.FTZ R2, -R231, R231, 1 ;  /* 0x3f800000e7027423 */ /* 0x000fe200000101e7 */
[----:B------:R-:W-:Y:S01]  /*8ce0*/  FMUL.FTZ R6, R3, UR16 ;  /* 0x0000001003067c20 */ /* 0x000fe20008410000 */
[----:B------:R-:W-:Y:S01]  /*8cf0*/  FMUL.FTZ R27, R135, R27 ;  /* 0x0000001b871b7220 */ /* 0x000fe20000410000 */
[----:B------:R-:W-:Y:S01]  /*8d00*/  FFMA.FTZ R3, -R230, R230, 1 ;  /* 0x3f800000e6037423 */ /* 0x000fe200000101e6 */
[----:B------:R-:W-:Y:S01]  /*8d10*/  F2FP.F16.F32.PACK_AB R5, R5, R14 ;  /* 0x0000000e0505723e */ /* 0x000fe200000000ff */
[----:B------:R-:W-:Y:S01]  /*8d20*/  FMUL.FTZ R26, R26, R6 ;  /* 0x000000061a1a7220 */ /* 0x000fe20000410000 */
[----:B------:R-:W-:Y:S01]  /*8d30*/  F2FP.F16.F32.PACK_AB R6, R11, R10 ;  /* 0x0000000a0b06723e */ /* 0x000fe200000000ff */
[----:B------:R-:W-:Y:S01]  /*8d40*/  FMUL.FTZ R4, R2, UR16 ;  /* 0x0000001002047c20 */ /* 0x000fe20008410000 */
[----:B------:R-:W-:Y:S01]  /*8d50*/  FFMA.FTZ R2, -R227, R227, 1 ;  /* 0x3f800000e3027423 */ /* 0x000fe200000101e3 */
[----:B------:R-:W-:Y:S01]  /*8d60*/  FMUL.FTZ R30, R65, R30 ;  /* 0x0000001e411e7220 */ /* 0x000fe20000410000 */
[----:B------:R-:W-:Y:S01]  /*8d70*/  FMUL.FTZ R31, R64, R31 ;  /* 0x0000001f401f7220 */ /* 0x000fe20000410000 */
[----:B------:R-:W-:Y:S01]  /*8d80*/  STS [R154+0x16400], R6 ;  /* 0x016400069a007388 */ /* 0x000fe20000000800 */
[----:B------:R-:W-:Y:S01]  /*8d90*/  FMUL.FTZ R2, R2, UR16 ;  /* 0x0000001002027c20 */ /* 0x000fe20008410000 */
[----:B------:R-:W-:Y:S01]  /*8da0*/  FMUL.FTZ R4, R27, R4 ;  /* 0x000000041b047220 */ /* 0x000fe20000410000 */
        /* <DEDUP_REMOVED lines=8> */
[----:B------:R-:W-:Y:S01]  /*8e30*/  FFMA.FTZ R3, -R214, R214, 1 ;  /* 0x3f800000d6037423 */ /* 0x000fe200000101d6 */
[----:B------:R-:W-:Y:S02]  /*8e40*/  STS [R157+0x14000], R134 ;  /* 0x014000869d007388 */ /* 0x000fe40000000800 */
[----:B------:R-:W-:Y:S01]  /*8e50*/  FMUL.FTZ R47, R47, R2 ;  /* 0x000000022f2f7220 */ /* 0x000fe20000410000 */
[----:B------:R-:W-:Y:S01]  /*8e60*/  FMUL.FTZ R3, R3, UR16 ;  /* 0x0000001003037c20 */ /* 0x000fe20008410000 */
[----:B------:R-:W-:Y:S01]  /*8e70*/  STS [R157+0x14400], R33 ;  /* 0x014400219d007388 */ /* 0x000fe20000000800 */
[----:B------:R-:W-:Y:S02]  /*8e80*/  FFMA.FTZ R2, -R198, R198, 1 ;  /* 0x3f800000c6027423 */ /* 0x000fe400000101c6 */
[----:B------:R-:W-:Y:S01]  /*8e90*/  FMUL.FTZ R46, R46, R3 ;  /* 0x000000032e2e7220 */ /* 0x000fe20000410000 */
[----:B------:R-:W-:Y:S01]  /*8ea0*/  STS [R160+0x14000], R133 ;  /* 0x01400085a0007388 */ /* 0x000fe20000000800 */
[----:B------:R-:W-:Y:S01]  /*8eb0*/  FMUL.FTZ R2, R2, UR16 ;  /* 0x0000001002027c20 */ /* 0x000fe20008410000 */
[----:B------:R-:W-:Y:S02]  /*8ec0*/  FFMA.FTZ R3, -R203, R203, 1 ;  /* 0x3f800000cb037423 */ /* 0x000fe400000101cb */
[----:B------:R-:W-:Y:S01]  /*8ed0*/  STS [R160+0x14400], R32 ;  /* 0x01440020a0007388 */ /* 0x000fe20000000800 */
[----:B------:R-:W-:Y:S01]  /*8ee0*/  FMUL.FTZ R62, R62, R2 ;  /* 0x000000023e3e7220 */ /* 0x000fe20000410000 */
[----:B------:R-:W-:Y:S02]  /*8ef0*/  FMUL.FTZ R3, R3, UR16 ;  /* 0x0000001003037c20 */ /* 0x000fe40008410000 */
[----:B------:R-:W-:Y:S04]  /*8f00*/  STS [R157+0x16000], R18 ;  /* 0x016000129d007388 */ /* 0x000fe80000000800 */
[----:B------:R-:W-:Y:S04]  /*8f10*/  STS [R157+0x16400], R4 ;  /* 0x016400049d007388 */ /* 0x000fe80000000800 */
[----:B------:R-:W-:Y:S04]  /*8f20*/  STS [R160+0x16000], R17 ;  /* 0x01600011a0007388 */ /* 0x000fe80000000800 */
[----:B------:R-:W4:Y:S01]  /*8f30*/  LDL.LU.64 R50, [R1+0x38] ;  /* 0x0000380001327983 */ /* 0x000f220000300a00 */
[----:B--2---:R-:W-:Y:S04]  /*8f40*/  FMUL.FTZ R42, R53, R42 ;  /* 0x0000002a352a7220 */ /* 0x004fe80000410000 */
[----:B------:R-:W-:Y:S01]  /*8f50*/  FMUL.FTZ R42, R42, R8 ;  /* 0x000000082a2a7220 */ /* 0x000fe20000410000 */
[----:B------:R-:W-:Y:S01]  /*8f60*/  FMUL.FTZ R8, R63, R0 ;  /* 0x000000003f087220 */ /* 0x000fe20000410000 */
[----:B------:R-:W-:Y:S01]  /*8f70*/  F2FP.F16.F32.PACK_AB R0, R31, R30 ;  /* 0x0000001e1f00723e */ /* 0x000fe200000000ff */
[----:B---3--:R-:W-:Y:S02]  /*8f80*/  FMUL.FTZ R43, R52, R43 ;  /* 0x0000002b342b7220 */ /* 0x008fe40000410000 */
[----:B------:R-:W1:Y:S01]  /*8f90*/  LDC R52, c[0x0][0x44c] ;  /* 0x00011300ff347b82 */ /* 0x000e620000000800 */
[----:B------:R-:W-:Y:S01]  /*8fa0*/  F2FP.F16.F32.PACK_AB R8, R8, R62 ;  /* 0x0000003e0808723e */ /* 0x000fe200000000ff */
[----:B------:R2:W-:Y:S01]  /*8fb0*/  STS [R160+0x16400], R0 ;  /* 0x01640000a0007388 */ /* 0x0005e20000000800 */
[----:B------:R-:W-:Y:S01]  /*8fc0*/  FMUL.FTZ R43, R43, R7 ;  /* 0x000000072b2b7220 */ /* 0x000fe20000410000 */
[----:B------:R-:W-:Y:S02]  /*8fd0*/  FFMA.FTZ R7, -R205, R205, 1 ;  /* 0x3f800000cd077423 */ /* 0x000fe400000101cd */
[----:B------:R-:W-:Y:S02]  /*8fe0*/  STS [R155+-0x8000], R132 ;  /* 0xff8000849b007388 */ /* 0x000fe40000000800 */
[----:B------:R-:W-:Y:S01]  /*8ff0*/  FMUL.FTZ R7, R7, UR16 ;  /* 0x0000001007077c20 */ /* 0x000fe20008410000 */
[----:B------:R-:W-:Y:S01]  /*9000*/  F2FP.F16.F32.PACK_AB R2, R43, R42 ;  /* 0x0000002a2b02723e */ /* 0x000fe200000000ff */
[----:B------:R-:W-:Y:S02]  /*9010*/  STS [R155+-0x7c00], R20 ;  /* 0xff8400149b007388 */ /* 0x000fe40000000800 */
[----:B------:R-:W-:Y:S01]  /*9020*/  FMUL.FTZ R58, R58, R7 ;  /* 0x000000073a3a7220 */ /* 0x000fe20000410000 */
[----:B------:R-:W-:Y:S01]  /*9030*/  FMUL.FTZ R7, R59, R3 ;  /* 0x000000033b077220 */ /* 0x000fe20000410000 */
[----:B------:R-:W-:Y:S01]  /*9040*/  STS [R159+-0x8000], R49 ;  /* 0xff8000319f007388 */ /* 0x000fe20000000800 */
[----:B------:R-:W-:Y:S03]  /*9050*/  F2FP.F16.F32.PACK_AB R3, R47, R46 ;  /* 0x0000002e2f03723e */ /* 0x000fe600000000ff */
[----:B------:R-:W-:Y:S01]  /*9060*/  STS [R159+-0x7c00], R21 ;  /* 0xff8400159f007388 */ /* 0x000fe20000000800 */
[----:B------:R-:W-:Y:S03]  /*9070*/  F2FP.F16.F32.PACK_AB R7, R7, R58 ;  /* 0x0000003a0707723e */ /* 0x000fe600000000ff */
[----:B------:R-:W-:Y:S01]  /*9080*/  STS [R155+-0x6000], R9 ;  /* 0xffa000099b007388 */ /* 0x000fe20000000800 */
[----:B-1----:R-:W-:Y:S03]  /*9090*/  IMAD R145, R52, UR13, RZ ;  /* 0x0000000d34917c24 */ /* 0x002fe6000f8e02ff */
[----:B------:R1:W-:Y:S01]  /*90a0*/  STS [R155+-0x5c00], R2 ;  /* 0xffa400029b007388 */ /* 0x0003e20000000800 */
[--C-:B--2---:R-:W-:Y:S03]  /*90b0*/  SHF.R.U32.HI R0, RZ, 0x1, R185.reuse ;  /* 0x00000001ff007819 */ /* 0x104fe600000116b9 */
[----:B------:R2:W-:Y:S01]  /*90c0*/  STS [R159+-0x5c00], R3 ;  /* 0xffa400039f007388 */ /* 0x0005e20000000800 */
[----:B------:R-:W-:Y:S03]  /*90d0*/  LOP3.LUT R140, R0, 0x30, RZ, 0xc0, !PT ;  /* 0x00000030008c7812 */ /* 0x000fe600078ec0ff */
[----:B------:R-:W-:Y:S01]  /*90e0*/  STS [R159+-0x6000], R12 ;  /* 0xffa0000c9f007388 */ /* 0x000fe20000000800 */
[----:B------:R-:W-:Y:S03]  /*90f0*/  LOP3.LUT R0, R140, 0x8, R185, 0xf8, !PT ;  /* 0x000000088c007812 */ /* 0x000fe600078ef8b9 */
[----:B------:R-:W-:Y:S01]  /*9100*/  STS [R156+-0x8000], R48 ;  /* 0xff8000309c007388 */ /* 0x000fe20000000800 */
[----:B------:R-:W-:Y:S03]  /*9110*/  LOP3.LUT R0, R0, 0x1c0, R186, 0xf8, !PT ;  /* 0x000001c000007812 */ /* 0x000fe600078ef8ba */
[----:B------:R-:W-:Y:S01]  /*9120*/  STS [R156+-0x7c00], R22 ;  /* 0xff8400169c007388 */ /* 0x000fe20000000800 */
[--C-:B------:R-:W-:Y:S03]  /*9130*/  LOP3.LUT R0, R0, 0x38, R184.reuse, 0x78, !PT ;  /* 0x0000003800007812 */ /* 0x100fe600078e78b8 */
[----:B------:R-:W-:Y:S01]  /*9140*/  STS [R158+-0x8000], R36 ;  /* 0xff8000249e007388 */ /* 0x000fe20000000800 */
[----:B------:R-:W-:Y:S03]  /*9150*/  LOP3.LUT R0, R0, 0x200, R187, 0xf8, !PT ;  /* 0x0000020000007812 */ /* 0x000fe600078ef8bb */
[----:B------:R-:W-:Y:S01]  /*9160*/  STS [R158+-0x7c00], R23 ;  /* 0xff8400179e007388 */ /* 0x000fe20000000800 */
[----:B-1----:R-:W-:Y:S02]  /*9170*/  LOP3.LUT R2, R186, 0x1c0, RZ, 0xc0, !PT ;  /* 0x000001c0ba027812 */ /* 0x002fe400078ec0ff */
[----:B------:R-:W-:Y:S01]  /*9180*/  LEA R0, R0, UR4, 0x1 ;  /* 0x0000000400007c11 */ /* 0x000fe2000f8e08ff */
[----:B------:R-:W-:Y:S01]  /*9190*/  STS [R156+-0x6000], R16 ;  /* 0xffa000109c007388 */ /* 0x000fe20000000800 */
[--C-:B--2---:R-:W-:Y:S02]  /*91a0*/  SHF.R.U32.HI R3, RZ, 0x4, R185.reuse ;  /* 0x00000004ff037819 */ /* 0x104fe400000116b9 */
[----:B------:R-:W-:Y:S01]  /*91b0*/  LOP3.LUT R2, R2, 0x38, R184, 0xf8, !PT ;  /* 0x0000003802027812 */ /* 0x000fe200078ef8b8 */
[----:B------:R-:W-:Y:S01]  /*91c0*/  STS [R156+-0x5c00], R7 ;  /* 0xffa400079c007388 */ /* 0x000fe20000000800 */
[----:B------:R-:W-:Y:S03]  /*91d0*/  LOP3.LUT R141, R3, 0x8, RZ, 0xc0, !PT ;  /* 0x00000008038d7812 */ /* 0x000fe600078ec0ff */
[----:B------:R-:W-:Y:S01]  /*91e0*/  STS [R158+-0x6000], R13 ;  /* 0xffa0000d9e007388 */ /* 0x000fe20000000800 */
[----:B------:R-:W-:Y:S03]  /*91f0*/  LOP3.LUT R2, R2, R141, R142, 0x1e, !PT ;  /* 0x0000008d02027212 */ /* 0x000fe600078e1e8e */
[----:B------:R-:W-:Y:S01]  /*9200*/  STS [R158+-0x5c00], R8 ;  /* 0xffa400089e007388 */ /* 0x000fe20000000800 */
[----:B------:R-:W-:Y:S01]  /*9210*/  LOP3.LUT R2, R2, 0x200, R186, 0xf8, !PT ;  /* 0x0000020002027812 */ /* 0x000fe200078ef8ba */
[----:B------:R-:W-:Y:S03]  /*9220*/  BAR.SYNC.DEFER_BLOCKING 0x0 ;  /* 0x0000000000007b1d */ /* 0x000fe60000010000 */
[----:B------:R-:W-:Y:S04]  /*9230*/  LEA R2, R2, UR4, 0x1 ;  /* 0x0000000402027c11 */ /* 0x000fe8000f8e08ff */
[----:B------:R-:W-:Y:S01]  /*9240*/  IADD3 R3, PT, PT, R153, R2, RZ ;  /* 0x0000000299037210 */ /* 0x000fe20007ffe0ff */
        /* <DEDUP_REMOVED lines=110> */
[----:B------:R-:W1:Y:S01]  /*9930*/  LDC R12, c[0x0][0x590] ;  /* 0x00016400ff0c7b82 */ /* 0x000e620000000800 */
[----:B------:R-:W-:Y:S02]  /*9940*/  ISETP.GE.AND P2, PT, R242, UR5, PT ;  /* 0x00000005f2007c0c */ /* 0x000fe4000bf46270 */
[----:B------:R-:W3:Y:S01]  /*9950*/  LDL.LU R50, [R1+0x4c] ;  /* 0x00004c0001327983 */ /* 0x000ee20000300800 */
[----:B------:R-:W-:Y:S04]  /*9960*/  IADD3 R5, P1, PT, RZ, -UR30, RZ ;  /* 0x8000001eff057c10 */ /* 0x000fe8000ff3e0ff */
[----:B------:R-:W4:Y:S01]  /*9970*/  LDC R13, c[0x0][0x594] ;  /* 0x00016500ff0d7b82 */ /* 0x000f220000000800 */
[C---:B-1----:R-:W-:Y:S02]  /*9980*/  IMAD.SHL.U32 R4, R12.reuse, 0x80, RZ ;  /* 0x000000800c047824 */ /* 0x042fe400078e00ff */
[----:B------:R-:W-:Y:S02]  /*9990*/  IMAD.SHL.U32 R8, R12, 0x40, RZ ;  /* 0x000000400c087824 */ /* 0x000fe400078e00ff */
[----:B------:R-:W-:Y:S01]  /*99a0*/  IMAD.X R4, RZ, RZ, ~R4, P1 ;  /* 0x000000ffff047224 */ /* 0x000fe200008e0e04 */
[----:B------:R-:W-:Y:S02]  /*99b0*/  ISETP.GE.AND P1, PT, R242, UR5, PT ;  /* 0x00000005f2007c0c */ /* 0x000fe4000bf26270 */
[----:B----4-:R-:W-:Y:S02]  /*99c0*/  SHF.L.U64.HI R7, R12, 0x6, R13 ;  /* 0x000000060c077819 */ /* 0x010fe4000001020d */
[----:B------:R-:W-:Y:S04]  /*99d0*/  SHF.R.S64 R5, R5, 0x1f, R4 ;  /* 0x0000001f05057819 */ /* 0x000fe80000001004 */
[----:B---3--:R-:W-:Y:S04]  /*99e0*/  IADD3 R50, P5, PT, R5, R50, RZ ;  /* 0x0000003205327210 */ /* 0x008fe80007fbe0ff */
[----:B--2---:R-:W-:Y:S01]  /*99f0*/  LEA.HI.X.SX32 R51, R4, R51, 0x1, P5 ;  /* 0x0000003304337211 */ /* 0x004fe200028f0eff */
[----:B------:R1:W-:Y:S01]  /*9a00*/  STL [R1+0x4c], R50 ;  /* 0x00004c3201007387 */ /* 0x0003e20000100800 */
[----:B------:R-:W-:Y:S01]  /*9a10*/  @!P2 IMAD.MOV.U32 R10, RZ, RZ, R50 ;  /* 0x000000ffff0aa224 */ /* 0x000fe200078e0032 */
[----:B------:R-:W-:Y:S02]  /*9a20*/  IADD3 R4, P5, PT, R8, R50, RZ ;  /* 0x0000003208047210 */ /* 0x000fe40007fbe0ff */
[----:B------:R1:W-:Y:S01]  /*9a30*/  STL [R1+0x48], R51 ;  /* 0x0000483301007387 */ /* 0x0003e20000100800 */
        /* <DEDUP_REMOVED lines=27> */
.L_x_2063:
[----:B------:R-:W-:Y:S01]  /*9bf0*/  LDSM.16.M88.4 R32, [R148+0x14000] ;  /* 0x014000009420783b */ /* 0x000fe20000000200 */
[----:B------:R-:W-:Y:S01]  /*9c00*/  PLOP3.LUT P2, PT, PT, PT, UP3, 0x80, 0x8 ;  /* 0x000000000008781c */ /* 0x000fe20003f4f038 */
[----:B------:R-:W-:Y:S01]  /*9c10*/  IMAD.MOV.U32 R191, RZ, RZ, 0x4 ;  /* 0x00000004ffbf7424 */ /* 0x000fe200078e00ff */
[----:B------:R-:W-:Y:S01]  /*9c20*/  ULOP3.LUT UR9, UR37, 0x1, URZ, 0xc0, !UPT ;  /* 0x0000000125097892 */ /* 0x000fe2000f8ec0ff */
[----:B------:R-:W2:Y:S01]  /*9c30*/  LDSM.16.MT88.4 R16, [R2+0xc000] ;  /* 0x00c000000210783b */ /* 0x000ea20000004200 */
[----:B------:R-:W-:Y:S02]  /*9c40*/  @UP3 UIADD3 UR12, UP2, UPT, UR40, -0x200, URZ ;  /* 0xfffffe00280c3890 */ /* 0x000fe4000ff5e0ff */
[----:B------:R-:W-:Y:S01]  /*9c50*/  UISETP.NE.U32.AND UP1, UPT, UR9, 0x1, UPT ;  /* 0x000000010900788c */ /* 0x000fe2000bf25070 */
[----:B------:R-:W3:Y:S01]  /*9c60*/  LDSM.16.M88.4 R28, [R148+0x16000] ;  /* 0x01600000941c783b */ /* 0x000ee20000000200 */
[----:B------:R-:W-:Y:S02]  /*9c70*/  UIADD3 UR14, UPT, UPT, UR37, -0x1, URZ ;  /* 0xffffffff250e7890 */ /* 0x000fe4000fffe0ff */
[----:B------:R-:W-:Y:S01]  /*9c80*/  @UP3 UIADD3.X UR9, UPT, UPT, UR41, -0x1, URZ, UP2, !UPT ;  /* 0xffffffff29093890 */ /* 0x000fe200097fe4ff */
[----:B------:R-:W4:Y:S04]  /*9c90*/  LDSM.16.MT88.4 R36, [R3+0xc000] ;  /* 0x00c000000324783b */ /* 0x000f280000004200 */
        /* <DEDUP_REMOVED lines=11> */
[----:B------:R-:W-:Y:S04]  /*9d50*/  LDSM.16.M88.4 R56, [R149+0x14000] ;  /* 0x014000009538783b */ /* 0x000fe80000000200 */
[----:B------:R-:W3:Y:S01]  /*9d60*/  LDSM.16.MT88.4 R60, [R2+0xd000] ;  /* 0x00d00000023c783b */ /* 0x000ee20000004200 */
[-C--:B------:R-:W-:Y:S03]  /*9d70*/  HMMA.16816.F32 R12, R28, R18.reuse, RZ ;  /* 0x000000121c0c723c */ /* 0x080fe600000018ff */
[----:B------:R-:W3:Y:S04]  /*9d80*/  LDSM.16.M88.4 R64, [R149+0x16000] ;  /* 0x016000009540783b */ /* 0x000ee80000000200 */
[----:B------:R-:W3:Y:S01]  /*9d90*/  LDSM.16.MT88.4 R132, [R3+0xd000] ;  /* 0x00d000000384783b */ /* 0x000ee20000004200 */
[C---:B------:R-:W-:Y:S03]  /*9da0*/  HMMA.16816.F32 R16, R32.reuse, R18, RZ ;  /* 0x000000122010723c */ /* 0x040fe600000018ff */
[----:B------:R-:W-:Y:S05]  /*9db0*/  LDSM.16.M88.4 R136, [R144+0x16000] ;  /* 0x016000009088783b */ /* 0x000fea0000000200 */
[-C--:B----4-:R-:W-:Y:S08]  /*9dc0*/  HMMA.16816.F32 R20, R32, R36.reuse, RZ ;  /* 0x000000242014723c */ /* 0x090ff000000018ff */
[C---:B------:R-:W-:Y:S08]  /*9dd0*/  HMMA.16816.F32 R24, R28.reuse, R36, RZ ;  /* 0x000000241c18723c */ /* 0x040ff000000018ff */
[-C--:B------:R-:W-:Y:S08]  /*9de0*/  HMMA.16816.F32 R28, R28, R38.reuse, RZ ;  /* 0x000000261c1c723c */ /* 0x080ff000000018ff */
[----:B------:R-:W-:Y:S01]  /*9df0*/  HMMA.16816.F32 R32, R32, R38, RZ ;  /* 0x000000262020723c */ /* 0x000fe200000018ff */
[----:B------:R-:W-:Y:S07]  /*9e00*/  LDSM.16.M88.4 R36, [R144+0x14000] ;  /* 0x014000009024783b */ /* 0x000fee0000000200 */
[-C--:B------:R-:W-:Y:S08]  /*9e10*/  HMMA.16816.F32 R4, R40, R44.reuse, R4 ;  /* 0x0000002c2804723c */ /* 0x080ff00000001804 */
[C---:B-1----:R-:W-:Y:S08]  /*9e20*/  HMMA.16816.F32 R8, R48.reuse, R44, R8 ;  /* 0x0000002c3008723c */ /* 0x042ff00000001808 */
[-C--:B------:R-:W-:Y:S08]  /*9e30*/  HMMA.16816.F32 R12, R48, R46.reuse, R12 ;  /* 0x0000002e300c723c */ /* 0x080ff0000000180c */
[C---:B------:R-:W-:Y:S01]  /*9e40*/  HMMA.16816.F32 R16, R40.reuse, R46, R16 ;  /* 0x0000002e2810723c */ /* 0x040fe20000001810 */
[----:B------:R-:W1:Y:S07]  /*9e50*/  LDSM.16.MT88.4 R44, [R2+0xd800] ;  /* 0x00d80000022c783b */ /* 0x000e6e0000004200 */
        /* <DEDUP_REMOVED lines=14> */
[-C--:B------:R-:W-:Y:S08]  /*9f40*/  HMMA.16816.F32 R28, R64, R134.reuse, R28 ;  /* 0x00000086401c723c */ /* 0x080ff0000000181c */
[----:B------:R-:W-:Y:S01]  /*9f50*/  HMMA.16816.F32 R32, R56, R134, R32 ;  /* 0x000000863820723c */ /* 0x000fe20000001820 */
[----:B------:R-:W3:Y:S07]  /*9f60*/  LDSM.16.M88.4 R56, [R148+0x1a000] ;  /* 0x01a000009438783b */ /* 0x000eee0000000200 */
[-C--:B-1----:R-:W-:Y:S08]  /*9f70*/  HMMA.16816.F32 R4, R36, R44.reuse, R4 ;  /* 0x0000002c2404723c */ /* 0x082ff00000001804 */
[C---:B------:R-:W-:Y:S08]  /*9f80*/  HMMA.16816.F32 R8, R136.reuse, R44, R8 ;  /* 0x0000002c8808723c */ /* 0x040ff00000001808 */
[-C--:B------:R-:W-:Y:S08]  /*9f90*/  HMMA.16816.F32 R12, R136, R46.reuse, R12 ;  /* 0x0000002e880c723c */ /* 0x080ff0000000180c */
[C---:B------:R-:W-:Y:S01]  /*9fa0*/  HMMA.16816.F32 R16, R36.reuse, R46, R16 ;  /* 0x0000002e2410723c */ /* 0x040fe20000001810 */
[----:B------:R-:W1:Y:S07]  /*9fb0*/  LDSM.16.MT88.4 R44, [R3+0xe000] ;  /* 0x00e00000032c783b */ /* 0x000e6e0000004200 */
        /* <DEDUP_REMOVED lines=9> */
[----:B------:R-:W2:Y:S03]  /*a050*/  LDSM.16.MT88.4 R48, [R2+0xe800] ;  /* 0x00e800000230783b */ /* 0x000ea60000004200 */
        /* <DEDUP_REMOVED lines=10> */
[----:B------:R-:W3:Y:S03]  /*a100*/  LDSM.16.M88.4 R52, [R151+0x1a000] ;  /* 0x01a000009734783b */ /* 0x000ee60000000200 */
[C---:B------:R-:W-:Y:S02]  /*a110*/  LEA.HI.X.SX32 R163, R145.reuse, R165, 0x5, P1 ;  /* 0x000000a591a37211 */ /* 0x040fe400008f2eff */
[C---:B------:R-:W-:Y:S02]  /*a120*/  LEA R160, P1, R145.reuse, R162, 0x5 ;  /* 0x000000a291a07211 */ /* 0x040fe400078228ff */
[-C--:B-1----:R-:W-:Y:S03]  /*a130*/  HMMA.16816.F32 R20, R40, R44.reuse, R20 ;  /* 0x0000002c2814723c */ /* 0x082fe60000001814 */
[C---:B------:R-:W-:Y:S02]  /*a140*/  LEA.HI.X.SX32 R161, R145.reuse, R163, 0x5, P1 ;  /* 0x000000a391a17211 */ /* 0x040fe400008f2eff */
[C---:B------:R-:W-:Y:S03]  /*a150*/  LEA R158, P1, R145.reuse, R160, 0x5 ;  /* 0x000000a0919e7211 */ /* 0x040fe600078228ff */
[C---:B------:R-:W-:Y:S04]  /*a160*/  HMMA.16816.F32 R24, R56.reuse, R44, R24 ;  /* 0x0000002c3818723c */ /* 0x040fe80000001818 */
[C---:B------:R-:W-:Y:S02]  /*a170*/  LEA.HI.X.SX32 R159, R145.reuse, R161, 0x5, P1 ;  /* 0x000000a1919f7211 */ /* 0x040fe400008f2eff */
[C---:B------:R-:W-:Y:S02]  /*a180*/  LEA R156, P1, R145.reuse, R158, 0x5 ;  /* 0x0000009e919c7211 */ /* 0x040fe400078228ff */
[-C--:B------:R-:W-:Y:S01]  /*a190*/  HMMA.16816.F32 R28, R56, R46.reuse, R28 ;  /* 0x0000002e381c723c */ /* 0x080fe2000000181c */
[----:B------:R-:W1:Y:S02]  /*a1a0*/  LDSM.16.MT88.4 R56, [R3+0xe800] ;  /* 0x00e800000338783b */ /* 0x000e640000004200 */
[C---:B------:R-:W-:Y:S02]  /*a1b0*/  LEA.HI.X.SX32 R157, R145.reuse, R159, 0x5, P1 ;  /* 0x0000009f919d7211 */ /* 0x040fe400008f2eff */
[C---:B------:R-:W-:Y:S03]  /*a1c0*/  LEA R154, P1, R145.reuse, R156, 0x5 ;  /* 0x0000009c919a7211 */ /* 0x040fe600078228ff */
[----:B------:R-:W-:Y:S01]  /*a1d0*/  HMMA.16816.F32 R32, R40, R46, R32 ;  /* 0x0000002e2820723c */ /* 0x000fe20000001820 */
[----:B------:R-:W-:Y:S03]  /*a1e0*/  LDSM.16.M88.4 R40, [R149+0x18000] ;  /* 0x018000009528783b */ /* 0x000fe60000000200 */
[C---:B------:R-:W-:Y:S01]  /*a1f0*/  LEA.HI.X.SX32 R155, R145.reuse, R157, 0x5, P1 ;  /* 0x0000009d919b7211 */ /* 0x040fe200008f2eff */
[----:B------:R-:W4:Y:S01]  /*a200*/  LDSM.16.MT88.4 R44, [R2+0xf000] ;  /* 0x00f00000022c783b */ /* 0x000f220000004200 */
[C---:B------:R-:W-:Y:S02]  /*a210*/  LEA R146, P1, R145.reuse, R154, 0x5 ;  /* 0x0000009a91927211 */ /* 0x040fe400078228ff */
        /* <DEDUP_REMOVED lines=13> */
[-C--:B-1----:R-:W-:Y:S03]  /*a2f0*/  HMMA.16816.F32 R20, R36, R56.reuse, R20 ;  /* 0x000000382414723c */ /* 0x082fe60000001814 */
[C---:B------:R-:W-:Y:S02]  /*a300*/  LEA.HI.X.SX32 R133, R145.reuse, R135, 0x5, P1 ;  /* 0x0000008791857211 */ /* 0x040fe400008f2eff */
[C---:B------:R-:W-:Y:S03]  /*a310*/  LEA R148, P1, R145.reuse, R132, 0x5 ;  /* 0x0000008491947211 */ /* 0x040fe600078228ff */
[C---:B------:R-:W-:Y:S08]  /*a320*/  HMMA.16816.F32 R24, R52.reuse, R56, R24 ;  /* 0x000000383418723c */ /* 0x040ff00000001818 */
[-C--:B------:R-:W-:Y:S01]  /*a330*/  HMMA.16816.F32 R28, R52, R58.reuse, R28 ;  /* 0x0000003a341c723c */ /* 0x080fe2000000181c */
[----:B------:R-:W-:Y:S02]  /*a340*/  LDSM.16.M88.4 R52, [R144+0x1a000] ;  /* 0x01a000009034783b */ /* 0x000fe40000000200 */
[C---:B--2---:R-:W-:Y:S05]  /*a350*/  LEA.HI.X.SX32 R149, R145.reuse, R133, 0x5, P1 ;  /* 0x0000008591957211 */ /* 0x044fea00008f2eff */
[----:B------:R-:W-:Y:S01]  /*a360*/  HMMA.16816.F32 R32, R36, R58, R32 ;  /* 0x0000003a2420723c */ /* 0x000fe20000001820 */
[----:B------:R-:W-:Y:S03]  /*a370*/  LDSM.16.M88.4 R36, [R144+0x18000] ;  /* 0x018000009024783b */ /* 0x000fe60000000200 */
[C---:B------:R-:W-:Y:S04]  /*a380*/  IMAD.WIDE R174, R145.reuse, -0x1c0, R148 ;  /* 0xfffffe4091ae7825 */ /* 0x040fe800078e0294 */
[-C--:B----4-:R-:W-:Y:S05]  /*a390*/  HMMA.16816.F32 R4, R40, R44.reuse, R4 ;  /* 0x0000002c2804723c */ /* 0x090fea0000001804 */
[C---:B------:R-:W-:Y:S03]  /*a3a0*/  LEA R66, P1, R145.reuse, R174, 0x5 ;  /* 0x000000ae91427211 */ /* 0x040fe600078228ff */
[C---:B---3--:R-:W-:Y:S04]  /*a3b0*/  HMMA.16816.F32 R8, R48.reuse, R44, R8 ;  /* 0x0000002c3008723c */ /* 0x048fe80000001808 */
        /* <DEDUP_REMOVED lines=16> */
[----:B-----5:R-:W-:Y:S02]  /*a4c0*/  @P2 LOP3.LUT R190, R140, 0x7, R2, 0xf8, !PT ;  /* 0x000000078cbe2812 */ /* 0x020fe400078ef802 */
[C---:B------:R-:W-:Y:S01]  /*a4d0*/  LEA R56, P1, R145.reuse, R58, 0x5 ;  /* 0x0000003a91387211 */ /* 0x040fe200078228ff */
[-C--:B--2---:R-:W-:Y:S02]  /*a4e0*/  HMMA.16816.F32 R4, R36, R44.reuse, R4 ;  /* 0x0000002c2404723c */ /* 0x084fe40000001804 */
[----:B------:R-:W-:Y:S03]  /*a4f0*/  @P2 STL [R1+0x44], R190 ;  /* 0x000044be01002387 */ /* 0x000fe60000100800 */
        /* <DEDUP_REMOVED lines=14> */
[----:B------:R-:W5:Y:S03]  /*a5e0*/  @P2 LDG.E R179, desc[UR26][R2.64+-0x100] ;  /* 0xffff001a02b32981 */ /* 0x000f66000c1e1900 */
[-C--:B---3--:R-:W-:Y:S01]  /*a5f0*/  HMMA.16816.F32 R20, R36, R40.reuse, R20 ;  /* 0x000000282414723c */ /* 0x088fe20000001814 */
[----:B------:R1:W3:Y:S02]  /*a600*/  @P2 LDG.E R178, desc[UR26][R2.64+-0xe0] ;  /* 0xffff201a02b22981 */ /* 0x0002e4000c1e1900 */
        /* <DEDUP_REMOVED lines=75> */
[----:B------:R-:W3:Y:S04]  /*aac0*/  LDSM.16.MT88.4 R4, [R2+0x1000] ;  /* 0x001000000204783b */ /* 0x000ee80000004200 */
[----:B------:R-:W-:Y:S03]  /*aad0*/  LDSM.16.MT88.4 R16, [R0+0x15800] ;  /* 0x015800000010783b */ /* 0x000fe60000004200 */
[-C--:B------:R-:W-:Y:S08]  /*aae0*/  HMMA.16816.F32 R100, R20, R24.reuse, R100 ;  /* 0x000000181464723c */ /* 0x080ff00000001864 */
[C---:B------:R-:W-:Y:S08]  /*aaf0*/  HMMA.16816.F32 R104, R32.reuse, R24, R104 ;  /* 0x000000182068723c */ /* 0x040ff00000001868 */
[-C--:B------:R-:W-:Y:S08]  /*ab00*/  HMMA.16816.F32 R108, R32, R26.reuse, R108 ;  /* 0x0000001a206c723c */ /* 0x080ff0000000186c */
[C---:B------:R-:W-:Y:S01]  /*ab10*/  HMMA.16816.F32 R112, R20.reuse, R26, R112 ;  /* 0x0000001a1470723c */ /* 0x040fe20000001870 */
[----:B------:R-:W3:Y:S07]  /*ab20*/  LDSM.16.MT88.4 R24, [R180+0x1800] ;  /* 0x00180000b418783b */ /* 0x000eee0000004200 */
[-C--:B--2---:R-:W-:Y:S08]  /*ab30*/  HMMA.16816.F32 R116, R20, R8.reuse, R116 ;  /* 0x000000081474723c */ /* 0x084ff00000001874 */
[C---:B------:R-:W-:Y:S01]  /*ab40*/  HMMA.16816.F32 R120, R32.reuse, R8, R120 ;  /* 0x000000082078723c */ /* 0x040fe20000001878 */
[----:B------:R-:W-:Y:S07]  /*ab50*/  @P2 STL [R1+0x64], R189 ;  /* 0x000064bd01002387 */ /* 0x000fee0000100800 */
[-C--:B------:R-:W-:Y:S01]  /*ab60*/  HMMA.16816.F32 R124, R32, R10.reuse, R124 ;  /* 0x0000000a207c723c */ /* 0x080fe2000000187c */
[----:B------:R-:W-:Y:S04]  /*ab70*/  LDSM.16.MT88.4 R32, [R2+0x2000] ;  /* 0x002000000220783b */ /* 0x000fe80000004200 */
[----:B----4-:R-:W-:Y:S03]  /*ab80*/  @P2 STL [R1+0x60], R188 ;  /* 0x000060bc01002387 */ /* 0x010fe60000100800 */
[----:B------:R-:W-:Y:S01]  /*ab90*/  HMMA.16816.F32 R128, R20, R10, R128 ;  /* 0x0000000a1480723c */ /* 0x000fe20000001880 */
[----:B------:R-:W-:Y:S04]  /*aba0*/  LDSM.16.MT88.4 R8, [R0+0x16000] ;  /* 0x016000000008783b */ /* 0x000fe80000004200 */
[----:B------:R-:W2:Y:S03]  /*abb0*/  LDSM.16.MT88.4 R20, [R180+0x2000] ;  /* 0x00200000b414783b */ /* 0x000ea60000004200 */
[-C--:B-1----:R-:W-:Y:S01]  /*abc0*/  HMMA.16816.F32 R100, R12, R28.reuse, R100 ;  /* 0x0000001c0c64723c */ /* 0x082fe20000001864 */
[----:B-----5:R-:W-:Y:S04]  /*abd0*/  @P2 STL [R1+0x5c], R179 ;  /* 0x00005cb301002387 */ /* 0x020fe80000100800 */
[----:B---3--:R-:W-:Y:S03]  /*abe0*/  @P2 STL [R1+0x58], R178 ;  /* 0x000058b201002387 */ /* 0x008fe60000100800 */
        /* <DEDUP_REMOVED lines=69> */
[C---:B------:R-:W-:Y:S01]  /*b040*/  IMAD.SHL.U32 R176, R185.reuse, 0x2, RZ ;  /* 0x00000002b9b07824 */ /* 0x040fe200078e00ff */
        /* <DEDUP_REMOVED lines=134> */
.L_x_2065:
[----:B------:R-:W1:Y:S01]  /*b8b0*/  LDCU.64 UR12, c[0x0][0x5c0] ;  /* 0x0000b800ff0c77ac */ /* 0x000e620008000a00 */
[----:B------:R-:W-:-:S05]  /*b8c0*/  IADD3 R2, PT, PT, R22, UR32, RZ ;  /* 0x0000002016027c10 */ /* 0x000fca000fffe0ff */
[C---:B-1----:R-:W-:Y:S02]  /*b8d0*/  IMAD R0, R2.reuse, UR13, RZ ;  /* 0x0000000d02007c24 */ /* 0x042fe4000f8e02ff */
[----:B------:R-:W-:-:S05]  /*b8e0*/  IMAD.WIDE.U32 R2, R2, UR12, RZ ;  /* 0x0000000c02027c25 */ /* 0x000fca000f8e00ff */
[----:B------:R-:W-:Y:S02]  /*b8f0*/  IADD3 R7, PT, PT, R3, R0, RZ ;  /* 0x0000000003077210 */ /* 0x000fe40007ffe0ff */
[----:B------:R-:W-:Y:S02]  /*b900*/  MOV R6, R2 ;  /* 0x0000000200067202 */ /* 0x000fe40000000f00 */
.L_x_2066:
        /* <DEDUP_REMOVED lines=17> */
.L_x_2067:
[----:B------:R-:W1:Y:S01]  /*ba20*/  LDCU.64 UR10, c[0x0][0x5c8] ;  /* 0x0000b900ff0a77ac */ /* 0x000e620008000a00 */
[----:B------:R-:W-:-:S05]  /*ba30*/  IADD3 R2, PT, PT, R22, UR32, RZ ;  /* 0x0000002016027c10 */ /* 0x000fca000fffe0ff */
[C---:B-1----:R-:W-:Y:S02]  /*ba40*/  IMAD R0, R2.reuse, UR11, RZ ;  /* 0x0000000b02007c24 */ /* 0x042fe4000f8e02ff */
[----:B------:R-:W-:-:S05]  /*ba50*/  IMAD.WIDE.U32 R2, R2, UR10, RZ ;  /* 0x0000000a02027c25 */ /* 0x000fca000f8e00ff */
[----:B------:R-:W-:Y:S02]  /*ba60*/  IADD3 R21, PT, PT, R3, R0, RZ ;  /* 0x0000000003157210 */ /* 0x000fe40007ffe0ff */
[----:B------:R-:W-:-:S07]  /*ba70*/  MOV R20, R2 ;  /* 0x0000000200147202 */ /* 0x000fce0000000f00 */
.L_x_2068:
        /* <DEDUP_REMOVED lines=44> */
.L_x_2070:
[----:B------:R-:W-:Y:S05]  /*bd40*/  BSYNC.RECONVERGENT B0 ;  /* 0x0000000000007941 */ /* 0x000fea0003800200 */
.L_x_2069:
        /* <DEDUP_REMOVED lines=12> */
.L_x_2072:
[----:B------:R-:W-:Y:S05]  /*be10*/  BSYNC.RECONVERGENT B0 ;  /* 0x0000000000007941 */ /* 0x000fea0003800200 */
.L_x_2071:
        /* <DEDUP_REMOVED lines=14> */
.L_x_2074:
[----:B------:R-:W-:Y:S05]  /*bf00*/  BSYNC.RECONVERGENT B0 ;  /* 0x0000000000007941 */ /* 0x000fea0003800200 */
.L_x_2073:
[----:B--2-4-:R2:W4:Y:S01]  /*bf10*/  LDS.128 R8, [R143+0xf000] ;  /* 0x00f000008f087984 */ /* 0x0145220000000c00 */
[----:B------:R-:W-:Y:S01]  /*bf20*/  BSSY.RECONVERGENT B0, `(.L_x_2075) ;  /* 0x000000e000007945 */ /* 0x000fe20003800200 */
[----:B------:R-:W-:Y:S02]  /*bf30*/  MOV R13, UR10 ;  /* 0x0000000a000d7c02 */ /* 0x000fe40008000f00 */
[----:B------:R-:W-:Y:S01]  /*bf40*/  IADD3.X R31, PT, PT, RZ, RZ, RZ, P0, !PT ;  /* 0x000000ffff1f7210 */ /* 0x000fe200007fe4ff */
[----:B------:R-:W-:Y:S06]  /*bf50*/  @P3 BRA `(.L_x_2076) ;  /* 0x0000000000283947 */ /* 0x000fec0003800000 */
        /* <DEDUP_REMOVED lines=9> */
[----:B----4-:R4:W-:Y:S04]  /*bff0*/  STG.E.128 desc[UR26][R2.64], R8 ;  /* 0x0000000802007986 */ /* 0x0109e8000c101d1a */
.L_x_2076:
[----:B------:R-:W-:Y:S05]  /*c000*/  BSYNC.RECONVERGENT B0 ;  /* 0x0000000000007941 */ /* 0x000fea0003800200 */
.L_x_2075:
[----:B----4-:R-:W-:Y:S01]  /*c010*/  MOV R2, R242 ;  /* 0x000000f200027202 */ /* 0x010fe20000000f00 */
[----:B------:R-:W-:Y:S01]  /*c020*/  UIMAD UR14, UR14, UR10, URZ ;  /* 0x0000000a0e0e72a4 */ /* 0x000fe2000f8e02ff */
[----:B------:R-:W-:Y:S01]  /*c030*/  MOV R3, RZ ;  /* 0x000000ff00037202 */ /* 0x000fe20000000f00 */
[----:B------:R-:W4:Y:S01]  /*c040*/  @!P6 LDC.64 R4, c[0x0][0x568] ;  /* 0x00015a00ff04eb82 */ /* 0x000f220000000a00 */
        /* <DEDUP_REMOVED lines=8> */
[----:B------:R1:W1:Y:S01]  /*c0d0*/  LDS.128 R20, [R143+0x12000] ;  /* 0x012000008f147984 */ /* 0x0002620000000c00 */
[----:B------:R-:W-:-:S04]  /*c0e0*/  IMAD.WIDE.U32 R8, R34, UR20, R2 ;  /* 0x0000001422087c25 */ /* 0x000fc8000f8e0002 */
[----:B------:R-:W-:Y:S01]  /*c0f0*/  IMAD R7, R35, UR20, R9 ;  /* 0x0000001423077c24 */ /* 0x000fe2000f8e0209 */
[----:B------:R-:W-:-:S05]  /*c100*/  @!P6 MOV R6, R8 ;  /* 0x000000080006e202 */ /* 0x000fca0000000f00 */
[----:B------:R-:W-:-:S04]  /*c110*/  @!P6 IMAD.WIDE.U32 R2, R185, UR10, R6 ;  /* 0x0000000ab902ec25 */ /* 0x000fc8000f8e0006 */
[----:B------:R-:W-:Y:S01]  /*c120*/  @!P6 IMAD R0, R185, UR11, R3 ;  /* 0x0000000bb900ec24 */ /* 0x000fe2000f8e0203 */
[----:B----4-:R-:W-:-:S04]  /*c130*/  @!P6 LEA R4, P0, R2, R4, 0x1 ;  /* 0x000000040204e211 */ /* 0x010fc800078008ff */
[----:B------:R-:W-:-:S05]  /*c140*/  @!P6 LEA.HI.X R5, R2, R5, R0, 0x1, P0 ;  /* 0x000000050205e211 */ /* 0x000fca00000f0c00 */
[----:B---3--:R3:W-:Y:S01]  /*c150*/  @!P6 STG.E.128 desc[UR26][R4.64], R12 ;  /* 0x0000000c0400e986 */ /* 0x0087e2000c101d1a */
[----:B-1----:R-:W-:Y:S05]  /*c160*/  @P5 BRA `(.L_x_2078) ;  /* 0x0000000000285947 */ /* 0x002fea0003800000 */
        /* <DEDUP_REMOVED lines=10> */
.L_x_2078:
[----:B------:R-:W-:Y:S05]  /*c210*/  BSYNC.RECONVERGENT B0 ;  /* 0x0000000000007941 */ /* 0x000fea0003800200 */
.L_x_2077:
        /* <DEDUP_REMOVED lines=9> */
[----:B-1-3--:R-:W-:-:S04]  /*c2b0*/  LEA R4, P0, R2, UR8, 0x1 ;  /* 0x0000000802047c11 */ /* 0x00afc8000f8008ff */
[----:B------:R-:W-:-:S05]  /*c2c0*/  LEA.HI.X R5, R2, UR9, R0, 0x1, P0 ;  /* 0x0000000902057c11 */ /* 0x000fca00080f0c00 */
[----:B------:R4:W-:Y:S04]  /*c2d0*/  STG.E.128 desc[UR26][R4.64], R20 ;  /* 0x0000001404007986 */ /* 0x0009e8000c101d1a */
.L_x_2080:
[----:B------:R-:W-:Y:S05]  /*c2e0*/  BSYNC.RECONVERGENT B0 ;  /* 0x0000000000007941 */ /* 0x000fea0003800200 */
.L_x_2079:
[----:B------:R-:W-:Y:S05]  /*c2f0*/  @P3 BRA `(.L_x_2021) ;  /* 0x0000000000283947 */ /* 0x000fea0003800000 */
[----:B------:R-:W5:Y:S01]  /*c300*/  LDCU.64 UR8, c[0x0][0x568] ;  /* 0x0000ad00ff0877ac */ /* 0x000f620008000a00 */
[----:B------:R-:W-:Y:S01]  /*c310*/  MOV R2, R8 ;  /* 0x0000000800027202 */ /* 0x000fe20000000f00 */
[----:B------:R-:W-:Y:S01]  /*c320*/  IMAD R0, R31, UR10, RZ ;  /* 0x0000000a1f007c24 */ /* 0x000fe2000f8e02ff */
[----:B------:R-:W-:-:S03]  /*c330*/  MOV R3, R7 ;  /* 0x0000000700037202 */ /* 0x000fc60000000f00 */
[C---:B------:R-:W-:Y:S02]  /*c340*/  IMAD R0, R30.reuse, UR11, R0 ;  /* 0x0000000b1e007c24 */ /* 0x040fe4000f8e0200 */
[----:B-1-34-:R-:W-:-:S05]  /*c350*/  IMAD.WIDE.U32 R4, R30, UR10, R2 ;  /* 0x0000000a1e047c25 */ /* 0x01afca000f8e0002 */
[----:B------:R-:W-:Y:S02]  /*c360*/  IADD3 R0, PT, PT, R0, R5, RZ ;  /* 0x0000000500007210 */ /* 0x000fe40007ffe0ff */
[----:B-----5:R-:W-:-:S04]  /*c370*/  LEA R2, P0, R4, UR8, 0x1 ;  /* 0x0000000804027c11 */ /* 0x020fc8000f8008ff */
[----:B------:R-:W-:-:S05]  /*c380*/  LEA.HI.X R3, R4, UR9, R0, 0x1, P0 ;  /* 0x0000000904037c11 */ /* 0x000fca00080f0c00 */
[----:B------:R1:W-:Y:S04]  /*c390*/  STG.E.128 desc[UR26][R2.64], R24 ;  /* 0x0000001802007986 */ /* 0x0003e8000c101d1a */
.L_x_2021:
[----:B------:R-:W-:Y:S05]  /*c3a0*/  BSYNC.RECONVERGENT B1 ;  /* 0x0000000000017941 */ /* 0x000fea0003800200 */
.L_x_1995:
[----:B------:R-:W5:Y:S01]  /*c3b0*/  LDCU UR8, c[0x0][0x438] ;  /* 0x00008700ff0877ac */ /* 0x000f620008000800 */
[----:B------:R-:W2:Y:S01]  /*c3c0*/  LDCU UR9, c[0x0][0x370] ;  /* 0x00006e00ff0977ac */ /* 0x000ea20008000800 */
[----:B------:R-:W-:Y:S01]  /*c3d0*/  UMOV UR10, UR18 ;  /* 0x00000012000a7c82 */ /* 0x000fe20008000000 */
[----:B-----5:R-:W-:-:S04]  /*c3e0*/  UIADD3 UR8, UPT, UPT, UR8, 0x7f, URZ ;  /* 0x0000007f08087890 */ /* 0x020fc8000fffe0ff */
[----:B------:R-:W-:Y:S02]  /*c3f0*/  USHF.R.S32.HI UR5, URZ, 0x1f, UR8 ;  /* 0x0000001fff057899 */ /* 0x000fe40008011408 */
[----:B--2---:R-:W-:Y:S02]  /*c400*/  UIADD3 UR33, UPT, UPT, UR9, UR33, URZ ;  /* 0x0000002109217290 */ /* 0x004fe4000fffe0ff */
[----:B------:R-:W-:-:S04]  /*c410*/  ULEA.HI UR5, UR5, UR8, URZ, 0x7 ;  /* 0x0000000805057291 */ /* 0x000fc8000f8f38ff */
[----:B------:R-:W-:-:S04]  /*c420*/  USHF.R.S32.HI UR5, URZ, 0x7, UR5 ;  /* 0x00000007ff057899 */ /* 0x000fc80008011405 */
[----:B------:R-:W-:-:S09]  /*c430*/  UISETP.GE.AND UP0, UPT, UR33, UR5, UPT ;  /* 0x000000052100728c */ /* 0x000fd2000bf06270 */
[----:B------:R-:W-:Y:S05]  /*c440*/  BRA.U !UP0, `(.L_x_2081) ;  /* 0xffffff3d08907547 */ /* 0x000fea000b83ffff */
[----:B------:R-:W-:Y:S05]  /*c450*/  EXIT ;  /* 0x000000000000794d */ /* 0x000fea0003800000 */
.L_x_2082:
        /* <DEDUP_REMOVED lines=10> */
.L_x_2788:


//--------------------- .text._ZN5flash44flash_bwd_dq_dk_dv_loop_seqk_parallel_kernelI23Flash_bwd_kernel_traitsILi64ELi128ELi128ELi8ELi4ELi4ELi4ELb0ELb0EN7cutlass6half_tE19Flash_kernel_traitsILi64ELi128ELi128ELi8ES3_EELb1ELb0ELb1ELb0ELb0ELb0ELb0EEEvNS_16Flash_bwd_paramsE --------------------------
	.section	.text._ZN5flash44flash_bwd_dq_dk_dv_loop_seqk_parallel_kernelI23Flash_bwd_kernel_traitsILi64ELi128ELi128ELi8ELi4ELi4ELi4ELb0ELb0EN7cutlass6half_tE19Flash_kernel_traitsILi64ELi128ELi128ELi8ES3_EELb1ELb0ELb1ELb0ELb0ELb0ELb0EEEvNS_16Flash_bwd_paramsE,"ax",@progbits
	.align	128
        .global         _ZN5flash44flash_bwd_dq_dk_dv_loop_seqk_parallel_kernelI23Flash_bwd_kernel_traitsILi64ELi128ELi128ELi8ELi4ELi4ELi4ELb0ELb0EN7cutlass6half_tE19Flash_kernel_traitsILi64ELi128ELi128ELi8ES3_EELb1ELb0ELb1ELb0ELb0ELb0ELb0EEEvNS_16Flash_bwd_paramsE
        .type           _ZN5flash44flash_bwd_dq_dk_dv_loop_seqk_parallel_kernelI23Flash_bwd_kernel_traitsILi64ELi128ELi128ELi8ELi4ELi4ELi4ELb0ELb0EN7cutlass6half_tE19Flash_kernel_traitsILi64ELi128ELi128ELi8ES3_EELb1ELb0ELb1ELb0ELb0ELb0ELb0EEEvNS_16Flash_bwd_paramsE,@function
        .size           _ZN5flash44flash_bwd_dq_dk_dv_loop_seqk_parallel_kernelI23Flash_bwd_kernel_traitsILi64ELi128ELi128ELi8ELi4ELi4ELi4ELb0ELb0EN7cutlass6half_tE19Flash_kernel_traitsILi64ELi128ELi128ELi8ES3_EELb1ELb0ELb1ELb0ELb0ELb0ELb0EEEvNS_16Flash_bwd_paramsE,(.L_x_2789 - _ZN5flash44flash_bwd_dq_dk_dv_loop_seqk_parallel_kernelI23Flash_bwd_kernel_traitsILi64ELi128ELi128ELi8ELi4ELi4ELi4ELb0ELb0EN7cutlass6half_tE19Flash_kernel_traitsILi64ELi128ELi128ELi8ES3_EELb1ELb0ELb1ELb0ELb0ELb0ELb0EEEvNS_16Flash_bwd_paramsE)
        .other          _ZN5flash44flash_bwd_dq_dk_dv_loop_seqk_parallel_kernelI23Flash_bwd_kernel_traitsILi64ELi128ELi128ELi8ELi4ELi4ELi4ELb0ELb0EN7cutlass6half_tE19Flash_kernel_traitsILi64ELi128ELi128ELi8ES3_EELb1ELb0ELb1ELb0ELb0ELb0ELb0EEEvNS_16Flash_bwd_paramsE,@"STO_CUDA_ENTRY STV_DEFAULT"
_ZN5flash44flash_bwd_dq_dk_dv_loop_seqk_parallel_kernelI23Flash_bwd_kernel_traitsILi64ELi128ELi128ELi8ELi4ELi4ELi4ELb0ELb0EN7cutlass6half_tE19Flash_kernel_traitsILi64ELi128ELi128ELi8ES3_EELb1ELb0ELb1ELb0ELb0ELb0ELb0EEEvNS_16Flash_bwd_paramsE:
.text._ZN5flash44flash_bwd_dq_dk_dv_loop_seqk_parallel_kernelI23Flash_bwd_kernel_traitsILi64ELi128ELi128ELi8ELi4ELi4ELi4ELb0ELb0EN7cutlass6half_tE19Flash_kernel_traitsILi64ELi128ELi128ELi8ES3_EELb1ELb0ELb1ELb0ELb0ELb0ELb0EEEvNS_16Flash_bwd_paramsE:
        /* <DEDUP_REMOVED lines=11> */
[----:B------:R-:W2:Y:S01]  /*00b0*/  S2UR UR38, SR_CTAID.Y ;  /* 0x00000000002679c3 */ /* 0x000ea20000002600 */
[----:B------:R-:W2:Y:S01]  /*00c0*/  LDCU.64 UR40, c[0x0][0x468] ;  /* 0x00008d00ff2877ac */ /* 0x000ea20008000a00 */
[----:B------:R-:W3:Y:S06]  /*00d0*/  LDCU.64 UR4, c[0x0][0x468] ;  /* 0x00008d00ff0477ac */ /* 0x000eec0008000a00 */
[----:B------:R-:W4:Y:S01]  /*00e0*/  S2UR UR25, SR_CgaCtaId ;  /* 0x00000000001979c3 */ /* 0x000f220000008800 */
[----:B------:R-:W5:Y:S01]  /*00f0*/  LDCU.U8 UR9, c[0x0][0x532] ;  /* 0x0000a640ff0977ac */ /* 0x000f620008000000 */
[----:B------:R-:W3:Y:S06]  /*0100*/  LDCU UR8, c[0x0][0x438] ;  /* 0x00008700ff0877ac */ /* 0x000eec0008000800 */
[----:B------:R-:W4:Y:S01]  /*0110*/  S2UR UR24, SR_CTAID.Z ;  /* 0x00000000001879c3 */ /* 0x000f220000002700 */
[----:B-1----:R-:W-:-:S02]  /*0120*/  UISETP.NE.U32.AND UP0, UPT, UR6, URZ, UPT ;  /* 0x000000ff0600728c */ /* 0x002fc4000bf05070 */
[----:B------:R-:W-:Y:S02]  /*0130*/  UISETP.NE.U32.AND UP4, UPT, UR6, URZ, UPT ;  /* 0x000000ff0600728c */ /* 0x000fe4000bf85070 */
[----:B------:R-:W-:-:S03]  /*0140*/  UISETP.NE.AND.EX UP5, UPT, UR7, URZ, UPT, UP0 ;  /* 0x000000ff0700728c */ /* 0x000fc6000bfa5300 */
[----:B------:R-:W1:Y:S01]  /*0150*/  S2UR UR19, SR_CTAID.X ;  /* 0x00000000001379c3 */ /* 0x000e620000002500 */
[----:B------:R-:W-:Y:S01]  /*0160*/  UISETP.NE.AND.EX UP4, UPT, UR7, URZ, UPT, UP4 ;  /* 0x000000ff0700728c */ /* 0x000fe2000bf85340 */
[----:B------:R-:W4:Y:S01]  /*0170*/  LDCU.64 UR6, c[0x0][0x470] ;  /* 0x00008e00ff0677ac */ /* 0x000f220008000a00 */
[----:B--2---:R-:W-:-:S05]  /*0180*/  ULEA UR40, UP1, UR38, UR40, 0x2 ;  /* 0x0000002826287291 */ /* 0x004fca000f8210ff */
[----:B------:R-:W2:Y:S01]  /*0190*/  S2UR UR16, SR_CTAID.Y ;  /* 0x00000000001079c3 */ /* 0x000ea20000002600 */
[----:B---3--:R-:W-:Y:S02]  /*01a0*/  UISETP.NE.U32.AND UP0, UPT, UR4, URZ, UPT ;  /* 0x000000ff0400728c */ /* 0x008fe4000bf05070 */
[----:B------:R-:W-:Y:S02]  /*01b0*/  ULEA.HI.X UR41, UR38, UR41, URZ, 0x2, UP1 ;  /* 0x0000002926297291 */ /* 0x000fe400088f14ff */
[----:B-----5:R-:W-:Y:S02]  /*01c0*/  UISETP.NE.AND UP2, UPT, UR9, URZ, UPT ;  /* 0x000000ff0900728c */ /* 0x020fe4000bf45270 */
[----:B------:R-:W-:Y:S01]  /*01d0*/  UISETP.EQ.U32.AND UP1, UPT, UR4, URZ, UPT ;  /* 0x000000ff0400728c */ /* 0x000fe2000bf22070 */
[----:B------:R-:W3:Y:S01]  /*01e0*/  S2UR UR18, SR_CTAID.Z ;  /* 0x00000000001279c3 */ /* 0x000ee20000002700 */
[----:B------:R-:W-:Y:S02]  /*01f0*/  UISETP.NE.AND.EX UP6, UPT, UR5, URZ, UPT, UP0 ;  /* 0x000000ff0500728c */ /* 0x000fe4000bfc5300 */
[----:B------:R-:W-:-:S02]  /*0200*/  UISETP.EQ.OR.EX UP1, UPT, UR5, URZ, !UP2, UP1 ;  /* 0x000000ff0500728c */ /* 0x000fc4000d722710 */
[----:B----4-:R-:W-:Y:S01]  /*0210*/  UISETP.NE.U32.AND UP0, UPT, UR6, URZ, UPT ;  /* 0x000000ff0600728c */ /* 0x010fe2000bf05070 */
[----:B------:R-:W-:Y:S01]  /*0220*/  UMOV UR4, 0x400 ;  /* 0x0000040000047882 */ /* 0x000fe20000000000 */
[----:B------:R-:W4:Y:S01]  /*0230*/  LDCU.64 UR36, c[0x0][0x358] ;  /* 0x00006b00ff2477ac */ /* 0x000f220008000a00 */
[----:B------:R-:W1:Y:S01]  /*0240*/  LDCU.64 UR34, c[0x0][0x460] ;  /* 0x00008c00ff2277ac */ /* 0x000e620008000a00 */
[----:B------:R-:W-:Y:S01]  /*0250*/  UP2UR UR31, UPR, URZ, 0x4 ;  /* 0x00000004ff1f7883 */ /* 0x000fe20008000000 */
[----:B------:R-:W1:Y:S01]  /*0260*/  LDCU UR17, c[0x0][0x438] ;  /* 0x00008700ff1177ac */ /* 0x000e620008000800 */
[----:B------:R-:W1:Y:S01]  /*0270*/  @!UP4 LDCU UR20, c[0x0][0x434] ;  /* 0x00008680ff14c7ac */ /* 0x000e620008000800 */
[----:B------:R-:W-:Y:S02]  /*0280*/  UP2UR UR32, UPR, URZ, 0x2 ;  /* 0x00000002ff207883 */ /* 0x000fe40008000000 */
[----:B------:R-:W-:Y:S02]  /*0290*/  ULEA UR25, UR25, UR4, 0x18 ;  /* 0x0000000419197291 */ /* 0x000fe4000f8ec0ff */
[----:B------:R-:W-:Y:S01]  /*02a0*/  UISETP.NE.AND.EX UP3, UPT, UR7, URZ, UPT, UP0 ;  /* 0x000000ff0700728c */ /* 0x000fe2000bf65300 */
[----:B------:R-:W-:Y:S01]  /*02b0*/  UMOV UR21, 0xffffc000 ;  /* 0xffffc00000157882 */ /* 0x000fe20000000000 */
[----:B------:R-:W-:Y:S01]  /*02c0*/  UMOV UR22, URZ ;  /* 0x000000ff00167c82 */ /* 0x000fe20008000000 */
[----:B--2---:R-:W-:-:S08]  /*02d0*/  UMOV UR23, URZ ;  /* 0x000000ff00177c82 */ /* 0x004fd00008000000 */
.L_x_2172:
[----:B------:R-:W2:Y:S01]  /*02e0*/  LDCU.64 UR4, c[0x0][0x478] ;  /* 0x00008f00ff0477ac */ /* 0x000ea20008000a00 */
[----:B------:R-:W-:Y:S02]  /*02f0*/  PLOP3.LUT P1, PT, PT, PT, UP3, 0x80, 0x8 ;  /* 0x000000000008781c */ /* 0x000fe40003f2f038 */
[----:B------:R-:W-:Y:S01]  /*0300*/  PLOP3.LUT P4, PT, PT, PT, UP5, 0x80, 0x8 ;  /* 0x000000000008781c */ /* 0x000fe20003f8f058 */
[----:B------:R-:W-:Y:S01]  /*0310*/  @UP3 ULEA UR10, UP0, UR38, UR6, 0x2 ;  /* 0x00000006260a3291 */ /* 0x000fe2000f8010ff */
[----:B------:R-:W-:Y:S01]  /*0320*/  PLOP3.LUT P2, PT, PT, PT, UP4, 0x80, 0x8 ;  /* 0x000000000008781c */ /* 0x000fe20003f4f048 */
[----:B------:R-:W-:Y:S02]  /*0330*/  UISETP.NE.AND UP2, UPT, UR32, URZ, UPT ;  /* 0x000000ff2000728c */ /* 0x000fe4000bf45270 */
[----:B------:R-:W-:Y:S02]  /*0340*/  @UP3 ULEA.HI.X UR11, UR38, UR7, URZ, 0x2, UP0 ;  /* 0x00000007260b3291 */ /* 0x000fe400080f14ff */
[----:B---3--:R-:W-:-:S04]  /*0350*/  IMAD.U32 R4, RZ, RZ, UR10 ;  /* 0x0000000aff047e24 */ /* 0x008fc8000f8e00ff */
[----:B------:R-:W-:Y:S01]  /*0360*/  IMAD.U32 R5, RZ, RZ, UR11 ;  /* 0x0000000bff057e24 */ /* 0x000fe2000f8e00ff */
[----:B-1----:R-:W-:Y:S02]  /*0370*/  UIMAD.WIDE.U32 UR10, UR38, 0x4, UR34 ;  /* 0x00000004260a78a5 */ /* 0x002fe4000f8e0022 */
[----:B--2---:R-:W-:Y:S02]  /*0380*/  UISETP.NE.U32.AND UP0, UPT, UR4, URZ, UPT ;  /* 0x000000ff0400728c */ /* 0x004fe4000bf05070 */
[----:B----4-:R-:W2:Y:S02]  /*0390*/  @P1 LDG.E R6, desc[UR36][R4.64] ;  /* 0x0000002404061981 */ /* 0x010ea4000c1e1900 */
[----:B------:R-:W-:-:S06]  /*03a0*/  UISETP.NE.AND.EX UP0, UPT, UR5, URZ, UPT, UP0 ;  /* 0x000000ff0500728c */ /* 0x000fcc000bf05300 */
[----:B------:R-:W-:-:S05]  /*03b0*/  PLOP3.LUT P0, PT, PT, PT, UP0, 0x80, 0x8 ;  /* 0x000000000008781c */ /* 0x000fca0003f0f008 */
[----:B------:R-:W-:Y:S01]  /*03c0*/  @UP0 ULEA UR12, UP1, UR38, UR4, 0x2 ;  /* 0x00000004260c0291 */ /* 0x000fe2000f8210ff */
[----:B------:R-:W-:Y:S01]  /*03d0*/  PLOP3.LUT P3, PT, PT, PT, UP2, 0x80, 0x8 ;  /* 0x000000000008781c */ /* 0x000fe20003f6f028 */
[----:B------:R-:W1:Y:S02]  /*03e0*/  @!UP0 LDCU UR9, c[0x0][0x43c] ;  /* 0x00008780ff0987ac */ /* 0x000e640008000800 */
[----:B------:R-:W-:Y:S02]  /*03f0*/  @UP0 ULEA.HI.X UR13, UR38, UR5, URZ, 0x2, UP1 ;  /* 0x00000005260d0291 */ /* 0x000fe400088f14ff */
[----:B------:R-:W-:Y:S01]  /*0400*/  IMAD.U32 R2, RZ, RZ, UR12 ;  /* 0x0000000cff027e24 */ /* 0x000fe2000f8e00ff */
[----:B------:R-:W4:Y:S03]  /*0410*/  @!UP0 LDCU.64 UR4, c[0x0][0x488] ;  /* 0x00009100ff0487ac */ /* 0x000f260008000a00 */
[----:B------:R-:W-:-:S05]  /*0420*/  IMAD.U32 R3, RZ, RZ, UR13 ;  /* 0x0000000dff037e24 */ /* 0x000fca000f8e00ff */
[----:B-----5:R5:W3:Y:S01]  /*0430*/  @P0 LDG.E R4, desc[UR36][R2.64] ;  /* 0x0000002402040981 */ /* 0x020ae2000c1e1900 */
[----:B------:R-:W-:Y:S01]  /*0440*/  UMOV UR27, URZ ;  /* 0x000000ff001b7c82 */ /* 0x000fe20008000000 */
[----:B------:R-:W-:Y:S01]  /*0450*/  UMOV UR42, 0xffffffff ;  /* 0xffffffff002a7882 */ /* 0x000fe20000000000 */
[----:B------:R-:W-:Y:S01]  /*0460*/  UMOV UR29, 0xffffffff ;  /* 0xffffffff001d7882 */ /* 0x000fe20000000000 */
[----:B----4-:R-:W-:-:S04]  /*0470*/  @!UP0 UISETP.NE.U32.AND UP1, UPT, UR4, URZ, UPT ;  /* 0x000000ff0400828c */ /* 0x010fc8000bf25070 */
[----:B------:R-:W-:Y:S02]  /*0480*/  @!UP0 UISETP.NE.AND.EX UP1, UPT, UR5, URZ, UPT, UP1 ;  /* 0x000000ff0500828c */ /* 0x000fe4000bf25310 */
[----:B------:R-:W-:Y:S02]  /*0490*/  USHF.L.U32 UR46, UR30, 0x7, URZ ;  /* 0x000000071e2e7899 */ /* 0x000fe400080006ff */
[----:B-1----:R-:W-:Y:S01]  /*04a0*/  @!UP0 USEL UR5, UR9, URZ, UP1 ;  /* 0x000000ff09058287 */ /* 0x002fe20008800000 */
[----:B-----5:R-:W-:Y:S02]  /*04b0*/  IMAD.U32 R2, RZ, RZ, UR10 ;  /* 0x0000000aff027e24 */ /* 0x020fe4000f8e00ff */
[----:B------:R-:W-:-:S05]  /*04c0*/  IMAD.U32 R3, RZ, RZ, UR11 ;  /* 0x0000000bff037e24 */ /* 0x000fca000f8e00ff */
[----:B------:R-:W4:Y:S04]  /*04d0*/  @P4 LDG.E R5, desc[UR36][R2.64] ;  /* 0x0000002402054981 */ /* 0x000f28000c1e1900 */
[----:B------:R1:W5:Y:S02]  /*04e0*/  @P2 LDG.E R0, desc[UR36][R2.64+0x4] ;  /* 0x0000042402002981 */ /* 0x000364000c1e1900 */
[----:B-1----:R-:W-:Y:S02]  /*04f0*/  IMAD.U32 R2, RZ, RZ, UR40 ;  /* 0x00000028ff027e24 */ /* 0x002fe4000f8e00ff */
[----:B------:R-:W-:-:S05]  /*0500*/  IMAD.U32 R3, RZ, RZ, UR41 ;  /* 0x00000029ff037e24 */ /* 0x000fca000f8e00ff */
[----:B------:R-:W5:Y:S01]  /*0510*/  @!P3 LDG.E R2, desc[UR36][R2.64] ;  /* 0x000000240202b981 */ /* 0x000f62000c1e1900 */
[----:B--2---:R-:W-:Y:S02]  /*0520*/  @P1 R2UR UR27, R6 ;  /* 0x00000000061b12ca */ /* 0x004fe400000e0000 */
[----:B---3--:R-:W-:-:S13]  /*0530*/  @P0 R2UR UR26, R4 ;  /* 0x00000000041a02ca */ /* 0x008fda00000e0000 */
[----:B------:R-:W-:Y:S01]  /*0540*/  @UP0 UIADD3 UR26, UPT, UPT, UR26, -UR27, URZ ;  /* 0x8000001b1a1a0290 */ /* 0x000fe2000fffe0ff */
[----:B----4-:R-:W-:Y:S02]  /*0550*/  @P4 R2UR UR42, R5 ;  /* 0x00000000052a42ca */ /* 0x010fe400000e0000 */
[----:B-----5:R-:W-:Y:S02]  /*0560*/  @P2 R2UR UR4, R0 ;  /* 0x00000000000422ca */ /* 0x020fe400000e0000 */
        /* <DEDUP_REMOVED lines=11> */
.L_x_2083:
        /* <DEDUP_REMOVED lines=23> */
[----:B------:R-:W-:-:S04]  /*0790*/  ULEA UR10, UR47, 0xffffff80, 0x7 ;  /* 0xffffff802f0a7891 */ /* 0x000fc8000f8e38ff */
[----:B------:R-:W-:Y:S02]  /*07a0*/  USHF.R.S32.HI UR49, URZ, 0x1f, UR10 ;  /* 0x0000001fff317899 */ /* 0x000fe4000801140a */
[----:B-1----:R-:W-:Y:S02]  /*07b0*/  @!UP1 UIMAD.WIDE.U32 UR50, UR38, UR8, URZ ;  /* 0x00000008263292a5 */ /* 0x002fe4000f8e00ff */
[----:B--2---:R-:W-:Y:S02]  /*07c0*/  @UP1 UIMAD.WIDE.U32 UR12, UR42, UR4, URZ ;  /* 0x000000042a0c12a5 */ /* 0x004fe4000f8e00ff */
[----:B------:R-:W-:Y:S02]  /*07d0*/  @!UP1 UIMAD UR11, UR38, UR9, UR51 ;  /* 0x00000009260b92a4 */ /* 0x000fe4000f8e0233 */
        /* <DEDUP_REMOVED lines=15> */
.L_x_2085:
[----:B------:R-:W1:Y:S01]  /*08d0*/  LDCU.64 UR14, c[0x0][0x3b8] ;  /* 0x00007700ff0e77ac */ /* 0x000e620008000a00 */
[----:B------:R-:W-:-:S04]  /*08e0*/  UIADD3 UR4, UPT, UPT, UR27, UR29, URZ ;  /* 0x0000001d1b047290 */ /* 0x000fc8000fffe0ff */
[----:B-1----:R-:W-:Y:S02]  /*08f0*/  UIMAD.WIDE.U32 UR52, UR4, UR14, URZ ;  /* 0x0000000e043472a5 */ /* 0x002fe4000f8e00ff */
[----:B------:R-:W-:-:S04]  /*0900*/  UIMAD UR4, UR4, UR15, URZ ;  /* 0x0000000f040472a4 */ /* 0x000fc8000f8e02ff */
[----:B------:R-:W-:-:S06]  /*0910*/  UIADD3 UR4, UPT, UPT, UR53, UR4, URZ ;  /* 0x0000000435047290 */ /* 0x000fcc000fffe0ff */
[----:B------:R-:W-:Y:S02]  /*0920*/  MOV R23, UR4 ;  /* 0x0000000400177c02 */ /* 0x000fe40008000f00 */
.L_x_2086:
        /* <DEDUP_REMOVED lines=44> */
.L_x_2087:
[----:B------:R-:W1:Y:S01]  /*0bf0*/  LDCU.64 UR12, c[0x0][0x3c0] ;  /* 0x00007800ff0c77ac */ /* 0x000e620008000a00 */
[----:B------:R-:W-:-:S04]  /*0c00*/  UIADD3 UR4, UPT, UPT, UR27, UR29, URZ ;  /* 0x0000001d1b047290 */ /* 0x000fc8000fffe0ff */
[----:B-1----:R-:W-:Y:S02]  /*0c10*/  UIMAD.WIDE.U32 UR8, UR4, UR12, URZ ;  /* 0x0000000c040872a5 */ /* 0x002fe4000f8e00ff */
[----:B------:R-:W-:-:S04]  /*0c20*/  UIMAD UR4, UR4, UR13, URZ ;  /* 0x0000000d040472a4 */ /* 0x000fc8000f8e02ff */
[----:B------:R-:W-:Y:S01]  /*0c30*/  UIADD3 UR4, UPT, UPT, UR9, UR4, URZ ;  /* 0x0000000409047290 */ /* 0x000fe2000fffe0ff */
[----:B------:R-:W-:-:S05]  /*0c40*/  UMOV UR48, UR8 ;  /* 0x0000000800307c82 */ /* 0x000fca0008000000 */
[----:B------:R-:W-:-:S07]  /*0c50*/  MOV R27, UR4 ;  /* 0x00000004001b7c02 */ /* 0x000fce0008000f00 */
.L_x_2088:
        /* <DEDUP_REMOVED lines=28> */
.L_x_2089:
[----:B------:R-:W-:Y:S02]  /*0e20*/  UIMAD.WIDE.U32 UR54, UR62, UR42, URZ ;  /* 0x0000002a3e3672a5 */ /* 0x000fe4000f8e00ff */
[----:B------:R-:W-:-:S04]  /*0e30*/  UIMAD UR4, UR63, UR42, URZ ;  /* 0x0000002a3f0472a4 */ /* 0x000fc8000f8e02ff */
[----:B------:R-:W-:Y:S02]  /*0e40*/  UIADD3 UR4, UPT, UPT, UR55, UR4, URZ ;  /* 0x0000000437047290 */ /* 0x000fe4000fffe0ff */
.L_x_2090:
        /* <DEDUP_REMOVED lines=19> */
[----:B------:R-:W-:Y:S11]  /*0f80*/  BRA `(.L_x_2092) ;  /* 0x00000000000c7947 */ /* 0x000ff60003800000 */
.L_x_2091:
[----:B------:R-:W1:Y:S01]  /*0f90*/  LDCU UR51, c[0x0][0x434] ;  /* 0x00008680ff3377ac */ /* 0x000e620008000800 */
[----:B------:R-:W-:-:S04]  /*0fa0*/  UIMAD UR43, UR38, UR39, UR24 ;  /* 0x00000027262b72a4 */ /* 0x000fc8000f8e0218 */
[----:B-1----:R-:W-:-:S12]  /*0fb0*/  UIMAD UR51, UR43, UR51, URZ ;  /* 0x000000332b3372a4 */ /* 0x002fd8000f8e02ff */
.L_x_2092:
        /* <DEDUP_REMOVED lines=11> */
.L_x_2093:
[----:B------:R-:W1:Y:S01]  /*1070*/  LDCU UR55, c[0x0][0x444] ;  /* 0x00008880ff3777ac */ /* 0x000e620008000800 */
[----:B------:R-:W-:-:S04]  /*1080*/  UIMAD UR42, UR38, UR39, UR24 ;  /* 0x00000027262a72a4 */ /* 0x000fc8000f8e0218 */
[----:B-1----:R-:W-:-:S12]  /*1090*/  UIMAD UR55, UR42, UR55, URZ ;  /* 0x000000372a3772a4 */ /* 0x002fd8000f8e02ff */
.L_x_2094:
[----:B------:R-:W1:Y:S01]  /*10a0*/  LDCU UR44, c[0x0][0x508] ;  /* 0x0000a100ff2c77ac */ /* 0x000e620008000800 */
[----:B------:R-:W2:Y:S01]  /*10b0*/  S2R R28, SR_TID.X ;  /* 0x00000000001c7919 */ /* 0x000ea20000002100 */
[----:B------:R-:W3:Y:S01]  /*10c0*/  LDC.64 R14, c[0x0][0x3b0] ;  /* 0x0000ec00ff0e7b82 */ /* 0x000ee20000000a00 */
[----:B------:R-:W-:Y:S01]  /*10d0*/  IMAD.MOV.U32 R11, RZ, RZ, RZ ;  /* 0x000000ffff0b7224 */ /* 0x000fe200078e00ff */
[----:B------:R-:W-:Y:S01]  /*10e0*/  USHF.R.S32.HI UR42, URZ, 0x1f, UR5 ;  /* 0x0000001fff2a7899 */ /* 0x000fe20008011405 */
[----:B------:R-:W-:Y:S01]  /*10f0*/  ISETP.NE.AND P3, PT, RZ, UR8, PT ;  /* 0x00000008ff007c0c */ /* 0x000fe2000bf65270 */
[----:B------:R-:W-:Y:S01]  /*1100*/  UIADD3 UR54, UP1, UP0, UR60, UR54, UR5 ;  /* 0x000000363c367290 */ /* 0x000fe2000f83e005 */
[----:B------:R-:W-:Y:S01]  /*1110*/  BSSY.RECONVERGENT B1, `(.L_x_2084) ;  /* 0x0000b86000017945 */ /* 0x000fe20003800200 */
[----:B------:R-:W-:Y:S02]  /*1120*/  UIMAD UR56, UR39, UR56, URZ ;  /* 0x00000038273872a4 */ /* 0x000fe4000f8e02ff */
[----:B------:R-:W-:Y:S01]  /*1130*/  UIADD3.X UR53, UPT, UPT, UR53, UR4, UR42, UP1, UP0 ;  /* 0x0000000435357290 */ /* 0x000fe20008fe042a */
[----:B------:R-:W4:Y:S01]  /*1140*/  LDC.64 R12, c[0x0][0x590] ;  /* 0x00016400ff0c7b82 */ /* 0x000f220000000a00 */
[----:B------:R-:W5:Y:S01]  /*1150*/  LDCU.64 UR60, c[0x0][0x420] ;  /* 0x00008400ff3c77ac */ /* 0x000f620008000a00 */
[----:B------:R-:W-:-:S02]  /*1160*/  ULEA UR55, UR43, UR55, 0x7 ;  /* 0x000000372b377291 */ /* 0x000fc4000f8e38ff */
[----:B-1----:R-:W-:-:S04]  /*1170*/  UIADD3 UR44, UPT, UPT, UR26, UR44, URZ ;  /* 0x0000002c1a2c7290 */ /* 0x002fc8000fffe0ff */
[----:B------:R-:W1:Y:S01]  /*1180*/  LDC.64 R8, c[0x0][0x5f8] ;  /* 0x00017e00ff087b82 */ /* 0x000e620000000a00 */
[----:B------:R-:W-:Y:S02]  /*1190*/  ULEA UR51, UR43, UR51, 0x7 ;  /* 0x000000332b337291 */ /* 0x000fe4000f8e38ff */
[----:B------:R-:W-:-:S04]  /*11a0*/  UIADD3 UR5, UPT, UPT, UR33, -0x80, -UR44 ;  /* 0xffffff8021057890 */ /* 0x000fc8000fffe82c */
[----:B------:R-:W-:Y:S01]  /*11b0*/  USHF.R.S32.HI UR4, URZ, 0x1f, UR5 ;  /* 0x0000001fff047899 */ /* 0x000fe20008011405 */
[----:B---3--:R-:W-:Y:S01]  /*11c0*/  IMAD R0, R14, UR49, RZ ;  /* 0x000000310e007c24 */ /* 0x008fe2000f8e02ff */
[----:B------:R-:W3:Y:S02]  /*11d0*/  LDC.64 R18, c[0x0][0x598] ;  /* 0x00016600ff127b82 */ /* 0x000ee40000000a00 */
[----:B------:R-:W-:Y:S01]  /*11e0*/  ULEA.HI UR4, UR4, UR5, URZ, 0x7 ;  /* 0x0000000504047291 */ /* 0x000fe2000f8f38ff */
[----:B------:R-:W-:Y:S02]  /*11f0*/  IMAD R0, R15, UR10, R0 ;  /* 0x0000000a0f007c24 */ /* 0x000fe4000f8e0200 */
[----:B--2---:R-:W-:Y:S01]  /*1200*/  IMAD.SHL.U32 R31, R28, 0x8, RZ ;  /* 0x000000081c1f7824 */ /* 0x004fe200078e00ff */
[----:B------:R-:W-:Y:S01]  /*1210*/  USHF.R.S32.HI UR42, URZ, 0x7, UR4 ;  /* 0x00000007ff2a7899 */ /* 0x000fe20008011404 */
[----:B----4-:R-:W-:Y:S01]  /*1220*/  IMAD R7, R12, UR49, RZ ;  /* 0x000000310c077c24 */ /* 0x010fe2000f8e02ff */
[----:B------:R-:W-:-:S02]  /*1230*/  LOP3.LUT R32, R28, 0x1f, RZ, 0xc0, !PT ;  /* 0x0000001f1c207812 */ /* 0x000fc400078ec0ff */
[----:B------:R-:W-:Y:S01]  /*1240*/  LOP3.LUT R10, R31, 0x38, RZ, 0xc0, !PT ;  /* 0x000000381f0a7812 */ /* 0x000fe200078ec0ff */
[----:B------:R-:W-:Y:S02]  /*1250*/  UISETP.LT.AND UP0, UPT, URZ, UR42, UPT ;  /* 0x0000002aff00728c */ /* 0x000fe4000bf01270 */
[----:B------:R-:W2:Y:S02]  /*1260*/  LDCU.64 UR4, c[0x0][0x3c8] ;  /* 0x00007900ff0477ac */ /* 0x000ea40008000a00 */
[----:B------:R-:W-:Y:S01]  /*1270*/  IMAD.WIDE.U32 R2, R14, UR10, R10 ;  /* 0x0000000a0e027c25 */ /* 0x000fe2000f8e000a */
[----:B------:R-:W-:Y:S02]  /*1280*/  USEL UR42, URZ, UR42, !UP0 ;  /* 0x0000002aff2a7287 */ /* 0x000fe4000c000000 */
[----:B------:R-:W-:Y:S02]  /*1290*/  IADD3 R4, P0, PT, R2, UR50, RZ ;  /* 0x0000003202047c10 */ /* 0x000fe4000ff1e0ff */
[----:B------:R-:W-:-:S02]  /*12a0*/  UISETP.GT.AND UP0, UPT, UR47, UR42, UPT ;  /* 0x0000002a2f00728c */ /* 0x000fc4000bf04270 */
[----:B-----5:R-:W-:Y:S01]  /*12b0*/  UIMAD.WIDE UR50, UR51, 0x4, UR60 ;  /* 0x00000004333278a5 */ /* 0x020fe2000f8e023c */
[----:B------:R-:W-:Y:S02]  /*12c0*/  IADD3.X R5, PT, PT, R3, UR11, R0, P0, !PT ;  /* 0x0000000b03057c10 */ /* 0x000fe400087fe400 */
[----:B------:R-:W-:Y:S01]  /*12d0*/  IADD3 R2, P0, PT, R10, UR58, RZ ;  /* 0x0000003a0a027c10 */ /* 0x000fe2000ff1e0ff */
[----:B------:R-:W4:Y:S03]  /*12e0*/  LDCU.64 UR58, c[0x0][0x5e8] ;  /* 0x0000bd00ff3a77ac */ /* 0x000f260008000a00 */
[----:B------:R-:W-:Y:S01]  /*12f0*/  IADD3.X R3, PT, PT, RZ, UR9, RZ, P0, !PT ;  /* 0x00000009ff037c10 */ /* 0x000fe200087fe4ff */
[----:B--2---:R-:W-:Y:S01]  /*1300*/  IMAD.U32 R0, RZ, RZ, UR4 ;  /* 0x00000004ff007e24 */ /* 0x004fe2000f8e00ff */
[----:B------:R-:W2:Y:S01]  /*1310*/  LDCU.64 UR8, c[0x0][0x550] ;  /* 0x0000aa00ff0877ac */ /* 0x000ea20008000a00 */
[----:B------:R-:W-:-:S02]  /*1320*/  IMAD.U32 R6, RZ, RZ, UR5 ;  /* 0x00000005ff067e24 */ /* 0x000fc4000f8e00ff */
[----:B------:R-:W-:Y:S01]  /*1330*/  IMAD.WIDE.U32 R4, R0, UR24, R4 ;  /* 0x0000001800047c25 */ /* 0x000fe2000f8e0004 */
[----:B------:R-:W5:Y:S03]  /*1340*/  LDCU.64 UR4, c[0x0][0x570] ;  /* 0x0000ae00ff0477ac */ /* 0x000f660008000a00 */
[----:B------:R-:W-:Y:S02]  /*1350*/  IMAD R0, R13, UR10, R7 ;  /* 0x0000000a0d007c24 */ /* 0x000fe4000f8e0207 */
[----:B------:R-:W-:Y:S01]  /*1360*/  IMAD.WIDE.U32 R2, R12, UR10, R2 ;  /* 0x0000000a0c027c25 */ /* 0x000fe2000f8e0002 */
[----:B------:R-:W4:Y:S03]  /*1370*/  LDCU.64 UR10, c[0x0][0x380] ;  /* 0x00007000ff0a77ac */ /* 0x000f260008000a00 */
[----:B------:R-:W-:Y:S01]  /*1380*/  IMAD R7, R6, UR24, R5 ;  /* 0x0000001806077c24 */ /* 0x000fe2000f8e0205 */
[----:B------:R-:W-:Y:S01]  /*1390*/  MOV R6, R4 ;  /* 0x0000000400067202 */ /* 0x000fe20000000f00 */
[----:B------:R-:W-:Y:S01]  /*13a0*/  IMAD.IADD R3, R3, 0x1, R0 ;  /* 0x0000000103037824 */ /* 0x000fe200078e0200 */
[----:B------:R-:W-:Y:S01]  /*13b0*/  SHF.R.U32.HI R0, RZ, 0x5, R28 ;  /* 0x00000005ff007819 */ /* 0x000fe2000001161c */
[----:B-1----:R-:W-:-:S04]  /*13c0*/  IMAD.WIDE.U32 R4, R8, UR19, RZ ;  /* 0x0000001308047c25 */ /* 0x002fc8000f8e00ff */
[----:B------:R-:W-:Y:S01]  /*13d0*/  IMAD R0, R0, UR56, R32 ;  /* 0x0000003800007c24 */ /* 0x000fe2000f8e0220 */
[----:B------:R-:W-:Y:S01]  /*13e0*/  SEL R4, R4, RZ, P3 ;  /* 0x000000ff04047207 */ /* 0x000fe20001800000 */
[----:B---3--:R-:W-:Y:S01]  /*13f0*/  IMAD.WIDE.U32 R2, R18, UR24, R2 ;  /* 0x0000001812027c25 */ /* 0x008fe2000f8e0002 */
[----:B------:R-:W-:Y:S01]  /*1400*/  SHF.R.U32.HI R18, RZ, 0x3, R28 ;  /* 0x00000003ff127819 */ /* 0x000fe2000001161c */
[----:B------:R-:W-:Y:S01]  /*1410*/  USHF.L.U32 UR56, UR56, 0x7, URZ ;  /* 0x0000000738387899 */ /* 0x000fe200080006ff */
[----:B------:R-:W-:Y:S01]  /*1420*/  SHF.R.S32.HI R8, RZ, 0x1f, R0 ;  /* 0x0000001fff087819 */ /* 0x000fe20000011400 */
[----:B------:R-:W-:Y:S01]  /*1430*/  IMAD R5, R9, UR19, R5 ;  /* 0x0000001309057c24 */ /* 0x000fe2000f8e0205 */
[----:B------:R-:W-:Y:S01]  /*1440*/  IADD3 R9, P1, P0, R0, UR54, R4 ;  /* 0x0000003600097c10 */ /* 0x000fe2000f83e004 */
[----:B------:R-:W-:Y:S01]  /*1450*/  IMAD R3, R19, UR24, R3 ;  /* 0x0000001813037c24 */ /* 0x000fe2000f8e0203 */
[C---:B------:R-:W-:Y:S01]  /*1460*/  IADD3 R21, P2, PT, R18.reuse, 0x60, RZ ;  /* 0x0000006012157810 */ /* 0x040fe20007f5e0ff */
[C---:B------:R-:W-:Y:S01]  /*1470*/  VIADD R30, R18.reuse, 0x20 ;  /* 0x00000020121e7836 */ /* 0x040fe20000000000 */
[----:B------:R-:W-:Y:S01]  /*1480*/  SEL R0, R5, RZ, P3 ;  /* 0x000000ff05007207 */ /* 0x000fe20001800000 */
[C---:B------:R-:W-:Y:S01]  /*1490*/  IMAD.WIDE.U32 R4, R18.reuse, R14, R6 ;  /* 0x0000000e12047225 */ /* 0x040fe200078e0006 */
[----:B------:R-:W-:-:S02]  /*14a0*/  IADD3 R19, PT, PT, R18, 0x40, RZ ;  /* 0x0000004012137810 */ /* 0x000fc40007ffe0ff */
[----:B------:R-:W-:Y:S01]  /*14b0*/  IADD3.X R7, PT, PT, R8, UR53, R0, P1, P0 ;  /* 0x0000003508077c10 */ /* 0x000fe20008fe0400 */
[----:B------:R-:W-:Y:S01]  /*14c0*/  IMAD R6, R18, R15, R5 ;  /* 0x0000000f12067224 */ /* 0x000fe200078e0205 */
[----:B----4-:R-:W-:Y:S01]  /*14d0*/  LEA R247, P1, R4, UR10, 0x1 ;  /* 0x0000000a04f77c11 */ /* 0x010fe2000f8208ff */
[----:B------:R-:W-:Y:S01]  /*14e0*/  IMAD.U32 R0, RZ, RZ, UR56 ;  /* 0x00000038ff007e24 */ /* 0x000fe2000f8e00ff */
[----:B------:R-:W-:Y:S01]  /*14f0*/  IADD3 R5, P0, PT, R9, UR56, RZ ;  /* 0x0000003809057c10 */ /* 0x000fe2000ff1e0ff */
[----:B------:R-:W-:Y:S01]  /*1500*/  IMAD.WIDE.U32 R2, R18, R12, R2 ;  /* 0x0000000c12027225 */ /* 0x000fe200078e0002 */
[----:B------:R-:W-:Y:S02]  /*1510*/  LEA.HI.X R246, R4, UR11, R6, 0x1, P1 ;  /* 0x0000000b04f67c11 */ /* 0x000fe400088f0c06 */
[----:B------:R-:W-:Y:S01]  /*1520*/  LEA.HI.X.SX32 R4, R0, R7, 0x1, P0 ;  /* 0x0000000700047211 */ /* 0x000fe200000f0eff */
[----:B------:R-:W-:Y:S01]  /*1530*/  IMAD R0, R18, R13, R3 ;  /* 0x0000000d12007224 */ /* 0x000fe200078e0203 */
[----:B--2---:R-:W-:Y:S01]  /*1540*/  LEA R245, P1, R2, UR8, 0x1 ;  /* 0x0000000802f57c11 */ /* 0x004fe2000f8208ff */
[----:B------:R-:W-:Y:S01]  /*1550*/  IMAD.SHL.U32 R6, R14, 0x20, RZ ;  /* 0x000000200e067824 */ /* 0x000fe200078e00ff */
[C---:B-----5:R-:W-:Y:S01]  /*1560*/  LEA R240, P0, R5.reuse, UR4, 0x2 ;  /* 0x0000000405f07c11 */ /* 0x060fe2000f8010ff */
[----:B------:R-:W-:Y:S01]  /*1570*/  VIADD R29, R18, 0x60 ;  /* 0x00000060121d7836 */ /* 0x000fe20000000000 */
[----:B------:R-:W-:Y:S01]  /*1580*/  LEA.HI.X R244, R2, UR9, R0, 0x1, P1 ;  /* 0x0000000902f47c11 */ /* 0x000fe200088f0c00 */
[----:B------:R-:W-:Y:S01]  /*1590*/  IMAD.X R25, RZ, RZ, RZ, P2 ;  /* 0x000000ffff197224 */ /* 0x000fe200010e06ff */
[----:B------:R-:W-:Y:S01]  /*15a0*/  LEA.HI.X R241, R5, UR5, R4, 0x2, P0 ;  /* 0x0000000505f17c11 */ /* 0x000fe200080f1404 */
[----:B------:R-:W-:Y:S01]  /*15b0*/  UIMAD.WIDE UR8, UR55, 0x4, UR58 ;  /* 0x00000004370878a5 */ /* 0x000fe2000f8e023a */
[----:B------:R-:W-:-:S02]  /*15c0*/  IADD3 R17, P1, PT, R18, 0x20, RZ ;  /* 0x0000002012117810 */ /* 0x000fc40007f3e0ff */
[----:B------:R-:W-:Y:S02]  /*15d0*/  IADD3 R20, P0, PT, R18, 0x40, RZ ;  /* 0x0000004012147810 */ /* 0x000fe40007f1e0ff */
[----:B------:R-:W-:Y:S01]  /*15e0*/  SHF.L.U64.HI R7, R14, 0x5, R15 ;  /* 0x000000050e077819 */ /* 0x000fe2000001020f */
[----:B------:R-:W-:Y:S01]  /*15f0*/  IMAD.X R22, RZ, RZ, RZ, P1 ;  /* 0x000000ffff167224 */ /* 0x000fe200008e06ff */
[C---:B------:R-:W-:Y:S02]  /*1600*/  SHF.L.U64.HI R5, R12.reuse, 0x5, R13 ;  /* 0x000000050c057819 */ /* 0x040fe4000001020d */
        /* <DEDUP_REMOVED lines=16> */
.L_x_2096:
[----:B------:R-:W1:Y:S01]  /*1710*/  LDCU.64 UR8, c[0x0][0x5c0] ;  /* 0x0000b800ff0877ac */ /* 0x000e620008000a00 */
[----:B------:R-:W-:-:S04]  /*1720*/  UIADD3 UR4, UPT, UPT, UR27, UR29, URZ ;  /* 0x0000001d1b047290 */ /* 0x000fc8000fffe0ff */
[----:B-1----:R-:W-:Y:S02]  /*1730*/  UIMAD.WIDE.U32 UR14, UR4, UR8, URZ ;  /* 0x00000008040e72a5 */ /* 0x002fe4000f8e00ff */
[----:B------:R-:W-:-:S04]  /*1740*/  UIMAD UR4, UR4, UR9, URZ ;  /* 0x00000009040472a4 */ /* 0x000fc8000f8e02ff */
[----:B------:R-:W-:-:S06]  /*1750*/  UIADD3 UR4, UPT, UPT, UR15, UR4, URZ ;  /* 0x000000040f047290 */ /* 0x000fcc000fffe0ff */
[----:B------:R-:W-:Y:S02]  /*1760*/  MOV R0, UR4 ;  /* 0x0000000400007c02 */ /* 0x000fe40008000f00 */
.L_x_2097:
        /* <DEDUP_REMOVED lines=13> */
.L_x_2098:
[----:B------:R-:W1:Y:S01]  /*1840*/  LDCU.64 UR4, c[0x0][0x5c8] ;  /* 0x0000b900ff0477ac */ /* 0x000e620008000a00 */
[----:B------:R-:W-:-:S04]  /*1850*/  UIADD3 UR27, UPT, UPT, UR27, UR29, URZ ;  /* 0x0000001d1b1b7290 */ /* 0x000fc8000fffe0ff */
[----:B-1----:R-:W-:Y:S02]  /*1860*/  UIMAD.WIDE.U32 UR12, UR27, UR4, URZ ;  /* 0x000000041b0c72a5 */ /* 0x002fe4000f8e00ff */
[----:B------:R-:W-:-:S04]  /*1870*/  UIMAD UR27, UR27, UR5, URZ ;  /* 0x000000051b1b72a4 */ /* 0x000fc8000f8e02ff */
[----:B------:R-:W-:-:S06]  /*1880*/  UIADD3 UR27, UPT, UPT, UR13, UR27, URZ ;  /* 0x0000001b0d1b7290 */ /* 0x000fcc000fffe0ff */
[----:B------:R-:W-:-:S07]  /*1890*/  MOV R12, UR27 ;  /* 0x0000001b000c7c02 */ /* 0x000fce0008000f00 */
.L_x_2099:
        /* <DEDUP_REMOVED lines=37> */
.L_x_2101:
[----:B------:R-:W-:Y:S05]  /*1af0*/  BSYNC.RECONVERGENT B0 ;  /* 0x0000000000007941 */ /* 0x000fea0003800200 */
.L_x_2100:
        /* <DEDUP_REMOVED lines=12> */
.L_x_2103:
[----:B------:R-:W-:Y:S05]  /*1bc0*/  BSYNC.RECONVERGENT B0 ;  /* 0x0000000000007941 */ /* 0x000fea0003800200 */
.L_x_2102:
        /* <DEDUP_REMOVED lines=12> */
.L_x_2105:
[----:B------:R-:W-:Y:S05]  /*1c90*/  BSYNC.RECONVERGENT B0 ;  /* 0x0000000000007941 */ /* 0x000fea0003800200 */
.L_x_2104:
[----:B------:R-:W5:Y:S01]  /*1ca0*/  LDCU.64 UR8, c[0x0][0x5e0] ;  /* 0x0000bc00ff0877ac */ /* 0x000f620008000a00 */
[----:B----4-:R-:W-:Y:S01]  /*1cb0*/  MOV R2, UR4 ;  /* 0x0000000400027c02 */ /* 0x010fe20008000f00 */
[----:B-123--:R-:W1:Y:S01]  /*1cc0*/  @!P3 LDC.64 R4, c[0x0][0x568] ;  /* 0x00015a00ff04bb82 */ /* 0x00ee620000000a00 */
[----:B------:R-:W-:Y:S01]  /*1cd0*/  BSSY.RECONVERGENT B0, `(.L_x_2106) ;  /* 0x000001b000007945 */ /* 0x000fe20003800200 */
[----:B------:R-:W-:Y:S02]  /*1ce0*/  UIMAD UR45, UR45, UR4, URZ ;  /* 0x000000042d2d72a4 */ /* 0x000fe4000f8e02ff */
[----:B------:R-:W-:Y:S02]  /*1cf0*/  IMAD.WIDE.U32 R2, R2, UR46, R10 ;  /* 0x0000002e02027c25 */ /* 0x000fe4000f8e000a */
[----:B------:R-:W-:Y:S01]  /*1d00*/  UIMAD UR45, UR46, UR5, UR45 ;  /* 0x000000052e2d72a4 */ /* 0x000fe2000f8e022d */
[----:B------:R-:W-:-:S05]  /*1d10*/  IADD3 R2, P4, PT, R2, UR12, RZ ;  /* 0x0000000c02027c10 */ /* 0x000fca000ff9e0ff */
        /* <DEDUP_REMOVED lines=22> */
.L_x_2107:
[----:B------:R-:W-:Y:S05]  /*1e80*/  BSYNC.RECONVERGENT B0 ;  /* 0x0000000000007941 */ /* 0x000fea0003800200 */
.L_x_2106:
        /* <DEDUP_REMOVED lines=12> */
.L_x_2109:
[----:B------:R-:W-:Y:S05]  /*1f50*/  BSYNC.RECONVERGENT B0 ;  /* 0x0000000000007941 */ /* 0x000fea0003800200 */
.L_x_2108:
        /* <DEDUP_REMOVED lines=12> */
.L_x_2095:
        /* <DEDUP_REMOVED lines=22> */
.L_x_2113:
[----:B------:R3:W-:Y:S01]  /*2180*/  STS.128 [R8+0x8000], RZ ;  /* 0x008000ff08007388 */ /* 0x0007e20000000c00 */
[----:B------:R-:W-:Y:S05]  /*2190*/  BRA `(.L_x_2114) ;  /* 0x0000000000047947 */ /* 0x000fea0003800000 */
.L_x_2112:
[----:B------:R1:W-:Y:S02]  /*21a0*/  STS.128 [R8+0x8000], RZ ;  /* 0x008000ff08007388 */ /* 0x0003e40000000c00 */
.L_x_2114:
[----:B------:R-:W-:Y:S05]  /*21b0*/  BSYNC.RECONVERGENT B0 ;  /* 0x0000000000007941 */ /* 0x000fea0003800200 */
.L_x_2111:
[----:B------:R-:W-:Y:S01]  /*21c0*/  ISETP.GE.AND P6, PT, R30, UR5, PT ;  /* 0x000000051e007c0c */ /* 0x000fe2000bfc6270 */
[----:B------:R-:W-:Y:S01]  /*21d0*/  BSSY.RECONVERGENT B0, `(.L_x_2115) ;  /* 0x000000f000007945 */ /* 0x000fe20003800200 */
[C---:B--2---:R-:W-:Y:S02]  /*21e0*/  LEA R2, P0, R4.reuse, R245, 0x1 ;  /* 0x000000f504027211 */ /* 0x044fe400078008ff */
        /* <DEDUP_REMOVED lines=13> */
.L_x_2116:
[----:B------:R-:W-:Y:S05]  /*22c0*/  BSYNC.RECONVERGENT B0 ;  /* 0x0000000000007941 */ /* 0x000fea0003800200 */
.L_x_2115:
        /* <DEDUP_REMOVED lines=13> */
.L_x_2118:
[----:B------:R-:W-:Y:S05]  /*23a0*/  BSYNC.RECONVERGENT B0 ;  /* 0x0000000000007941 */ /* 0x000fea0003800200 */
.L_x_2117:
        /* <DEDUP_REMOVED lines=13> */
.L_x_2120:
[----:B------:R-:W-:Y:S05]  /*2480*/  BSYNC.RECONVERGENT B0 ;  /* 0x0000000000007941 */ /* 0x000fea0003800200 */
.L_x_2119:
        /* <DEDUP_REMOVED lines=13> */
.L_x_2123:
[----:B------:R1:W-:Y:S01]  /*2560*/  STS.128 [R239], RZ ;  /* 0x000000ffef007388 */ /* 0x0003e20000000c00 */
[----:B------:R-:W-:Y:S05]  /*2570*/  BRA `(.L_x_2124) ;  /* 0x0000000000047947 */ /* 0x000fea0003800000 */
.L_x_2122:
[----:B------:R1:W-:Y:S02]  /*2580*/  STS.128 [R239], RZ ;  /* 0x000000ffef007388 */ /* 0x0003e40000000c00 */
.L_x_2124:
[----:B------:R-:W-:Y:S05]  /*2590*/  BSYNC.RECONVERGENT B0 ;  /* 0x0000000000007941 */ /* 0x000fea0003800200 */
.L_x_2121:
        /* <DEDUP_REMOVED lines=34> */
.L_x_2126:
[----:B------:R-:W-:Y:S05]  /*27c0*/  BSYNC.RECONVERGENT B0 ;  /* 0x0000000000007941 */ /* 0x000fea0003800200 */
.L_x_2125:
        /* <DEDUP_REMOVED lines=13> */
.L_x_2128:
[----:B------:R-:W-:Y:S05]  /*28a0*/  BSYNC.RECONVERGENT B0 ;  /* 0x0000000000007941 */ /* 0x000fea0003800200 */
.L_x_2127:
        /* <DEDUP_REMOVED lines=13> */
.L_x_2130:
[----:B------:R-:W-:Y:S05]  /*2980*/  BSYNC.RECONVERGENT B0 ;  /* 0x0000000000007941 */ /* 0x000fea0003800200 */
.L_x_2129:
        /* <DEDUP_REMOVED lines=30> */
.L_x_2133:
[----:B------:R2:W-:Y:S01]  /*2b70*/  STS.128 [R8+0xc000], RZ ;  /* 0x00c000ff08007388 */ /* 0x0005e20000000c00 */
[----:B------:R-:W-:Y:S05]  /*2b80*/  BRA `(.L_x_2134) ;  /* 0x0000000000047947 */ /* 0x000fea0003800000 */
.L_x_2132:
[----:B------:R3:W-:Y:S02]  /*2b90*/  STS.128 [R8+0xc000], RZ ;  /* 0x00c000ff08007388 */ /* 0x0007e40000000c00 */
.L_x_2134:
[----:B------:R-:W-:Y:S05]  /*2ba0*/  BSYNC.RECONVERGENT B0 ;  /* 0x0000000000007941 */ /* 0x000fea0003800200 */
.L_x_2131:
        /* <DEDUP_REMOVED lines=23> */
.L_x_2136:
[----:B------:R-:W-:Y:S05]  /*2d20*/  BSYNC.RECONVERGENT B0 ;  /* 0x0000000000007941 */ /* 0x000fea0003800200 */
.L_x_2135:
        /* <DEDUP_REMOVED lines=20> */
.L_x_2138:
[----:B------:R-:W-:Y:S05]  /*2e70*/  BSYNC.RECONVERGENT B0 ;  /* 0x0000000000007941 */ /* 0x000fea0003800200 */
.L_x_2137:
        /* <DEDUP_REMOVED lines=20> */
.L_x_2140:
[----:B------:R-:W-:Y:S05]  /*2fc0*/  BSYNC.RECONVERGENT B0 ;  /* 0x0000000000007941 */ /* 0x000fea0003800200 */
.L_x_2139:
        /* <DEDUP_REMOVED lines=28> */
.L_x_2143:
[----:B------:R3:W-:Y:S01]  /*3190*/  STS.128 [R8+0x10000], RZ ;  /* 0x010000ff08007388 */ /* 0x0007e20000000c00 */
[----:B------:R-:W-:Y:S05]  /*31a0*/  BRA `(.L_x_2144) ;  /* 0x0000000000047947 */ /* 0x000fea0003800000 */
.L_x_2142:
[----:B------:R1:W-:Y:S02]  /*31b0*/  STS.128 [R8+0x10000], RZ ;  /* 0x010000ff08007388 */ /* 0x0003e40000000c00 */
.L_x_2144:
[----:B------:R-:W-:Y:S05]  /*31c0*/  BSYNC.RECONVERGENT B0 ;  /* 0x0000000000007941 */ /* 0x000fea0003800200 */
.L_x_2141:
[----:B------:R-:W2:Y:S01]  /*31d0*/  LDC.64 R18, c[0x0][0x528] ;  /* 0x00014a00ff127b82 */ /* 0x000ea20000000a00 */
[----:B------:R-:W1:Y:S01]  /*31e0*/  LDCU UR11, c[0x0][0x440] ;  /* 0x00008800ff0b77ac */ /* 0x000e620008000800 */
[----:B--2---:R2:W5:Y:S04]  /*31f0*/  LDG.E.64 R14, desc[UR36][R18.64+0x8] ;  /* 0x00000824120e7981 */ /* 0x004568000c1e1b00 */
[----:B------:R-:W5:Y:S01]  /*3200*/  LDG.E.64 R18, desc[UR36][R18.64] ;  /* 0x0000002412127981 */ /* 0x000f62000c1e1b00 */
[----:B------:R-:W-:Y:S01]  /*3210*/  SHF.L.U32 R16, R28, 0x6, RZ ;  /* 0x000000061c107819 */ /* 0x000fe200000006ff */
[----:B------:R-:W-:Y:S02]  /*3220*/  BSSY.RECONVERGENT B0, `(.L_x_2145) ;  /* 0x0000015000007945 */ /* 0x000fe40003800200 */
[----:B------:R2:W-:Y:S01]  /*3230*/  @P3 STS.128 [R8+0x11000], RZ ;  /* 0x011000ff08003388 */ /* 0x0005e20000000c00 */
[----:B------:R-:W-:Y:S01]  /*3240*/  LOP3.LUT R12, R16, 0x1c0, RZ, 0xc0, !PT ;  /* 0x000001c0100c7812 */ /* 0x000fe200078ec0ff */
        /* <DEDUP_REMOVED lines=18> */
.L_x_2146:
[----:B------:R-:W-:Y:S05]  /*3370*/  BSYNC.RECONVERGENT B0 ;  /* 0x0000000000007941 */ /* 0x000fea0003800200 */
.L_x_2145:
        /* <DEDUP_REMOVED lines=21> */
.L_x_2148:
[----:B------:R-:W-:Y:S05]  /*34d0*/  BSYNC.RECONVERGENT B0 ;  /* 0x0000000000007941 */ /* 0x000fea0003800200 */
.L_x_2147:
[----:B------:R1:W-:Y:S01]  /*34e0*/  @P1 STS.128 [R8+0x13000], RZ ;  /* 0x013000ff08001388 */ /* 0x0003e20000000c00 */
[----:B------:R-:W-:Y:S04]  /*34f0*/  BSSY.RECONVERGENT B0, `(.L_x_2149) ;  /* 0x0000013000007945 */ /* 0x000fe80003800200 */
[----:B------:R-:W-:Y:S05]  /*3500*/  @P1 BRA `(.L_x_2150) ;  /* 0x0000000000441947 */ /* 0x000fea0003800000 */
[----:B------:R-:W4:Y:S02]  /*3510*/  LDCU UR4, c[0x0][0x440] ;  /* 0x00008800ff0477ac */ /* 0x000f240008000800 */
[----:B----4-:R-:W-:-:S13]  /*3520*/  ISETP.GE.AND P0, PT, R10, UR4, PT ;  /* 0x000000040a007c0c */ /* 0x010fda000bf06270 */
[----:B------:R4:W-:Y:S01]  /*3530*/  @P0 STS.128 [R8+0x13000], RZ ;  /* 0x013000ff08000388 */ /* 0x0009e20000000c00 */
[----:B------:R-:W-:Y:S05]  /*3540*/  @P0 BRA `(.L_x_2150) ;  /* 0x0000000000340947 */ /* 0x000fea0003800000 */
[----:B------:R-:W1:Y:S01]  /*3550*/  LDCU.64 UR4, c[0x0][0x390] ;  /* 0x00007200ff0477ac */ /* 0x000e620008000a00 */
[----:B------:R-:W-:Y:S01]  /*3560*/  MOV R2, R6 ;  /* 0x0000000600027202 */ /* 0x000fe20000000f00 */
[----:B------:R-:W-:Y:S01]  /*3570*/  IMAD R0, R25, UR12, RZ ;  /* 0x0000000c19007c24 */ /* 0x000fe2000f8e02ff */
[----:B------:R-:W-:-:S03]  /*3580*/  MOV R3, R9 ;  /* 0x0000000900037202 */ /* 0x000fc60000000f00 */
[C---:B------:R-:W-:Y:S02]  /*3590*/  IMAD R0, R21.reuse, UR13, R0 ;  /* 0x0000000d15007c24 */ /* 0x040fe4000f8e0200 */
[----:B--2---:R-:W-:-:S05]  /*35a0*/  IMAD.WIDE.U32 R4, R21, UR12, R2 ;  /* 0x0000000c15047c25 */ /* 0x004fca000f8e0002 */
[----:B------:R-:W-:Y:S02]  /*35b0*/  IADD3 R0, PT, PT, R5, R0, RZ ;  /* 0x0000000005007210 */ /* 0x000fe40007ffe0ff */
[----:B-1----:R-:W-:-:S04]  /*35c0*/  LEA R2, P0, R4, UR4, 0x1 ;  /* 0x0000000404027c11 */ /* 0x002fc8000f8008ff */
[----:B------:R-:W-:-:S05]  /*35d0*/  LEA.HI.X R3, R4, UR5, R0, 0x1, P0 ;  /* 0x0000000504037c11 */ /* 0x000fca00080f0c00 */
[----:B------:R-:W-:Y:S01]  /*35e0*/  @!PT LDS RZ, [RZ] ;  /* 0x00000000fffff984 */ /* 0x000fe20000000800 */
[----:B------:R-:W-:Y:S01]  /*35f0*/  @!PT LDS RZ, [RZ] ;  /* 0x00000000fffff984 */ /* 0x000fe20000000800 */
[----:B------:R-:W-:Y:S01]  /*3600*/  @!PT LDS RZ, [RZ] ;  /* 0x00000000fffff984 */ /* 0x000fe20000000800 */
[----:B------:R1:W-:Y:S04]  /*3610*/  LDGSTS.E.BYPASS.LTC128B.128 [R8+0x13000], desc[UR36][R2.64] ;  /* 0x1300000002087fae */ /* 0x0003e8000b981a24 */
.L_x_2150:
[----:B------:R-:W-:Y:S05]  /*3620*/  BSYNC.RECONVERGENT B0 ;  /* 0x0000000000007941 */ /* 0x000fea0003800200 */
.L_x_2149:
[----:B------:R-:W-:Y:S01]  /*3630*/  UIMAD UR5, UR38, UR39, UR24 ;  /* 0x00000027260572a4 */ /* 0x000fe2000f8e0218 */
[--C-:B--2---:R-:W-:Y:S01]  /*3640*/  SHF.R.U32.HI R4, RZ, 0x6, R28.reuse ;  /* 0x00000006ff047819 */ /* 0x104fe2000001161c */
[----:B------:R-:W-:Y:S01]  /*3650*/  IMAD.U32 R0, RZ, RZ, UR30 ;  /* 0x0000001eff007e24 */ /* 0x000fe2000f8e00ff */
[----:B-1----:R-:W-:Y:S01]  /*3660*/  SHF.R.U32.HI R2, RZ, 0x4, R28 ;  /* 0x00000004ff027819 */ /* 0x002fe2000001161c */
[----:B------:R-:W-:Y:S01]  /*3670*/  USHF.L.U32 UR5, UR5, 0x5, URZ ;  /* 0x0000000505057899 */ /* 0x000fe200080006ff */
[----:B------:R-:W-:Y:S01]  /*3680*/  LOP3.LUT R4, R4, 0xe, RZ, 0xc0, !PT ;  /* 0x0000000e04047812 */ /* 0x000fe200078ec0ff */
[----:B------:R-:W-:Y:S01]  /*3690*/  IMAD.SHL.U32 R5, R28, 0x20, RZ ;  /* 0x000000201c057824 */ /* 0x000fe200078e00ff */
[----:B------:R-:W-:Y:S01]  /*36a0*/  LOP3.LUT R2, R2, 0x8, RZ, 0xc0, !PT ;  /* 0x0000000802027812 */ /* 0x000fe200078ec0ff */
[----:B------:R-:W-:Y:S01]  /*36b0*/  USHF.R.S32.HI UR4, URZ, 0x1f, UR5 ;  /* 0x0000001fff047899 */ /* 0x000fe20008011405 */
[----:B------:R-:W-:Y:S01]  /*36c0*/  LOP3.LUT R3, R16, 0x200, RZ, 0xc0, !PT ;  /* 0x0000020010037812 */ /* 0x000fe200078ec0ff */
[----:B------:R-:W-:Y:S01]  /*36d0*/  IMAD R4, R0, 0x4, R4 ;  /* 0x0000000400047824 */ /* 0x000fe200078e0204 */
[----:B-----5:R-:W-:Y:S01]  /*36e0*/  IADD3 R6, P3, P0, R14, UR5, R32 ;  /* 0x000000050e067c10 */ /* 0x020fe2000f87e020 */
[----:B------:R-:W0:Y:S01]  /*36f0*/  LDGDEPBAR ;  /* 0x00000000000079af */ /* 0x000e220000000000 */
[----:B------:R-:W-:Y:S01]  /*3700*/  LOP3.LUT R0, R2, 0x10, R28, 0xf8, !PT ;  /* 0x0000001002007812 */ /* 0x000fe200078ef81c */
[----:B------:R-:W-:Y:S01]  /*3710*/  IMAD.MOV.U32 R160, RZ, RZ, 0x40 ;  /* 0x00000040ffa07424 */ /* 0x000fe200078e00ff */
[----:B------:R-:W-:Y:S01]  /*3720*/  LOP3.LUT R2, R3, 0xc00, R5, 0xf8, !PT ;  /* 0x00000c0003027812 */ /* 0x000fe200078ef805 */
[----:B------:R-:W-:Y:S01]  /*3730*/  IMAD.WIDE.U32 R6, R6, -0x2daee0ad, RZ ;  /* 0xd2511f5306067825 */ /* 0x000fe200078e00ff */
[----:B------:R-:W-:-:S02]  /*3740*/  LOP3.LUT R3, R12, 0x8, R13, 0x78, !PT ;  /* 0x000000080c037812 */ /* 0x000fc400078e780d */
[----:B------:R-:W-:Y:S02]  /*3750*/  CS2R R126, SRZ ;  /* 0x00000000007e7805 */ /* 0x000fe4000001ff00 */
[----:B------:R-:W-:Y:S01]  /*3760*/  IADD3.X R252, PT, PT, R15, UR4, RZ, P3, P0 ;  /* 0x000000040ffc7c10 */ /* 0x000fe20009fe04ff */
[----:B------:R-:W-:Y:S01]  /*3770*/  IMAD.MOV.U32 R168, RZ, RZ, 0x20 ;  /* 0x00000020ffa87424 */ /* 0x000fe200078e00ff */
[----:B------:R-:W-:Y:S01]  /*3780*/  R2UR UR4, R19 ;  /* 0x00000000130472ca */ /* 0x000fe200000e0000 */
[----:B------:R1:W-:Y:S01]  /*3790*/  STL.64 [R1], R6 ;  /* 0x0000000601007387 */ /* 0x0003e20000100a00 */
[----:B------:R-:W-:Y:S01]  /*37a0*/  LOP3.LUT R3, R2, R3, RZ, 0xfc, !PT ;  /* 0x0000000302037212 */ /* 0x000fe200078efcff */
[----:B------:R-:W-:Y:S01]  /*37b0*/  IMAD.MOV.U32 R242, RZ, RZ, R239 ;  /* 0x000000fffff27224 */ /* 0x000fe200078e00ef */
[----:B------:R-:W-:Y:S02]  /*37c0*/  LOP3.LUT R2, R12, 0x8, R28, 0x78, !PT ;  /* 0x000000080c027812 */ /* 0x000fe400078e781c */
[----:B------:R-:W-:-:S02]  /*37d0*/  CS2R R124, SRZ ;  /* 0x00000000007c7805 */ /* 0x000fc4000001ff00 */
[----:B------:R-:W-:Y:S02]  /*37e0*/  LOP3.LUT R0, R0, R12, RZ, 0x3c, !PT ;  /* 0x0000000c00007212 */ /* 0x000fe400078e3cff */
[----:B------:R-:W-:Y:S02]  /*37f0*/  CS2R R130, SRZ ;  /* 0x0000000000827805 */ /* 0x000fe4000001ff00 */
[----:B------:R-:W-:Y:S01]  /*3800*/  LOP3.LUT R2, R2, 0x7200, R5, 0xf8, !PT ;  /* 0x0000720002027812 */ /* 0x000fe200078ef805 */
[----:B------:R-:W-:Y:S01]  /*3810*/  VIADD R5, R4, 0x1 ;  /* 0x0000000104057836 */ /* 0x000fe20000000000 */
[----:B------:R-:W-:Y:S02]  /*3820*/  LOP3.LUT R0, R0, 0x200, R16, 0xf8, !PT ;  /* 0x0000020000007812 */ /* 0x000fe400078ef810 */
[----:B------:R-:W-:Y:S02]  /*3830*/  CS2R R128, SRZ ;  /* 0x0000000000807805 */ /* 0x000fe4000001ff00 */
[----:B------:R-:W-:-:S02]  /*3840*/  LEA R153, R2, UR25, 0x1 ;  /* 0x0000001902997c11 */ /* 0x000fc4000f8e08ff */
[----:B------:R-:W-:Y:S02]  /*3850*/  CS2R R122, SRZ ;  /* 0x00000000007a7805 */ /* 0x000fe4000001ff00 */
[----:B------:R-:W-:Y:S02]  /*3860*/  LEA R184, R0, UR25, 0x1 ;  /* 0x0000001900b87c11 */ /* 0x000fe4000f8e08ff */
[----:B------:R-:W-:Y:S02]  /*3870*/  CS2R R120, SRZ ;  /* 0x0000000000787805 */ /* 0x000fe4000001ff00 */
[----:B------:R-:W-:Y:S02]  /*3880*/  LOP3.LUT R0, R5, UR4, RZ, 0x3c, !PT ;  /* 0x0000000405007c12 */ /* 0x000fe4000f8e3cff */
[----:B------:R-:W-:Y:S02]  /*3890*/  CS2R R118, SRZ ;  /* 0x0000000000767805 */ /* 0x000fe4000001ff00 */
[----:B------:R-:W-:-:S02]  /*38a0*/  LOP3.LUT R4, R4, UR4, RZ, 0x3c, !PT ;  /* 0x0000000404047c12 */ /* 0x000fc4000f8e3cff */
[----:B------:R-:W-:Y:S02]  /*38b0*/  CS2R R116, SRZ ;  /* 0x0000000000747805 */ /* 0x000fe4000001ff00 */
[C---:B------:R-:W-:Y:S02]  /*38c0*/  LOP3.LUT R0, R7.reuse, R0, RZ, 0x3c, !PT ;  /* 0x0000000007007212 */ /* 0x040fe400078e3cff */
[----:B------:R-:W-:Y:S02]  /*38d0*/  CS2R R110, SRZ ;  /* 0x00000000006e7805 */ /* 0x000fe4000001ff00 */
[----:B------:R-:W-:Y:S02]  /*38e0*/  LOP3.LUT R2, R7, R4, RZ, 0x3c, !PT ;  /* 0x0000000407027212 */ /* 0x000fe400078e3cff */
[----:B------:R-:W-:Y:S02]  /*38f0*/  CS2R R108, SRZ ;  /* 0x00000000006c7805 */ /* 0x000fe4000001ff00 */
[----:B------:R-:W-:Y:S01]  /*3900*/  R2P PR, R28, 0x6 ;  /* 0x000000061c007804 */ /* 0x000fe20000000000 */
[----:B------:R1:W-:Y:S01]  /*3910*/  STL [R1+0x8], R0 ;  /* 0x0000080001007387 */ /* 0x0003e20000100800 */
[----:B------:R-:W-:-:S02]  /*3920*/  R2UR UR39, R18 ;  /* 0x00000000122772ca */ /* 0x000fc400000e0000 */
[----:B------:R-:W-:Y:S02]  /*3930*/  CS2R R114, SRZ ;  /* 0x0000000000727805 */ /* 0x000fe4000001ff00 */
[----:B------:R-:W-:Y:S01]  /*3940*/  LEA R186, R3, UR25, 0x1 ;  /* 0x0000001903ba7c11 */ /* 0x000fe2000f8e08ff */
[----:B------:R1:W-:Y:S01]  /*3950*/  STL [R1+0xc], R2 ;  /* 0x00000c0201007387 */ /* 0x0003e20000100800 */
[----:B------:R-:W-:Y:S02]  /*3960*/  SEL R160, R160, 0xffffffc0, !P2 ;  /* 0xffffffc0a0a07807 */ /* 0x000fe40005000000 */
[----:B------:R-:W-:Y:S02]  /*3970*/  CS2R R112, SRZ ;  /* 0x0000000000707805 */ /* 0x000fe4000001ff00 */
[----:B------:R-:W-:Y:S02]  /*3980*/  SEL R168, R168, 0xffffffe0, !P1 ;  /* 0xffffffe0a8a87807 */ /* 0x000fe40004800000 */
[----:B------:R-:W-:-:S02]  /*3990*/  CS2R R106, SRZ ;  /* 0x00000000006a7805 */ /* 0x000fc4000001ff00 */
[----:B------:R-:W-:Y:S01]  /*39a0*/  CS2R R104, SRZ ;  /* 0x0000000000687805 */ /* 0x000fe2000001ff00 */
        /* <DEDUP_REMOVED lines=19> */
[C---:B------:R-:W-:Y:S01]  /*3ae0*/  IMAD.IADD R156, R168.reuse, 0x1, R153 ;  /* 0x00000001a89c7824 */ /* 0x040fe200078e0299 */
[----:B------:R-:W-:Y:S01]  /*3af0*/  UIADD3 UR33, UPT, UPT, -UR44, UR33, URZ ;  /* 0x000000212c217290 */ /* 0x000fe2000fffe1ff */
[----:B------:R-:W-:Y:S01]  /*3b00*/  IMAD.IADD R185, R168, 0x1, R164 ;  /* 0x00000001a8b97824 */ /* 0x000fe200078e02a4 */
[----:B------:R-:W2:Y:S01]  /*3b10*/  LDCU UR12, c[0x0][0x504] ;  /* 0x0000a080ff0c77ac */ /* 0x000ea20008000800 */
[----:B------:R-:W-:Y:S02]  /*3b20*/  VIADD R186, R186, UR10 ;  /* 0x0000000ababa7c36 */ /* 0x000fe40008000000 */
[----:B------:R-:W-:Y:S01]  /*3b30*/  VIADD R184, R184, UR10 ;  /* 0x0000000ab8b87c36 */ /* 0x000fe20008000000 */
[----:B------:R-:W1:Y:S01]  /*3b40*/  LDCU UR14, c[0x0][0x508] ;  /* 0x0000a100ff0e77ac */ /* 0x000e620008000800 */
[----:B------:R-:W1:Y:S01]  /*3b50*/  LDCU UR13, c[0x0][0x3e0] ;  /* 0x00007c00ff0d77ac */ /* 0x000e620008000800 */
[----:B------:R-:W1:Y:S01]  /*3b60*/  LDCU UR38, c[0x0][0x45c] ;  /* 0x00008b80ff2677ac */ /* 0x000e620008000800 */
[----:B------:R-:W1:Y:S01]  /*3b70*/  LDCU.U8 UR15, c[0x0][0x4f8] ;  /* 0x00009f00ff0f77ac */ /* 0x000e620008000000 */
[----:B------:R-:W-:-:S02]  /*3b80*/  UIADD3 UR46, UPT, UPT, UR4, -0x4498517b, URZ ;  /* 0xbb67ae85042e7890 */ /* 0x000fc4000fffe0ff */
[----:B------:R-:W-:Y:S02]  /*3b90*/  UIADD3 UR45, UPT, UPT, UR4, 0x76cf5d0a, URZ ;  /* 0x76cf5d0a042d7890 */ /* 0x000fe4000fffe0ff */
[----:B------:R-:W-:Y:S02]  /*3ba0*/  UIADD3 UR44, UPT, UPT, UR4, 0x32370b8f, URZ ;  /* 0x32370b8f042c7890 */ /* 0x000fe4000fffe0ff */
[----:B------:R-:W-:Y:S02]  /*3bb0*/  UIADD3 UR48, UPT, UPT, UR4, -0x126145ec, URZ ;  /* 0xed9eba1404307890 */ /* 0x000fe4000fffe0ff */
[----:B------:R-:W-:Y:S02]  /*3bc0*/  UIADD3 UR47, UPT, UPT, UR4, -0x56f99767, URZ ;  /* 0xa9066899042f7890 */ /* 0x000fe4000fffe0ff */
[----:B--2---:R-:W-:-:S12]  /*3bd0*/  UIADD3 UR10, UPT, UPT, UR4, 0x646e171e, URZ ;  /* 0x646e171e040a7890 */ /* 0x004fd8000fffe0ff */
.L_x_2155:
[----:B------:R-:W0:Y:S01]  /*3be0*/  LDGDEPBAR ;  /* 0x00000000000079af */ /* 0x000e220000000000 */
[C---:B------:R-:W-:Y:S01]  /*3bf0*/  IMAD.IADD R144, R186.reuse, 0x1, R168 ;  /* 0x00000001ba907824 */ /* 0x040fe200078e02a8 */
[----:B-1----:R-:W-:Y:S01]  /*3c00*/  IADD3 R0, PT, PT, R186, R160, RZ ;  /* 0x000000a0ba007210 */ /* 0x002fe20007ffe0ff */
[----:B------:R-:W-:Y:S01]  /*3c10*/  IMAD.U32 R2, RZ, RZ, UR8 ;  /* 0x00000008ff027e24 */ /* 0x000fe2000f8e00ff */
[----:B------:R-:W-:Y:S01]  /*3c20*/  MOV R3, UR9 ;  /* 0x0000000900037c02 */ /* 0x000fe20008000f00 */
[----:B------:R-:W-:Y:S03]  /*3c30*/  USHF.L.U32 UR5, UR43, 0x7, URZ ;  /* 0x000000072b057899 */ /* 0x000fe600080006ff */
[C---:B------:R-:W-:Y:S01]  /*3c40*/  LEA R2, P0, R243.reuse, R2, 0x2 ;  /* 0x00000002f3027211 */ /* 0x040fe200078010ff */
[----:B------:R-:W-:Y:S03]  /*3c50*/  UISETP.GE.AND UP0, UPT, UR5, UR33, UPT ;  /* 0x000000210500728c */ /* 0x000fe6000bf06270 */
[----:B------:R-:W-:Y:S01]  /*3c60*/  LEA.HI.X R3, R243, R3, RZ, 0x2, P0 ;  /* 0x00000003f3037211 */ /* 0x000fe200000f14ff */
[----:B------:R-:W-:Y:S04]  /*3c70*/  DEPBAR.LE SB0, 0x0 ;  /* 0x000080000000791a */ /* 0x000fe80000000000 */
[----:B------:R-:W-:Y:S06]  /*3c80*/  BAR.SYNC.DEFER_BLOCKING 0x0 ;  /* 0x0000000000007b1d */ /* 0x000fec0000010000 */
[----:B------:R-:W-:Y:S08]  /*3c90*/  LDSM.16.M88.4 R64, [R186] ;  /* 0x00000000ba40783b */ /* 0x000ff00000000200 */
[----:B------:R-:W1:Y:S08]  /*3ca0*/  LDSM.16.M88.4 R16, [R153+0xc000] ;  /* 0x00c000009910783b */ /* 0x000e700000000200 */
[----:B------:R-:W3:Y:S08]  /*3cb0*/  LDSM.16.M88.4 R60, [R186+0x2000] ;  /* 0x00200000ba3c783b */ /* 0x000ef00000000200 */
[----:B------:R-:W2:Y:S08]  /*3cc0*/  LDSM.16.M88.4 R32, [R153+0xc800] ;  /* 0x00c800009920783b */ /* 0x000eb00000000200 */
[----:B------:R-:W2:Y:S08]  /*3cd0*/  LDSM.16.M88.4 R48, [R153+0xd000] ;  /* 0x00d000009930783b */ /* 0x000eb00000000200 */
[----:B------:R-:W2:Y:S01]  /*3ce0*/  LDSM.16.M88.4 R132, [R153+0xd800] ;  /* 0x00d800009984783b */ /* 0x000ea20000000200 */
[-C--:B-1----:R-:W-:Y:S07]  /*3cf0*/  HMMA.16816.F32 R4, R64, R16.reuse, RZ ;  /* 0x000000104004723c */ /* 0x082fee00000018ff */
[----:B------:R-:W-:Y:S01]  /*3d00*/  LDSM.16.M88.4 R136, [R144] ;  /* 0x000000009088783b */ /* 0x000fe20000000200 */
[C---:B---34-:R-:W-:Y:S07]  /*3d10*/  HMMA.16816.F32 R8, R60.reuse, R16, RZ ;  /* 0x000000103c08723c */ /* 0x058fee00000018ff */
[----:B------:R-:W1:Y:S01]  /*3d20*/  LDSM.16.M88.4 R140, [R156+0xc000] ;  /* 0x00c000009c8c783b */ /* 0x000e620000000200 */
[-C--:B------:R-:W-:Y:S07]  /*3d30*/  HMMA.16816.F32 R12, R60, R18.reuse, RZ ;  /* 0x000000123c0c723c */ /* 0x080fee00000018ff */
[----:B------:R-:W3:Y:S01]  /*3d40*/  LDSM.16.M88.4 R144, [R144+0x2000] ;  /* 0x002000009090783b */ /* 0x000ee20000000200 */
[C---:B------:R-:W-:Y:S07]  /*3d50*/  HMMA.16816.F32 R16, R64.reuse, R18, RZ ;  /* 0x000000124010723c */ /* 0x040fee00000018ff */
[----:B------:R-:W4:Y:S01]  /*3d60*/  LDSM.16.M88.4 R148, [R156+0xc800] ;  /* 0x00c800009c94783b */ /* 0x000f220000000200 */
[-C--:B--2---:R-:W-:Y:S07]  /*3d70*/  HMMA.16816.F32 R20, R64, R32.reuse, RZ ;  /* 0x000000204014723c */ /* 0x084fee00000018ff */
[----:B------:R-:W2:Y:S01]  /*3d80*/  LDSM.16.M88.4 R152, [R156+0xd000] ;  /* 0x00d000009c98783b */ /* 0x000ea20000000200 */
[C---:B------:R-:W-:Y:S07]  /*3d90*/  HMMA.16816.F32 R24, R60.reuse, R32, RZ ;  /* 0x000000203c18723c */ /* 0x040fee00000018ff */
[----:B------:R-:W2:Y:S01]  /*3da0*/  LDSM.16.M88.4 R156, [R156+0xd800] ;  /* 0x00d800009c9c783b */ /* 0x000ea20000000200 */
[-C--:B------:R-:W-:Y:S07]  /*3db0*/  HMMA.16816.F32 R28, R60, R34.reuse, RZ ;  /* 0x000000223c1c723c */ /* 0x080fee00000018ff */
[----:B------:R-:W-:Y:S01]  /*3dc0*/  LDSM.16.M88.4 R160, [R164+0xd000] ;  /* 0x00d00000a4a0783b */ /* 0x000fe20000000200 */
[C---:B------:R-:W-:Y:S07]  /*3dd0*/  HMMA.16816.F32 R32, R64.reuse, R34, RZ ;  /* 0x000000224020723c */ /* 0x040fee00000018ff */
[----:B------:R-:W-:Y:S01]  /*3de0*/  LDSM.16.M88.4 R172, [R185+0xc000] ;  /* 0x00c00000b9ac783b */ /* 0x000fe20000000200 */
[-C--:B------:R-:W-:Y:S07]  /*3df0*/  HMMA.16816.F32 R36, R64, R48.reuse, RZ ;  /* 0x000000304024723c */ /* 0x080fee00000018ff */
[----:B------:R-:W-:Y:S01]  /*3e00*/  LDSM.16.M88.4 R180, [R185+0xd000] ;  /* 0x00d00000b9b4783b */ /* 0x000fe20000000200 */
[C---:B------:R-:W-:Y:S07]  /*3e10*/  HMMA.16816.F32 R40, R60.reuse, R48, RZ ;  /* 0x000000303c28723c */ /* 0x040fee00000018ff */
[----:B-----5:R1:W5:Y:S04]  /*3e20*/  LDG.E R190, desc[UR36][R2.64] ;  /* 0x0000002402be7981 */ /* 0x020368000c1e1900 */
[----:B------:R1:W5:Y:S01]  /*3e30*/  LDG.E R189, desc[UR36][R2.64+0x20] ;  /* 0x0000202402bd7981 */ /* 0x000362000c1e1900 */
[-C--:B------:R-:W-:Y:S03]  /*3e40*/  HMMA.16816.F32 R44, R60, R50.reuse, RZ ;  /* 0x000000323c2c723c */ /* 0x080fe600000018ff */
[----:B------:R1:W5:Y:S04]  /*3e50*/  LDG.E R188, desc[UR36][R2.64+0x100] ;  /* 0x0001002402bc7981 */ /* 0x000368000c1e1900 */
[----:B------:R1:W5:Y:S01]  /*3e60*/  LDG.E R187, desc[UR36][R2.64+0x120] ;  /* 0x0001202402bb7981 */ /* 0x000362000c1e1900 */
[C---:B------:R-:W-:Y:S08]  /*3e70*/  HMMA.16816.F32 R48, R64.reuse, R50, RZ ;  /* 0x000000324030723c */ /* 0x040ff000000018ff */
[-C--:B------:R-:W-:Y:S08]  /*3e80*/  HMMA.16816.F32 R52, R64, R132.reuse, RZ ;  /* 0x000000844034723c */ /* 0x080ff000000018ff */
[C---:B------:R-:W-:Y:S08]  /*3e90*/  HMMA.16816.F32 R56, R60.reuse, R132, RZ ;  /* 0x000000843c38723c */ /* 0x040ff000000018ff */
[-C--:B------:R-:W-:Y:S08]  /*3ea0*/  HMMA.16816.F32 R60, R60, R134.reuse, RZ ;  /* 0x000000863c3c723c */ /* 0x080ff000000018ff */
[----:B------:R-:W-:Y:S01]  /*3eb0*/  HMMA.16816.F32 R64, R64, R134, RZ ;  /* 0x000000864040723c */ /* 0x000fe200000018ff */
[----:B------:R-:W-:Y:S07]  /*3ec0*/  LDSM.16.M88.4 R132, [R0] ;  /* 0x000000000084783b */ /* 0x000fee0000000200 */
[-C--:B-1----:R-:W-:Y:S08]  /*3ed0*/  HMMA.16816.F32 R4, R136, R140.reuse, R4 ;  /* 0x0000008c8804723c */ /* 0x082ff00000001804 */
[C---:B---3--:R-:W-:Y:S08]  /*3ee0*/  HMMA.16816.F32 R8, R144.reuse, R140, R8 ;  /* 0x0000008c9008723c */ /* 0x048ff00000001808 */
[-C--:B------:R-:W-:Y:S08]  /*3ef0*/  HMMA.16816.F32 R12, R144, R142.reuse, R12 ;  /* 0x0000008e900c723c */ /* 0x080ff0000000180c */
[C---:B------:R-:W-:Y:S01]  /*3f00*/  HMMA.16816.F32 R16, R136.reuse, R142, R16 ;  /* 0x0000008e8810723c */ /* 0x040fe20000001810 */
[----:B------:R-:W1:Y:S07]  /*3f10*/  LDSM.16.M88.4 R140, [R164+0xc000] ;  /* 0x00c00000a48c783b */ /* 0x000e6e0000000200 */
[-C--:B----4-:R-:W-:Y:S08]  /*3f20*/  HMMA.16816.F32 R20, R136, R148.reuse, R20 ;  /* 0x000000948814723c */ /* 0x090ff00000001814 */
[C---:B------:R-:W-:Y:S08]  /*3f30*/  HMMA.16816.F32 R24, R144.reuse, R148, R24 ;  /* 0x000000949018723c */ /* 0x040ff00000001818 */
[-C--:B------:R-:W-:Y:S08]  /*3f40*/  HMMA.16816.F32 R28, R144, R150.reuse, R28 ;  /* 0x00000096901c723c */ /* 0x080ff0000000181c */
[C---:B------:R-:W-:Y:S01]  /*3f50*/  HMMA.16816.F32 R32, R136.reuse, R150, R32 ;  /* 0x000000968820723c */ /* 0x040fe20000001820 */
[----:B------:R3:W4:Y:S07]  /*3f60*/  LDSM.16.M88.4 R148, [R0+0x2000] ;  /* 0x002000000094783b */ /* 0x00072e0000000200 */
[-C--:B--2---:R-:W-:Y:S08]  /*3f70*/  HMMA.16816.F32 R36, R136, R152.reuse, R36 ;  /* 0x000000988824723c */ /* 0x084ff00000001824 */
[C---:B------:R-:W-:Y:S08]  /*3f80*/  HMMA.16816.F32 R40, R144.reuse, R152, R40 ;  /* 0x000000989028723c */ /* 0x040ff00000001828 */
[-C--:B------:R-:W-:Y:S03]  /*3f90*/  HMMA.16816.F32 R44, R144, R154.reuse, R44 ;  /* 0x0000009a902c723c */ /* 0x080fe6000000182c */
[----:B---3--:R-:W-:Y:S05]  /*3fa0*/  IMAD.IADD R0, R168, 0x1, R0 ;  /* 0x00000001a8007824 */ /* 0x008fea00078e0200 */
[C---:B------:R-:W-:Y:S01]  /*3fb0*/  HMMA.16816.F32 R48, R136.reuse, R154, R48 ;  /* 0x0000009a8830723c */ /* 0x040fe20000001830 */
[----:B------:R-:W2:Y:S07]  /*3fc0*/  LDSM.16.M88.4 R152, [R164+0xc800] ;  /* 0x00c80000a498783b */ /* 0x000eae0000000200 */
[-C--:B------:R-:W-:Y:S01]  /*3fd0*/  HMMA.16816.F32 R52, R136, R156.reuse, R52 ;  /* 0x0000009c8834723c */ /* 0x080fe20000001834 */
[----:B------:R-:W3:Y:S07]  /*3fe0*/  LDSM.16.M88.4 R164, [R164+0xd800] ;  /* 0x00d80000a4a4783b */ /* 0x000eee0000000200 */
[C---:B------:R-:W-:Y:S01]  /*3ff0*/  HMMA.16816.F32 R56, R144.reuse, R156, R56 ;  /* 0x0000009c9038723c */ /* 0x040fe20000001838 */
[----:B------:R-:W3:Y:S07]  /*4000*/  LDSM.16.M88.4 R168, [R0] ;  /* 0x0000000000a8783b */ /* 0x000eee0000000200 */
[-C--:B------:R-:W-:Y:S01]  /*4010*/  HMMA.16816.F32 R60, R144, R158.reuse, R60 ;  /* 0x0000009e903c723c */ /* 0x080fe2000000183c */
[----:B------:R-:W3:Y:S07]  /*4020*/  LDSM.16.M88.4 R176, [R0+0x2000] ;  /* 0x0020000000b0783b */ /* 0x000eee0000000200 */
[----:B------:R-:W-:Y:S01]  /*4030*/  HMMA.16816.F32 R64, R136, R158, R64 ;  /* 0x0000009e8840723c */ /* 0x000fe20000001840 */
[----:B------:R-:W3:Y:S07]  /*4040*/  LDSM.16.M88.4 R144, [R185+0xc800] ;  /* 0x00c80000b990783b */ /* 0x000eee0000000200 */
[-C--:B-1----:R-:W-:Y:S01]  /*4050*/  HMMA.16816.F32 R4, R132, R140.reuse, R4 ;  /* 0x0000008c8404723c */ /* 0x082fe20000001804 */
[----:B------:R-:W1:Y:S07]  /*4060*/  LDSM.16.M88.4 R136, [R185+0xd800] ;  /* 0x00d80000b988783b */ /* 0x000e6e0000000200 */
[C---:B----4-:R-:W-:Y:S08]  /*4070*/  HMMA.16816.F32 R8, R148.reuse, R140, R8 ;  /* 0x0000008c9408723c */ /* 0x050ff00000001808 */
        /* <DEDUP_REMOVED lines=26> */
[-C--:B-1----:R-:W-:Y:S08]  /*4220*/  HMMA.16816.F32 R52, R168, R136.reuse, R52 ;  /* 0x00000088a834723c */ /* 0x082ff00000001834 */
        /* <DEDUP_REMOVED lines=18> */
.L_x_2151:
[----:B------:R-:W1:Y:S01]  /*4350*/  S2R R0, SR_TID.X ;  /* 0x0000000000007919 */ /* 0x000e620000002100 */
[----:B------:R-:W-:Y:S01]  /*4360*/  UIADD3 UR4, UPT, UPT, UR26, UR14, -UR28 ;  /* 0x0000000e1a047290 */ /* 0x000fe2000fffe81c */
[----:B------:R-:W-:Y:S01]  /*4370*/  VIADD R151, R243, UR5 ;  /* 0x00000005f3977c36 */ /* 0x000fe20008000000 */
[----:B------:R-:W-:Y:S01]  /*4380*/  UIADD3 UR5, UPT, UPT, UR26, -UR12, -UR28 ;  /* 0x8000000c1a057290 */ /* 0x000fe2000fffe81c */
[----:B------:R-:W-:Y:S02]  /*4390*/  IMAD.MOV.U32 R135, RZ, RZ, 0x1 ;  /* 0x00000001ff877424 */ /* 0x000fe400078e00ff */
[----:B------:R-:W-:Y:S02]  /*43a0*/  IMAD.MOV.U32 R134, RZ, RZ, 0x9 ;  /* 0x00000009ff867424 */ /* 0x000fe400078e00ff */
[C---:B------:R-:W-:Y:S02]  /*43b0*/  VIADD R132, R151.reuse, UR4 ;  /* 0x0000000497847c36 */ /* 0x040fe40008000000 */
[----:B------:R-:W-:Y:S02]  /*43c0*/  VIADD R151, R151, UR5 ;  /* 0x0000000597977c36 */ /* 0x000fe40008000000 */
[----:B------:R-:W-:Y:S01]  /*43d0*/  IMAD.MOV.U32 R133, RZ, RZ, 0x41 ;  /* 0x00000041ff857424 */ /* 0x000fe200078e00ff */
[C---:B------:R-:W-:Y:S01]  /*43e0*/  VIADDMNMX R135, R132.reuse, R135, UR26, PT ;  /* 0x0000001a84877e46 */ /* 0x040fe2000b800187 */
[----:B------:R-:W-:Y:S01]  /*43f0*/  IMAD.MOV.U32 R136, RZ, RZ, 0x49 ;  /* 0x00000049ff887424 */ /* 0x000fe200078e00ff */
[C---:B------:R-:W-:Y:S02]  /*4400*/  VIADDMNMX R134, R132.reuse, R134, UR26, PT ;  /* 0x0000001a84867e46 */ /* 0x040fe4000b800186 */
[C---:B------:R-:W-:Y:S02]  /*4410*/  VIADDMNMX R133, R132.reuse, R133, UR26, PT ;  /* 0x0000001a84857e46 */ /* 0x040fe4000b800185 */
[----:B------:R-:W-:Y:S02]  /*4420*/  VIADDMNMX R132, R132, R136, UR26, PT ;  /* 0x0000001a84847e46 */ /* 0x000fe4000b800188 */
[----:B-1----:R-:W-:Y:S01]  /*4430*/  SHF.R.U32.HI R3, RZ, 0x1, R0 ;  /* 0x00000001ff037819 */ /* 0x002fe20000011600 */
[----:B------:R-:W-:Y:S02]  /*4440*/  IMAD.SHL.U32 R2, R0, 0x2, RZ ;  /* 0x0000000200027824 */ /* 0x000fe400078e00ff */
[----:B------:R-:W-:Y:S03]  /*4450*/  IMAD.U32 R0, RZ, RZ, UR30 ;  /* 0x0000001eff007e24 */ /* 0x000fe6000f8e00ff */
[----:B------:R-:W-:Y:S04]  /*4460*/  LOP3.LUT R2, R2, 0x6, RZ, 0xc0, !PT ;  /* 0x0000000602027812 */ /* 0x000fe800078ec0ff */
[----:B------:R-:W-:Y:S02]  /*4470*/  LOP3.LUT R2, R2, 0x1c0, R3, 0xf8, !PT ;  /* 0x000001c002027812 */ /* 0x000fe400078ef803 */
[----:B------:R-:W-:Y:S03]  /*4480*/  VIMNMX R3, PT, PT, RZ, R151, !PT ;  /* 0x00000097ff037248 */ /* 0x000fe60007fe0100 */
[----:B------:R-:W-:Y:S01]  /*4490*/  IMAD R0, R0, 0x80, R2 ;  /* 0x0000008000007824 */ /* 0x000fe200078e0202 */
[----:B------:R-:W-:Y:S03]  /*44a0*/  VIADDMNMX R2, R151, 0x8, RZ, !PT ;  /* 0x0000000897027846 */ /* 0x000fe600078001ff */
        /* <DEDUP_REMOVED lines=26> */
[C---:B------:R-:W-:Y:S01]  /*4650*/  VIADD R137, R0.reuse, 0x38 ;  /* 0x0000003800897836 */ /* 0x040fe20000000000 */
[----:B------:R-:W-:Y:S01]  /*4660*/  FSEL R17, R17, -INF , P2 ;  /* 0xff80000011117808 */ /* 0x000fe20001000000 */
[----:B------:R-:W-:Y:S01]  /*4670*/  VIADD R136, R0, 0x39 ;  /* 0x0000003900887836 */ /* 0x000fe20000000000 */
        /* <DEDUP_REMOVED lines=119> */
[C---:B------:R-:W-:Y:S02]  /*4df0*/  ISETP.GE.AND P2, PT, R0.reuse, R133, PT ;  /* 0x000000850000720c */ /* 0x040fe40003f46270 */
        /* <DEDUP_REMOVED lines=124> */
.L_x_2152:
[C---:B------:R-:W-:Y:S01]  /*55c0*/  FSETP.NEU.FTZ.AND P1, PT, R251.reuse, -INF , PT ;  /* 0xff800000fb00780b */ /* 0x040fe20003f3d000 */
[----:B------:R-:W2:Y:S01]  /*55d0*/  LDL R133, [R1+0xc] ;  /* 0x00000c0001857983 */ /* 0x000ea20000100800 */
[C---:B------:R-:W-:Y:S01]  /*55e0*/  FSETP.NEU.FTZ.AND P0, PT, R250.reuse, -INF , PT ;  /* 0xff800000fa00780b */ /* 0x040fe20003f1d000 */
[----:B------:R-:W-:Y:S01]  /*55f0*/  FMUL.FTZ R2, R251, 1.4426950216293334961 ;  /* 0x3fb8aa3bfb027820 */ /* 0x000fe20000410000 */
[----:B------:R-:W-:Y:S01]  /*5600*/  FMUL.FTZ R0, R250, 1.4426950216293334961 ;  /* 0x3fb8aa3bfa007820 */ /* 0x000fe20000410000 */
[----:B------:R-:W3:Y:S01]  /*5610*/  LDL R132, [R1+0x8] ;  /* 0x0000080001847983 */ /* 0x000ee20000100800 */
[----:B------:R-:W-:Y:S01]  /*5620*/  FMUL.FTZ R3, R248, 1.4426950216293334961 ;  /* 0x3fb8aa3bf8037820 */ /* 0x000fe20000410000 */
[----:B------:R-:W1:Y:S01]  /*5630*/  S2UR UR4, SR_CgaCtaId ;  /* 0x00000000000479c3 */ /* 0x000e620000008800 */
[----:B------:R-:W-:Y:S01]  /*5640*/  FSEL R2, R2, RZ, P1 ;  /* 0x000000ff02027208 */ /* 0x000fe20000800000 */
[----:B------:R-:W4:Y:S01]  /*5650*/  S2R R157, SR_TID.X ;  /* 0x00000000009d7919 */ /* 0x000f220000002100 */
[----:B------:R-:W-:Y:S01]  /*5660*/  FSEL R0, R0, RZ, P0 ;  /* 0x000000ff00007208 */ /* 0x000fe20000000000 */
[----:B------:R-:W-:Y:S01]  /*5670*/  UMOV UR5, 0x400 ;  /* 0x0000040000057882 */ /* 0x000fe20000000000 */
[----:B------:R-:W-:Y:S01]  /*5680*/  FSETP.NEU.FTZ.AND P1, PT, R249, -INF , PT ;  /* 0xff800000f900780b */ /* 0x000fe20003f3d000 */
[--C-:B------:R-:W-:Y:S01]  /*5690*/  FFMA.FTZ R204, R20, UR38, -R2.reuse ;  /* 0x0000002614cc7c23 */ /* 0x100fe20008010802 */
[----:B------:R-:W-:Y:S01]  /*56a0*/  FSETP.NEU.FTZ.AND P0, PT, R248, -INF , PT ;  /* 0xff800000f800780b */ /* 0x000fe20003f1d000 */
[----:B------:R-:W-:Y:S01]  /*56b0*/  FFMA.FTZ R181, R21, UR38, -R2 ;  /* 0x0000002615b57c23 */ /* 0x000fe20008010802 */
[--C-:B------:R-:W-:Y:S01]  /*56c0*/  FFMA.FTZ R34, R34, UR38, -R0.reuse ;  /* 0x0000002622227c23 */ /* 0x100fe20008010800 */
[----:B------:R-:W3:Y:S01]  /*56d0*/  LDL.64 R20, [R1] ;  /* 0x0000000001147983 */ /* 0x000ee20000100a00 */
        /* <DEDUP_REMOVED lines=15> */
[----:B------:R-:W-:Y:S01]  /*57d0*/  FMUL.FTZ R0, R249, 1.4426950216293334961 ;  /* 0x3fb8aa3bf9007820 */ /* 0x000fe20000410000 */
[--C-:B------:R-:W-:Y:S01]  /*57e0*/  FFMA.FTZ R32, R32, UR38, -R2.reuse ;  /* 0x0000002620207c23 */ /* 0x100fe20008010802 */
[--C-:B------:R-:W-:Y:S01]  /*57f0*/  FFMA.FTZ R33, R33, UR38, -R2.reuse ;  /* 0x0000002621217c23 */ /* 0x100fe20008010802 */
[--C-:B------:R-:W-:Y:S01]  /*5800*/  FFMA.FTZ R64, R64, UR38, -R2.reuse ;  /* 0x0000002640407c23 */ /* 0x100fe20008010802 */
[--C-:B------:R-:W-:Y:S01]  /*5810*/  FFMA.FTZ R65, R65, UR38, -R2.reuse ;  /* 0x0000002641417c23 */ /* 0x100fe20008010802 */
[----:B------:R-:W-:Y:S01]  /*5820*/  FSEL R0, R0, RZ, P1 ;  /* 0x000000ff00007208 */ /* 0x000fe20000800000 */
[--C-:B------:R-:W-:Y:S01]  /*5830*/  FFMA.FTZ R48, R48, UR38, -R2.reuse ;  /* 0x0000002630307c23 */ /* 0x100fe20008010802 */
[--C-:B------:R-:W-:Y:S01]  /*5840*/  FFMA.FTZ R49, R49, UR38, -R2.reuse ;  /* 0x0000002631317c23 */ /* 0x100fe20008010802 */
[----:B----4-:R-:W-:Y:S01]  /*5850*/  SHF.R.U32.HI R6, RZ, 0x5, R157 ;  /* 0x00000005ff067819 */ /* 0x010fe2000001169d */
[--C-:B------:R-:W-:Y:S01]  /*5860*/  FFMA.FTZ R52, R52, UR38, -R2.reuse ;  /* 0x0000002634347c23 */ /* 0x100fe20008010802 */
[----:B------:R-:W-:Y:S01]  /*5870*/  LOP3.LUT P2, RZ, R157, 0x8, RZ, 0xc0, !PT ;  /* 0x000000089dff7812 */ /* 0x000fe2000784c0ff */
[--C-:B------:R-:W-:Y:S01]  /*5880*/  FFMA.FTZ R53, R53, UR38, -R2.reuse ;  /* 0x0000002635357c23 */ /* 0x100fe20008010802 */
[----:B------:R-:W-:Y:S01]  /*5890*/  LOP3.LUT R6, R6, 0x3, RZ, 0xc0, !PT ;  /* 0x0000000306067812 */ /* 0x000fe200078ec0ff */
[--C-:B------:R-:W-:Y:S01]  /*58a0*/  FFMA.FTZ R193, R16, UR38, -R2.reuse ;  /* 0x0000002610c17c23 */ /* 0x100fe20008010802 */
[--C-:B------:R-:W-:Y:S01]  /*58b0*/  FFMA.FTZ R192, R17, UR38, -R2.reuse ;  /* 0x0000002611c07c23 */ /* 0x100fe20008010802 */
[--C-:B------:R-:W-:Y:S01]  /*58c0*/  FFMA.FTZ R174, R4, UR38, -R2.reuse ;  /* 0x0000002604ae7c23 */ /* 0x100fe20008010802 */
[--C-:B------:R-:W-:Y:S01]  /*58d0*/  FFMA.FTZ R169, R5, UR38, -R2.reuse ;  /* 0x0000002605a97c23 */ /* 0x100fe20008010802 */
[--C-:B------:R-:W-:Y:S01]  /*58e0*/  FFMA.FTZ R36, R36, UR38, -R2.reuse ;  /* 0x0000002624247c23 */ /* 0x100fe20008010802 */
[----:B------:R-:W-:Y:S01]  /*58f0*/  FFMA.FTZ R37, R37, UR38, -R2 ;  /* 0x0000002625257c23 */ /* 0x000fe20008010802 */
[----:B------:R-:W-:Y:S01]  /*5900*/  FSEL R2, R3, RZ, P0 ;  /* 0x000000ff03027208 */ /* 0x000fe20000000000 */
[C---:B------:R-:W-:Y:S01]  /*5910*/  IMAD.SHL.U32 R3, R157.reuse, 0x10, RZ ;  /* 0x000000109d037824 */ /* 0x040fe200078e00ff */
[----:B------:R-:W-:Y:S01]  /*5920*/  LOP3.LUT P0, RZ, R157, 0x10, RZ, 0xc0, !PT ;  /* 0x000000109dff7812 */ /* 0x000fe2000780c0ff */
[--C-:B------:R-:W-:Y:S01]  /*5930*/  FFMA.FTZ R179, R12, UR38, -R0.reuse ;  /* 0x000000260cb37c23 */ /* 0x100fe20008010800 */
[--C-:B------:R-:W-:Y:S01]  /*5940*/  FFMA.FTZ R60, R60, UR38, -R0.reuse ;  /* 0x000000263c3c7c23 */ /* 0x100fe20008010800 */
        /* <DEDUP_REMOVED lines=10> */
[----:B------:R-:W-:Y:S02]  /*59f0*/  IMAD.U32 R12, RZ, RZ, UR43 ;  /* 0x0000002bff0c7e24 */ /* 0x000fe4000f8e00ff */
[--C-:B------:R-:W-:Y:S01]  /*5a00*/  FFMA.FTZ R212, R28, UR38, -R0.reuse ;  /* 0x000000261cd47c23 */ /* 0x100fe20008010800 */
[--C-:B------:R-:W-:Y:S01]  /*5a10*/  FFMA.FTZ R211, R29, UR38, -R0.reuse ;  /* 0x000000261dd37c23 */ /* 0x100fe20008010800 */
[--C-:B------:R-:W-:Y:S01]  /*5a20*/  FFMA.FTZ R198, R24, UR38, -R0.reuse ;  /* 0x0000002618c67c23 */ /* 0x100fe20008010800 */
[--C-:B------:R-:W-:Y:S01]  /*5a30*/  FFMA.FTZ R178, R13, UR38, -R0.reuse ;  /* 0x000000260db27c23 */ /* 0x100fe20008010800 */
[----:B------:R-:W-:Y:S01]  /*5a40*/  FFMA.FTZ R180, R25, UR38, -R0 ;  /* 0x0000002619b47c23 */ /* 0x000fe20008010800 */
[C---:B------:R-:W-:Y:S02]  /*5a50*/  IMAD.SHL.U32 R5, R157.reuse, 0x2, RZ ;  /* 0x000000029d057824 */ /* 0x040fe400078e00ff */
[--C-:B------:R-:W-:Y:S01]  /*5a60*/  FFMA.FTZ R62, R62, UR38, -R2.reuse ;  /* 0x000000263e3e7c23 */ /* 0x100fe20008010802 */
[----:B------:R-:W-:Y:S02]  /*5a70*/  IMAD.SHL.U32 R0, R157, 0x40, RZ ;  /* 0x000000409d007824 */ /* 0x000fe400078e00ff */
[----:B------:R-:W-:Y:S01]  /*5a80*/  FFMA.FTZ R63, R63, UR38, -R2 ;  /* 0x000000263f3f7c23 */ /* 0x000fe20008010802 */
[----:B------:R-:W-:Y:S01]  /*5a90*/  IMAD R12, R12, 0x8, R6 ;  /* 0x000000080c0c7824 */ /* 0x000fe200078e0206 */
[----:B------:R-:W-:Y:S01]  /*5aa0*/  LOP3.LUT R3, R3, 0x38, R5, 0xf8, !PT ;  /* 0x0000003803037812 */ /* 0x000fe200078ef805 */
[----:B------:R-:W-:Y:S01]  /*5ab0*/  IMAD.SHL.U32 R4, R157, 0x20, RZ ;  /* 0x000000209d047824 */ /* 0x000fe200078e00ff */
[----:B------:R-:W-:Y:S01]  /*5ac0*/  LOP3.LUT R5, R5, 0xe006, R0, 0xc8, !PT ;  /* 0x0000e00605057812 */ /* 0x000fe200078ec800 */
[--C-:B------:R-:W-:Y:S01]  /*5ad0*/  FFMA.FTZ R172, R11, UR38, -R2.reuse ;  /* 0x000000260bac7c23 */ /* 0x100fe20008010802 */
[----:B------:R-:W-:Y:S01]  /*5ae0*/  FFMA.FTZ R170, R10, UR38, -R2 ;  /* 0x000000260aaa7c23 */ /* 0x000fe20008010802 */
[----:B------:R-:W-:Y:S01]  /*5af0*/  UIADD3 UR49, UPT, UPT, UR39, -0x61c88647, URZ ;  /* 0x9e3779b927317890 */ /* 0x000fe2000fffe0ff */
[----:B------:R-:W-:Y:S01]  /*5b00*/  LOP3.LUT R5, R5, 0xc00, R4, 0xf8, !PT ;  /* 0x00000c0005057812 */ /* 0x000fe200078ef804 */
[----:B------:R-:W-:Y:S04]  /*5b10*/  IMAD.WIDE.U32 R10, R12, -0x326172a9, RZ ;  /* 0xcd9e8d570c0a7825 */ /* 0x000fe800078e00ff */
[--C-:B------:R-:W-:Y:S01]  /*5b20*/  FFMA.FTZ R59, R59, UR38, -R2.reuse ;  /* 0x000000263b3b7c23 */ /* 0x100fe20008010802 */
[----:B------:R-:W-:Y:S01]  /*5b30*/  MUFU.EX2 R226, R32 ;  /* 0x0000002000e27308 */ /* 0x000fe20000000800 */
[----:B------:R-:W-:Y:S01]  /*5b40*/  LOP3.LUT R16, R5, R3, RZ, 0xfc, !PT ;  /* 0x0000000305107212 */ /* 0x000fe200078efcff */
[--C-:B------:R-:W-:Y:S01]  /*5b50*/  FFMA.FTZ R58, R58, UR38, -R2.reuse ;  /* 0x000000263a3a7c23 */ /* 0x100fe20008010802 */
[----:B------:R-:W-:Y:S01]  /*5b60*/  LOP3.LUT R3, R0, 0x200, RZ, 0xc0, !PT ;  /* 0x0000020000037812 */ /* 0x000fe200078ec0ff */
[--C-:B------:R-:W-:Y:S01]  /*5b70*/  FFMA.FTZ R46, R46, UR38, -R2.reuse ;  /* 0x000000262e2e7c23 */ /* 0x100fe20008010802 */
[----:B------:R-:W-:Y:S01]  /*5b80*/  SHF.R.U32.HI R5, RZ, 0x1, R157 ;  /* 0x00000001ff057819 */ /* 0x000fe2000001169d */
[----:B------:R-:W-:Y:S01]  /*5b90*/  FFMA.FTZ R47, R47, UR38, -R2 ;  /* 0x000000262f2f7c23 */ /* 0x000fe20008010802 */
[----:B------:R-:W-:Y:S01]  /*5ba0*/  LOP3.LUT R3, R3, 0xc00, R4, 0xf8, !PT ;  /* 0x00000c0003037812 */ /* 0x000fe200078ef804 */
[--C-:B------:R-:W-:Y:S01]  /*5bb0*/  FFMA.FTZ R43, R43, UR38, -R2.reuse ;  /* 0x000000262b2b7c23 */ /* 0x100fe20008010802 */
[--C-:B------:R-:W-:Y:S01]  /*5bc0*/  FFMA.FTZ R42, R42, UR38, -R2.reuse ;  /* 0x000000262a2a7c23 */ /* 0x100fe20008010802 */
[--C-:B------:R-:W-:Y:S01]  /*5bd0*/  FFMA.FTZ R210, R30, UR38, -R2.reuse ;  /* 0x000000261ed27c23 */ /* 0x100fe20008010802 */
[--C-:B------:R-:W-:Y:S01]  /*5be0*/  FFMA.FTZ R208, R31, UR38, -R2.reuse ;  /* 0x000000261fd07c23 */ /* 0x100fe20008010802 */
[--C-:B------:R-:W-:Y:S01]  /*5bf0*/  FFMA.FTZ R177, R14, UR38, -R2.reuse ;  /* 0x000000260eb17c23 */ /* 0x100fe20008010802 */
[--C-:B------:R-:W-:Y:S01]  /*5c00*/  FFMA.FTZ R176, R15, UR38, -R2.reuse ;  /* 0x000000260fb07c23 */ /* 0x100fe20008010802 */
[----:B------:R-:W-:Y:S01]  /*5c10*/  LOP3.LUT R15, R252, UR39, R11, 0x96, !PT ;  /* 0x00000027fc0f7c12 */ /* 0x000fe2000f8e960b */
[--C-:B------:R-:W-:Y:S01]  /*5c20*/  FFMA.FTZ R199, R27, UR38, -R2.reuse ;  /* 0x000000261bc77c23 */ /* 0x100fe20008010802 */
[----:B------:R-:W-:Y:S01]  /*5c30*/  FFMA.FTZ R182, R26, UR38, -R2 ;  /* 0x000000261ab67c23 */ /* 0x000fe20008010802 */
[----:B------:R-:W-:Y:S01]  /*5c40*/  LOP3.LUT R2, R0, 0x1c0, RZ, 0xc0, !PT ;  /* 0x000001c000027812 */ /* 0x000fe200078ec0ff */
[----:B------:R-:W-:Y:S01]  /*5c50*/  IMAD.SHL.U32 R155, R157, 0x8, RZ ;  /* 0x000000089d9b7824 */ /* 0x000fe200078e00ff */
[----:B------:R-:W-:Y:S01]  /*5c60*/  MUFU.EX2 R225, R33 ;  /* 0x0000002100e17308 */ /* 0x000fe20000000800 */
[----:B-1----:R-:W-:Y:S01]  /*5c70*/  ULEA UR4, UR4, UR5, 0x18 ;  /* 0x0000000504047291 */ /* 0x002fe2000f8ec0ff */
[----:B------:R-:W-:Y:S01]  /*5c80*/  IMAD.MOV.U32 R168, RZ, RZ, 0x20 ;  /* 0x00000020ffa87424 */ /* 0x000fe200078e00ff */
[----:B------:R-:W-:Y:S01]  /*5c90*/  UIADD3 UR52, UPT, UPT, UR39, 0x3c6ef372, URZ ;  /* 0x3c6ef37227347890 */ /* 0x000fe2000fffe0ff */
[----:B------:R-:W-:Y:S06]  /*5ca0*/  LOP3.LUT R0, R2, 0x38, R155, 0xf8, !PT ;  /* 0x0000003802007812 */ /* 0x000fec00078ef89b */
[----:B------:R-:W-:Y:S01]  /*5cb0*/  MUFU.EX2 R236, R64 ;  /* 0x0000004000ec7308 */ /* 0x000fe20000000800 */
[----:B------:R-:W-:Y:S01]  /*5cc0*/  IMAD.MOV.U32 R163, RZ, RZ, 0x10 ;  /* 0x00000010ffa37424 */ /* 0x000fe200078e00ff */
[----:B------:R-:W-:Y:S01]  /*5cd0*/  LEA R161, R16, UR4, 0x1 ;  /* 0x0000000410a17c11 */ /* 0x000fe2000f8e08ff */
[----:B------:R-:W-:Y:S01]  /*5ce0*/  IMAD.MOV.U32 R160, RZ, RZ, 0x40 ;  /* 0x00000040ffa07424 */ /* 0x000fe200078e00ff */
[C---:B------:R-:W-:Y:S06]  /*5cf0*/  LOP3.LUT R2, R0.reuse, 0x8, R5, 0x78, !PT ;  /* 0x0000000800027812 */ /* 0x040fec00078e7805 */
[----:B------:R-:W-:Y:S01]  /*5d00*/  MUFU.EX2 R238, R65 ;  /* 0x0000004100ee7308 */ /* 0x000fe20000000800 */
[----:B------:R-:W-:Y:S01]  /*5d10*/  LOP3.LUT R5, R0, 0x8, R157, 0x78, !PT ;  /* 0x0000000800057812 */ /* 0x000fe200078e789d */
[----:B------:R-:W-:Y:S01]  /*5d20*/  VIADD R162, R161, 0x1c040 ;  /* 0x0001c040a1a27836 */ /* 0x000fe20000000000 */
[----:B------:R-:W-:Y:S07]  /*5d30*/  LOP3.LUT R0, R3, R2, RZ, 0xfc, !PT ;  /* 0x0000000203007212 */ /* 0x000fee00078efcff */
[----:B------:R-:W-:Y:S01]  /*5d40*/  MUFU.EX2 R235, R66 ;  /* 0x0000004200eb7308 */ /* 0x000fe20000000800 */
[----:B------:R-:W-:Y:S01]  /*5d50*/  LOP3.LUT R153, R5, 0x7200, R4, 0xf8, !PT ;  /* 0x0000720005997812 */ /* 0x000fe200078ef804 */
[----:B------:R-:W-:Y:S01]  /*5d60*/  IMAD.WIDE.U32 R16, R15, -0x2daee0ad, RZ ;  /* 0xd2511f530f107825 */ /* 0x000fe200078e00ff */
[----:B------:R-:W-:Y:S07]  /*5d70*/  SEL R158, R168, 0xffffffe0, !P2 ;  /* 0xffffffe0a89e7807 */ /* 0x000fee0005000000 */
[----:B------:R-:W-:Y:S01]  /*5d80*/  MUFU.EX2 R224, R34 ;  /* 0x0000002200e07308 */ /* 0x000fe20000000800 */
[----:B------:R-:W-:Y:S01]  /*5d90*/  LEA R152, R0, UR4, 0x1 ;  /* 0x0000000400987c11 */ /* 0x000fe2000f8e08ff */
[----:B------:R-:W-:Y:S01]  /*5da0*/  UISETP.GT.AND UP0, UPT, UR43, UR42, UPT ;  /* 0x0000002a2b00728c */ /* 0x000fe2000bf04270 */
[----:B------:R-:W-:Y:S07]  /*5db0*/  LEA R153, R153, UR4, 0x1 ;  /* 0x0000000499997c11 */ /* 0x000fee000f8e08ff */
[----:B------:R-:W-:Y:S01]  /*5dc0*/  MUFU.EX2 R237, R67 ;  /* 0x0000004300ed7308 */ /* 0x000fe20000000800 */
[----:B------:R-:W-:Y:S09]  /*5dd0*/  IMAD.IADD R159, R161, 0x1, R158 ;  /* 0x00000001a19f7824 */ /* 0x000ff200078e029e */
[----:B------:R-:W-:Y:S10]  /*5de0*/  MUFU.EX2 R204, R204 ;  /* 0x000000cc00cc7308 */ /* 0x000ff40000000800 */
[----:B------:R-:W-:Y:S10]  /*5df0*/  MUFU.EX2 R211, R211 ;  /* 0x000000d300d37308 */ /* 0x000ff40000000800 */
[----:B------:R-:W1:Y:S10]  /*5e00*/  MUFU.EX2 R222, R35 ;  /* 0x0000002300de7308 */ /* 0x000e740000000800 */
[----:B------:R-:W4:Y:S10]  /*5e10*/  MUFU.EX2 R210, R210 ;  /* 0x000000d200d27308 */ /* 0x000f340000000800 */
        /* <DEDUP_REMOVED lines=38> */
[----:B------:R-:W-:Y:S01]  /*6080*/  MUFU.EX2 R170, R170 ;  /* 0x000000aa00aa7308 */ /* 0x000fe20000000800 */
[----:B--2---:R-:W-:Y:S09]  /*6090*/  IMAD.WIDE.U32 R8, R133, -0x326172a9, RZ ;  /* 0xcd9e8d5785087825 */ /* 0x004ff200078e00ff */
[----:B------:R-:W-:Y:S01]  /*60a0*/  MUFU.EX2 R214, R60 ;  /* 0x0000003c00d67308 */ /* 0x000fe20000000800 */
[----:B---3--:R-:W-:Y:S01]  /*60b0*/  IMAD.WIDE.U32 R6, R132, -0x326172a9, RZ ;  /* 0xcd9e8d5784067825 */ /* 0x008fe200078e00ff */
[C---:B------:R-:W-:Y:S08]  /*60c0*/  LOP3.LUT R14, R10.reuse, UR49, R9, 0x96, !PT ;  /* 0x000000310a0e7c12 */ /* 0x040ff0000f8e9609 */
[----:B------:R-:W-:Y:S01]  /*60d0*/  MUFU.EX2 R218, R61 ;  /* 0x0000003d00da7308 */ /* 0x000fe20000000800 */
[----:B------:R-:W-:Y:S01]  /*60e0*/  LOP3.LUT R13, R10, UR49, R7, 0x96, !PT ;  /* 0x000000310a0d7c12 */ /* 0x000fe2000f8e9607 */
[----:B------:R-:W-:Y:S08]  /*60f0*/  VIADD R10, R12, 0x4 ;  /* 0x000000040c0a7836 */ /* 0x000ff00000000000 */
[----:B------:R-:W-:Y:S01]  /*6100*/  MUFU.EX2 R167, R167 ;  /* 0x000000a700a77308 */ /* 0x000fe20000000800 */
[----:B------:R-:W-:Y:S09]  /*6110*/  IMAD.WIDE.U32 R4, R14, -0x2daee0ad, RZ ;  /* 0xd2511f530e047825 */ /* 0x000ff200078e00ff */
[----:B------:R-:W-:Y:S01]  /*6120*/  MUFU.EX2 R213, R62 ;  /* 0x0000003e00d57308 */ /* 0x000fe20000000800 */
[----:B------:R-:W-:Y:S01]  /*6130*/  IMAD.WIDE.U32 R10, R10, -0x326172a9, RZ ;  /* 0xcd9e8d570a0a7825 */ /* 0x000fe200078e00ff */
[----:B------:R-:W-:Y:S08]  /*6140*/  LOP3.LUT R14, R16, UR45, R5, 0x96, !PT ;  /* 0x0000002d100e7c12 */ /* 0x000ff0000f8e9605 */
[----:B------:R-:W-:Y:S01]  /*6150*/  MUFU.EX2 R215, R63 ;  /* 0x0000003f00d77308 */ /* 0x000fe20000000800 */
[----:B------:R-:W-:Y:S01]  /*6160*/  IMAD.WIDE.U32 R2, R13, -0x2daee0ad, RZ ;  /* 0xd2511f530d027825 */ /* 0x000fe200078e00ff */
[----:B------:R-:W-:Y:S02]  /*6170*/  LOP3.LUT R11, R252, UR39, R11, 0x96, !PT ;  /* 0x00000027fc0b7c12 */ /* 0x000fe4000f8e960b */
[----:B------:R-:W-:Y:S06]  /*6180*/  LOP3.LUT R12, R10, UR49, R9, 0x96, !PT ;  /* 0x000000310a0c7c12 */ /* 0x000fec000f8e9609 */
[----:B------:R-:W-:Y:S01]  /*6190*/  MUFU.EX2 R209, R59 ;  /* 0x0000003b00d17308 */ /* 0x000fe20000000800 */
[----:B------:R-:W-:Y:S01]  /*61a0*/  LOP3.LUT R16, R16, UR45, R3, 0x96, !PT ;  /* 0x0000002d10107c12 */ /* 0x000fe2000f8e9603 */
[----:B------:R-:W-:Y:S01]  /*61b0*/  IMAD.WIDE.U32 R18, R11, -0x2daee0ad, RZ ;  /* 0xd2511f530b127825 */ /* 0x000fe200078e00ff */
[----:B------:R-:W-:Y:S07]  /*61c0*/  LOP3.LUT R10, R10, UR49, R7, 0x96, !PT ;  /* 0x000000310a0a7c12 */ /* 0x000fee000f8e9607 */
[----:B------:R-:W-:Y:S01]  /*61d0*/  MUFU.EX2 R207, R58 ;  /* 0x0000003a00cf7308 */ /* 0x000fe20000000800 */
[C---:B------:R-:W-:Y:S01]  /*61e0*/  LOP3.LUT R9, R20.reuse, UR46, R17, 0x96, !PT ;  /* 0x0000002e14097c12 */ /* 0x040fe2000f8e9611 */
[----:B------:R-:W-:Y:S01]  /*61f0*/  VIADD R7, R161, 0x1c000 ;  /* 0x0001c000a1077836 */ /* 0x000fe20000000000 */
[----:B------:R-:W-:Y:S01]  /*6200*/  LOP3.LUT R3, R20, UR46, R19, 0x96, !PT ;  /* 0x0000002e14037c12 */ /* 0x000fe2000f8e9613 */
[----:B------:R-:W-:Y:S01]  /*6210*/  IMAD.WIDE.U32 R12, R12, -0x2daee0ad, RZ ;  /* 0xd2511f530c0c7825 */ /* 0x000fe200078e00ff */
[----:B------:R-:W-:Y:S05]  /*6220*/  UIADD3 UR49, UPT, UPT, UR39, -0x255992d5, URZ ;  /* 0xdaa66d2b27317890 */ /* 0x000fea000fffe0ff */
[----:B------:R-:W-:Y:S01]  /*6230*/  MUFU.EX2 R180, R180 ;  /* 0x000000b400b47308 */ /* 0x000fe20000000800 */
[----:B------:R-:W-:Y:S09]  /*6240*/  IMAD.WIDE.U32 R10, R10, -0x2daee0ad, RZ ;  /* 0xd2511f530a0a7825 */ /* 0x000ff200078e00ff */
[----:B------:R-:W-:Y:S01]  /*6250*/  MUFU.EX2 R169, R169 ;  /* 0x000000a900a97308 */ /* 0x000fe20000000800 */
[----:B------:R-:W-:Y:S09]  /*6260*/  IMAD.WIDE.U32 R14, R14, -0x326172a9, RZ ;  /* 0xcd9e8d570e0e7825 */ /* 0x000ff200078e00ff */
[----:B------:R-:W-:Y:S01]  /*6270*/  MUFU.EX2 R197, R42 ;  /* 0x0000002a00c57308 */ /* 0x000fe20000000800 */
[----:B------:R-:W-:Y:S09]  /*6280*/  IMAD.WIDE.U32 R26, R3, -0x326172a9, RZ ;  /* 0xcd9e8d57031a7825 */ /* 0x000ff200078e00ff */
[----:B------:R-:W2:Y:S01]  /*6290*/  MUFU.EX2 R203, R203 ;  /* 0x000000cb00cb7308 */ /* 0x000ea20000000800 */
[----:B------:R-:W-:Y:S01]  /*62a0*/  IMAD.WIDE.U32 R22, R9, -0x326172a9, RZ ;  /* 0xcd9e8d5709167825 */ /* 0x000fe200078e00ff */
[C---:B------:R-:W-:Y:S08]  /*62b0*/  LOP3.LUT R9, R18.reuse, UR45, R13, 0x96, !PT ;  /* 0x0000002d12097c12 */ /* 0x040ff0000f8e960d */
[----:B------:R-:W3:Y:S01]  /*62c0*/  MUFU.EX2 R202, R40 ;  /* 0x0000002800ca7308 */ /* 0x000ee20000000800 */
[----:B------:R-:W-:Y:S01]  /*62d0*/  LOP3.LUT R18, R18, UR45, R11, 0x96, !PT ;  /* 0x0000002d12127c12 */ /* 0x000fe2000f8e960b */
[----:B------:R-:W-:Y:S01]  /*62e0*/  IMAD.WIDE.U32 R16, R16, -0x326172a9, RZ ;  /* 0xcd9e8d5710107825 */ /* 0x000fe200078e00ff */
[----:B------:R-:W-:Y:S07]  /*62f0*/  LOP3.LUT R24, R8, UR52, R23, 0x96, !PT ;  /* 0x0000003408187c12 */ /* 0x000fee000f8e9617 */
[----:B------:R-:W-:Y:S01]  /*6300*/  MUFU.EX2 R194, R37 ;  /* 0x0000002500c27308 */ /* 0x000fe20000000800 */
[----:B------:R-:W-:Y:S01]  /*6310*/  LOP3.LUT R20, R22, UR49, R15, 0x96, !PT ;  /* 0x0000003116147c12 */ /* 0x000fe2000f8e960f */
[----:B------:R-:W-:Y:S01]  /*6320*/  @P0 VIADD R162, R7, 0xffffffc0 ;  /* 0xffffffc007a20836 */ /* 0x000fe20000000000 */
[----:B------:R-:W-:Y:S01]  /*6330*/  LOP3.LUT R5, R8, UR52, R27, 0x96, !PT ;  /* 0x0000003408057c12 */ /* 0x000fe2000f8e961b */
[----:B------:R-:W-:Y:S01]  /*6340*/  IMAD.WIDE.U32 R8, R9, -0x326172a9, RZ ;  /* 0xcd9e8d5709087825 */ /* 0x000fe200078e00ff */
[----:B------:R-:W-:Y:S05]  /*6350*/  LOP3.LUT R7, R6, UR52, R23, 0x96, !PT ;  /* 0x0000003406077c12 */ /* 0x000fea000f8e9617 */
[----:B------:R-:W3:Y:S01]  /*6360*/  MUFU.EX2 R196, R41 ;  /* 0x0000002900c47308 */ /* 0x000ee20000000800 */
[----:B------:R-:W-:Y:S01]  /*6370*/  LOP3.LUT R22, R22, UR49, R17, 0x96, !PT ;  /* 0x0000003116167c12 */ /* 0x000fe2000f8e9611 */
[----:B------:R-:W-:Y:S01]  /*6380*/  IMAD.WIDE.U32 R18, R18, -0x326172a9, RZ ;  /* 0xcd9e8d5712127825 */ /* 0x000fe200078e00ff */
[----:B------:R-:W-:Y:S02]  /*6390*/  LOP3.LUT R3, R26, UR49, R9, 0x96, !PT ;  /* 0x000000311a037c12 */ /* 0x000fe4000f8e9609 */
[----:B------:R-:W-:Y:S01]  /*63a0*/  LOP3.LUT R11, R6, UR52, R27, 0x96, !PT ;  /* 0x00000034060b7c12 */ /* 0x000fe2000f8e961b */
[----:B------:R-:W-:Y:S01]  /*63b0*/  IMAD.WIDE.U32 R20, R20, -0x2daee0ad, RZ ;  /* 0xd2511f5314147825 */ /* 0x000fe200078e00ff */
[----:B------:R-:W-:Y:S01]  /*63c0*/  LOP3.LUT R26, R26, UR49, R19, 0x96, !PT ;  /* 0x000000311a1a7c12 */ /* 0x000fe2000f8e9613 */
[----:B------:R-:W-:Y:S02]  /*63d0*/  UIADD3 UR52, UPT, UPT, UR39, 0x78dde6e4, URZ ;  /* 0x78dde6e427347890 */ /* 0x000fe4000fffe0ff */
[----:B------:R-:W-:Y:S01]  /*63e0*/  IMAD.WIDE.U32 R24, R24, -0x2daee0ad, RZ ;  /* 0xd2511f5318187825 */ /* 0x000fe200078e00ff */
[----:B------:R-:W-:Y:S03]  /*63f0*/  UIADD3 UR49, UPT, UPT, UR39, 0x1715609d, URZ ;  /* 0x1715609d27317890 */ /* 0x000fe6000fffe0ff */
[----:B------:R-:W-:Y:S01]  /*6400*/  IMAD.WIDE.U32 R22, R22, -0x2daee0ad, RZ ;  /* 0xd2511f5316167825 */ /* 0x000fe200078e00ff */
[----:B------:R-:W-:Y:S02]  /*6410*/  LOP3.LUT R9, R4, UR44, R25, 0x96, !PT ;  /* 0x0000002c04097c12 */ /* 0x000fe4000f8e9619 */
[----:B------:R-:W-:Y:S01]  /*6420*/  LOP3.LUT R13, R24, UR48, R21, 0x96, !PT ;  /* 0x00000030180d7c12 */ /* 0x000fe2000f8e9615 */
[----:B------:R-:W-:Y:S04]  /*6430*/  IMAD.WIDE.U32 R6, R7, -0x2daee0ad, RZ ;  /* 0xd2511f5307067825 */ /* 0x000fe800078e00ff */
[----:B------:R-:W-:Y:S01]  /*6440*/  IMAD.WIDE.U32 R24, R3, -0x2daee0ad, RZ ;  /* 0xd2511f5303187825 */ /* 0x000fe200078e00ff */
[----:B------:R-:W-:Y:S02]  /*6450*/  LOP3.LUT R17, R2, UR44, R7, 0x96, !PT ;  /* 0x0000002c02117c12 */ /* 0x000fe4000f8e9607 */
[----:B------:R-:W-:Y:S01]  /*6460*/  LOP3.LUT R28, R6, UR48, R23, 0x96, !PT ;  /* 0x00000030061c7c12 */ /* 0x000fe2000f8e9617 */
[----:B------:R-:W-:Y:S04]  /*6470*/  IMAD.WIDE.U32 R4, R5, -0x2daee0ad, RZ ;  /* 0xd2511f5305047825 */ /* 0x000fe800078e00ff */
[----:B------:R-:W-:Y:S01]  /*6480*/  IMAD.WIDE.U32 R26, R26, -0x2daee0ad, RZ ;  /* 0xd2511f531a1a7825 */ /* 0x000fe200078e00ff */
[----:B------:R-:W-:Y:S03]  /*6490*/  LOP3.LUT R30, R4, UR48, R25, 0x96, !PT ;  /* 0x00000030041e7c12 */ /* 0x000fe6000f8e9619 */
[----:B------:R-:W-:Y:S04]  /*64a0*/  IMAD.WIDE.U32 R2, R11, -0x2daee0ad, RZ ;  /* 0xd2511f530b027825 */ /* 0x000fe800078e00ff */
[----:B------:R-:W-:Y:S01]  /*64b0*/  IMAD.WIDE.U32 R6, R9, -0x326172a9, RZ ;  /* 0xcd9e8d5709067825 */ /* 0x000fe200078e00ff */
[----:B------:R-:W-:Y:S02]  /*64c0*/  LOP3.LUT R9, R12, UR44, R5, 0x96, !PT ;  /* 0x0000002c0c097c12 */ /* 0x000fe4000f8e9605 */
[----:B------:R-:W-:Y:S01]  /*64d0*/  LOP3.LUT R11, R10, UR44, R3, 0x96, !PT ;  /* 0x0000002c0a0b7c12 */ /* 0x000fe2000f8e9603 */
[----:B------:R-:W-:Y:S01]  /*64e0*/  IMAD.WIDE.U32 R12, R13, -0x326172a9, RZ ;  /* 0xcd9e8d570d0c7825 */ /* 0x000fe200078e00ff */
[----:B------:R-:W-:Y:S02]  /*64f0*/  LOP3.LUT R15, R2, UR48, R27, 0x96, !PT ;  /* 0x00000030020f7c12 */ /* 0x000fe4000f8e961b */
[----:B------:R-:W-:Y:S01]  /*6500*/  LOP3.LUT R7, R14, UR52, R7, 0x96, !PT ;  /* 0x000000340e077c12 */ /* 0x000fe2000f8e9607 */
[----:B------:R-:W-:Y:S04]  /*6510*/  IMAD.WIDE.U32 R30, R30, -0x326172a9, RZ ;  /* 0xcd9e8d571e1e7825 */ /* 0x000fe800078e00ff */
[----:B------:R-:W-:Y:S01]  /*6520*/  IMAD.WIDE.U32 R2, R9, -0x326172a9, RZ ;  /* 0xcd9e8d5709027825 */ /* 0x000fe200078e00ff */
[----:B------:R-:W-:Y:S03]  /*6530*/  LOP3.LUT R9, R6, UR49, R13, 0x96, !PT ;  /* 0x0000003106097c12 */ /* 0x000fe6000f8e960d */
[----:B------:R-:W-:Y:S01]  /*6540*/  IMAD.WIDE.U32 R28, R28, -0x326172a9, RZ ;  /* 0xcd9e8d571c1c7825 */ /* 0x000fe200078e00ff */
[----:B------:R-:W-:Y:S03]  /*6550*/  LOP3.LUT R19, R8, UR52, R3, 0x96, !PT ;  /* 0x0000003408137c12 */ /* 0x000fe6000f8e9603 */
[----:B------:R-:W-:Y:S01]  /*6560*/  IMAD.WIDE.U32 R4, R17, -0x326172a9, RZ ;  /* 0xcd9e8d5711047825 */ /* 0x000fe200078e00ff */
[----:B------:R-:W-:Y:S03]  /*6570*/  LOP3.LUT R17, R2, UR49, R31, 0x96, !PT ;  /* 0x0000003102117c12 */ /* 0x000fe6000f8e961f */
[----:B------:R-:W-:Y:S01]  /*6580*/  IMAD.IADD R158, R158, 0x1, R162 ;  /* 0x000000019e9e7824 */ /* 0x000fe200078e02a2 */
[----:B------:R-:W-:Y:S01]  /*6590*/  LOP3.LUT R16, R16, UR52, R5, 0x96, !PT ;  /* 0x0000003410107c12 */ /* 0x000fe2000f8e9605 */
[----:B------:R-:W-:Y:S01]  /*65a0*/  IMAD.WIDE.U32 R2, R11, -0x326172a9, RZ ;  /* 0xcd9e8d570b027825 */ /* 0x000fe200078e00ff */
[----:B------:R-:W-:Y:S03]  /*65b0*/  LOP3.LUT R10, R4, UR49, R29, 0x96, !PT ;  /* 0x00000031040a7c12 */ /* 0x000fe6000f8e961d */
[----:B------:R-:W-:Y:S01]  /*65c0*/  IMAD.WIDE.U32 R14, R15, -0x326172a9, RZ ;  /* 0xcd9e8d570f0e7825 */ /* 0x000fe200078e00ff */
[----:B------:R-:W-:Y:S03]  /*65d0*/  LOP3.LUT R21, R18, UR52, R3, 0x96, !PT ;  /* 0x0000003412157c12 */ /* 0x000fe6000f8e9603 */
[----:B------:R-:W-:Y:S01]  /*65e0*/  IMAD.WIDE.U32 R6, R7, -0x2daee0ad, RZ ;  /* 0xd2511f5307067825 */ /* 0x000fe200078e00ff */
[----:B------:R-:W-:Y:S01]  /*65f0*/  LOP3.LUT R18, R2, UR49, R15, 0x96, !PT ;  /* 0x0000003102127c12 */ /* 0x000fe2000f8e960f */
[----:B------:R-:W-:Y:S02]  /*6600*/  UIADD3 UR49, UPT, UPT, UR39, -0x4ab325aa, URZ ;  /* 0xb54cda5627317890 */ /* 0x000fe4000fffe0ff */
[----:B------:R-:W-:Y:S01]  /*6610*/  IMAD.WIDE.U32 R4, R9, -0x2daee0ad, RZ ;  /* 0xd2511f5309047825 */ /* 0x000fe200078e00ff */
[----:B------:R-:W-:Y:S03]  /*6620*/  LOP3.LUT R23, R20, UR47, R7, 0x96, !PT ;  /* 0x0000002f14177c12 */ /* 0x000fe6000f8e9607 */
[----:B------:R-:W-:Y:S01]  /*6630*/  IMAD.WIDE.U32 R2, R10, -0x2daee0ad, RZ ;  /* 0xd2511f530a027825 */ /* 0x000fe200078e00ff */
[----:B------:R-:W-:Y:S02]  /*6640*/  LOP3.LUT R11, R6, UR10, R5, 0x96, !PT ;  /* 0x0000000a060b7c12 */ /* 0x000fe4000f8e9605 */
[----:B------:R-:W-:Y:S01]  /*6650*/  PRMT R13, R4, 0x7770, RZ ;  /* 0x00007770040d7816 */ /* 0x000fe200000000ff */
[----:B------:R-:W-:Y:S01]  /*6660*/  IMAD.WIDE.U32 R6, R16, -0x2daee0ad, RZ ;  /* 0xd2511f5310067825 */ /* 0x000fe200078e00ff */
[C---:B------:R-:W-:Y:S02]  /*6670*/  PRMT R9, R4.reuse, 0x7771, RZ ;  /* 0x0000777104097816 */ /* 0x040fe400000000ff */
[C---:B------:R-:W-:Y:S02]  /*6680*/  PRMT R8, R4.reuse, 0x7772, RZ ;  /* 0x0000777204087816 */ /* 0x040fe400000000ff */
[----:B------:R-:W-:Y:S02]  /*6690*/  PRMT R5, R4, 0x7773, RZ ;  /* 0x0000777304057816 */ /* 0x000fe400000000ff */
[----:B------:R-:W-:Y:S02]  /*66a0*/  LOP3.LUT R10, R6, UR10, R3, 0x96, !PT ;  /* 0x0000000a060a7c12 */ /* 0x000fe4000f8e9603 */
[C---:B------:R-:W-:Y:S02]  /*66b0*/  PRMT R4, R2.reuse, 0x7770, RZ ;  /* 0x0000777002047816 */ /* 0x040fe400000000ff */
[C---:B------:R-:W-:Y:S02]  /*66c0*/  PRMT R3, R2.reuse, 0x7771, RZ ;  /* 0x0000777102037816 */ /* 0x040fe400000000ff */
[C---:B------:R-:W-:Y:S02]  /*66d0*/  PRMT R6, R2.reuse, 0x7772, RZ ;  /* 0x0000777202067816 */ /* 0x040fe400000000ff */
[----:B------:R-:W-:Y:S02]  /*66e0*/  PRMT R16, R2, 0x7773, RZ ;  /* 0x0000777302107816 */ /* 0x000fe400000000ff */
[----:B------:R-:W-:Y:S02]  /*66f0*/  ISETP.GT.U32.AND P6, PT, R5, UR15, PT ;  /* 0x0000000f05007c0c */ /* 0x000fe4000bfc4070 */
[----:B------:R-:W-:Y:S01]  /*6700*/  ISETP.LE.U32.AND P3, PT, R4, UR15, PT ;  /* 0x0000000f04007c0c */ /* 0x000fe2000bf63070 */
[----:B------:R-:W-:Y:S01]  /*6710*/  IMAD.WIDE.U32 R4, R19, -0x2daee0ad, RZ ;  /* 0xd2511f5313047825 */ /* 0x000fe200078e00ff */
[----:B------:R-:W-:Y:S02]  /*6720*/  ISETP.GT.U32.AND P5, PT, R3, UR15, PT ;  /* 0x0000000f03007c0c */ /* 0x000fe4000bfa4070 */
[----:B------:R-:W-:Y:S01]  /*6730*/  ISETP.LE.U32.AND P4, PT, R13, UR15, PT ;  /* 0x0000000f0d007c0c */ /* 0x000fe2000bf83070 */
[----:B------:R-:W-:Y:S01]  /*6740*/  IMAD.WIDE.U32 R2, R17, -0x2daee0ad, RZ ;  /* 0xd2511f5311027825 */ /* 0x000fe200078e00ff */
[----:B------:R-:W-:Y:S02]  /*6750*/  ISETP.GT.U32.AND P0, PT, R9, UR15, PT ;  /* 0x0000000f09007c0c */ /* 0x000fe4000bf04070 */
[----:B------:R-:W-:Y:S02]  /*6760*/  LOP3.LUT R22, R22, UR47, R7, 0x96, !PT ;  /* 0x0000002f16167c12 */ /* 0x000fe4000f8e9607 */
[----:B------:R-:W-:Y:S01]  /*6770*/  ISETP.GT.U32.AND P2, PT, R6, UR15, PT ;  /* 0x0000000f06007c0c */ /* 0x000fe2000bf44070 */
[----:B-1----:R-:W-:Y:S01]  /*6780*/  @P6 FADD.FTZ R222, -R222, -RZ ;  /* 0x800000ffdede6221 */ /* 0x002fe20000010100 */
[----:B------:R-:W-:Y:S01]  /*6790*/  LOP3.LUT R24, R24, UR47, R5, 0x96, !PT ;  /* 0x0000002f18187c12 */ /* 0x000fe2000f8e9605 */
[----:B------:R-:W-:Y:S01]  /*67a0*/  @!P3 FADD.FTZ R236, -R236, -RZ ;  /* 0x800000ffececb221 */ /* 0x000fe20000010100 */
[----:B------:R-:W-:Y:S01]  /*67b0*/  LOP3.LUT R9, R4, UR10, R3, 0x96, !PT ;  /* 0x0000000a04097c12 */ /* 0x000fe2000f8e9603 */
[----:B------:R-:W-:Y:S01]  /*67c0*/  @P5 FADD.FTZ R238, -R238, -RZ ;  /* 0x800000ffeeee5221 */ /* 0x000fe20000010100 */
[----:B------:R-:W-:Y:S01]  /*67d0*/  PRMT R13, R2, 0x7770, RZ ;  /* 0x00007770020d7816 */ /* 0x000fe200000000ff */
[----:B------:R-:W-:Y:S01]  /*67e0*/  @!P4 FADD.FTZ R226, -R226, -RZ ;  /* 0x800000ffe2e2c221 */ /* 0x000fe20000010100 */
[C---:B------:R-:W-:Y:S01]  /*67f0*/  PRMT R7, R2.reuse, 0x7771, RZ ;  /* 0x0000777102077816 */ /* 0x040fe200000000ff */
[----:B------:R-:W-:Y:S01]  /*6800*/  @P0 FADD.FTZ R225, -R225, -RZ ;  /* 0x800000ffe1e10221 */ /* 0x000fe20000010100 */
[C---:B------:R-:W-:Y:S01]  /*6810*/  PRMT R6, R2.reuse, 0x7772, RZ ;  /* 0x0000777202067816 */ /* 0x040fe200000000ff */
[----:B------:R-:W-:Y:S01]  /*6820*/  IMAD.WIDE.U32 R4, R21, -0x2daee0ad, RZ ;  /* 0xd2511f5315047825 */ /* 0x000fe200078e00ff */
[----:B------:R-:W-:Y:S02]  /*6830*/  PRMT R15, R2, 0x7773, RZ ;  /* 0x00007773020f7816 */ /* 0x000fe400000000ff */
[----:B------:R-:W-:Y:S01]  /*6840*/  ISETP.GT.U32.AND P1, PT, R8, UR15, PT ;  /* 0x0000000f08007c0c */ /* 0x000fe2000bf24070 */
[----:B------:R-:W-:Y:S01]  /*6850*/  IMAD.WIDE.U32 R2, R18, -0x2daee0ad, RZ ;  /* 0xd2511f5312027825 */ /* 0x000fe200078e00ff */
[----:B------:R-:W-:Y:S02]  /*6860*/  ISETP.GT.U32.AND P4, PT, R16, UR15, PT ;  /* 0x0000000f10007c0c */ /* 0x000fe4000bf84070 */
[----:B------:R-:W-:Y:S01]  /*6870*/  LOP3.LUT R26, R26, UR47, R5, 0x96, !PT ;  /* 0x0000002f1a1a7c12 */ /* 0x000fe2000f8e9605 */
[----:B------:R-:W-:Y:S01]  /*6880*/  @P2 FADD.FTZ R235, -R235, -RZ ;  /* 0x800000ffebeb2221 */ /* 0x000fe20000010100 */
[----:B------:R-:W-:Y:S01]  /*6890*/  LOP3.LUT R8, R4, UR10, R3, 0x96, !PT ;  /* 0x0000000a04087c12 */ /* 0x000fe2000f8e9603 */
[----:B------:R-:W-:Y:S01]  /*68a0*/  IMAD.WIDE.U32 R4, R23, -0x326172a9, RZ ;  /* 0xcd9e8d5717047825 */ /* 0x000fe200078e00ff */
[----:B------:R-:W-:Y:S02]  /*68b0*/  LOP3.LUT R3, R11, 0xff, RZ, 0xc0, !PT ;  /* 0x000000ff0b037812 */ /* 0x000fe400078ec0ff */
[----:B------:R-:W-:Y:S02]  /*68c0*/  PRMT R20, R2, 0x7770, RZ ;  /* 0x0000777002147816 */ /* 0x000fe400000000ff */
[----:B------:R-:W-:Y:S01]  /*68d0*/  ISETP.LE.U32.AND P0, PT, R3, UR15, PT ;  /* 0x0000000f03007c0c */ /* 0x000fe2000bf03070 */
[----:B------:R-:W-:Y:S01]  /*68e0*/  @P1 FADD.FTZ R224, -R224, -RZ ;  /* 0x800000ffe0e01221 */ /* 0x000fe20000010100 */
[C---:B------:R-:W-:Y:S01]  /*68f0*/  PRMT R19, R2.reuse, 0x7771, RZ ;  /* 0x0000777102137816 */ /* 0x040fe200000000ff */
[----:B------:R-:W-:Y:S01]  /*6900*/  @P4 FADD.FTZ R237, -R237, -RZ ;  /* 0x800000ffeded4221 */ /* 0x000fe20000010100 */
[C---:B------:R-:W-:Y:S02]  /*6910*/  PRMT R25, R2.reuse, 0x7772, RZ ;  /* 0x0000777202197816 */ /* 0x040fe400000000ff */
[----:B------:R-:W-:Y:S02]  /*6920*/  PRMT R21, R2, 0x7773, RZ ;  /* 0x0000777302157816 */ /* 0x000fe400000000ff */
[----:B------:R-:W-:Y:S02]  /*6930*/  ISETP.GT.U32.AND P3, PT, R7, UR15, PT ;  /* 0x0000000f07007c0c */ /* 0x000fe4000bf64070 */
[----:B------:R-:W-:Y:S02]  /*6940*/  SHF.R.U32.HI R2, RZ, 0x18, R11 ;  /* 0x00000018ff027819 */ /* 0x000fe4000001160b */
[----:B------:R-:W-:Y:S01]  /*6950*/  ISETP.GT.U32.AND P5, PT, R6, UR15, PT ;  /* 0x0000000f06007c0c */ /* 0x000fe2000bfa4070 */
[----:B------:R-:W-:Y:S01]  /*6960*/  @!P0 FADD.FTZ R204, -R204, -RZ ;  /* 0x800000ffcccc8221 */ /* 0x000fe20000010100 */
[----:B------:R-:W-:Y:S02]  /*6970*/  ISETP.GT.U32.AND P2, PT, R15, UR15, PT ;  /* 0x0000000f0f007c0c */ /* 0x000fe4000bf44070 */
[----:B------:R-:W-:Y:S02]  /*6980*/  ISETP.LE.U32.AND P1, PT, R2, UR15, PT ;  /* 0x0000000f02007c0c */ /* 0x000fe4000bf23070 */
[----:B------:R-:W-:Y:S02]  /*6990*/  LOP3.LUT R2, R10, 0xff, RZ, 0xc0, !PT ;  /* 0x000000ff0a027812 */ /* 0x000fe400078ec0ff */
[----:B------:R-:W-:Y:S01]  /*69a0*/  LOP3.LUT R7, R12, UR49, R5, 0x96, !PT ;  /* 0x000000310c077c12 */ /* 0x000fe2000f8e9605 */
[----:B------:R-:W-:Y:S01]  /*69b0*/  @P3 FADD.FTZ R211, -R211, -RZ ;  /* 0x800000ffd3d33221 */ /* 0x000fe20000010100 */
[----:B------:R-:W-:Y:S02]  /*69c0*/  SHF.R.U32.HI R5, RZ, 0x18, R10 ;  /* 0x00000018ff057819 */ /* 0x000fe4000001160a */
[----:B------:R-:W-:Y:S01]  /*69d0*/  ISETP.LE.U32.AND P4, PT, R2, UR15, PT ;  /* 0x0000000f02007c0c */ /* 0x000fe2000bf83070 */
[----:B----4-:R-:W-:Y:S01]  /*69e0*/  @P5 FADD.FTZ R210, -R210, -RZ ;  /* 0x800000ffd2d25221 */ /* 0x010fe20000010100 */
[----:B------:R-:W-:Y:S01]  /*69f0*/  PRMT R17, R4, 0x7770, RZ ;  /* 0x0000777004117816 */ /* 0x000fe200000000ff */
[----:B------:R-:W-:Y:S01]  /*6a00*/  @P2 FADD.FTZ R208, -R208, -RZ ;  /* 0x800000ffd0d02221 */ /* 0x000fe20000010100 */
[----:B------:R-:W-:Y:S01]  /*6a10*/  ISETP.LE.U32.AND P0, PT, R5, UR15, PT ;  /* 0x0000000f05007c0c */ /* 0x000fe2000bf03070 */
[----:B------:R-:W-:Y:S01]  /*6a20*/  IMAD.WIDE.U32 R2, R22, -0x326172a9, RZ ;  /* 0xcd9e8d5716027825 */ /* 0x000fe200078e00ff */
[C---:B------:R-:W-:Y:S02]  /*6a30*/  PRMT R16, R4.reuse, 0x7771, RZ ;  /* 0x0000777104107816 */ /* 0x040fe400000000ff */
[C---:B------:R-:W-:Y:S01]  /*6a40*/  PRMT R18, R4.reuse, 0x7772, RZ ;  /* 0x0000777204127816 */ /* 0x040fe200000000ff */
[----:B--2---:R-:W-:Y:S01]  /*6a50*/  @!P1 FADD.FTZ R203, -R203, -RZ ;  /* 0x800000ffcbcb9221 */ /* 0x004fe20000010100 */
[----:B------:R-:W-:Y:S02]  /*6a60*/  ISETP.LE.U32.AND P3, PT, R17, UR15, PT ;  /* 0x0000000f11007c0c */ /* 0x000fe4000bf63070 */
[----:B------:R-:W-:Y:S01]  /*6a70*/  ISETP.LE.U32.AND P6, PT, R13, UR15, PT ;  /* 0x0000000f0d007c0c */ /* 0x000fe2000bfc3070 */
[----:B------:R-:W-:Y:S01]  /*6a80*/  @!P4 FADD.FTZ R233, -R233, -RZ ;  /* 0x800000ffe9e9c221 */ /* 0x000fe20000010100 */
[----:B------:R-:W-:Y:S02]  /*6a90*/  PRMT R15, R4, 0x7773, RZ ;  /* 0x00007773040f7816 */ /* 0x000fe400000000ff */
[----:B------:R-:W-:Y:S01]  /*6aa0*/  PRMT R13, R2, 0x7770, RZ ;  /* 0x00007770020d7816 */ /* 0x000fe200000000ff */
[----:B------:R-:W-:Y:S01]  /*6ab0*/  @!P0 FADD.FTZ R234, -R234, -RZ ;  /* 0x800000ffeaea8221 */ /* 0x000fe20000010100 */
[C---:B------:R-:W-:Y:S02]  /*6ac0*/  PRMT R12, R2.reuse, 0x7771, RZ ;  /* 0x00007771020c7816 */ /* 0x040fe400000000ff */
[C---:B------:R-:W-:Y:S02]  /*6ad0*/  PRMT R5, R2.reuse, 0x7772, RZ ;  /* 0x0000777202057816 */ /* 0x040fe400000000ff */
[----:B------:R-:W-:Y:S01]  /*6ae0*/  PRMT R4, R2, 0x7773, RZ ;  /* 0x0000777302047816 */ /* 0x000fe200000000ff */
[----:B------:R-:W-:Y:S01]  /*6af0*/  @!P3 FADD.FTZ R193, -R193, -RZ ;  /* 0x800000ffc1c1b221 */ /* 0x000fe20000010100 */
[----:B------:R-:W-:Y:S01]  /*6b00*/  ISETP.GT.U32.AND P5, PT, R16, UR15, PT ;  /* 0x0000000f10007c0c */ /* 0x000fe2000bfa4070 */
[----:B------:R-:W-:Y:S01]  /*6b10*/  @!P6 FADD.FTZ R212, -R212, -RZ ;  /* 0x800000ffd4d4e221 */ /* 0x000fe20000010100 */
[----:B------:R-:W-:Y:S02]  /*6b20*/  ISETP.GT.U32.AND P2, PT, R18, UR15, PT ;  /* 0x0000000f12007c0c */ /* 0x000fe4000bf44070 */
[----:B------:R-:W-:Y:S02]  /*6b30*/  PRMT R2, R11, 0x7632, R2 ;  /* 0x000076320b027816 */ /* 0x000fe40000000002 */
[----:B------:R-:W-:Y:S02]  /*6b40*/  LOP3.LUT R6, R28, UR49, R3, 0x96, !PT ;  /* 0x000000311c067c12 */ /* 0x000fe4000f8e9603 */
[----:B------:R-:W-:Y:S02]  /*6b50*/  LOP3.LUT R2, R2, 0xff, RZ, 0xc0, !PT ;  /* 0x000000ff02027812 */ /* 0x000fe400078ec0ff */
[----:B------:R-:W-:Y:S02]  /*6b60*/  LOP3.LUT R3, R9, 0xff, RZ, 0xc0, !PT ;  /* 0x000000ff09037812 */ /* 0x000fe400078ec0ff */
[----:B------:R-:W-:Y:S01]  /*6b70*/  ISETP.LE.U32.AND P0, PT, R2, UR15, PT ;  /* 0x0000000f02007c0c */ /* 0x000fe2000bf03070 */
[----:B------:R-:W-:Y:S01]  /*6b80*/  @P5 FADD.FTZ R192, -R192, -RZ ;  /* 0x800000ffc0c05221 */ /* 0x000fe20000010100 */
[----:B------:R-:W-:Y:S01]  /*6b90*/  SHF.R.U32.HI R2, RZ, 0x18, R9 ;  /* 0x00000018ff027819 */ /* 0x000fe20000011609 */
[----:B------:R-:W-:Y:S01]  /*6ba0*/  @P2 FADD.FTZ R191, -R191, -RZ ;  /* 0x800000ffbfbf2221 */ /* 0x000fe20000010100 */
[----:B------:R-:W-:Y:S02]  /*6bb0*/  ISETP.GT.U32.AND P4, PT, R15, UR15, PT ;  /* 0x0000000f0f007c0c */ /* 0x000fe4000bf84070 */
[----:B------:R-:W-:Y:S02]  /*6bc0*/  ISETP.LE.U32.AND P3, PT, R3, UR15, PT ;  /* 0x0000000f03007c0c */ /* 0x000fe4000bf63070 */
[----:B------:R-:W-:Y:S02]  /*6bd0*/  ISETP.LE.U32.AND P5, PT, R2, UR15, PT ;  /* 0x0000000f02007c0c */ /* 0x000fe4000bfa3070 */
[----:B------:R-:W-:Y:S02]  /*6be0*/  ISETP.LE.U32.AND P2, PT, R13, UR15, PT ;  /* 0x0000000f0d007c0c */ /* 0x000fe4000bf43070 */
[----:B------:R-:W-:Y:S01]  /*6bf0*/  PRMT R2, R10, 0x7632, R2 ;  /* 0x000076320a027816 */ /* 0x000fe20000000002 */
[----:B------:R-:W-:Y:S01]  /*6c00*/  @!P0 FADD.FTZ R195, -R195, -RZ ;  /* 0x800000ffc3c38221 */ /* 0x000fe20000010100 */
[----:B------:R-:W-:Y:S02]  /*6c10*/  ISETP.GT.U32.AND P0, PT, R5, UR15, PT ;  /* 0x0000000f05007c0c */ /* 0x000fe4000bf04070 */
[----:B------:R-:W-:Y:S01]  /*6c20*/  LOP3.LUT R3, R2, 0xff, RZ, 0xc0, !PT ;  /* 0x000000ff02037812 */ /* 0x000fe200078ec0ff */
[----:B------:R-:W-:Y:S01]  /*6c30*/  @P4 FADD.FTZ R183, -R183, -RZ ;  /* 0x800000ffb7b74221 */ /* 0x000fe20000010100 */
[----:B------:R-:W-:Y:S01]  /*6c40*/  LOP3.LUT R2, R8, 0xff, RZ, 0xc0, !PT ;  /* 0x000000ff08027812 */ /* 0x000fe200078ec0ff */
[----:B------:R-:W-:Y:S01]  /*6c50*/  @!P3 FADD.FTZ R198, -R198, -RZ ;  /* 0x800000ffc6c6b221 */ /* 0x000fe20000010100 */
[----:B------:R-:W-:Y:S01]  /*6c60*/  ISETP.GT.U32.AND P4, PT, R12, UR15, PT ;  /* 0x0000000f0c007c0c */ /* 0x000fe2000bf84070 */
[----:B------:R-:W-:Y:S01]  /*6c70*/  @!P5 FADD.FTZ R199, -R199, -RZ ;  /* 0x800000ffc7c7d221 */ /* 0x000fe20000010100 */
[----:B------:R-:W-:Y:S01]  /*6c80*/  ISETP.GT.U32.AND P3, PT, R4, UR15, PT ;  /* 0x0000000f04007c0c */ /* 0x000fe2000bf64070 */
[----:B------:R-:W-:Y:S01]  /*6c90*/  IMAD.WIDE.U32 R4, R24, -0x326172a9, RZ ;  /* 0xcd9e8d5718047825 */ /* 0x000fe200078e00ff */
[----:B------:R-:W-:Y:S02]  /*6ca0*/  ISETP.LE.U32.AND P5, PT, R3, UR15, PT ;  /* 0x0000000f03007c0c */ /* 0x000fe4000bfa3070 */
[----:B------:R-:W-:Y:S01]  /*6cb0*/  ISETP.GT.U32.AND P6, PT, R19, UR15, PT ;  /* 0x0000000f13007c0c */ /* 0x000fe2000bfc4070 */
[----:B------:R-:W-:Y:S01]  /*6cc0*/  @!P2 FADD.FTZ R230, -R230, -RZ ;  /* 0x800000ffe6e6a221 */ /* 0x000fe20000010100 */
[----:B------:R-:W-:Y:S01]  /*6cd0*/  ISETP.LE.U32.AND P2, PT, R2, UR15, PT ;  /* 0x0000000f02007c0c */ /* 0x000fe2000bf43070 */
[----:B------:R-:W-:Y:S01]  /*6ce0*/  IMAD.WIDE.U32 R2, R26, -0x326172a9, RZ ;  /* 0xcd9e8d571a027825 */ /* 0x000fe200078e00ff */
[C---:B------:R-:W-:Y:S02]  /*6cf0*/  PRMT R13, R4.reuse, 0x7770, RZ ;  /* 0x00007770040d7816 */ /* 0x040fe400000000ff */
[----:B------:R-:W-:Y:S01]  /*6d00*/  PRMT R12, R4, 0x7771, RZ ;  /* 0x00007771040c7816 */ /* 0x000fe200000000ff */
[----:B------:R-:W-:Y:S01]  /*6d10*/  @P0 FADD.FTZ R228, -R228, -RZ ;  /* 0x800000ffe4e40221 */ /* 0x000fe20000010100 */
[C---:B------:R-:W-:Y:S01]  /*6d20*/  PRMT R16, R4.reuse, 0x7772, RZ ;  /* 0x0000777204107816 */ /* 0x040fe200000000ff */
[----:B------:R-:W-:Y:S01]  /*6d30*/  @P4 FADD.FTZ R229, -R229, -RZ ;  /* 0x800000ffe5e54221 */ /* 0x000fe20000010100 */
[----:B------:R-:W-:Y:S01]  /*6d40*/  PRMT R15, R4, 0x7773, RZ ;  /* 0x00007773040f7816 */ /* 0x000fe200000000ff */
[----:B------:R-:W-:Y:S01]  /*6d50*/  @P3 FADD.FTZ R227, -R227, -RZ ;  /* 0x800000ffe3e33221 */ /* 0x000fe20000010100 */
[----:B------:R-:W-:Y:S01]  /*6d60*/  LOP3.LUT R4, R7, 0xff, RZ, 0xc0, !PT ;  /* 0x000000ff07047812 */ /* 0x000fe200078ec0ff */
[----:B------:R-:W-:Y:S01]  /*6d70*/  @!P5 FADD.FTZ R231, -R231, -RZ ;  /* 0x800000ffe7e7d221 */ /* 0x000fe20000010100 */
[----:B------:R-:W-:Y:S01]  /*6d80*/  LOP3.LUT R3, R14, UR49, R3, 0x96, !PT ;  /* 0x000000310e037c12 */ /* 0x000fe2000f8e9603 */
[----:B------:R-:W-:Y:S01]  /*6d90*/  @!P2 FADD.FTZ R232, -R232, -RZ ;  /* 0x800000ffe8e8a221 */ /* 0x000fe20000010100 */
[----:B------:R-:W-:Y:S01]  /*6da0*/  PRMT R17, R2, 0x7770, RZ ;  /* 0x0000777002117816 */ /* 0x000fe200000000ff */
[----:B------:R-:W-:Y:S01]  /*6db0*/  @P6 FADD.FTZ R218, -R218, -RZ ;  /* 0x800000ffdada6221 */ /* 0x000fe20000010100 */
[C---:B------:R-:W-:Y:S02]  /*6dc0*/  PRMT R14, R2.reuse, 0x7771, RZ ;  /* 0x00007771020e7816 */ /* 0x040fe400000000ff */
[C---:B------:R-:W-:Y:S02]  /*6dd0*/  PRMT R19, R2.reuse, 0x7772, RZ ;  /* 0x0000777202137816 */ /* 0x040fe400000000ff */
[----:B------:R-:W-:Y:S02]  /*6de0*/  PRMT R18, R2, 0x7773, RZ ;  /* 0x0000777302127816 */ /* 0x000fe400000000ff */
[----:B------:R-:W-:Y:S02]  /*6df0*/  SHF.R.U32.HI R2, RZ, 0x18, R7 ;  /* 0x00000018ff027819 */ /* 0x000fe40000011607 */
[----:B------:R-:W-:Y:S02]  /*6e00*/  ISETP.LE.U32.AND P0, PT, R4, UR15, PT ;  /* 0x0000000f04007c0c */ /* 0x000fe4000bf03070 */
[----:B------:R-:W-:Y:S02]  /*6e10*/  LOP3.LUT R11, R11, 0xffff, RZ, 0xc0, !PT ;  /* 0x0000ffff0b0b7812 */ /* 0x000fe400078ec0ff */
[----:B------:R-:W-:Y:S02]  /*6e20*/  ISETP.LE.U32.AND P4, PT, R2, UR15, PT ;  /* 0x0000000f02007c0c */ /* 0x000fe4000bf83070 */
[----:B------:R-:W-:Y:S02]  /*6e30*/  ISETP.LE.U32.AND P3, PT, R13, UR15, PT ;  /* 0x0000000f0d007c0c */ /* 0x000fe4000bf63070 */
[----:B------:R-:W-:Y:S02]  /*6e40*/  SHF.R.U32.HI R2, RZ, 0x8, R11 ;  /* 0x00000008ff027819 */ /* 0x000fe4000001160b */
[----:B------:R-:W-:Y:S02]  /*6e50*/  ISETP.GT.U32.AND P5, PT, R12, UR15, PT ;  /* 0x0000000f0c007c0c */ /* 0x000fe4000bfa4070 */
[----:B------:R-:W-:Y:S01]  /*6e60*/  ISETP.GT.U32.AND P2, PT, R16, UR15, PT ;  /* 0x0000000f10007c0c */ /* 0x000fe2000bf44070 */
[----:B------:R-:W-:Y:S01]  /*6e70*/  @!P0 FADD.FTZ R174, -R174, -RZ ;  /* 0x800000ffaeae8221 */ /* 0x000fe20000010100 */
[----:B------:R-:W-:Y:S02]  /*6e80*/  PRMT R4, R9, 0x7632, R4 ;  /* 0x0000763209047816 */ /* 0x000fe40000000004 */
[----:B------:R-:W-:Y:S01]  /*6e90*/  LOP3.LUT R2, R2, 0xffff, RZ, 0xc0, !PT ;  /* 0x0000ffff02027812 */ /* 0x000fe200078ec0ff */
[----:B------:R-:W-:Y:S01]  /*6ea0*/  @!P4 FADD.FTZ R175, -R175, -RZ ;  /* 0x800000ffafafc221 */ /* 0x000fe20000010100 */
[----:B------:R-:W-:Y:S01]  /*6eb0*/  LOP3.LUT R4, R4, 0xff, RZ, 0xc0, !PT ;  /* 0x000000ff04047812 */ /* 0x000fe200078ec0ff */
[----:B------:R-:W-:Y:S01]  /*6ec0*/  @!P3 FADD.FTZ R179, -R179, -RZ ;  /* 0x800000ffb3b3b221 */ /* 0x000fe20000010100 */
[----:B------:R-:W-:Y:S02]  /*6ed0*/  ISETP.LE.U32.AND P0, PT, R2, UR15, PT ;  /* 0x0000000f02007c0c */ /* 0x000fe4000bf03070 */
[----:B------:R-:W-:Y:S01]  /*6ee0*/  ISETP.GT.U32.AND P4, PT, R15, UR15, PT ;  /* 0x0000000f0f007c0c */ /* 0x000fe2000bf84070 */
[----:B------:R-:W-:Y:S01]  /*6ef0*/  @P5 FADD.FTZ R178, -R178, -RZ ;  /* 0x800000ffb2b25221 */ /* 0x000fe20000010100 */
[----:B------:R-:W-:Y:S01]  /*6f00*/  ISETP.LE.U32.AND P3, PT, R4, UR15, PT ;  /* 0x0000000f04007c0c */ /* 0x000fe2000bf63070 */
[----:B------:R-:W-:Y:S01]  /*6f10*/  @P2 FADD.FTZ R177, -R177, -RZ ;  /* 0x800000ffb1b12221 */ /* 0x000fe20000010100 */
[----:B------:R-:W-:Y:S02]  /*6f20*/  LOP3.LUT R4, R6, 0xff, RZ, 0xc0, !PT ;  /* 0x000000ff06047812 */ /* 0x000fe400078ec0ff */
[----:B------:R-:W-:Y:S02]  /*6f30*/  SHF.R.U32.HI R2, RZ, 0x18, R6 ;  /* 0x00000018ff027819 */ /* 0x000fe40000011606 */
[----:B------:R-:W-:Y:S02]  /*6f40*/  ISETP.LE.U32.AND P5, PT, R4, UR15, PT ;  /* 0x0000000f04007c0c */ /* 0x000fe4000bfa3070 */
[----:B------:R-:W-:Y:S01]  /*6f50*/  ISETP.LE.U32.AND P2, PT, R2, UR15, PT ;  /* 0x0000000f02007c0c */ /* 0x000fe2000bf43070 */
[----:B------:R-:W-:Y:S01]  /*6f60*/  @!P0 FADD.FTZ R181, -R181, -RZ ;  /* 0x800000ffb5b58221 */ /* 0x000fe20000010100 */
[----:B------:R-:W-:Y:S01]  /*6f70*/  LOP3.LUT R10, R10, 0xffff, RZ, 0xc0, !PT ;  /* 0x0000ffff0a0a7812 */ /* 0x000fe200078ec0ff */
[----:B------:R-:W-:Y:S01]  /*6f80*/  @P4 FADD.FTZ R176, -R176, -RZ ;  /* 0x800000ffb0b04221 */ /* 0x000fe20000010100 */
[----:B------:R-:W-:Y:S01]  /*6f90*/  ISETP.GT.U32.AND P0, PT, R14, UR15, PT ;  /* 0x0000000f0e007c0c */ /* 0x000fe2000bf04070 */
[----:B------:R-:W-:Y:S01]  /*6fa0*/  @!P3 FADD.FTZ R182, -R182, -RZ ;  /* 0x800000ffb6b6b221 */ /* 0x000fe20000010100 */
[----:B------:R-:W-:Y:S02]  /*6fb0*/  SHF.R.U32.HI R2, RZ, 0x8, R10 ;  /* 0x00000008ff027819 */ /* 0x000fe4000001160a */
[----:B------:R-:W-:Y:S02]  /*6fc0*/  ISETP.LE.U32.AND P4, PT, R17, UR15, PT ;  /* 0x0000000f11007c0c */ /* 0x000fe4000bf83070 */
[----:B------:R-:W-:Y:S01]  /*6fd0*/  LOP3.LUT R2, R2, 0xffff, RZ, 0xc0, !PT ;  /* 0x0000ffff02027812 */ /* 0x000fe200078ec0ff */
[----:B------:R-:W-:Y:S01]  /*6fe0*/  @!P5 FADD.FTZ R205, -R205, -RZ ;  /* 0x800000ffcdcdd221 */ /* 0x000fe20000010100 */
[----:B------:R-:W-:Y:S01]  /*6ff0*/  LOP3.LUT R5, R30, UR49, R5, 0x96, !PT ;  /* 0x000000311e057c12 */ /* 0x000fe2000f8e9605 */
[----:B------:R-:W-:Y:S01]  /*7000*/  @!P2 FADD.FTZ R206, -R206, -RZ ;  /* 0x800000ffcecea221 */ /* 0x000fe20000010100 */
[----:B------:R-:W-:Y:S02]  /*7010*/  ISETP.GT.U32.AND P3, PT, R19, UR15, PT ;  /* 0x0000000f13007c0c */ /* 0x000fe4000bf64070 */
[----:B------:R-:W-:Y:S01]  /*7020*/  ISETP.GT.U32.AND P5, PT, R18, UR15, PT ;  /* 0x0000000f12007c0c */ /* 0x000fe2000bfa4070 */
[----:B------:R-:W-:Y:S01]  /*7030*/  @P0 FADD.FTZ R219, -R219, -RZ ;  /* 0x800000ffdbdb0221 */ /* 0x000fe20000010100 */
[----:B------:R-:W-:Y:S02]  /*7040*/  ISETP.LE.U32.AND P2, PT, R2, UR15, PT ;  /* 0x0000000f02007c0c */ /* 0x000fe4000bf43070 */
[----:B------:R-:W-:Y:S01]  /*7050*/  PRMT R4, R7, 0x7632, R4 ;  /* 0x0000763207047816 */ /* 0x000fe20000000004 */
[----:B------:R-:W-:Y:S01]  /*7060*/  @!P4 FADD.FTZ R220, -R220, -RZ ;  /* 0x800000ffdcdcc221 */ /* 0x000fe20000010100 */
[----:B------:R-:W-:Y:S02]  /*7070*/  LOP3.LUT R2, R5, 0xff, RZ, 0xc0, !PT ;  /* 0x000000ff05027812 */ /* 0x000fe400078ec0ff */
[----:B------:R-:W-:Y:S02]  /*7080*/  LOP3.LUT R9, R9, 0xffff, RZ, 0xc0, !PT ;  /* 0x0000ffff09097812 */ /* 0x000fe400078ec0ff */
[----:B------:R-:W-:Y:S01]  /*7090*/  LOP3.LUT R4, R4, 0xff, RZ, 0xc0, !PT ;  /* 0x000000ff04047812 */ /* 0x000fe200078ec0ff */
[----:B------:R-:W-:Y:S01]  /*70a0*/  @P3 FADD.FTZ R217, -R217, -RZ ;  /* 0x800000ffd9d93221 */ /* 0x000fe20000010100 */
[----:B------:R-:W-:Y:S01]  /*70b0*/  ISETP.LE.U32.AND P0, PT, R2, UR15, PT ;  /* 0x0000000f02007c0c */ /* 0x000fe2000bf03070 */
[----:B------:R-:W-:Y:S01]  /*70c0*/  @P5 FADD.FTZ R216, -R216, -RZ ;  /* 0x800000ffd8d85221 */ /* 0x000fe20000010100 */
[----:B------:R-:W-:Y:S01]  /*70d0*/  SHF.R.U32.HI R2, RZ, 0x8, R9 ;  /* 0x00000008ff027819 */ /* 0x000fe20000011609 */
[----:B------:R-:W-:Y:S01]  /*70e0*/  @!P2 FADD.FTZ R223, -R223, -RZ ;  /* 0x800000ffdfdfa221 */ /* 0x000fe20000010100 */
[----:B------:R-:W-:Y:S02]  /*70f0*/  ISETP.LE.U32.AND P4, PT, R4, UR15, PT ;  /* 0x0000000f04007c0c */ /* 0x000fe4000bf83070 */
[----:B------:R-:W-:Y:S02]  /*7100*/  SHF.R.U32.HI R4, RZ, 0x18, R5 ;  /* 0x00000018ff047819 */ /* 0x000fe40000011605 */
[----:B------:R-:W-:Y:S02]  /*7110*/  LOP3.LUT R2, R2, 0xffff, RZ, 0xc0, !PT ;  /* 0x0000ffff02027812 */ /* 0x000fe400078ec0ff */
[----:B------:R-:W-:Y:S02]  /*7120*/  PRMT R9, R6, 0x7632, R9 ;  /* 0x0000763206097816 */ /* 0x000fe40000000009 */
[----:B------:R-:W-:Y:S01]  /*7130*/  ISETP.LE.U32.AND P3, PT, R4, UR15, PT ;  /* 0x0000000f04007c0c */ /* 0x000fe2000bf63070 */
[----:B------:R-:W-:Y:S01]  /*7140*/  @!P0 FADD.FTZ R173, -R173, -RZ ;  /* 0x800000ffadad8221 */ /* 0x000fe20000010100 */
[----:B------:R-:W-:Y:S02]  /*7150*/  ISETP.LE.U32.AND P5, PT, R2, UR15, PT ;  /* 0x0000000f02007c0c */ /* 0x000fe4000bfa3070 */
[----:B------:R-:W-:Y:S01]  /*7160*/  LOP3.LUT R2, R8, 0xffff, RZ, 0xc0, !PT ;  /* 0x0000ffff08027812 */ /* 0x000fe200078ec0ff */
[----:B------:R-:W-:Y:S01]  /*7170*/  @!P4 FADD.FTZ R171, -R171, -RZ ;  /* 0x800000ffababc221 */ /* 0x000fe20000010100 */
[----:B------:R-:W-:Y:S02]  /*7180*/  LOP3.LUT R4, R9, 0xff, RZ, 0xc0, !PT ;  /* 0x000000ff09047812 */ /* 0x000fe400078ec0ff */
[----:B------:R-:W-:Y:S02]  /*7190*/  SHF.R.U32.HI R2, RZ, 0x8, R2 ;  /* 0x00000008ff027819 */ /* 0x000fe40000011602 */
[----:B------:R-:W-:Y:S02]  /*71a0*/  ISETP.LE.U32.AND P2, PT, R4, UR15, PT ;  /* 0x0000000f04007c0c */ /* 0x000fe4000bf43070 */
[----:B------:R-:W-:Y:S01]  /*71b0*/  LOP3.LUT R4, R3, 0xff, RZ, 0xc0, !PT ;  /* 0x000000ff03047812 */ /* 0x000fe200078ec0ff */
[----:B------:R-:W-:Y:S01]  /*71c0*/  @!P3 FADD.FTZ R172, -R172, -RZ ;  /* 0x800000ffacacb221 */ /* 0x000fe20000010100 */
[----:B------:R-:W-:Y:S01]  /*71d0*/  LOP3.LUT R2, R2, 0xffff, RZ, 0xc0, !PT ;  /* 0x0000ffff02027812 */ /* 0x000fe200078ec0ff */
[----:B------:R-:W-:Y:S01]  /*71e0*/  @!P5 FADD.FTZ R180, -R180, -RZ ;  /* 0x800000ffb4b4d221 */ /* 0x000fe20000010100 */
[----:B------:R-:W-:Y:S02]  /*71f0*/  ISETP.LE.U32.AND P4, PT, R4, UR15, PT ;  /* 0x0000000f04007c0c */ /* 0x000fe4000bf83070 */
[----:B------:R-:W-:Y:S02]  /*7200*/  SHF.R.U32.HI R4, RZ, 0x18, R3 ;  /* 0x00000018ff047819 */ /* 0x000fe40000011603 */
[----:B------:R-:W-:Y:S02]  /*7210*/  ISETP.LE.U32.AND P3, PT, R2, UR15, PT ;  /* 0x0000000f02007c0c */ /* 0x000fe4000bf63070 */
[C---:B------:R-:W-:Y:S01]  /*7220*/  PRMT R2, R5.reuse, 0x7632, R2 ;  /* 0x0000763205027816 */ /* 0x040fe20000000002 */
[----:B------:R-:W-:Y:S01]  /*7230*/  @!P2 FADD.FTZ R200, -R200, -RZ ;  /* 0x800000ffc8c8a221 */ /* 0x000fe20000010100 */
[----:B------:R-:W-:Y:S02]  /*7240*/  ISETP.LE.U32.AND P0, PT, R4, UR15, PT ;  /* 0x0000000f04007c0c */ /* 0x000fe4000bf03070 */
[----:B------:R-:W-:Y:S02]  /*7250*/  LOP3.LUT R2, R2, 0xff, RZ, 0xc0, !PT ;  /* 0x000000ff02027812 */ /* 0x000fe400078ec0ff */
[----:B------:R-:W-:Y:S01]  /*7260*/  LOP3.LUT R5, R5, 0xffff, RZ, 0xc0, !PT ;  /* 0x0000ffff05057812 */ /* 0x000fe200078ec0ff */
[----:B---3--:R-:W-:Y:S01]  /*7270*/  @!P4 FADD.FTZ R202, -R202, -RZ ;  /* 0x800000ffcacac221 */ /* 0x008fe20000010100 */
[----:B------:R-:W-:Y:S02]  /*7280*/  ISETP.LE.U32.AND P2, PT, R2, UR15, PT ;  /* 0x0000000f02007c0c */ /* 0x000fe4000bf43070 */
[----:B------:R-:W-:Y:S01]  /*7290*/  SHF.R.U32.HI R4, RZ, 0x8, R5 ;  /* 0x00000008ff047819 */ /* 0x000fe20000011605 */
[----:B------:R-:W-:Y:S01]  /*72a0*/  @!P3 FADD.FTZ R221, -R221, -RZ ;  /* 0x800000ffddddb221 */ /* 0x000fe20000010100 */
[----:B------:R-:W-:Y:S02]  /*72b0*/  PRMT R2, R3, 0x7632, R2 ;  /* 0x0000763203027816 */ /* 0x000fe40000000002 */
[----:B------:R-:W-:Y:S01]  /*72c0*/  LOP3.LUT R4, R4, 0xffff, RZ, 0xc0, !PT ;  /* 0x0000ffff04047812 */ /* 0x000fe200078ec0ff */
[----:B------:R-:W-:Y:S01]  /*72d0*/  @!P0 FADD.FTZ R201, -R201, -RZ ;  /* 0x800000ffc9c98221 */ /* 0x000fe20000010100 */
[----:B------:R-:W-:Y:S02]  /*72e0*/  LOP3.LUT R2, R2, 0xff, RZ, 0xc0, !PT ;  /* 0x000000ff02027812 */ /* 0x000fe400078ec0ff */
[----:B------:R-:W-:Y:S02]  /*72f0*/  LOP3.LUT R3, R3, 0xffff, RZ, 0xc0, !PT ;  /* 0x0000ffff03037812 */ /* 0x000fe400078ec0ff */
[----:B------:R-:W-:Y:S01]  /*7300*/  ISETP.LE.U32.AND P3, PT, R4, UR15, PT ;  /* 0x0000000f04007c0c */ /* 0x000fe2000bf63070 */
[----:B------:R-:W-:Y:S01]  /*7310*/  @!P2 FADD.FTZ R170, -R170, -RZ ;  /* 0x800000ffaaaaa221 */ /* 0x000fe20000010100 */
[----:B------:R-:W-:Y:S02]  /*7320*/  ISETP.LE.U32.AND P0, PT, R2, UR15, PT ;  /* 0x0000000f02007c0c */ /* 0x000fe4000bf03070 */
[----:B------:R-:W-:Y:S02]  /*7330*/  SHF.R.U32.HI R2, RZ, 0x8, R3 ;  /* 0x00000008ff027819 */ /* 0x000fe40000011603 */
[----:B------:R-:W-:Y:S02]  /*7340*/  LOP3.LUT R7, R7, 0xffff, RZ, 0xc0, !PT ;  /* 0x0000ffff07077812 */ /* 0x000fe400078ec0ff */
[----:B------:R-:W-:Y:S02]  /*7350*/  LOP3.LUT R2, R2, 0xffff, RZ, 0xc0, !PT ;  /* 0x0000ffff02027812 */ /* 0x000fe400078ec0ff */
[----:B------:R-:W-:Y:S02]  /*7360*/  SHF.R.U32.HI R7, RZ, 0x8, R7 ;  /* 0x00000008ff077819 */ /* 0x000fe40000011607 */
[----:B------:R-:W-:Y:S01]  /*7370*/  ISETP.LE.U32.AND P2, PT, R2, UR15, PT ;  /* 0x0000000f02007c0c */ /* 0x000fe2000bf43070 */
[----:B------:R-:W-:Y:S01]  /*7380*/  @!P3 FADD.FTZ R167, -R167, -RZ ;  /* 0x800000ffa7a7b221 */ /* 0x000fe20000010100 */
[----:B------:R-:W-:Y:S01]  /*7390*/  SHF.R.U32.HI R2, RZ, 0x18, R8 ;  /* 0x00000018ff027819 */ /* 0x000fe20000011608 */
[----:B------:R-:W-:Y:S01]  /*73a0*/  @!P0 FADD.FTZ R197, -R197, -RZ ;  /* 0x800000ffc5c58221 */ /* 0x000fe20000010100 */
[----:B------:R-:W-:Y:S02]  /*73b0*/  LOP3.LUT R7, R7, 0xffff, RZ, 0xc0, !PT ;  /* 0x0000ffff07077812 */ /* 0x000fe400078ec0ff */
[----:B------:R-:W-:Y:S02]  /*73c0*/  ISETP.LE.U32.AND P3, PT, R2, UR15, PT ;  /* 0x0000000f02007c0c */ /* 0x000fe4000bf63070 */
[----:B------:R-:W-:Y:S02]  /*73d0*/  F2FP.RELU.F16.F32.PACK_AB R2, R175, R171 ;  /* 0x000000abaf02723e */ /* 0x000fe400000008ff */
[----:B------:R-:W-:Y:S02]  /*73e0*/  ISETP.LE.U32.AND P5, PT, R7, UR15, PT ;  /* 0x0000000f07007c0c */ /* 0x000fe4000bfa3070 */
[----:B------:R-:W-:Y:S01]  /*73f0*/  LOP3.LUT P0, RZ, R157, 0x4, RZ, 0xc0, !PT ;  /* 0x000000049dff7812 */ /* 0x000fe2000780c0ff */
[----:B------:R1:W-:Y:S01]  /*7400*/  STS [R161+0x1c400], R2 ;  /* 0x01c40002a1007388 */ /* 0x0003e20000000800 */
[----:B------:R-:W-:Y:S01]  /*7410*/  F2FP.RELU.F16.F32.PACK_AB R5, R167, R173 ;  /* 0x000000ada705723e */ /* 0x000fe200000008ff */
[----:B------:R-:W-:Y:S01]  /*7420*/  @!P2 FADD.FTZ R196, -R196, -RZ ;  /* 0x800000ffc4c4a221 */ /* 0x000fe20000010100 */
[----:B------:R-:W-:Y:S02]  /*7430*/  SEL R163, R163, 0xfffffff0, !P0 ;  /* 0xfffffff0a3a37807 */ /* 0x000fe40004000000 */
[----:B------:R-:W-:Y:S01]  /*7440*/  F2FP.RELU.F16.F32.PACK_AB R4, R172, R170 ;  /* 0x000000aaac04723e */ /* 0x000fe200000008ff */
[----:B------:R-:W-:Y:S01]  /*7450*/  @!P3 FADD.FTZ R209, -R209, -RZ ;  /* 0x800000ffd1d1b221 */ /* 0x000fe20000010100 */
[----:B------:R-:W-:Y:S01]  /*7460*/  LOP3.LUT R6, R6, 0xffff, RZ, 0xc0, !PT ;  /* 0x0000ffff06067812 */ /* 0x000fe200078ec0ff */
[----:B------:R-:W-:Y:S01]  /*7470*/  IMAD.IADD R166, R161, 0x1, R163 ;  /* 0x00000001a1a67824 */ /* 0x000fe200078e02a3 */
[----:B------:R-:W-:Y:S01]  /*7480*/  F2FP.RELU.F16.F32.PACK_AB R7, R219, R220 ;  /* 0x000000dcdb07723e */ /* 0x000fe200000008ff */
[----:B------:R-:W-:Y:S01]  /*7490*/  @!P5 FADD.FTZ R169, -R169, -RZ ;  /* 0x800000ffa9a9d221 */ /* 0x000fe20000010100 */
[----:B------:R-:W-:Y:S01]  /*74a0*/  IMAD.IADD R165, R163, 0x1, R159 ;  /* 0x00000001a3a57824 */ /* 0x000fe200078e029f */
[----:B------:R-:W-:Y:S02]  /*74b0*/  SHF.R.U32.HI R6, RZ, 0x8, R6 ;  /* 0x00000008ff067819 */ /* 0x000fe40000011606 */
[----:B------:R-:W-:Y:S02]  /*74c0*/  PRMT R8, R8, 0x7632, R8 ;  /* 0x0000763208087816 */ /* 0x000fe40000000008 */
[----:B------:R-:W-:Y:S02]  /*74d0*/  F2FP.RELU.F16.F32.PACK_AB R3, R169, R174 ;  /* 0x000000aea903723e */ /* 0x000fe400000008ff */
[----:B------:R-:W-:Y:S02]  /*74e0*/  LOP3.LUT R6, R6, 0xffff, RZ, 0xc0, !PT ;  /* 0x0000ffff06067812 */ /* 0x000fe400078ec0ff */
[----:B------:R-:W-:Y:S01]  /*74f0*/  LOP3.LUT R8, R8, 0xff, RZ, 0xc0, !PT ;  /* 0x000000ff08087812 */ /* 0x000fe200078ec0ff */
[----:B------:R2:W-:Y:S01]  /*7500*/  STS [R161+0x1c000], R3 ;  /* 0x01c00003a1007388 */ /* 0x0005e20000000800 */
[----:B------:R-:W-:Y:S02]  /*7510*/  ISETP.LE.U32.AND P4, PT, R6, UR15, PT ;  /* 0x0000000f06007c0c */ /* 0x000fe4000bf83070 */
[----:B------:R-:W-:Y:S02]  /*7520*/  F2FP.RELU.F16.F32.PACK_AB R6, R216, R217 ;  /* 0x000000d9d806723e */ /* 0x000fe400000008ff */
[----:B-1----:R-:W-:Y:S02]  /*7530*/  F2FP.RELU.F16.F32.PACK_AB R2, R192, R193 ;  /* 0x000000c1c002723e */ /* 0x002fe400000008ff */
[----:B------:R-:W-:Y:S02]  /*7540*/  ISETP.LE.U32.AND P2, PT, R8, UR15, PT ;  /* 0x0000000f08007c0c */ /* 0x000fe4000bf43070 */
[----:B------:R-:W-:Y:S01]  /*7550*/  ISETP.LE.U32.AND P1, PT, R20, UR15, PT ;  /* 0x0000000f14007c0c */ /* 0x000fe2000bf23070 */
[----:B------:R1:W-:Y:S01]  /*7560*/  STS [R166+0x1c000], R2 ;  /* 0x01c00002a6007388 */ /* 0x0003e20000000800 */
[----:B------:R-:W-:Y:S02]  /*7570*/  ISETP.GT.U32.AND P5, PT, R25, UR15, PT ;  /* 0x0000000f19007c0c */ /* 0x000fe4000bfa4070 */
[----:B------:R-:W-:Y:S01]  /*7580*/  SEL R160, R160, 0xffffffc0, !P0 ;  /* 0xffffffc0a0a07807 */ /* 0x000fe20004000000 */
[----:B------:R-:W-:Y:S01]  /*7590*/  @!P4 FADD.FTZ R194, -R194, -RZ ;  /* 0x800000ffc2c2c221 */ /* 0x000fe20000010100 */
[----:B------:R-:W-:Y:S02]  /*75a0*/  ISETP.GT.U32.AND P4, PT, R21, UR15, PT ;  /* 0x0000000f15007c0c */ /* 0x000fe4000bf84070 */
[----:B------:R-:W-:Y:S01]  /*75b0*/  FSETP.GE.FTZ.AND P3, PT, R173, RZ, PT ;  /* 0x000000ffad00720b */ /* 0x000fe20003f76000 */
[--C-:B------:R-:W-:Y:S01]  /*75c0*/  IMAD.IADD R164, R160, 0x1, R153.reuse ;  /* 0x00000001a0a47824 */ /* 0x100fe200078e0299 */
[----:B------:R-:W-:Y:S01]  /*75d0*/  FSETP.GE.FTZ.AND P0, PT, R171, RZ, PT ;  /* 0x000000ffab00720b */ /* 0x000fe20003f16000 */
[----:B------:R-:W-:Y:S01]  /*75e0*/  @!P2 FADD.FTZ R207, -R207, -RZ ;  /* 0x800000ffcfcfa221 */ /* 0x000fe20000010100 */
[----:B------:R-:W-:Y:S01]  /*75f0*/  FSETP.GE.FTZ.AND P2, PT, R174, RZ, PT ;  /* 0x000000ffae00720b */ /* 0x000fe20003f56000 */
[----:B------:R-:W-:Y:S01]  /*7600*/  @!P1 FADD.FTZ R214, -R214, -RZ ;  /* 0x800000ffd6d69221 */ /* 0x000fe20000010100 */
[----:B------:R-:W-:Y:S01]  /*7610*/  LOP3.LUT P1, RZ, R157, 0x2, RZ, 0xc0, !PT ;  /* 0x000000029dff7812 */ /* 0x000fe2000782c0ff */
[----:B------:R-:W-:Y:S01]  /*7620*/  @P5 FADD.FTZ R213, -R213, -RZ ;  /* 0x800000ffd5d55221 */ /* 0x000fe20000010100 */
[----:B--2---:R-:W-:Y:S02]  /*7630*/  F2FP.RELU.F16.F32.PACK_AB R3, R183, R191 ;  /* 0x000000bfb703723e */ /* 0x004fe400000008ff */
[----:B------:R-:W-:Y:S01]  /*7640*/  SEL R168, R168, 0xffffffe0, !P1 ;  /* 0xffffffe0a8a87807 */ /* 0x000fe20004800000 */
[----:B------:R-:W-:Y:S01]  /*7650*/  @P4 FADD.FTZ R215, -R215, -RZ ;  /* 0x800000ffd7d74221 */ /* 0x000fe20000010100 */
[----:B------:R-:W-:Y:S01]  /*7660*/  FSETP.GE.FTZ.AND P1, PT, R169, RZ, PT ;  /* 0x000000ffa900720b */ /* 0x000fe20003f36000 */
[----:B------:R2:W-:Y:S01]  /*7670*/  STS [R166+0x1c400], R3 ;  /* 0x01c40003a6007388 */ /* 0x0005e20000000800 */
[----:B------:R-:W-:Y:S01]  /*7680*/  FSETP.GE.FTZ.AND P4, PT, R238, RZ, PT ;  /* 0x000000ffee00720b */ /* 0x000fe20003f96000 */
[----:B------:R-:W-:Y:S02]  /*7690*/  IMAD.IADD R154, R152, 0x1, R168 ;  /* 0x00000001989a7824 */ /* 0x000fe400078e02a8 */
[----:B------:R3:W-:Y:S01]  /*76a0*/  STS [R161+0x1e000], R5 ;  /* 0x01e00005a1007388 */ /* 0x0007e20000000800 */
[----:B-1----:R-:W-:Y:S01]  /*76b0*/  F2FP.RELU.F16.F32.PACK_AB R2, R178, R179 ;  /* 0x000000b3b202723e */ /* 0x002fe200000008ff */
[C---:B------:R-:W-:Y:S02]  /*76c0*/  IMAD.IADD R156, R168.reuse, 0x1, R153 ;  /* 0x00000001a89c7824 */ /* 0x040fe400078e0299 */
[----:B------:R1:W-:Y:S01]  /*76d0*/  STS [R161+0x1e400], R4 ;  /* 0x01e40004a1007388 */ /* 0x0003e20000000800 */
[----:B------:R-:W-:Y:S03]  /*76e0*/  IMAD.IADD R185, R168, 0x1, R164 ;  /* 0x00000001a8b97824 */ /* 0x000fe600078e02a4 */
[----:B------:R4:W-:Y:S01]  /*76f0*/  STS [R166+0x1e000], R2 ;  /* 0x01e00002a6007388 */ /* 0x0009e20000000800 */
[----:B--2---:R-:W-:Y:S02]  /*7700*/  F2FP.RELU.F16.F32.PACK_AB R3, R176, R177 ;  /* 0x000000b1b003723e */ /* 0x004fe400000008ff */
[----:B---3--:R-:W-:Y:S03]  /*7710*/  F2FP.RELU.F16.F32.PACK_AB R5, R203, R195 ;  /* 0x000000c3cb05723e */ /* 0x008fe600000008ff */
[----:B------:R2:W-:Y:S01]  /*7720*/  STS [R166+0x1e400], R3 ;  /* 0x01e40003a6007388 */ /* 0x0005e20000000800 */
[----:B-1----:R-:W-:Y:S03]  /*7730*/  F2FP.RELU.F16.F32.PACK_AB R4, R225, R226 ;  /* 0x000000e2e104723e */ /* 0x002fe600000008ff */
[----:B------:R1:W-:Y:S01]  /*7740*/  STS [R159+0x1c400], R5 ;  /* 0x01c400059f007388 */ /* 0x0003e20000000800 */
[----:B----4-:R-:W-:Y:S05]  /*7750*/  F2FP.RELU.F16.F32.PACK_AB R2, R181, R204 ;  /* 0x000000ccb502723e */ /* 0x010fea00000008ff */
[----:B------:R3:W-:Y:S04]  /*7760*/  STS [R159+0x1c000], R2 ;  /* 0x01c000029f007388 */ /* 0x0007e80000000800 */
[----:B------:R4:W-:Y:S01]  /*7770*/  STS [R165+0x1c000], R4 ;  /* 0x01c00004a5007388 */ /* 0x0009e20000000800 */
[----:B--2---:R-:W-:Y:S02]  /*7780*/  F2FP.RELU.F16.F32.PACK_AB R3, R211, R212 ;  /* 0x000000d4d303723e */ /* 0x004fe400000008ff */
[----:B-1----:R-:W-:Y:S02]  /*7790*/  F2FP.RELU.F16.F32.PACK_AB R5, R180, R198 ;  /* 0x000000c6b405723e */ /* 0x002fe400000008ff */
[----:B---3--:R-:W-:Y:S02]  /*77a0*/  F2FP.RELU.F16.F32.PACK_AB R2, R222, R224 ;  /* 0x000000e0de02723e */ /* 0x008fe400000008ff */
[----:B----4-:R-:W-:Y:S03]  /*77b0*/  F2FP.RELU.F16.F32.PACK_AB R4, R199, R182 ;  /* 0x000000b6c704723e */ /* 0x010fe600000008ff */
[----:B------:R1:W-:Y:S04]  /*77c0*/  STS [R165+0x1c400], R2 ;  /* 0x01c40002a5007388 */ /* 0x0003e80000000800 */
[----:B------:R2:W-:Y:S04]  /*77d0*/  STS [R159+0x1e000], R5 ;  /* 0x01e000059f007388 */ /* 0x0005e80000000800 */
[----:B------:R3:W-:Y:S04]  /*77e0*/  STS [R159+0x1e400], R4 ;  /* 0x01e400049f007388 */ /* 0x0007e80000000800 */
[----:B------:R4:W-:Y:S01]  /*77f0*/  STS [R165+0x1e000], R3 ;  /* 0x01e00003a5007388 */ /* 0x0009e20000000800 */
[----:B-1----:R-:W-:Y:S02]  /*7800*/  F2FP.RELU.F16.F32.PACK_AB R2, R208, R210 ;  /* 0x000000d2d002723e */ /* 0x002fe400000008ff */
[----:B--2---:R-:W-:Y:S03]  /*7810*/  F2FP.RELU.F16.F32.PACK_AB R5, R229, R230 ;  /* 0x000000e6e505723e */ /* 0x004fe600000008ff */
[----:B------:R1:W-:Y:S01]  /*7820*/  STS [R165+0x1e400], R2 ;  /* 0x01e40002a5007388 */ /* 0x0003e20000000800 */
[----:B---3--:R-:W-:Y:S02]  /*7830*/  F2FP.RELU.F16.F32.PACK_AB R4, R194, R205 ;  /* 0x000000cdc204723e */ /* 0x008fe400000008ff */
[----:B----4-:R-:W-:Y:S03]  /*7840*/  F2FP.RELU.F16.F32.PACK_AB R3, R206, R200 ;  /* 0x000000c8ce03723e */ /* 0x010fe600000008ff */
[----:B------:R2:W-:Y:S04]  /*7850*/  STS [R162], R4 ;  /* 0x00000004a2007388 */ /* 0x0005e80000000800 */
[----:B------:R3:W-:Y:S01]  /*7860*/  STS [R162+0x400], R3 ;  /* 0x00040003a2007388 */ /* 0x0007e20000000800 */
[C---:B-1----:R-:W-:Y:S02]  /*7870*/  IMAD.IADD R2, R163.reuse, 0x1, R162 ;  /* 0x00000001a3027824 */ /* 0x042fe400078e02a2 */
[----:B------:R-:W-:Y:S03]  /*7880*/  IMAD.IADD R163, R163, 0x1, R158 ;  /* 0x00000001a3a37824 */ /* 0x000fe600078e029e */
[----:B------:R1:W-:Y:S01]  /*7890*/  STS [R2], R5 ;  /* 0x0000000502007388 */ /* 0x0003e20000000800 */
[----:B--2---:R-:W-:Y:S02]  /*78a0*/  F2FP.RELU.F16.F32.PACK_AB R4, R201, R197 ;  /* 0x000000c5c904723e */ /* 0x004fe400000008ff */
[----:B---3--:R-:W-:Y:S05]  /*78b0*/  F2FP.RELU.F16.F32.PACK_AB R3, R227, R228 ;  /* 0x000000e4e303723e */ /* 0x008fea00000008ff */
[----:B------:R2:W-:Y:S04]  /*78c0*/  STS [R2+0x400], R3 ;  /* 0x0004000302007388 */ /* 0x0005e80000000800 */
[----:B------:R3:W-:Y:S01]  /*78d0*/  STS [R162+0x2400], R4 ;  /* 0x00240004a2007388 */ /* 0x0007e20000000800 */
[----:B-1----:R-:W-:Y:S05]  /*78e0*/  F2FP.RELU.F16.F32.PACK_AB R5, R196, R202 ;  /* 0x000000cac405723e */ /* 0x002fea00000008ff */
[----:B------:R1:W-:Y:S04]  /*78f0*/  STS [R162+0x2000], R5 ;  /* 0x00200005a2007388 */ /* 0x0003e80000000800 */
[----:B------:R-:W-:Y:S01]  /*7900*/  STS [R2+0x2000], R7 ;  /* 0x0020000702007388 */ /* 0x000fe20000000800 */
[----:B--2---:R-:W-:Y:S03]  /*7910*/  F2FP.RELU.F16.F32.PACK_AB R3, R238, R236 ;  /* 0x000000ecee03723e */ /* 0x004fe600000008ff */
[----:B------:R2:W-:Y:S01]  /*7920*/  STS [R2+0x2400], R6 ;  /* 0x0024000602007388 */ /* 0x0005e20000000800 */
[----:B---3--:R-:W-:Y:S05]  /*7930*/  F2FP.RELU.F16.F32.PACK_AB R4, R234, R231 ;  /* 0x000000e7ea04723e */ /* 0x008fea00000008ff */
[----:B------:R3:W-:Y:S01]  /*7940*/  STS [R158+0x400], R4 ;  /* 0x000400049e007388 */ /* 0x0007e20000000800 */
[----:B-1----:R-:W-:Y:S05]  /*7950*/  F2FP.RELU.F16.F32.PACK_AB R5, R223, R233 ;  /* 0x000000e9df05723e */ /* 0x002fea00000008ff */
[----:B------:R-:W-:Y:S01]  /*7960*/  STS [R158], R5 ;  /* 0x000000059e007388 */ /* 0x000fe20000000800 */
[----:B--2---:R-:W-:Y:S03]  /*7970*/  F2FP.RELU.F16.F32.PACK_AB R2, R237, R235 ;  /* 0x000000ebed02723e */ /* 0x004fe600000008ff */
[----:B------:R1:W-:Y:S04]  /*7980*/  STS [R163], R3 ;  /* 0x00000003a3007388 */ /* 0x0003e80000000800 */
[----:B------:R2:W-:Y:S01]  /*7990*/  STS [R163+0x400], R2 ;  /* 0x00040002a3007388 */ /* 0x0005e20000000800 */
[----:B---3--:R-:W-:Y:S05]  /*79a0*/  F2FP.RELU.F16.F32.PACK_AB R4, R209, R207 ;  /* 0x000000cfd104723e */ /* 0x008fea00000008ff */
[----:B------:R-:W-:Y:S01]  /*79b0*/  STS [R158+0x2400], R4 ;  /* 0x002400049e007388 */ /* 0x000fe20000000800 */
[----:B-1----:R-:W-:Y:S02]  /*79c0*/  F2FP.RELU.F16.F32.PACK_AB R3, R221, R232 ;  /* 0x000000e8dd03723e */ /* 0x002fe400000008ff */
[----:B--2---:R-:W-:Y:S03]  /*79d0*/  F2FP.RELU.F16.F32.PACK_AB R2, R215, R213 ;  /* 0x000000d5d702723e */ /* 0x004fe600000008ff */
[----:B------:R1:W-:Y:S04]  /*79e0*/  STS [R158+0x2000], R3 ;  /* 0x002000039e007388 */ /* 0x0003e80000000800 */
[----:B------:R2:W-:Y:S01]  /*79f0*/  STS [R163+0x2400], R2 ;  /* 0x00240002a3007388 */ /* 0x0005e20000000800 */
[----:B-1----:R-:W-:Y:S02]  /*7a00*/  F2FP.RELU.F16.F32.PACK_AB R3, R218, R214 ;  /* 0x000000d6da03723e */ /* 0x002fe400000008ff */
[----:B--2---:R-:W-:Y:S03]  /*7a10*/  SHF.R.U32.HI R2, RZ, 0x4, R157 ;  /* 0x00000004ff027819 */ /* 0x004fe6000001169d */
[----:B------:R1:W-:Y:S04]  /*7a20*/  STS [R163+0x2000], R3 ;  /* 0x00200003a3007388 */ /* 0x0003e80000000800 */
[----:B------:R-:W-:Y:S08]  /*7a30*/  LDSM.16.M88.4 R64, [R152+0x8000] ;  /* 0x008000009840783b */ /* 0x000ff00000000200 */
[----:B------:R-:W2:Y:S08]  /*7a40*/  LDSM.16.M88.4 R16, [R153+0x10000] ;  /* 0x010000009910783b */ /* 0x000eb00000000200 */
[----:B------:R-:W3:Y:S01]  /*7a50*/  LDSM.16.M88.4 R60, [R152+0xa000] ;  /* 0x00a00000983c783b */ /* 0x000ee20000000200 */
[----:B-1----:R-:W-:Y:S07]  /*7a60*/  IMAD.SHL.U32 R3, R157, 0x40, RZ ;  /* 0x000000409d037824 */ /* 0x002fee00078e00ff */
[----:B------:R-:W1:Y:S01]  /*7a70*/  LDSM.16.M88.4 R32, [R153+0x10800] ;  /* 0x010800009920783b */ /* 0x000e620000000200 */
[----:B------:R-:W-:Y:S04]  /*7a80*/  LOP3.LUT R0, R3, 0x1c0, RZ, 0xc0, !PT ;  /* 0x000001c003007812 */ /* 0x000fe800078ec0ff */
[----:B------:R-:W-:Y:S03]  /*7a90*/  LOP3.LUT R0, R0, 0x38, R155, 0xf8, !PT ;  /* 0x0000003800007812 */ /* 0x000fe600078ef89b */
[----:B------:R-:W4:Y:S08]  /*7aa0*/  LDSM.16.M88.4 R48, [R153+0x11000] ;  /* 0x011000009930783b */ /* 0x000f300000000200 */
[----:B------:R-:W4:Y:S01]  /*7ab0*/  LDSM.16.M88.4 R132, [R153+0x11800] ;  /* 0x011800009984783b */ /* 0x000f220000000200 */
[-C--:B--2---:R-:W-:Y:S07]  /*7ac0*/  HMMA.16816.F32 R4, R64, R16.reuse, RZ ;  /* 0x000000104004723c */ /* 0x084fee00000018ff */
[----:B------:R-:W-:Y:S01]  /*7ad0*/  LDSM.16.M88.4 R136, [R154+0x8000] ;  /* 0x008000009a88783b */ /* 0x000fe20000000200 */
[C---:B---3--:R-:W-:Y:S07]  /*7ae0*/  HMMA.16816.F32 R8, R60.reuse, R16, RZ ;  /* 0x000000103c08723c */ /* 0x048fee00000018ff */
[----:B------:R-:W2:Y:S01]  /*7af0*/  LDSM.16.M88.4 R140, [R156+0x10000] ;  /* 0x010000009c8c783b */ /* 0x000ea20000000200 */
[-C--:B------:R-:W-:Y:S07]  /*7b00*/  HMMA.16816.F32 R12, R60, R18.reuse, RZ ;  /* 0x000000123c0c723c */ /* 0x080fee00000018ff */
[----:B------:R-:W3:Y:S01]  /*7b10*/  LDSM.16.M88.4 R144, [R154+0xa000] ;  /* 0x00a000009a90783b */ /* 0x000ee20000000200 */
[C---:B------:R-:W-:Y:S07]  /*7b20*/  HMMA.16816.F32 R16, R64.reuse, R18, RZ ;  /* 0x000000124010723c */ /* 0x040fee00000018ff */
[----:B------:R-:W3:Y:S01]  /*7b30*/  LDSM.16.M88.4 R148, [R156+0x10800] ;  /* 0x010800009c94783b */ /* 0x000ee20000000200 */
[-C--:B-1----:R-:W-:Y:S08]  /*7b40*/  HMMA.16816.F32 R20, R64, R32.reuse, RZ ;  /* 0x000000204014723c */ /* 0x082ff000000018ff */
        /* <DEDUP_REMOVED lines=12> */
[-C--:B--2---:R-:W-:Y:S08]  /*7c10*/  HMMA.16816.F32 R4, R136, R140.reuse, R4 ;  /* 0x0000008c8804723c */ /* 0x084ff00000001804 */
[C---:B---3--:R-:W-:Y:S08]  /*7c20*/  HMMA.16816.F32 R8, R144.reuse, R140, R8 ;  /* 0x0000008c9008723c */ /* 0x048ff00000001808 */
        /* <DEDUP_REMOVED lines=31> */
[C---:B------:R-:W-:Y:S04]  /*7e20*/  HMMA.16816.F32 R40, R136.reuse, R144, R40 ;  /* 0x000000908828723c */ /* 0x040fe80000001828 */
[----:B------:R-:W-:Y:S04]  /*7e30*/  IMAD.IADD R144, R168, 0x1, R148 ;  /* 0x00000001a8907824 */ /* 0x000fe800078e0294 */
[-C--:B------:R-:W-:Y:S08]  /*7e40*/  HMMA.16816.F32 R44, R136, R146.reuse, R44 ;  /* 0x00000092882c723c */ /* 0x080ff0000000182c */
[C---:B------:R-:W-:Y:S04]  /*7e50*/  HMMA.16816.F32 R48, R132.reuse, R146, R48 ;  /* 0x000000928430723c */ /* 0x040fe80000001830 */
[----:B------:R-:W-:Y:S04]  /*7e60*/  LOP3.LUT R146, R2, 0x8, RZ, 0xc0, !PT ;  /* 0x0000000802927812 */ /* 0x000fe800078ec0ff */
[--C-:B------:R-:W-:Y:S01]  /*7e70*/  LOP3.LUT R2, R146, 0x10, R157.reuse, 0xf8, !PT ;  /* 0x0000001092027812 */ /* 0x100fe200078ef89d */
[-C--:B--2---:R-:W-:Y:S03]  /*7e80*/  HMMA.16816.F32 R52, R132, R140.reuse, R52 ;  /* 0x0000008c8434723c */ /* 0x084fe60000001834 */
[----:B------:R-:W-:Y:S02]  /*7e90*/  LOP3.LUT R2, R2, R0, RZ, 0x3c, !PT ;  /* 0x0000000002027212 */ /* 0x000fe400078e3cff */
[----:B------:R-:W-:Y:S02]  /*7ea0*/  SHF.R.U32.HI R0, RZ, 0x1, R157 ;  /* 0x00000001ff007819 */ /* 0x000fe4000001169d */
[----:B------:R-:W-:Y:S01]  /*7eb0*/  LOP3.LUT R2, R2, 0x200, R3, 0xf8, !PT ;  /* 0x0000020002027812 */ /* 0x000fe200078ef803 */
[C---:B------:R-:W-:Y:S04]  /*7ec0*/  HMMA.16816.F32 R56, R136.reuse, R140, R56 ;  /* 0x0000008c8838723c */ /* 0x040fe80000001838 */
[----:B------:R-:W-:Y:S04]  /*7ed0*/  LOP3.LUT R145, R0, 0x30, RZ, 0xc0, !PT ;  /* 0x0000003000917812 */ /* 0x000fe800078ec0ff */
[----:B------:R-:W-:Y:S01]  /*7ee0*/  LOP3.LUT R0, R145, 0x8, R157, 0xf8, !PT ;  /* 0x0000000891007812 */ /* 0x000fe200078ef89d */
[-C--:B------:R-:W-:Y:S01]  /*7ef0*/  HMMA.16816.F32 R60, R136, R142.reuse, R60 ;  /* 0x0000008e883c723c */ /* 0x080fe2000000183c */
[----:B------:R-:W-:Y:S02]  /*7f00*/  LDSM.16.M88.4 R136, [R144+0x8000] ;  /* 0x008000009088783b */ /* 0x000fe40000000200 */
[----:B------:R-:W-:Y:S05]  /*7f10*/  LOP3.LUT R0, R0, 0x1c0, R3, 0xf8, !PT ;  /* 0x000001c000007812 */ /* 0x000fea00078ef803 */
        /* <DEDUP_REMOVED lines=9> */
[----:B------:R-:W-:Y:S02]  /*7fb0*/  FADD.FTZ R6, -R189, R6 ;  /* 0x00000006bd067221 */ /* 0x000fe40000010100 */
[C---:B------:R-:W-:Y:S01]  /*7fc0*/  HMMA.16816.F32 R16, R136.reuse, R134, R16 ;  /* 0x000000868810723c */ /* 0x040fe20000001810 */
[----:B------:R-:W1:Y:S03]  /*7fd0*/  LDSM.16.M88.4 R132, [R185+0x10800] ;  /* 0x01080000b984783b */ /* 0x000e660000000200 */
[-C--:B------:R-:W-:Y:S02]  /*7fe0*/  FSEL R4, R4, R190.reuse, P2 ;  /* 0x000000be04047208 */ /* 0x080fe40001000000 */
[----:B------:R-:W-:Y:S02]  /*7ff0*/  FSEL R5, R5, R190, P1 ;  /* 0x000000be05057208 */ /* 0x000fe40000800000 */
[-C--:B------:R-:W-:Y:S01]  /*8000*/  FSEL R6, R6, R189.reuse, P0 ;  /* 0x000000bd06067208 */ /* 0x080fe20000000000 */
[----:B------:R-:W-:Y:S01]  /*8010*/  FMUL.FTZ R174, R174, R4 ;  /* 0x00000004aeae7220 */ /* 0x000fe20000410000 */
[----:B------:R-:W-:Y:S01]  /*8020*/  FSETP.GE.FTZ.AND P0, PT, R175, RZ, PT ;  /* 0x000000ffaf00720b */ /* 0x000fe20003f16000 */
        /* <DEDUP_REMOVED lines=8> */
[----:B------:R-:W-:Y:S01]  /*80b0*/  FMUL.FTZ R3, R175, R3 ;  /* 0x00000003af037220 */ /* 0x000fe20000410000 */
[----:B------:R-:W-:Y:S01]  /*80c0*/  FMUL.FTZ R171, R171, R6 ;  /* 0x00000006abab7220 */ /* 0x000fe20000410000 */
[C---:B------:R-:W-:Y:S01]  /*80d0*/  FADD.FTZ R7, -R188.reuse, R8 ;  /* 0x00000008bc077221 */ /* 0x040fe20000010100 */
[----:B------:R-:W-:Y:S01]  /*80e0*/  FADD.FTZ R8, -R189, R18 ;  /* 0x00000012bd087221 */ /* 0x000fe20000010100 */
[----:B------:R-:W-:Y:S01]  /*80f0*/  FADD.FTZ R6, -R188, R9 ;  /* 0x00000009bc067221 */ /* 0x000fe20000010100 */
[----:B------:R-:W-:Y:S01]  /*8100*/  FADD.FTZ R9, -R190, R17 ;  /* 0x00000011be097221 */ /* 0x000fe20000010100 */
[----:B------:R-:W-:Y:S01]  /*8110*/  F2FP.F16.F32.PACK_AB R171, R3, R171 ;  /* 0x000000ab03ab723e */ /* 0x000fe200000000ff */
[----:B------:R-:W-:Y:S01]  /*8120*/  FADD.FTZ R4, -R187, R11 ;  /* 0x0000000bbb047221 */ /* 0x000fe20000010100 */
[-C--:B------:R-:W-:Y:S01]  /*8130*/  FSEL R7, R7, R188.reuse, P3 ;  /* 0x000000bc07077208 */ /* 0x080fe20001800000 */
[----:B------:R-:W-:Y:S01]  /*8140*/  FMUL.FTZ R169, R169, R5 ;  /* 0x00000005a9a97220 */ /* 0x000fe20000410000 */
[----:B------:R-:W-:Y:S01]  /*8150*/  FSEL R6, R6, R188, P2 ;  /* 0x000000bc06067208 */ /* 0x000fe20001000000 */
[----:B------:R-:W-:Y:S01]  /*8160*/  FADD.FTZ R5, -R187, R10 ;  /* 0x0000000abb057221 */ /* 0x000fe20000010100 */
[----:B------:R-:W-:Y:S01]  /*8170*/  FSEL R4, R4, R187, P0 ;  /* 0x000000bb04047208 */ /* 0x000fe20000000000 */
[----:B------:R-:W-:Y:S01]  /*8180*/  FMUL.FTZ R173, R173, R7 ;  /* 0x00000007adad7220 */ /* 0x000fe20000410000 */
[----:B------:R-:W-:Y:S01]  /*8190*/  FSETP.GE.FTZ.AND P3, PT, R179, RZ, PT ;  /* 0x000000ffb300720b */ /* 0x000fe20003f76000 */
[----:B------:R-:W-:Y:S01]  /*81a0*/  FADD.FTZ R7, -R189, R19 ;  /* 0x00000013bd077221 */ /* 0x000fe20000010100 */
[----:B------:R-:W-:Y:S01]  /*81b0*/  FSEL R5, R5, R187, P1 ;  /* 0x000000bb05057208 */ /* 0x000fe20000800000 */
[----:B------:R-:W-:Y:S01]  /*81c0*/  FMUL.FTZ R167, R167, R6 ;  /* 0x00000006a7a77220 */ /* 0x000fe20000410000 */
[----:B------:R-:W-:Y:S01]  /*81d0*/  FSETP.GE.FTZ.AND P2, PT, R178, RZ, PT ;  /* 0x000000ffb200720b */ /* 0x000fe20003f56000 */
[----:B------:R-:W-:Y:S01]  /*81e0*/  FMUL.FTZ R172, R172, R4 ;  /* 0x00000004acac7220 */ /* 0x000fe20000410000 */
[----:B------:R-:W-:Y:S01]  /*81f0*/  FSETP.GE.FTZ.AND P1, PT, R177, RZ, PT ;  /* 0x000000ffb100720b */ /* 0x000fe20003f36000 */
[----:B------:R-:W-:Y:S01]  /*8200*/  FMUL.FTZ R170, R170, R5 ;  /* 0x00000005aaaa7220 */ /* 0x000fe20000410000 */
[----:B------:R-:W-:Y:S01]  /*8210*/  FSETP.GE.FTZ.AND P0, PT, R176, RZ, PT ;  /* 0x000000ffb000720b */ /* 0x000fe20003f16000 */
[-C--:B-1----:R-:W-:Y:S03]  /*8220*/  HMMA.16816.F32 R20, R136, R132.reuse, R20 ;  /* 0x000000848814723c */ /* 0x082fe60000001814 */
[-C--:B------:R-:W-:Y:S01]  /*8230*/  FSEL R6, R12, R188.reuse, P3 ;  /* 0x000000bc0c067208 */ /* 0x080fe20001800000 */
[----:B------:R-:W-:Y:S01]  /*8240*/  FADD.FTZ R10, -R190, R16 ;  /* 0x00000010be0a7221 */ /* 0x000fe20000010100 */
[----:B------:R-:W-:Y:S02]  /*8250*/  FSEL R5, R13, R188, P2 ;  /* 0x000000bc0d057208 */ /* 0x000fe40001000000 */
        /* <DEDUP_REMOVED lines=9> */
[C---:B------:R-:W-:Y:S04]  /*82f0*/  HMMA.16816.F32 R24, R140.reuse, R132, R24 ;  /* 0x000000848c18723c */ /* 0x040fe80000001818 */
[----:B------:R-:W-:Y:S01]  /*8300*/  F2FP.F16.F32.PACK_AB R150, R5, R6 ;  /* 0x000000060596723e */ /* 0x000fe200000000ff */
[----:B------:R-:W-:Y:S01]  /*8310*/  FMUL.FTZ R15, R183, R7 ;  /* 0x00000007b70f7220 */ /* 0x000fe20000410000 */
[----:B------:R-:W-:Y:S01]  /*8320*/  F2FP.F16.F32.PACK_AB R149, R3, R4 ;  /* 0x000000040395723e */ /* 0x000fe200000000ff */
[----:B------:R-:W-:Y:S01]  /*8330*/  FADD.FTZ R22, -R189, R22 ;  /* 0x00000016bd167221 */ /* 0x000fe20000010100 */
[----:B------:R-:W-:Y:S01]  /*8340*/  FSETP.GE.FTZ.AND P3, PT, R193, RZ, PT ;  /* 0x000000ffc100720b */ /* 0x000fe20003f76000 */
[----:B------:R-:W1:Y:S01]  /*8350*/  LDSM.16.M88.4 R4, [R185+0x11000] ;  /* 0x01100000b904783b */ /* 0x000e620000000200 */
[----:B------:R-:W-:Y:S01]  /*8360*/  FSETP.GE.FTZ.AND P2, PT, R192, RZ, PT ;  /* 0x000000ffc000720b */ /* 0x000fe20003f56000 */
[-C--:B------:R-:W-:Y:S03]  /*8370*/  HMMA.16816.F32 R28, R140, R134.reuse, R28 ;  /* 0x000000868c1c723c */ /* 0x080fe6000000181c */
[----:B------:R-:W-:Y:S01]  /*8380*/  FSEL R8, R8, R189, P1 ;  /* 0x000000bd08087208 */ /* 0x000fe20000800000 */
[----:B------:R-:W-:Y:S01]  /*8390*/  FADD.FTZ R23, -R189, R23 ;  /* 0x00000017bd177221 */ /* 0x000fe20000010100 */
[-C--:B------:R-:W-:Y:S01]  /*83a0*/  FSEL R10, R10, R190.reuse, P3 ;  /* 0x000000be0a0a7208 */ /* 0x080fe20001800000 */
[----:B------:R-:W-:Y:S01]  /*83b0*/  FADD.FTZ R20, -R190, R20 ;  /* 0x00000014be147221 */ /* 0x000fe20000010100 */
[----:B------:R-:W-:Y:S01]  /*83c0*/  FSEL R9, R9, R190, P2 ;  /* 0x000000be09097208 */ /* 0x000fe20001000000 */
[C---:B------:R-:W-:Y:S04]  /*83d0*/  HMMA.16816.F32 R32, R136.reuse, R134, R32 ;  /* 0x000000868820723c */ /* 0x040fe80000001820 */
[----:B------:R-:W-:Y:S01]  /*83e0*/  FSETP.GE.FTZ.AND P1, PT, R195, RZ, PT ;  /* 0x000000ffc300720b */ /* 0x000fe20003f36000 */
[----:B------:R-:W-:Y:S01]  /*83f0*/  FMUL.FTZ R18, R193, R10 ;  /* 0x0000000ac1127220 */ /* 0x000fe20000410000 */
[----:B------:R-:W-:Y:S01]  /*8400*/  FSETP.GE.FTZ.AND P0, PT, R203, RZ, PT ;  /* 0x000000ffcb00720b */ /* 0x000fe20003f16000 */
[----:B------:R-:W-:Y:S01]  /*8410*/  FMUL.FTZ R17, R192, R9 ;  /* 0x00000009c0117220 */ /* 0x000fe20000410000 */
[----:B------:R-:W-:Y:S01]  /*8420*/  FSETP.GE.FTZ.AND P3, PT, R204, RZ, PT ;  /* 0x000000ffcc00720b */ /* 0x000fe20003f76000 */
[----:B------:R-:W-:Y:S01]  /*8430*/  FMUL.FTZ R16, R191, R8 ;  /* 0x00000008bf107220 */ /* 0x000fe20000410000 */
[----:B------:R-:W-:Y:S01]  /*8440*/  FSETP.GE.FTZ.AND P2, PT, R181, RZ, PT ;  /* 0x000000ffb500720b */ /* 0x000fe20003f56000 */
[----:B------:R-:W-:Y:S01]  /*8450*/  FADD.FTZ R29, -R188, R29 ;  /* 0x0000001dbc1d7221 */ /* 0x000fe20000010100 */
[-C--:B------:R-:W-:Y:S01]  /*8460*/  FSEL R8, R22, R189.reuse, P1 ;  /* 0x000000bd16087208 */ /* 0x080fe20000800000 */
[----:B------:R-:W-:Y:S01]  /*8470*/  FADD.FTZ R30, -R187, R30 ;  /* 0x0000001ebb1e7221 */ /* 0x000fe20000010100 */
[----:B------:R-:W-:Y:S01]  /*8480*/  FSEL R3, R23, R189, P0 ;  /* 0x000000bd17037208 */ /* 0x000fe20000000000 */
[----:B------:R-:W-:Y:S01]  /*8490*/  FADD.FTZ R11, -R187, R27 ;  /* 0x0000001bbb0b7221 */ /* 0x000fe20000010100 */
[----:B------:R-:W-:Y:S01]  /*84a0*/  FSEL R10, R20, R190, P3 ;  /* 0x000000be140a7208 */ /* 0x000fe20001800000 */
[----:B------:R-:W-:Y:S01]  /*84b0*/  FMUL.FTZ R8, R195, R8 ;  /* 0x00000008c3087220 */ /* 0x000fe20000410000 */
[----:B------:R-:W-:Y:S01]  /*84c0*/  FSETP.GE.FTZ.AND P3, PT, R198, RZ, PT ;  /* 0x000000ffc600720b */ /* 0x000fe20003f76000 */
[----:B------:R-:W-:Y:S01]  /*84d0*/  FADD.FTZ R33, -R190, R33 ;  /* 0x00000021be217221 */ /* 0x000fe20000010100 */
[----:B------:R-:W-:Y:S01]  /*84e0*/  FSETP.GE.FTZ.AND P1, PT, R182, RZ, PT ;  /* 0x000000ffb600720b */ /* 0x000fe20003f36000 */
[----:B------:R-:W-:Y:S01]  /*84f0*/  FADD.FTZ R34, -R189, R34 ;  /* 0x00000022bd227221 */ /* 0x000fe20000010100 */
        /* <DEDUP_REMOVED lines=15> */
[----:B------:R-:W-:Y:S01]  /*85f0*/  FADD.FTZ R28, -R188, R28 ;  /* 0x0000001cbc1c7221 */ /* 0x000fe20000010100 */
[----:B------:R-:W-:Y:S01]  /*8600*/  F2FP.F16.F32.PACK_AB R133, R3, R8 ;  /* 0x000000080385723e */ /* 0x000fe200000000ff */
[----:B------:R-:W-:Y:S01]  /*8610*/  FMUL.FTZ R14, R182, R12 ;  /* 0x0000000cb60e7220 */ /* 0x000fe20000410000 */
[----:B------:R-:W-:Y:S01]  /*8620*/  FSETP.GE.FTZ.AND P0, PT, R208, RZ, PT ;  /* 0x000000ffd000720b */ /* 0x000fe20003f16000 */
[-C--:B-1----:R-:W-:Y:S03]  /*8630*/  HMMA.16816.F32 R36, R136, R4.reuse, R36 ;  /* 0x000000048824723c */ /* 0x082fe60000001824 */
[----:B------:R-:W-:Y:S01]  /*8640*/  FSEL R3, R28, R188, P3 ;  /* 0x000000bc1c037208 */ /* 0x000fe20001800000 */
[----:B------:R-:W-:Y:S01]  /*8650*/  FADD.FTZ R21, -R190, R21 ;  /* 0x00000015be157221 */ /* 0x000fe20000010100 */
[----:B------:R-:W-:Y:S01]  /*8660*/  FSETP.GE.FTZ.AND P3, PT, R226, RZ, PT ;  /* 0x000000ffe200720b */ /* 0x000fe20003f76000 */
[----:B------:R-:W-:Y:S01]  /*8670*/  FADD.FTZ R31, -R187, R31 ;  /* 0x0000001fbb1f7221 */ /* 0x000fe20000010100 */
[----:B------:R-:W-:Y:S01]  /*8680*/  F2FP.F16.F32.PACK_AB R169, R169, R174 ;  /* 0x000000aea9a9723e */ /* 0x000fe200000000ff */
[C---:B------:R-:W-:Y:S04]  /*8690*/  HMMA.16816.F32 R40, R140.reuse, R4, R40 ;  /* 0x000000048c28723c */ /* 0x040fe80000001828 */
[----:B------:R-:W-:Y:S01]  /*86a0*/  FSEL R9, R21, R190, P2 ;  /* 0x000000be15097208 */ /* 0x000fe20001000000 */
[----:B------:R-:W-:Y:S01]  /*86b0*/  FMUL.FTZ R4, R212, R3 ;  /* 0x00000003d4047220 */ /* 0x000fe20000410000 */
[C---:B------:R-:W-:Y:S01]  /*86c0*/  FSETP.GE.FTZ.AND P2, PT, R180.reuse, RZ, PT ;  /* 0x000000ffb400720b */ /* 0x040fe20003f56000 */
[----:B------:R-:W-:Y:S01]  /*86d0*/  FADD.FTZ R35, -R189, R35 ;  /* 0x00000023bd237221 */ /* 0x000fe20000010100 */
[----:B------:R-:W-:Y:S01]  /*86e0*/  FSEL R12, R31, R187, P0 ;  /* 0x000000bb1f0c7208 */ /* 0x000fe20000000000 */
[----:B------:R-:W-:Y:S01]  /*86f0*/  FMUL.FTZ R9, R181, R9 ;  /* 0x00000009b5097220 */ /* 0x000fe20000410000 */
[----:B------:R-:W-:Y:S01]  /*8700*/  FSEL R13, R13, R188, P2 ;  /* 0x000000bc0d0d7208 */ /* 0x000fe20001000000 */
[-C--:B------:R-:W-:Y:S03]  /*8710*/  HMMA.16816.F32 R44, R140, R6.reuse, R44 ;  /* 0x000000068c2c723c */ /* 0x080fe6000000182c */
[----:B------:R-:W-:Y:S01]  /*8720*/  FSETP.GE.FTZ.AND P2, PT, R211, RZ, PT ;  /* 0x000000ffd300720b */ /* 0x000fe20003f56000 */
[----:B------:R-:W-:Y:S01]  /*8730*/  FMUL.FTZ R15, R180, R13 ;  /* 0x0000000db40f7220 */ /* 0x000fe20000410000 */
[----:B------:R-:W-:Y:S01]  /*8740*/  F2FP.F16.F32.PACK_AB R134, R9, R10 ;  /* 0x0000000a0986723e */ /* 0x000fe200000000ff */
[----:B------:R-:W-:Y:S01]  /*8750*/  FADD.FTZ R10, -R190, R32 ;  /* 0x00000020be0a7221 */ /* 0x000fe20000010100 */
[----:B------:R-:W-:Y:S01]  /*8760*/  FSEL R8, R29, R188, P2 ;  /* 0x000000bc1d087208 */ /* 0x000fe20001000000 */
[----:B------:R-:W-:Y:S01]  /*8770*/  FMUL.FTZ R12, R208, R12 ;  /* 0x0000000cd00c7220 */ /* 0x000fe20000410000 */
[----:B------:R-:W-:Y:S01]  /*8780*/  FSEL R9, R30, R187, P1 ;  /* 0x000000bb1e097208 */ /* 0x000fe20000800000 */
[C---:B------:R-:W-:Y:S04]  /*8790*/  HMMA.16816.F32 R48, R136.reuse, R6, R48 ;  /* 0x000000068830723c */ /* 0x040fe80000001830 */
        /* <DEDUP_REMOVED lines=10> */
[----:B------:R-:W-:Y:S01]  /*8840*/  F2FP.F16.F32.PACK_AB R132, R15, R16 ;  /* 0x000000100f84723e */ /* 0x000fe200000000ff */
[----:B------:R-:W-:Y:S01]  /*8850*/  FMUL.FTZ R17, R225, R9 ;  /* 0x00000009e1117220 */ /* 0x000fe20000410000 */
[----:B------:R-:W-:Y:S01]  /*8860*/  F2FP.F16.F32.PACK_AB R32, R11, R14 ;  /* 0x0000000e0b20723e */ /* 0x000fe200000000ff */
[----:B------:R-:W-:Y:S01]  /*8870*/  FMUL.FTZ R16, R224, R8 ;  /* 0x00000008e0107220 */ /* 0x000fe20000410000 */
[----:B------:R-:W-:Y:S01]  /*8880*/  FSETP.GE.FTZ.AND P0, PT, R222, RZ, PT ;  /* 0x000000ffde00720b */ /* 0x000fe20003f16000 */
[----:B------:R-:W1:Y:S01]  /*8890*/  LDSM.16.M88.4 R8, [R185+0x11800] ;  /* 0x01180000b908783b */ /* 0x000e620000000200 */
[----:B------:R-:W-:Y:S01]  /*88a0*/  FSETP.GE.FTZ.AND P3, PT, R205, RZ, PT ;  /* 0x000000ffcd00720b */ /* 0x000fe20003f76000 */
[----:B------:R-:W-:Y:S01]  /*88b0*/  FADD.FTZ R39, -R189, R39 ;  /* 0x00000027bd277221 */ /* 0x000fe20000010100 */
[----:B------:R-:W-:Y:S01]  /*88c0*/  FSEL R5, R35, R189, P0 ;  /* 0x000000bd23057208 */ /* 0x000fe20000000000 */
[----:B------:R-:W-:Y:S01]  /*88d0*/  FADD.FTZ R37, -R190, R37 ;  /* 0x00000025be257221 */ /* 0x000fe20000010100 */
[----:B------:R-:W-:Y:S01]  /*88e0*/  FSETP.GE.FTZ.AND P1, PT, R200, RZ, PT ;  /* 0x000000ffc800720b */ /* 0x000fe20003f36000 */
[C---:B------:R-:W-:Y:S01]  /*88f0*/  FADD.FTZ R43, -R187.reuse, R43 ;  /* 0x0000002bbb2b7221 */ /* 0x040fe20000010100 */
[----:B------:R-:W-:Y:S01]  /*8900*/  FSETP.GE.FTZ.AND P0, PT, R206, RZ, PT ;  /* 0x000000ffce00720b */ /* 0x000fe20003f16000 */
[----:B------:R-:W-:Y:S01]  /*8910*/  FADD.FTZ R42, -R187, R42 ;  /* 0x0000002abb2a7221 */ /* 0x000fe20000010100 */
[----:B------:R-:W-:Y:S01]  /*8920*/  F2FP.F16.F32.PACK_AB R31, R3, R4 ;  /* 0x00000004031f723e */ /* 0x000fe200000000ff */
[----:B------:R-:W-:Y:S01]  /*8930*/  FMUL.FTZ R15, R222, R5 ;  /* 0x00000005de0f7220 */ /* 0x000fe20000410000 */
[----:B------:R-:W-:Y:S01]  /*8940*/  F2FP.F16.F32.PACK_AB R30, R12, R13 ;  /* 0x0000000d0c1e723e */ /* 0x000fe200000000ff */
[----:B------:R-:W-:Y:S01]  /*8950*/  FADD.FTZ R14, -R188, R40 ;  /* 0x00000028bc0e7221 */ /* 0x000fe20000010100 */
[----:B------:R-:W-:Y:S01]  /*8960*/  FSEL R3, R36, R190, P3 ;  /* 0x000000be24037208 */ /* 0x000fe20001800000 */
[----:B------:R-:W-:Y:S01]  /*8970*/  FADD.FTZ R13, -R188, R41 ;  /* 0x00000029bc0d7221 */ /* 0x000fe20000010100 */
[-C--:B------:R-:W-:Y:S01]  /*8980*/  FSEL R4, R38, R189.reuse, P1 ;  /* 0x000000bd26047208 */ /* 0x080fe20000800000 */
        /* <DEDUP_REMOVED lines=18> */
[----:B------:R-:W-:Y:S01]  /*8ab0*/  FADD.FTZ R45, -R188, R45 ;  /* 0x0000002dbc2d7221 */ /* 0x000fe20000010100 */
[----:B------:R-:W-:Y:S01]  /*8ac0*/  FSETP.GE.FTZ.AND P0, PT, R216, RZ, PT ;  /* 0x000000ffd800720b */ /* 0x000fe20003f16000 */
[----:B------:R-:W-:Y:S01]  /*8ad0*/  FADD.FTZ R50, -R189, R50 ;  /* 0x00000032bd327221 */ /* 0x000fe20000010100 */
[----:B------:R-:W-:Y:S01]  /*8ae0*/  F2FP.F16.F32.PACK_AB R26, R3, R4 ;  /* 0x00000004031a723e */ /* 0x000fe200000000ff */
[----:B------:R-:W-:Y:S01]  /*8af0*/  FMUL.FTZ R12, R197, R12 ;  /* 0x0000000cc50c7220 */ /* 0x000fe20000410000 */
[-C--:B------:R-:W-:Y:S01]  /*8b00*/  FSEL R14, R14, R188.reuse, P3 ;  /* 0x000000bc0e0e7208 */ /* 0x080fe20001800000 */
[-C--:B-1----:R-:W-:Y:S03]  /*8b10*/  HMMA.16816.F32 R52, R136, R8.reuse, R52 ;  /* 0x000000088834723c */ /* 0x082fe60000001834 */
[----:B------:R-:W-:Y:S01]  /*8b20*/  FSEL R13, R13, R188, P2 ;  /* 0x000000bc0d0d7208 */ /* 0x000fe20001000000 */
[----:B------:R-:W-:Y:S01]  /*8b30*/  FMUL.FTZ R14, R202, R14 ;  /* 0x0000000eca0e7220 */ /* 0x000fe20000410000 */
[----:B------:R-:W-:Y:S01]  /*8b40*/  FSEL R3, R47, R187, P0 ;  /* 0x000000bb2f037208 */ /* 0x000fe20000000000 */
[----:B------:R-:W-:Y:S01]  /*8b50*/  FADD.FTZ R48, -R190, R48 ;  /* 0x00000030be307221 */ /* 0x000fe20000010100 */
[----:B------:R-:W-:Y:S01]  /*8b60*/  FSETP.GE.FTZ.AND P1, PT, R217, RZ, PT ;  /* 0x000000ffd900720b */ /* 0x000fe20003f36000 */
[C---:B------:R-:W-:Y:S04]  /*8b70*/  HMMA.16816.F32 R56, R140.reuse, R8, R56 ;  /* 0x000000088c38723c */ /* 0x040fe80000001838 */
[----:B------:R-:W-:Y:S01]  /*8b80*/  FSETP.GE.FTZ.AND P0, PT, R227, RZ, PT ;  /* 0x000000ffe300720b */ /* 0x000fe20003f16000 */
[----:B------:R-:W-:Y:S01]  /*8b90*/  FMUL.FTZ R13, R196, R13 ;  /* 0x0000000dc40d7220 */ /* 0x000fe20000410000 */
[----:B------:R-:W-:Y:S01]  /*8ba0*/  FSETP.GE.FTZ.AND P3, PT, R220, RZ, PT ;  /* 0x000000ffdc00720b */ /* 0x000fe20003f76000 */
[----:B------:R-:W-:Y:S01]  /*8bb0*/  FADD.FTZ R49, -R190, R49 ;  /* 0x00000031be317221 */ /* 0x000fe20000010100 */
[----:B------:R-:W-:Y:S01]  /*8bc0*/  FSETP.GE.FTZ.AND P2, PT, R219, RZ, PT ;  /* 0x000000ffdb00720b */ /* 0x000fe20003f56000 */
[-C--:B------:R-:W-:Y:S03]  /*8bd0*/  HMMA.16816.F32 R60, R140, R10.reuse, R60 ;  /* 0x0000000a8c3c723c */ /* 0x080fe6000000183c */
[----:B------:R-:W-:Y:S01]  /*8be0*/  F2FP.F16.F32.PACK_AB R28, R15, R16 ;  /* 0x000000100f1c723e */ /* 0x000fe200000000ff */
[----:B------:R-:W-:Y:S01]  /*8bf0*/  FMUL.FTZ R16, R216, R3 ;  /* 0x00000003d8107220 */ /* 0x000fe20000410000 */
[----:B------:R-:W-:Y:S01]  /*8c00*/  F2FP.F16.F32.PACK_AB R27, R5, R6 ;  /* 0x00000006051b723e */ /* 0x000fe200000000ff */
[----:B------:R-:W-:Y:S01]  /*8c10*/  FADD.FTZ R52, -R190, R52 ;  /* 0x00000034be347221 */ /* 0x000fe20000010100 */
[----:B------:R-:W-:Y:S01]  /*8c20*/  FSEL R4, R46, R187, P1 ;  /* 0x000000bb2e047208 */ /* 0x000fe20000800000 */
[----:B------:R-:W-:Y:S01]  /*8c30*/  FADD.FTZ R15, -R190, R53 ;  /* 0x00000035be0f7221 */ /* 0x000fe20000010100 */
[----:B------:R-:W-:Y:S01]  /*8c40*/  F2FP.F16.F32.PACK_AB R22, R22, R12 ;  /* 0x0000000c1616723e */ /* 0x000fe200000000ff */
[----:B------:R-:W-:Y:S01]  /*8c50*/  FADD.FTZ R12, -R189, R55 ;  /* 0x00000037bd0c7221 */ /* 0x000fe20000010100 */
[----:B------:R-:W-:Y:S01]  /*8c60*/  FSEL R3, R51, R189, P0 ;  /* 0x000000bd33037208 */ /* 0x000fe20000000000 */
[----:B------:R-:W-:Y:S01]  /*8c70*/  FMUL.FTZ R7, R217, R4 ;  /* 0x00000004d9077220 */ /* 0x000fe20000410000 */
[-C--:B------:R-:W-:Y:S01]  /*8c80*/  FSEL R6, R44, R188.reuse, P3 ;  /* 0x000000bc2c067208 */ /* 0x080fe20001800000 */
[----:B------:R-:W-:Y:S01]  /*8c90*/  FADD.FTZ R59, -R187, R59 ;  /* 0x0000003bbb3b7221 */ /* 0x000fe20000010100 */
[----:B------:R-:W-:Y:S01]  /*8ca0*/  FSEL R5, R45, R188, P2 ;  /* 0x000000bc2d057208 */ /* 0x000fe20001000000 */
[----:B------:R-:W-:Y:S01]  /*8cb0*/  FADD.FTZ R54, -R189, R54 ;  /* 0x00000036bd367221 */ /* 0x000fe20000010100 */
[----:B------:R-:W-:Y:S01]  /*8cc0*/  FSETP.GE.FTZ.AND P1, PT, R228, RZ, PT ;  /* 0x000000ffe400720b */ /* 0x000fe20003f36000 */
[----:B------:R-:W-:Y:S01]  /*8cd0*/  FMUL.FTZ R8, R220, R6 ;  /* 0x00000006dc087220 */ /* 0x000fe20000410000 */
[----:B------:R-:W-:Y:S01]  /*8ce0*/  FSETP.GE.FTZ.AND P0, PT, R234, RZ, PT ;  /* 0x000000ffea00720b */ /* 0x000fe20003f16000 */
[----:B------:R-:W-:Y:S04]  /*8cf0*/  HMMA.16816.F32 R64, R136, R10, R64 ;  /* 0x0000000a8840723c */ /* 0x000fe80000001840 */
[----:B------:R-:W-:Y:S02]  /*8d00*/  FSETP.GE.FTZ.AND P3, PT, R230, RZ, PT ;  /* 0x000000ffe600720b */ /* 0x000fe40003f76000 */
[----:B------:R-:W-:Y:S02]  /*8d10*/  FSETP.GE.FTZ.AND P2, PT, R229, RZ, PT ;  /* 0x000000ffe500720b */ /* 0x000fe40003f56000 */
[----:B------:R-:W-:Y:S01]  /*8d20*/  F2FP.F16.F32.PACK_AB R23, R13, R14 ;  /* 0x0000000e0d17723e */ /* 0x000fe200000000ff */
[----:B------:R-:W-:Y:S01]  /*8d30*/  FMUL.FTZ R13, R227, R3 ;  /* 0x00000003e30d7220 */ /* 0x000fe20000410000 */
[----:B------:R-:W-:Y:S01]  /*8d40*/  F2FP.F16.F32.PACK_AB R29, R17, R18 ;  /* 0x00000012111d723e */ /* 0x000fe200000000ff */
[----:B------:R-:W-:Y:S01]  /*8d50*/  FMUL.FTZ R17, R219, R5 ;  /* 0x00000005db117220 */ /* 0x000fe20000410000 */
[-C--:B------:R-:W-:Y:S01]  /*8d60*/  FSEL R4, R50, R189.reuse, P1 ;  /* 0x000000bd32047208 */ /* 0x080fe20000800000 */
[----:B------:R-:W-:Y:S01]  /*8d70*/  FADD.FTZ R3, -R188, R56 ;  /* 0x00000038bc037221 */ /* 0x000fe20000010100 */
[----:B------:R-:W-:Y:S02]  /*8d80*/  FSEL R12, R12, R189, P0 ;  /* 0x000000bd0c0c7208 */ /* 0x000fe40000000000 */
        /* <DEDUP_REMOVED lines=10> */
[----:B------:R-:W-:Y:S01]  /*8e30*/  FSEL R3, R3, R188, P0 ;  /* 0x000000bc03037208 */ /* 0x000fe20000000000 */
[----:B------:R-:W-:Y:S01]  /*8e40*/  FADD.FTZ R5, -R187, R58 ;  /* 0x0000003abb057221 */ /* 0x000fe20000010100 */
[-C--:B------:R-:W-:Y:S02]  /*8e50*/  FSEL R4, R52, R190.reuse, P3 ;  /* 0x000000be34047208 */ /* 0x080fe40001800000 */
[----:B------:R-:W-:Y:S01]  /*8e60*/  FSEL R15, R15, R190, P2 ;  /* 0x000000be0f0f7208 */ /* 0x000fe20001000000 */
[----:B------:R-:W-:Y:S01]  /*8e70*/  FMUL.FTZ R11, R232, R3 ;  /* 0x00000003e80b7220 */ /* 0x000fe20000410000 */
[----:B------:R-:W-:Y:S01]  /*8e80*/  FSETP.GE.FTZ.AND P0, PT, R209, RZ, PT ;  /* 0x000000ffd100720b */ /* 0x000fe20003f16000 */
[----:B------:R-:W-:Y:S01]  /*8e90*/  FMUL.FTZ R4, R233, R4 ;  /* 0x00000004e9047220 */ /* 0x000fe20000410000 */
[----:B------:R-:W-:Y:S01]  /*8ea0*/  FSETP.GE.FTZ.AND P1, PT, R231, RZ, PT ;  /* 0x000000ffe700720b */ /* 0x000fe20003f36000 */
[----:B------:R-:W-:Y:S01]  /*8eb0*/  FMUL.FTZ R15, R223, R15 ;  /* 0x0000000fdf0f7220 */ /* 0x000fe20000410000 */
[----:B------:R-:W-:Y:S02]  /*8ec0*/  FSETP.GE.FTZ.AND P2, PT, R221, RZ, PT ;  /* 0x000000ffdd00720b */ /* 0x000fe40003f56000 */
[----:B------:R-:W-:Y:S02]  /*8ed0*/  F2FP.F16.F32.PACK_AB R16, R16, R7 ;  /* 0x000000071010723e */ /* 0x000fe400000000ff */
[----:B------:R-:W-:Y:S02]  /*8ee0*/  FSEL R3, R59, R187, P0 ;  /* 0x000000bb3b037208 */ /* 0x000fe40000000000 */
[----:B------:R-:W-:Y:S02]  /*8ef0*/  FSEL R7, R54, R189, P1 ;  /* 0x000000bd36077208 */ /* 0x000fe40000800000 */
[----:B------:R-:W-:Y:S01]  /*8f00*/  FSETP.GE.FTZ.AND P1, PT, R207, RZ, PT ;  /* 0x000000ffcf00720b */ /* 0x000fe20003f36000 */
        /* <DEDUP_REMOVED lines=8> */
[----:B------:R-:W-:Y:S01]  /*8f90*/  FADD.FTZ R4, -R188, R60 ;  /* 0x0000003cbc047221 */ /* 0x000fe20000010100 */
[----:B------:R-:W-:Y:S02]  /*8fa0*/  FSEL R5, R5, R187, P1 ;  /* 0x000000bb05057208 */ /* 0x000fe40000800000 */
[----:B------:R-:W-:Y:S02]  /*8fb0*/  FSETP.GE.FTZ.AND P3, PT, R214, RZ, PT ;  /* 0x000000ffd600720b */ /* 0x000fe40003f76000 */
[----:B------:R-:W-:Y:S01]  /*8fc0*/  FSETP.GE.FTZ.AND P1, PT, R213, RZ, PT ;  /* 0x000000ffd500720b */ /* 0x000fe20003f36000 */
[----:B------:R-:W-:Y:S01]  /*8fd0*/  FMUL.FTZ R5, R207, R5 ;  /* 0x00000005cf057220 */ /* 0x000fe20000410000 */
[----:B------:R-:W-:Y:S01]  /*8fe0*/  FSEL R4, R4, R188, P3 ;  /* 0x000000bc04047208 */ /* 0x000fe20001800000 */
[----:B------:R-:W-:Y:S01]  /*8ff0*/  @P2 FADD.FTZ R188, -R188, R61 ;  /* 0x0000003dbcbc2221 */ /* 0x000fe20000010100 */
[----:B------:R-:W-:Y:S01]  /*9000*/  FSEL R3, R3, R187, P1 ;  /* 0x000000bb03037208 */ /* 0x000fe20000800000 */
[----:B------:R-:W-:Y:S01]  /*9010*/  @P0 FADD.FTZ R187, -R187, R63 ;  /* 0x0000003fbbbb0221 */ /* 0x000fe20000010100 */
[----:B------:R-:W-:Y:S01]  /*9020*/  FSETP.GE.FTZ.AND P1, PT, R237, RZ, PT ;  /* 0x000000ffed00720b */ /* 0x000fe20003f36000 */
[----:B------:R-:W-:Y:S01]  /*9030*/  FMUL.FTZ R25, R214, R4 ;  /* 0x00000004d6197220 */ /* 0x000fe20000410000 */
[----:B------:R-:W-:Y:S01]  /*9040*/  FSETP.GE.FTZ.AND P2, PT, R236, RZ, PT ;  /* 0x000000ffec00720b */ /* 0x000fe20003f56000 */
[----:B------:R-:W-:Y:S01]  /*9050*/  FMUL.FTZ R24, R213, R3 ;  /* 0x00000003d5187220 */ /* 0x000fe20000410000 */
[----:B------:R-:W-:Y:S01]  /*9060*/  FSETP.GE.FTZ.AND P0, PT, R235, RZ, PT ;  /* 0x000000ffeb00720b */ /* 0x000fe20003f16000 */
[----:B------:R-:W-:Y:S01]  /*9070*/  FADD.FTZ R4, -R190, R64 ;  /* 0x00000040be047221 */ /* 0x000fe20000010100 */
[----:B------:R-:W-:Y:S01]  /*9080*/  F2FP.F16.F32.PACK_AB R167, R167, R173 ;  /* 0x000000ada7a7723e */ /* 0x000fe200000000ff */
[----:B------:R-:W-:Y:S01]  /*9090*/  FADD.FTZ R3, -R189, R66 ;  /* 0x00000042bd037221 */ /* 0x000fe20000010100 */
[----:B------:R-:W-:Y:S01]  /*90a0*/  F2FP.F16.F32.PACK_AB R170, R172, R170 ;  /* 0x000000aaacaa723e */ /* 0x000fe200000000ff */
[----:B------:R-:W-:Y:S01]  /*90b0*/  FMUL.FTZ R188, R218, R188 ;  /* 0x000000bcdabc7220 */ /* 0x000fe20000410000 */
[----:B------:R-:W-:Y:S01]  /*90c0*/  FSEL R4, R4, R190, P2 ;  /* 0x000000be04047208 */ /* 0x000fe20001000000 */
[----:B------:R-:W-:Y:S01]  /*90d0*/  @P4 FADD.FTZ R190, -R190, R65 ;  /* 0x00000041bebe4221 */ /* 0x000fe20000010100 */
        /* <DEDUP_REMOVED lines=11> */
[----:B------:R-:W-:Y:S01]  /*9190*/  LOP3.LUT R182, R155, 0x38, RZ, 0xc0, !PT ;  /* 0x000000389bb67812 */ /* 0x000fe200078ec0ff */
        /* <DEDUP_REMOVED lines=50> */
.L_x_2153:
[----:B------:R-:W-:Y:S01]  /*94c0*/  STS [R161+0x14000], R169 ;  /* 0x014000a9a1007388 */ /* 0x000fe20000000800 */
[----:B------:R-:W-:Y:S01]  /*94d0*/  IMAD.MOV.U32 R3, RZ, RZ, 0x10 ;  /* 0x00000010ff037424 */ /* 0x000fe200078e00ff */
[----:B------:R-:W-:Y:S01]  /*94e0*/  LOP3.LUT P0, RZ, R157, 0x4, RZ, 0xc0, !PT ;  /* 0x000000049dff7812 */ /* 0x000fe2000780c0ff */
[----:B-1----:R-:W-:Y:S01]  /*94f0*/  FMUL.FTZ R4, R238, R190 ;  /* 0x000000beee047220 */ /* 0x002fe20000410000 */
[----:B------:R-:W-:Y:S01]  /*9500*/  STS [R161+0x14400], R171 ;  /* 0x014400aba1007388 */ /* 0x000fe20000000800 */
[----:B------:R-:W-:Y:S01]  /*9510*/  FMUL.FTZ R5, R237, R189 ;  /* 0x000000bded057220 */ /* 0x000fe20000410000 */
[----:B------:R-:W-:Y:S01]  /*9520*/  SEL R3, R3, 0xfffffff0, !P0 ;  /* 0xfffffff003037807 */ /* 0x000fe20004000000 */
[----:B------:R-:W-:Y:S01]  /*9530*/  IMAD.SHL.U32 R136, R157, 0x20, RZ ;  /* 0x000000209d887824 */ /* 0x000fe200078e00ff */
[----:B------:R1:W-:Y:S01]  /*9540*/  STS [R166+0x14000], R147 ;  /* 0x01400093a6007388 */ /* 0x0003e20000000800 */
[----:B------:R-:W-:Y:S02]  /*9550*/  F2FP.F16.F32.PACK_AB R4, R4, R21 ;  /* 0x000000150404723e */ /* 0x000fe400000000ff */
[----:B------:R-:W-:Y:S01]  /*9560*/  IMAD.IADD R3, R3, 0x1, R162 ;  /* 0x0000000103037824 */ /* 0x000fe200078e02a2 */
[----:B------:R-:W-:Y:S01]  /*9570*/  STS [R166+0x14400], R135 ;  /* 0x01440087a6007388 */ /* 0x000fe20000000800 */
[----:B------:R-:W-:Y:S02]  /*9580*/  F2FP.F16.F32.PACK_AB R5, R5, R20 ;  /* 0x000000140505723e */ /* 0x000fe400000000ff */
[----:B------:R-:W-:Y:S01]  /*9590*/  F2FP.F16.F32.PACK_AB R7, R188, R25 ;  /* 0x00000019bc07723e */ /* 0x000fe200000000ff */
[----:B------:R-:W-:Y:S01]  /*95a0*/  STS [R161+0x16000], R167 ;  /* 0x016000a7a1007388 */ /* 0x000fe20000000800 */
[----:B------:R-:W-:Y:S02]  /*95b0*/  F2FP.F16.F32.PACK_AB R6, R187, R24 ;  /* 0x00000018bb06723e */ /* 0x000fe400000000ff */
[----:B------:R-:W-:Y:S01]  /*95c0*/  LOP3.LUT R0, R0, 0x38, R155, 0x78, !PT ;  /* 0x0000003800007812 */ /* 0x000fe200078e789b */
[----:B------:R-:W-:Y:S01]  /*95d0*/  STS [R161+0x16400], R170 ;  /* 0x016400aaa1007388 */ /* 0x000fe20000000800 */
[----:B------:R-:W-:Y:S02]  /*95e0*/  LEA R2, R2, UR4, 0x1 ;  /* 0x0000000402027c11 */ /* 0x000fe4000f8e08ff */
[----:B------:R-:W-:Y:S01]  /*95f0*/  LOP3.LUT R0, R0, 0x200, R136, 0xf8, !PT ;  /* 0x0000020000007812 */ /* 0x000fe200078ef888 */
[----:B------:R-:W-:Y:S03]  /*9600*/  STS [R166+0x16000], R150 ;  /* 0x01600096a6007388 */ /* 0x000fe60000000800 */
[----:B------:R-:W-:Y:S01]  /*9610*/  LEA R0, R0, UR4, 0x1 ;  /* 0x0000000400007c11 */ /* 0x000fe2000f8e08ff */
[----:B------:R-:W-:Y:S04]  /*9620*/  STS [R166+0x16400], R149 ;  /* 0x01640095a6007388 */ /* 0x000fe80000000800 */
[----:B------:R-:W-:Y:S01]  /*9630*/  STS [R159+0x14000], R134 ;  /* 0x014000869f007388 */ /* 0x000fe20000000800 */
[----:B-1----:R-:W1:Y:S03]  /*9640*/  LDC R147, c[0x0][0x44c] ;  /* 0x00011300ff937b82 */ /* 0x002e660000000800 */
[----:B------:R-:W-:Y:S04]  /*9650*/  STS [R159+0x14400], R133 ;  /* 0x014400859f007388 */ /* 0x000fe80000000800 */
[----:B------:R-:W-:Y:S04]  /*9660*/  STS [R165+0x14000], R29 ;  /* 0x0140001da5007388 */ /* 0x000fe80000000800 */
[----:B------:R-:W-:Y:S04]  /*9670*/  STS [R165+0x14400], R28 ;  /* 0x0144001ca5007388 */ /* 0x000fe80000000800 */
[----:B------:R-:W-:Y:S04]  /*9680*/  STS [R159+0x16000], R132 ;  /* 0x016000849f007388 */ /* 0x000fe80000000800 */
[----:B------:R-:W-:Y:S04]  /*9690*/  STS [R159+0x16400], R32 ;  /* 0x016400209f007388 */ /* 0x000fe80000000800 */
[----:B------:R-:W-:Y:S01]  /*96a0*/  STS [R165+0x16000], R31 ;  /* 0x0160001fa5007388 */ /* 0x000fe20000000800 */
[----:B-1----:R-:W-:Y:S03]  /*96b0*/  IMAD R147, R147, UR13, RZ ;  /* 0x0000000d93937c24 */ /* 0x002fe6000f8e02ff */
        /* <DEDUP_REMOVED lines=8> */
[----:B------:R1:W-:Y:S04]  /*9740*/  STS [R3+-0x5c00], R16 ;  /* 0xffa4001003007388 */ /* 0x0003e80000000800 */
[----:B------:R-:W-:Y:S04]  /*9750*/  STS [R158+-0x8000], R15 ;  /* 0xff80000f9e007388 */ /* 0x000fe80000000800 */
[----:B------:R-:W-:Y:S04]  /*9760*/  STS [R158+-0x7c00], R12 ;  /* 0xff84000c9e007388 */ /* 0x000fe80000000800 */
[----:B------:R-:W-:Y:S04]  /*9770*/  STS [R163+-0x8000], R4 ;  /* 0xff800004a3007388 */ /* 0x000fe80000000800 */
[----:B------:R-:W-:Y:S04]  /*9780*/  STS [R163+-0x7c00], R5 ;  /* 0xff840005a3007388 */ /* 0x000fe80000000800 */
[----:B------:R-:W-:Y:S04]  /*9790*/  STS [R158+-0x6000], R11 ;  /* 0xffa0000b9e007388 */ /* 0x000fe80000000800 */
[----:B------:R-:W-:Y:S01]  /*97a0*/  STS [R158+-0x5c00], R10 ;  /* 0xffa4000a9e007388 */ /* 0x000fe20000000800 */
[----:B-1----:R-:W-:Y:S03]  /*97b0*/  IMAD.IADD R3, R2, 0x1, R160 ;  /* 0x0000000102037824 */ /* 0x002fe600078e02a0 */
        /* <DEDUP_REMOVED lines=150> */
.L_x_2154:
[----:B------:R-:W-:Y:S01]  /*a120*/  LDSM.16.M88.4 R32, [R152+0x14000] ;  /* 0x014000009820783b */ /* 0x000fe20000000200 */
[----:B------:R-:W-:Y:S01]  /*a130*/  PLOP3.LUT P2, PT, PT, PT, UP0, 0x80, 0x8 ;  /* 0x000000000008781c */ /* 0x000fe20003f4f008 */
[----:B------:R-:W-:Y:S01]  /*a140*/  IMAD.MOV.U32 R161, RZ, RZ, 0x4 ;  /* 0x00000004ffa17424 */ /* 0x000fe200078e00ff */
[----:B------:R-:W-:Y:S02]  /*a150*/  @UP0 UIADD3 UR52, UP1, UPT, UR50, -0x200, URZ ;  /* 0xfffffe0032340890 */ /* 0x000fe4000ff3e0ff */
[----:B------:R-:W1:Y:S01]  /*a160*/  LDSM.16.MT88.4 R16, [R2+0xc000] ;  /* 0x00c000000210783b */ /* 0x000e620000004200 */
[----:B------:R-:W-:Y:S02]  /*a170*/  ULOP3.LUT UR5, UR43, 0x1, URZ, 0xc0, !UPT ;  /* 0x000000012b057892 */ /* 0x000fe4000f8ec0ff */
[----:B------:R-:W-:Y:S02]  /*a180*/  @UP0 UIADD3.X UR49, UPT, UPT, UR51, -0x1, URZ, UP1, !UPT ;  /* 0xffffffff33310890 */ /* 0x000fe40008ffe4ff */
[----:B------:R-:W2:Y:S01]  /*a190*/  LDSM.16.M88.4 R28, [R152+0x16000] ;  /* 0x01600000981c783b */ /* 0x000ea20000000200 */
        /* <DEDUP_REMOVED lines=56> */
[C---:B------:R-:W-:Y:S04]  /*a520*/  IMAD.SHL.U32 R36, R147.reuse, 0x8, RZ ;  /* 0x0000000893247824 */ /* 0x040fe800078e00ff */
        /* <DEDUP_REMOVED lines=16> */
[C---:B------:R-:W-:Y:S02]  /*a630*/  LEA.HI.X.SX32 R171, R147.reuse, R173, 0x5, P0 ;  /* 0x000000ad93ab7211 */ /* 0x040fe400000f2eff */
[C---:B------:R-:W-:Y:S02]  /*a640*/  LEA R166, P0, R147.reuse, R170, 0x5 ;  /* 0x000000aa93a67211 */ /* 0x040fe400078028ff */
[-C--:B------:R-:W-:Y:S03]  /*a650*/  HMMA.16816.F32 R28, R64, R46.reuse, R28 ;  /* 0x0000002e401c723c */ /* 0x080fe6000000181c */
[C---:B------:R-:W-:Y:S02]  /*a660*/  LEA.HI.X.SX32 R167, R147.reuse, R171, 0x5, P0 ;  /* 0x000000ab93a77211 */ /* 0x040fe400000f2eff */
[C---:B------:R-:W-:Y:S03]  /*a670*/  LEA R162, P0, R147.reuse, R166, 0x5 ;  /* 0x000000a693a27211 */ /* 0x040fe600078028ff */
[----:B------:R-:W-:Y:S01]  /*a680*/  HMMA.16816.F32 R32, R52, R46, R32 ;  /* 0x0000002e3420723c */ /* 0x000fe20000001820 */
[----:B------:R-:W-:Y:S03]  /*a690*/  LDSM.16.M88.4 R44, [R148+0x18000] ;  /* 0x01800000942c783b */ /* 0x000fe60000000200 */
[C---:B------:R-:W-:Y:S02]  /*a6a0*/  LEA.HI.X.SX32 R163, R147.reuse, R167, 0x5, P0 ;  /* 0x000000a793a37211 */ /* 0x040fe400000f2eff */
[----:B------:R-:W2:Y:S01]  /*a6b0*/  LDSM.16.MT88.4 R52, [R2+0xf000] ;  /* 0x00f000000234783b */ /* 0x000ea20000004200 */
[C---:B------:R-:W-:Y:S01]  /*a6c0*/  LEA R158, P0, R147.reuse, R162, 0x5 ;  /* 0x000000a2939e7211 */ /* 0x040fe200078028ff */
[-C--:B-1----:R-:W-:Y:S05]  /*a6d0*/  HMMA.16816.F32 R4, R36, R40.reuse, R4 ;  /* 0x000000282404723c */ /* 0x082fea0000001804 */
[C---:B------:R-:W-:Y:S02]  /*a6e0*/  LEA.HI.X.SX32 R159, R147.reuse, R163, 0x5, P0 ;  /* 0x000000a3939f7211 */ /* 0x040fe400000f2eff */
[C---:B------:R-:W-:Y:S01]  /*a6f0*/  LEA R150, P0, R147.reuse, R158, 0x5 ;  /* 0x0000009e93967211 */ /* 0x040fe200078028ff */
[C---:B------:R-:W-:Y:S04]  /*a700*/  HMMA.16816.F32 R8, R48.reuse, R40, R8 ;  /* 0x000000283008723c */ /* 0x040fe80000001808 */
        /* <DEDUP_REMOVED lines=16> */
[----:B------:R-:W-:Y:S02]  /*a810*/  LDSM.16.M88.4 R48, [R144+0x18000] ;  /* 0x018000009030783b */ /* 0x000fe40000000200 */
[C---:B------:R-:W-:Y:S02]  /*a820*/  LEA.HI.X.SX32 R133, R147.reuse, R135, 0x5, P0 ;  /* 0x0000008793857211 */ /* 0x040fe400000f2eff */
[C---:B-1----:R-:W-:Y:S03]  /*a830*/  LEA R148, P0, R147.reuse, R132, 0x5 ;  /* 0x0000008493947211 */ /* 0x042fe600078028ff */
[----:B------:R-:W-:Y:S01]  /*a840*/  HMMA.16816.F32 R32, R36, R58, R32 ;  /* 0x0000003a2420723c */ /* 0x000fe20000001820 */
[----:B------:R-:W1:Y:S03]  /*a850*/  LDSM.16.MT88.4 R36, [R3+0xf000] ;  /* 0x00f000000324783b */ /* 0x000e660000004200 */
[C---:B------:R-:W-:Y:S02]  /*a860*/  LEA.HI.X.SX32 R149, R147.reuse, R133, 0x5, P0 ;  /* 0x0000008593957211 */ /* 0x040fe400000f2eff */
[----:B------:R-:W-:Y:S02]  /*a870*/  LDSM.16.M88.4 R56, [R144+0x1a000] ;  /* 0x01a000009038783b */ /* 0x000fe40000000200 */
[-C--:B--2---:R-:W-:Y:S05]  /*a880*/  HMMA.16816.F32 R4, R44, R52.reuse, R4 ;  /* 0x000000342c04723c */ /* 0x084fea0000001804 */
[C---:B------:R-:W-:Y:S03]  /*a890*/  IMAD.WIDE R180, R147.reuse, -0x1c0, R148 ;  /* 0xfffffe4093b47825 */ /* 0x040fe600078e0294 */
[C---:B---3--:R-:W-:Y:S04]  /*a8a0*/  HMMA.16816.F32 R8, R40.reuse, R52, R8 ;  /* 0x000000342808723c */ /* 0x048fe80000001808 */
[C---:B------:R-:W-:Y:S04]  /*a8b0*/  LEA R66, P0, R147.reuse, R180, 0x5 ;  /* 0x000000b493427211 */ /* 0x040fe800078028ff */
[-C--:B------:R-:W-:Y:S03]  /*a8c0*/  HMMA.16816.F32 R12, R40, R54.reuse, R12 ;  /* 0x00000036280c723c */ /* 0x080fe6000000180c */
[C---:B------:R-:W-:Y:S02]  /*a8d0*/  LEA.HI.X.SX32 R67, R147.reuse, R181, 0x5, P0 ;  /* 0x000000b593437211 */ /* 0x040fe400000f2eff */
[C---:B------:R-:W-:Y:S03]  /*a8e0*/  LEA R64, P0, R147.reuse, R66, 0x5 ;  /* 0x0000004293407211 */ /* 0x040fe600078028ff */
[C---:B------:R-:W-:Y:S01]  /*a8f0*/  HMMA.16816.F32 R16, R44.reuse, R54, R16 ;  /* 0x000000362c10723c */ /* 0x040fe20000001810 */
[----:B------:R2:W3:Y:S03]  /*a900*/  LDSM.16.MT88.4 R52, [R2+0xf800] ;  /* 0x00f800000234783b */ /* 0x0004e60000004200 */
[C---:B------:R-:W-:Y:S02]  /*a910*/  LEA.HI.X.SX32 R65, R147.reuse, R67, 0x5, P0 ;  /* 0x0000004393417211 */ /* 0x040fe400000f2eff */
[C---:B------:R-:W-:Y:S02]  /*a920*/  LEA R62, P0, R147.reuse, R64, 0x5 ;  /* 0x00000040933e7211 */ /* 0x040fe400078028ff */
[-C--:B-1----:R-:W-:Y:S03]  /*a930*/  HMMA.16816.F32 R20, R44, R36.reuse, R20 ;  /* 0x000000242c14723c */ /* 0x082fe60000001814 */
[C---:B------:R-:W-:Y:S02]  /*a940*/  LEA.HI.X.SX32 R63, R147.reuse, R65, 0x5, P0 ;  /* 0x00000041933f7211 */ /* 0x040fe400000f2eff */
[C---:B------:R-:W-:Y:S03]  /*a950*/  LEA R60, P0, R147.reuse, R62, 0x5 ;  /* 0x0000003e933c7211 */ /* 0x040fe600078028ff */
[C---:B------:R-:W-:Y:S04]  /*a960*/  HMMA.16816.F32 R24, R40.reuse, R36, R24 ;  /* 0x000000242818723c */ /* 0x040fe80000001818 */
[----:B------:R-:W-:Y:S02]  /*a970*/  LEA.HI.X.SX32 R61, R147, R63, 0x5, P0 ;  /* 0x0000003f933d7211 */ /* 0x000fe400000f2eff */
[----:B--2---:R-:W-:Y:S02]  /*a980*/  @P2 SHF.R.U32.HI R2, RZ, 0x2, R157 ;  /* 0x00000002ff022819 */ /* 0x004fe4000001169d */
[-C--:B------:R-:W-:Y:S03]  /*a990*/  HMMA.16816.F32 R28, R40, R38.reuse, R28 ;  /* 0x00000026281c723c */ /* 0x080fe6000000181c */
[----:B------:R-:W-:Y:S05]  /*a9a0*/  @P2 LOP3.LUT R243, R145, 0x7, R2, 0xf8, !PT ;  /* 0x0000000791f32812 */ /* 0x000fea00078ef802 */
[----:B------:R-:W-:Y:S01]  /*a9b0*/  HMMA.16816.F32 R32, R44, R38, R32 ;  /* 0x000000262c20723c */ /* 0x000fe20000001820 */
[----:B------:R1:W2:Y:S07]  /*a9c0*/  LDSM.16.MT88.4 R36, [R3+0xf800] ;  /* 0x00f800000324783b */ /* 0x0002ae0000004200 */
[-C--:B---3--:R-:W-:Y:S08]  /*a9d0*/  HMMA.16816.F32 R4, R48, R52.reuse, R4 ;  /* 0x000000343004723c */ /* 0x088ff00000001804 */
[C---:B------:R-:W-:Y:S04]  /*a9e0*/  HMMA.16816.F32 R8, R56.reuse, R52, R8 ;  /* 0x000000343808723c */ /* 0x040fe80000001808 */
[----:B------:R-:W-:Y:S04]  /*a9f0*/  LEA R52, P0, R147, R60, 0x5 ;  /* 0x0000003c93347211 */ /* 0x000fe800078028ff */
[-C--:B------:R-:W-:Y:S03]  /*aa00*/  HMMA.16816.F32 R12, R56, R54.reuse, R12 ;  /* 0x00000036380c723c */ /* 0x080fe6000000180c */
[----:B-1----:R-:W-:Y:S01]  /*aa10*/  @P2 IMAD.WIDE.U32 R2, R243, R161, UR50 ;  /* 0x00000032f3022e25 */ /* 0x002fe2000f8e00a1 */
[C---:B------:R-:W-:Y:S01]  /*aa20*/  LEA.HI.X.SX32 R53, R147.reuse, R61, 0x5, P0 ;  /* 0x0000003d93357211 */ /* 0x040fe200000f2eff */
[----:B------:R-:W-:Y:S01]  /*aa30*/  @UP0 UMOV UR50, UR52 ;  /* 0x0000003400320c82 */ /* 0x000fe20008000000 */
[C---:B------:R-:W-:Y:S01]  /*aa40*/  LEA R46, P0, R147.reuse, R52, 0x5 ;  /* 0x00000034932e7211 */ /* 0x040fe200078028ff */
[----:B------:R-:W-:Y:S01]  /*aa50*/  @UP0 UMOV UR51, UR49 ;  /* 0x0000003100330c82 */ /* 0x000fe20008000000 */
[C---:B------:R-:W-:Y:S01]  /*aa60*/  HMMA.16816.F32 R16, R48.reuse, R54, R16 ;  /* 0x000000363010723c */ /* 0x040fe20000001810 */
[----:B------:R-:W5:Y:S01]  /*aa70*/  @P2 LDG.E R251, desc[UR36][R2.64+-0x200] ;  /* 0xfffe002402fb2981 */ /* 0x000f62000c1e1900 */
[----:B------:R-:W-:Y:S02]  /*aa80*/  UISETP.GT.AND UP0, UPT, UR43, UR42, UPT ;  /* 0x0000002a2b00728c */ /* 0x000fe4000bf04270 */
[C---:B------:R-:W-:Y:S02]  /*aa90*/  LEA.HI.X.SX32 R47, R147.reuse, R53, 0x5, P0 ;  /* 0x00000035932f7211 */ /* 0x040fe400000f2eff */
[----:B------:R-:W5:Y:S01]  /*aaa0*/  @P2 LDG.E R250, desc[UR36][R2.64+-0x1e0] ;  /* 0xfffe202402fa2981 */ /* 0x000f62000c1e1900 */
[C---:B------:R-:W-:Y:S01]  /*aab0*/  LEA R44, P0, R147.reuse, R46, 0x5 ;  /* 0x0000002e932c7211 */ /* 0x040fe200078028ff */
[----:B------:R-:W-:Y:S01]  /*aac0*/  UIADD3 UR43, UPT, UPT, UR43, -0x1, URZ ;  /* 0xffffffff2b2b7890 */ /* 0x000fe2000fffe0ff */
[-C--:B--2---:R-:W-:Y:S02]  /*aad0*/  HMMA.16816.F32 R20, R48, R36.reuse, R20 ;  /* 0x000000243014723c */ /* 0x084fe40000001814 */
[----:B------:R-:W5:Y:S01]  /*aae0*/  @P2 LDG.E R249, desc[UR36][R2.64+-0x100] ;  /* 0xffff002402f92981 */ /* 0x000f62000c1e1900 */
[C---:B------:R-:W-:Y:S04]  /*aaf0*/  LEA.HI.X.SX32 R45, R147.reuse, R47, 0x5, P0 ;  /* 0x0000002f932d7211 */ /* 0x040fe800000f2eff */
[----:B------:R1:W5:Y:S01]  /*ab00*/  @P2 LDG.E R248, desc[UR36][R2.64+-0xe0] ;  /* 0xffff202402f82981 */ /* 0x000362000c1e1900 */
[C---:B------:R-:W-:Y:S01]  /*ab10*/  LEA R42, P0, R147.reuse, R44, 0x5 ;  /* 0x0000002c932a7211 */ /* 0x040fe200078028ff */
[C---:B------:R-:W-:Y:S03]  /*ab20*/  HMMA.16816.F32 R24, R56.reuse, R36, R24 ;  /* 0x000000243818723c */ /* 0x040fe60000001818 */
[----:B------:R-:W-:Y:S01]  /*ab30*/  REDG.E.ADD.F32.FTZ.RN.STRONG.GPU desc[UR36][R240.64], R4 ;  /* 0x00000004f00079a6 */ /* 0x000fe2000c12f324 */
[C---:B------:R-:W-:Y:S04]  /*ab40*/  LEA.HI.X.SX32 R43, R147.reuse, R45, 0x5, P0 ;  /* 0x0000002d932b7211 */ /* 0x040fe800000f2eff */
[----:B------:R-:W-:Y:S01]  /*ab50*/  REDG.E.ADD.F32.FTZ.RN.STRONG.GPU desc[UR36][R178.64], R5 ;  /* 0x00000005b20079a6 */ /* 0x000fe2000c12f324 */
        /* <DEDUP_REMOVED lines=26> */
[----:B------:R-:W-:Y:S04]  /*ad00*/  LEA.HI.X.SX32 R9, R147, R3, 0x5, P0 ;  /* 0x0000000393097211 */ /* 0x000fe800000f2eff */
        /* <DEDUP_REMOVED lines=25> */
[----:B------:R-:W4:Y:S05]  /*aea0*/  LDSM.16.MT88.4 R28, [R2+0x800] ;  /* 0x00080000021c783b */ /* 0x000f2a0000004200 */
        /* <DEDUP_REMOVED lines=11> */
[----:B------:R-:W-:Y:S07]  /*af60*/  LDSM.16.MT88.4 R12, [R184+0x1800] ;  /* 0x00180000b80c783b */ /* 0x000fee0000004200 */
[----:B------:R-:W-:Y:S01]  /*af70*/  HMMA.16816.F32 R128, R4, R18, R128 ;  /* 0x000000120480723c */ /* 0x000fe20000001880 */
[----:B------:R-:W1:Y:S05]  /*af80*/  LDSM.16.MT88.4 R4, [R0+0x15800] ;  /* 0x015800000004783b */ /* 0x000e6a0000004200 */
[----:B------:R-:W3:Y:S02]  /*af90*/  LDSM.16.MT88.4 R16, [R0+0x19800] ;  /* 0x019800000010783b */ /* 0x000ee40000004200 */
[-C--:B------:R-:W-:Y:S08]  /*afa0*/  HMMA.16816.F32 R100, R20, R24.reuse, R100 ;  /* 0x000000181464723c */ /* 0x080ff00000001864 */
[C---:B----4-:R-:W-:Y:S08]  /*afb0*/  HMMA.16816.F32 R104, R32.reuse, R24, R104 ;  /* 0x000000182068723c */ /* 0x050ff00000001868 */
        /* <DEDUP_REMOVED lines=10> */
[-C--:B--2---:R-:W-:Y:S08]  /*b060*/  HMMA.16816.F32 R100, R8, R36.reuse, R100 ;  /* 0x000000240864723c */ /* 0x084ff00000001864 */
[C---:B------:R-:W-:Y:S08]  /*b070*/  HMMA.16816.F32 R104, R40.reuse, R36, R104 ;  /* 0x000000242868723c */ /* 0x040ff00000001868 */
[-C--:B------:R-:W-:Y:S08]  /*b080*/  HMMA.16816.F32 R108, R40, R38.reuse, R108 ;  /* 0x00000026286c723c */ /* 0x080ff0000000186c */
[C---:B------:R-:W-:Y:S01]  /*b090*/  HMMA.16816.F32 R112, R8.reuse, R38, R112 ;  /* 0x000000260870723c */ /* 0x040fe20000001870 */
[----:B------:R-:W2:Y:S07]  /*b0a0*/  LDSM.16.MT88.4 R36, [R2+0x2000] ;  /* 0x002000000224783b */ /* 0x000eae0000004200 */
[-C--:B------:R-:W-:Y:S08]  /*b0b0*/  HMMA.16816.F32 R116, R8, R44.reuse, R116 ;  /* 0x0000002c0874723c */ /* 0x080ff00000001874 */
[C---:B------:R-:W-:Y:S08]  /*b0c0*/  HMMA.16816.F32 R120, R40.reuse, R44, R120 ;  /* 0x0000002c2878723c */ /* 0x040ff00000001878 */
[-C--:B------:R-:W-:Y:S01]  /*b0d0*/  HMMA.16816.F32 R124, R40, R46.reuse, R124 ;  /* 0x0000002e287c723c */ /* 0x080fe2000000187c */
[----:B------:R-:W-:Y:S07]  /*b0e0*/  LDSM.16.MT88.4 R40, [R0+0x1a800] ;  /* 0x01a800000028783b */ /* 0x000fee0000004200 */
[----:B------:R-:W-:Y:S01]  /*b0f0*/  HMMA.16816.F32 R128, R8, R46, R128 ;  /* 0x0000002e0880723c */ /* 0x000fe20000001880 */
[----:B------:R-:W-:Y:S07]  /*b100*/  LDSM.16.MT88.4 R8, [R0+0x16800] ;  /* 0x016800000008783b */ /* 0x000fee0000004200 */
[-C--:B-1----:R-:W-:Y:S08]  /*b110*/  HMMA.16816.F32 R100, R4, R12.reuse, R100 ;  /* 0x0000000c0464723c */ /* 0x082ff00000001864 */
[C---:B---3--:R-:W-:Y:S08]  /*b120*/  HMMA.16816.F32 R104, R16.reuse, R12, R104 ;  /* 0x0000000c1068723c */ /* 0x048ff00000001868 */
[-C--:B------:R-:W-:Y:S08]  /*b130*/  HMMA.16816.F32 R108, R16, R14.reuse, R108 ;  /* 0x0000000e106c723c */ /* 0x080ff0000000186c */
[C---:B------:R-:W-:Y:S01]  /*b140*/  HMMA.16816.F32 R112, R4.reuse, R14, R112 ;  /* 0x0000000e0470723c */ /* 0x040fe20000001870 */
[----:B------:R-:W1:Y:S07]  /*b150*/  LDSM.16.MT88.4 R12, [R184+0x2800] ;  /* 0x00280000b80c783b */ /* 0x000e6e0000004200 */
        /* <DEDUP_REMOVED lines=17> */
[----:B------:R-:W2:Y:S05]  /*b270*/  LDSM.16.MT88.4 R20, [R2+0x3000] ;  /* 0x003000000214783b */ /* 0x000eaa0000004200 */
[----:B------:R-:W-:Y:S02]  /*b280*/  LDSM.16.MT88.4 R36, [R0+0x1b800] ;  /* 0x01b800000024783b */ /* 0x000fe40000004200 */
[-C--:B-1----:R-:W-:Y:S08]  /*b290*/  HMMA.16816.F32 R100, R8, R12.reuse, R100 ;  /* 0x0000000c0864723c */ /* 0x082ff00000001864 */
[C---:B------:R-:W-:Y:S08]  /*b2a0*/  HMMA.16816.F32 R104, R40.reuse, R12, R104 ;  /* 0x0000000c2868723c */ /* 0x040ff00000001868 */
[-C--:B------:R-:W-:Y:S08]  /*b2b0*/  HMMA.16816.F32 R108, R40, R14.reuse, R108 ;  /* 0x0000000e286c723c */ /* 0x080ff0000000186c */
[C---:B------:R-:W-:Y:S01]  /*b2c0*/  HMMA.16816.F32 R112, R8.reuse, R14, R112 ;  /* 0x0000000e0870723c */ /* 0x040fe20000001870 */
[----:B------:R1:W2:Y:S07]  /*b2d0*/  LDSM.16.MT88.4 R12, [R0+0x17800] ;  /* 0x01780000000c783b */ /* 0x0002ae0000004200 */
[-C--:B---3--:R-:W-:Y:S08]  /*b2e0*/  HMMA.16816.F32 R116, R8, R16.reuse, R116 ;  /* 0x000000100874723c */ /* 0x088ff00000001874 */
[C---:B------:R-:W-:Y:S08]  /*b2f0*/  HMMA.16816.F32 R120, R40.reuse, R16, R120 ;  /* 0x000000102878723c */ /* 0x040ff00000001878 */
[-C--:B------:R-:W-:Y:S01]  /*b300*/  HMMA.16816.F32 R124, R40, R18.reuse, R124 ;  /* 0x00000012287c723c */ /* 0x080fe2000000187c */
[----:B------:R-:W3:Y:S02]  /*b310*/  LDSM.16.MT88.4 R40, [R2+0x3800] ;  /* 0x003800000228783b */ /* 0x000ee40000004200 */
[C---:B-1----:R-:W-:Y:S02]  /*b320*/  VIADD R0, R184.reuse, 0xffffc000 ;  /* 0xffffc000b8007836 */ /* 0x042fe40000000000 */
[----:B------:R-:W-:Y:S03]  /*b330*/  @P1 VIADD R0, R184, 0x4000 ;  /* 0x00004000b8001836 */ /* 0x000fe60000000000 */
[----:B------:R-:W-:Y:S04]  /*b340*/  HMMA.16816.F32 R128, R8, R18, R128 ;  /* 0x000000120880723c */ /* 0x000fe80000001880 */
[----:B------:R-:W-:Y:S04]  /*b350*/  IMAD.MOV.U32 R184, RZ, RZ, R0 ;  /* 0x000000ffffb87224 */ /* 0x000fe800078e0000 */
[-C--:B----4-:R-:W-:Y:S08]  /*b360*/  HMMA.16816.F32 R100, R4, R24.reuse, R100 ;  /* 0x000000180464723c */ /* 0x090ff00000001864 */
[C---:B------:R-:W-:Y:S08]  /*b370*/  HMMA.16816.F32 R104, R28.reuse, R24, R104 ;  /* 0x000000181c68723c */ /* 0x040ff00000001868 */
[-C--:B------:R-:W-:Y:S08]  /*b380*/  HMMA.16816.F32 R108, R28, R26.reuse, R108 ;  /* 0x0000001a1c6c723c */ /* 0x080ff0000000186c */
[C---:B------:R-:W-:Y:S08]  /*b390*/  HMMA.16816.F32 R112, R4.reuse, R26, R112 ;  /* 0x0000001a0470723c */ /* 0x040ff00000001870 */
[-C--:B--2---:R-:W-:Y:S08]  /*b3a0*/  HMMA.16816.F32 R116, R4, R20.reuse, R116 ;  /* 0x000000140474723c */ /* 0x084ff00000001874 */
[C---:B------:R-:W-:Y:S08]  /*b3b0*/  HMMA.16816.F32 R120, R28.reuse, R20, R120 ;  /* 0x000000141c78723c */ /* 0x040ff00000001878 */
[-C--:B------:R-:W-:Y:S08]  /*b3c0*/  HMMA.16816.F32 R124, R28, R22.reuse, R124 ;  /* 0x000000161c7c723c */ /* 0x080ff0000000187c */
[----:B------:R-:W-:Y:S08]  /*b3d0*/  HMMA.16816.F32 R128, R4, R22, R128 ;  /* 0x000000160480723c */ /* 0x000ff00000001880 */
[-C--:B------:R-:W-:Y:S08]  /*b3e0*/  HMMA.16816.F32 R100, R12, R32.reuse, R100 ;  /* 0x000000200c64723c */ /* 0x080ff00000001864 */
        /* <DEDUP_REMOVED lines=9> */
[----:B------:R-:W1:Y:S01]  /*b480*/  LDCU UR5, c[0x0][0x500] ;  /* 0x0000a000ff0577ac */ /* 0x000e620008000800 */
[C---:B------:R-:W-:Y:S02]  /*b490*/  SHF.L.U32 R3, R157.reuse, 0x4, RZ ;  /* 0x000000049d037819 */ /* 0x040fe400000006ff */
[----:B------:R-:W-:Y:S01]  /*b4a0*/  LOP3.LUT R2, R136, 0xc00, RZ, 0xc0, !PT ;  /* 0x00000c0088027812 */ /* 0x000fe200078ec0ff */
[----:B------:R-:W2:Y:S01]  /*b4b0*/  LDCU UR8, c[0x0][0x4fc] ;  /* 0x00009f80ff0877ac */ /* 0x000ea20008000800 */
[----:B------:R-:W-:Y:S02]  /*b4c0*/  SHF.L.U32 R0, R157, 0x1, RZ ;  /* 0x000000019d007819 */ /* 0x000fe400000006ff */
[----:B------:R-:W-:Y:S01]  /*b4d0*/  LOP3.LUT R3, R3, 0x1c0, RZ, 0xc0, !PT ;  /* 0x000001c003037812 */ /* 0x000fe200078ec0ff */
[----:B------:R-:W-:Y:S01]  /*b4e0*/  UISETP.NE.AND UP0, UPT, UR29, -0x1, UPT ;  /* 0xffffffff1d00788c */ /* 0x000fe2000bf05270 */
[--C-:B------:R-:W-:Y:S01]  /*b4f0*/  LOP3.LUT R2, R2, 0x6, R0.reuse, 0xf8, !PT ;  /* 0x0000000602027812 */ /* 0x100fe200078ef800 */
[----:B------:R-:W-:Y:S01]  /*b500*/  UMOV UR38, UR16 ;  /* 0x0000001000267c82 */ /* 0x000fe20008000000 */
[----:B------:R-:W-:-:S02]  /*b510*/  LOP3.LUT R0, R3, 0x38, R0, 0xf8, !PT ;  /* 0x0000003803007812 */ /* 0x000fc400078ef800 */
[C---:B------:R-:W-:Y:S02]  /*b520*/  LOP3.LUT P1, RZ, R157.reuse, 0x10, RZ, 0xc0, !PT ;  /* 0x000000109dff7812 */ /* 0x040fe4000782c0ff */
[----:B------:R-:W-:Y:S02]  /*b530*/  LOP3.LUT R0, R2, R0, R146, 0xf6, !PT ;  /* 0x0000000002007212 */ /* 0x000fe400078ef692 */
[----:B------:R-:W-:Y:S01]  /*b540*/  LOP3.LUT P0, RZ, R157, 0x8, RZ, 0xc0, !PT ;  /* 0x000000089dff7812 */ /* 0x000fe2000780c0ff */
[----:B-1----:R-:W-:Y:S01]  /*b550*/  FMUL.FTZ R100, R100, UR5 ;  /* 0x0000000564647c20 */ /* 0x002fe20008410000 */
[----:B------:R-:W-:Y:S01]  /*b560*/  MOV R4, 0x20 ;  /* 0x0000002000047802 */ /* 0x000fe20000000f00 */
        /* <DEDUP_REMOVED lines=14> */
[----:B------:R-:W-:Y:S01]  /*b650*/  IADD3 R31, PT, PT, R0, 0xc000, RZ ;  /* 0x0000c000001f7810 */ /* 0x000fe20007ffe0ff */
        /* <DEDUP_REMOVED lines=25> */
[----:B------:R-:W-:Y:S01]  /*b7f0*/  @P1 IADD3 R2, PT, PT, R31, -0x40, RZ ;  /* 0xffffffc01f021810 */ /* 0x000fe20007ffe0ff */
        /* <DEDUP_REMOVED lines=101> */
[----:B------:R-:W-:-:S03]  /*be50*/  UIADD3 UR11, UPT, UPT, UR13, UR10, URZ ;  /* 0x0000000a0d0b7290 */ /* 0x000fc6000fffe0ff */
[----:B------:R-:W-:Y:S02]  /*be60*/  UMOV UR10, UR12 ;  /* 0x0000000c000a7c82 */ /* 0x000fe40008000000 */
[----:B---3--:R-:W-:-:S04]  /*be70*/  UIMAD.WIDE.U32 UR10, UR38, UR4, UR10 ;  /* 0x00000004260a72a5 */ /* 0x008fc8000f8e000a */
[----:B------:R-:W-:-:S03]  /*be80*/  UIMAD UR5, UR38, UR5, UR11 ;  /* 0x00000005260572a4 */ /* 0x000fc6000f8e020b */
[----:B------:R-:W-:-:S03]  /*be90*/  UMOV UR28, UR10 ;  /* 0x0000000a001c7c82 */ /* 0x000fc60008000000 */
[----:B-1----:R-:W-:Y:S01]  /*bea0*/  MOV R0, UR5 ;  /* 0x0000000500007c02 */ /* 0x002fe20008000f00 */
[----:B------:R-:W-:Y:S05]  /*beb0*/  BRA `(.L_x_2157) ;  /* 0x00000000001c7947 */ /* 0x000fea0003800000 */
.L_x_2156:
[----:B------:R-:W2:Y:S01]  /*bec0*/  LDCU.64 UR8, c[0x0][0x5c0] ;  /* 0x0000b800ff0877ac */ /* 0x000ea20008000a00 */
[----:B------:R-:W-:-:S04]  /*bed0*/  UIADD3 UR4, UPT, UPT, UR27, UR29, URZ ;  /* 0x0000001d1b047290 */ /* 0x000fc8000fffe0ff */
[----:B--2---:R-:W-:Y:S02]  /*bee0*/  UIMAD.WIDE.U32 UR10, UR4, UR8, URZ ;  /* 0x00000008040a72a5 */ /* 0x004fe4000f8e00ff */
[----:B------:R-:W-:-:S04]  /*bef0*/  UIMAD UR4, UR4, UR9, URZ ;  /* 0x00000009040472a4 */ /* 0x000fc8000f8e02ff */
[----:B------:R-:W-:Y:S01]  /*bf00*/  UIADD3 UR4, UPT, UPT, UR11, UR4, URZ ;  /* 0x000000040b047290 */ /* 0x000fe2000fffe0ff */
[----:B------:R-:W-:-:S05]  /*bf10*/  UMOV UR28, UR10 ;  /* 0x0000000a001c7c82 */ /* 0x000fca0008000000 */
[----:B-1----:R-:W-:Y:S02]  /*bf20*/  MOV R0, UR4 ;  /* 0x0000000400007c02 */ /* 0x002fe40008000f00 */
.L_x_2157:
        /* <DEDUP_REMOVED lines=12> */
.L_x_2158:
[----:B------:R-:W1:Y:S01]  /*bff0*/  LDCU.64 UR4, c[0x0][0x5c8] ;  /* 0x0000b900ff0477ac */ /* 0x000e620008000a00 */
[----:B------:R-:W-:-:S04]  /*c000*/  UIADD3 UR10, UPT, UPT, UR27, UR29, URZ ;  /* 0x0000001d1b0a7290 */ /* 0x000fc8000fffe0ff */
[----:B-1----:R-:W-:Y:S02]  /*c010*/  UIMAD.WIDE.U32 UR14, UR10, UR4, URZ ;  /* 0x000000040a0e72a5 */ /* 0x002fe4000f8e00ff */
[----:B------:R-:W-:-:S04]  /*c020*/  UIMAD UR10, UR10, UR5, URZ ;  /* 0x000000050a0a72a4 */ /* 0x000fc8000f8e02ff */
[----:B------:R-:W-:-:S06]  /*c030*/  UIADD3 UR10, UPT, UPT, UR15, UR10, URZ ;  /* 0x0000000a0f0a7290 */ /* 0x000fcc000fffe0ff */
[----:B------:R-:W-:-:S07]  /*c040*/  MOV R20, UR10 ;  /* 0x0000000a00147c02 */ /* 0x000fce0008000f00 */
.L_x_2159:
        /* <DEDUP_REMOVED lines=13> */
[C---:B------:R-:W-:Y:S01]  /*c120*/  VIADD R6, R157.reuse, 0x60 ;  /* 0x000000609d067836 */ /* 0x040fe20000000000 */
[----:B------:R-:W-:Y:S01]  /*c130*/  UIMAD UR11, UR13, UR8, URZ ;  /* 0x000000080d0b72a4 */ /* 0x000fe2000f8e02ff */
[----:B------:R-:W3:Y:S01]  /*c140*/  LDC.64 R34, c[0x0][0x5e0] ;  /* 0x00017800ff227b82 */ /* 0x000ee20000000a00 */
[----:B------:R-:W-:Y:S01]  /*c150*/  LOP3.LUT R2, R2, 0x38, R155, 0xf8, !PT ;  /* 0x0000003802027812 */ /* 0x000fe200078ef89b */
[----:B------:R-:W-:Y:S01]  /*c160*/  IMAD.U32 R3, RZ, RZ, UR43 ;  /* 0x0000002bff037e24 */ /* 0x000fe2000f8e00ff */
[----:B------:R-:W-:Y:S01]  /*c170*/  UIMAD UR11, UR12, UR9, UR11 ;  /* 0x000000090c0b72a4 */ /* 0x000fe2000f8e020b */
[----:B------:R-:W-:Y:S01]  /*c180*/  BSSY.RECONVERGENT B0, `(.L_x_2160) ;  /* 0x0000019000007945 */ /* 0x000fe20003800200 */
[----:B------:R-:W-:Y:S01]  /*c190*/  IADD3 R2, P0, PT, R2, UR28, RZ ;  /* 0x0000001c02027c10 */ /* 0x000fe2000ff1e0ff */
[----:B------:R-:W-:Y:S01]  /*c1a0*/  IMAD.X R33, RZ, RZ, RZ, P2 ;  /* 0x000000ffff217224 */ /* 0x000fe200010e06ff */
[----:B------:R-:W-:Y:S01]  /*c1b0*/  IADD3 R29, P1, PT, R157, 0x40, RZ ;  /* 0x000000409d1d7810 */ /* 0x000fe20007f3e0ff */
[----:B------:R4:W3:Y:S01]  /*c1c0*/  LDS.128 R16, [R137+0xd000] ;  /* 0x00d0000089107984 */ /* 0x0008e20000000c00 */
[----:B--2---:R-:W-:Y:S01]  /*c1d0*/  ISETP.GE.AND P6, PT, R182, UR10, PT ;  /* 0x0000000ab6007c0c */ /* 0x004fe2000bfc6270 */
[----:B------:R-:W-:-:S03]  /*c1e0*/  IMAD.U32 R3, RZ, RZ, UR11 ;  /* 0x0000000bff037e24 */ /* 0x000fc6000f8e00ff */
        /* <DEDUP_REMOVED lines=18> */
.L_x_2161:
[----:B------:R-:W-:Y:S05]  /*c310*/  BSYNC.RECONVERGENT B0 ;  /* 0x0000000000007941 */ /* 0x000fea0003800200 */
.L_x_2160:
        /* <DEDUP_REMOVED lines=12> */
.L_x_2163:
[----:B------:R-:W-:Y:S05]  /*c3e0*/  BSYNC.RECONVERGENT B0 ;  /* 0x0000000000007941 */ /* 0x000fea0003800200 */
.L_x_2162:
        /* <DEDUP_REMOVED lines=14> */
.L_x_2165:
[----:B------:R-:W-:Y:S05]  /*c4d0*/  BSYNC.RECONVERGENT B0 ;  /* 0x0000000000007941 */ /* 0x000fea0003800200 */
.L_x_2164:
        /* <DEDUP_REMOVED lines=15> */
.L_x_2167:
[----:B------:R-:W-:Y:S05]  /*c5d0*/  BSYNC.RECONVERGENT B0 ;  /* 0x0000000000007941 */ /* 0x000fea0003800200 */
.L_x_2166:
        /* <DEDUP_REMOVED lines=10> */
[----:B------:R-:W-:-:S04]  /*c680*/  IADD3 R2, P0, PT, R2, UR14, RZ ;  /* 0x0000000e02027c10 */ /* 0x000fc8000ff1e0ff */
        /* <DEDUP_REMOVED lines=21> */
.L_x_2169:
[----:B------:R-:W-:Y:S05]  /*c7e0*/  BSYNC.RECONVERGENT B0 ;  /* 0x0000000000007941 */ /* 0x000fea0003800200 */
.L_x_2168:
        /* <DEDUP_REMOVED lines=12> */
.L_x_2171:
[----:B------:R-:W-:Y:S05]  /*c8b0*/  BSYNC.RECONVERGENT B0 ;  /* 0x0000000000007941 */ /* 0x000fea0003800200 */
.L_x_2170:
        /* <DEDUP_REMOVED lines=11> */
.L_x_2110:
[----:B------:R-:W-:Y:S05]  /*c970*/  BSYNC.RECONVERGENT B1 ;  /* 0x0000000000017941 */ /* 0x000fea0003800200 */
.L_x_2084:
        /* <DEDUP_REMOVED lines=11> */
.L_x_2173:
        /* <DEDUP_REMOVED lines=13> */
.L_x_2789:


//--------------------- .text._ZN5flash44flash_bwd_dq_dk_dv_loop_seqk_parallel_kernelI23Flash_bwd_kernel_traitsILi64ELi128ELi128ELi8ELi4ELi4ELi4ELb0ELb0EN7cutlass6half_tE19Flash_kernel_traitsILi64ELi128ELi128ELi8ES3_EELb0ELb0ELb1ELb0ELb0ELb0ELb1EEEvNS_16Flash_bwd_paramsE --------------------------
	.section	.text._ZN5flash44flash_bwd_dq_dk_dv_loop_seqk_parallel_kernelI23Flash_bwd_kernel_traitsILi64ELi128ELi128ELi8ELi4ELi4ELi4ELb0ELb0EN7cutlass6half_tE19Flash_kernel_traitsILi64ELi128ELi128ELi8ES3_EELb0ELb0ELb1ELb0ELb0ELb0ELb1EEEvNS_16Flash_bwd_paramsE,"ax",@progbits
	.align	128
        .global         _ZN5flash44flash_bwd_dq_dk_dv_loop_seqk_parallel_kernelI23Flash_bwd_kernel_traitsILi64ELi128ELi128ELi8ELi4ELi4ELi4ELb0ELb0EN7cutlass6half_tE19Flash_kernel_traitsILi64ELi128ELi128ELi8ES3_EELb0ELb0ELb1ELb0ELb0ELb0ELb1EEEvNS_16Flash_bwd_paramsE
        .type           _ZN5flash44flash_bwd_dq_dk_dv_loop_seqk_parallel_kernelI23Flash_bwd_kernel_traitsILi64ELi128ELi128ELi8ELi4ELi4ELi4ELb0ELb0EN7cutlass6half_tE19Flash_kernel_traitsILi64ELi128ELi128ELi8ES3_EELb0ELb0ELb1ELb0ELb0ELb0ELb1EEEvNS_16Flash_bwd_paramsE,@function
        .size           _ZN5flash44flash_bwd_dq_dk_dv_loop_seqk_parallel_kernelI23Flash_bwd_kernel_traitsILi64ELi128ELi128ELi8ELi4ELi4ELi4ELb0ELb0EN7cutlass6half_tE19Flash_kernel_traitsILi64ELi128ELi128ELi8ES3_EELb0ELb0ELb1ELb0ELb0ELb0ELb1EEEvNS_16Flash_bwd_paramsE,(.L_x_2790 - _ZN5flash44flash_bwd_dq_dk_dv_loop_seqk_parallel_kernelI23Flash_bwd_kernel_traitsILi64ELi128ELi128ELi8ELi4ELi4ELi4ELb0ELb0EN7cutlass6half_tE19Flash_kernel_traitsILi64ELi128ELi128ELi8ES3_EELb0ELb0ELb1ELb0ELb0ELb0ELb1EEEvNS_16Flash_bwd_paramsE)
        .other          _ZN5flash44flash_bwd_dq_dk_dv_loop_seqk_parallel_kernelI23Flash_bwd_kernel_traitsILi64ELi128ELi128ELi8ELi4ELi4ELi4ELb0ELb0EN7cutlass6half_tE19Flash_kernel_traitsILi64ELi128ELi128ELi8ES3_EELb0ELb0ELb1ELb0ELb0ELb0ELb1EEEvNS_16Flash_bwd_paramsE,@"STO_CUDA_ENTRY STV_DEFAULT"
_ZN5flash44flash_bwd_dq_dk_dv_loop_seqk_parallel_kernelI23Flash_bwd_kernel_traitsILi64ELi128ELi128ELi8ELi4ELi4ELi4ELb0ELb0EN7cutlass6half_tE19Flash_kernel_traitsILi64ELi128ELi128ELi8ES3_EELb0ELb0ELb1ELb0ELb0ELb0ELb1EEEvNS_16Flash_bwd_paramsE:
.text._ZN5flash44flash_bwd_dq_dk_dv_loop_seqk_parallel_kernelI23Flash_bwd_kernel_traitsILi64ELi128ELi128ELi8ELi4ELi4ELi4ELb0ELb0EN7cutlass6half_tE19Flash_kernel_traitsILi64ELi128ELi128ELi8ES3_EELb0ELb0ELb1ELb0ELb0ELb0ELb1EEEvNS_16Flash_bwd_paramsE:
        /* <DEDUP_REMOVED lines=49> */
.L_x_2263:
        /* <DEDUP_REMOVED lines=12> */
[----:B---3--:R-:W3:Y:S01]  /*03d0*/  @P1 LDG.E R3, desc[UR34][R2.64] ;  /* 0x0000002202031981 */ /* 0x008ee2000c1e1900 */
        /* <DEDUP_REMOVED lines=39> */
.L_x_2174:
        /* <DEDUP_REMOVED lines=42> */
.L_x_2176:
[----:B------:R-:W1:Y:S01]  /*08f0*/  LDCU.64 UR16, c[0x0][0x3b8] ;  /* 0x00007700ff1077ac */ /* 0x000e620008000a00 */
[----:B------:R-:W-:-:S04]  /*0900*/  UIADD3 UR5, UPT, UPT, UR36, UR40, URZ ;  /* 0x0000002824057290 */ /* 0x000fc8000fffe0ff */
[----:B-1----:R-:W-:Y:S02]  /*0910*/  UIMAD.WIDE.U32 UR50, UR5, UR16, URZ ;  /* 0x00000010053272a5 */ /* 0x002fe4000f8e00ff */
[----:B------:R-:W-:-:S04]  /*0920*/  UIMAD UR5, UR5, UR17, URZ ;  /* 0x00000011050572a4 */ /* 0x000fc8000f8e02ff */
[----:B------:R-:W-:-:S06]  /*0930*/  UIADD3 UR5, UPT, UPT, UR51, UR5, URZ ;  /* 0x0000000533057290 */ /* 0x000fcc000fffe0ff */
[----:B------:R-:W-:-:S07]  /*0940*/  MOV R15, UR5 ;  /* 0x00000005000f7c02 */ /* 0x000fce0008000f00 */
.L_x_2177:
        /* <DEDUP_REMOVED lines=42> */
.L_x_2178:
[----:B------:R-:W1:Y:S01]  /*0bf0*/  LDCU.64 UR14, c[0x0][0x3c0] ;  /* 0x00007800ff0e77ac */ /* 0x000e620008000a00 */
[----:B------:R-:W-:-:S04]  /*0c00*/  UIADD3 UR8, UPT, UPT, UR36, UR40, URZ ;  /* 0x0000002824087290 */ /* 0x000fc8000fffe0ff */
[----:B-1----:R-:W-:Y:S02]  /*0c10*/  UIMAD.WIDE.U32 UR10, UR8, UR14, URZ ;  /* 0x0000000e080a72a5 */ /* 0x002fe4000f8e00ff */
[----:B------:R-:W-:-:S04]  /*0c20*/  UIMAD UR8, UR8, UR15, URZ ;  /* 0x0000000f080872a4 */ /* 0x000fc8000f8e02ff */
[----:B------:R-:W-:Y:S01]  /*0c30*/  UIADD3 UR8, UPT, UPT, UR11, UR8, URZ ;  /* 0x000000080b087290 */ /* 0x000fe2000fffe0ff */
[----:B------:R-:W-:-:S05]  /*0c40*/  UMOV UR48, UR10 ;  /* 0x0000000a00307c82 */ /* 0x000fca0008000000 */
[----:B------:R-:W-:-:S07]  /*0c50*/  MOV R16, UR8 ;  /* 0x0000000800107c02 */ /* 0x000fce0008000f00 */
.L_x_2179:
        /* <DEDUP_REMOVED lines=28> */
.L_x_2180:
[----:B------:R-:W-:Y:S02]  /*0e20*/  UIMAD.WIDE.U32 UR54, UR62, UR43, URZ ;  /* 0x0000002b3e3672a5 */ /* 0x000fe4000f8e00ff */
[----:B------:R-:W-:-:S04]  /*0e30*/  UIMAD UR8, UR63, UR43, URZ ;  /* 0x0000002b3f0872a4 */ /* 0x000fc8000f8e02ff */
[----:B------:R-:W-:Y:S02]  /*0e40*/  UIADD3 UR8, UPT, UPT, UR55, UR8, URZ ;  /* 0x0000000837087290 */ /* 0x000fe4000fffe0ff */
.L_x_2181:
        /* <DEDUP_REMOVED lines=20> */
.L_x_2182:
[----:B------:R-:W1:Y:S01]  /*0f90*/  LDCU UR51, c[0x0][0x434] ;  /* 0x00008680ff3377ac */ /* 0x000e620008000800 */
[----:B------:R-:W-:-:S04]  /*0fa0*/  UIMAD UR45, UR44, UR57, UR23 ;  /* 0x000000392c2d72a4 */ /* 0x000fc8000f8e0217 */
[----:B-1----:R-:W-:Y:S02]  /*0fb0*/  UIMAD UR51, UR45, UR51, URZ ;  /* 0x000000332d3372a4 */ /* 0x002fe4000f8e02ff */
.L_x_2183:
        /* <DEDUP_REMOVED lines=11> */
.L_x_2184:
[----:B------:R-:W1:Y:S01]  /*1070*/  LDCU UR55, c[0x0][0x444] ;  /* 0x00008880ff3777ac */ /* 0x000e620008000800 */
[----:B------:R-:W-:-:S04]  /*1080*/  UIMAD UR43, UR44, UR57, UR23 ;  /* 0x000000392c2b72a4 */ /* 0x000fc8000f8e0217 */
[----:B-1----:R-:W-:-:S12]  /*1090*/  UIMAD UR55, UR43, UR55, URZ ;  /* 0x000000372b3772a4 */ /* 0x002fd8000f8e02ff */
.L_x_2185:
        /* <DEDUP_REMOVED lines=104> */
.L_x_2187:
[----:B------:R-:W1:Y:S01]  /*1720*/  LDCU.64 UR12, c[0x0][0x5c0] ;  /* 0x0000b800ff0c77ac */ /* 0x000e620008000a00 */
[----:B------:R-:W-:-:S04]  /*1730*/  UIADD3 UR8, UPT, UPT, UR36, UR40, URZ ;  /* 0x0000002824087290 */ /* 0x000fc8000fffe0ff */
[----:B-1----:R-:W-:Y:S02]  /*1740*/  UIMAD.WIDE.U32 UR16, UR8, UR12, URZ ;  /* 0x0000000c081072a5 */ /* 0x002fe4000f8e00ff */
[----:B------:R-:W-:-:S04]  /*1750*/  UIMAD UR8, UR8, UR13, URZ ;  /* 0x0000000d080872a4 */ /* 0x000fc8000f8e02ff */
[----:B------:R-:W-:-:S06]  /*1760*/  UIADD3 UR8, UPT, UPT, UR17, UR8, URZ ;  /* 0x0000000811087290 */ /* 0x000fcc000fffe0ff */
[----:B------:R-:W-:Y:S02]  /*1770*/  MOV R4, UR8 ;  /* 0x0000000800047c02 */ /* 0x000fe40008000f00 */
.L_x_2188:
        /* <DEDUP_REMOVED lines=13> */
.L_x_2189:
[----:B------:R-:W1:Y:S01]  /*1850*/  LDCU.64 UR10, c[0x0][0x5c8] ;  /* 0x0000b900ff0a77ac */ /* 0x000e620008000a00 */
[----:B------:R-:W-:-:S04]  /*1860*/  UIADD3 UR36, UPT, UPT, UR36, UR40, URZ ;  /* 0x0000002824247290 */ /* 0x000fc8000fffe0ff */
[----:B-1----:R-:W-:Y:S02]  /*1870*/  UIMAD.WIDE.U32 UR14, UR36, UR10, URZ ;  /* 0x0000000a240e72a5 */ /* 0x002fe4000f8e00ff */
[----:B------:R-:W-:-:S04]  /*1880*/  UIMAD UR36, UR36, UR11, URZ ;  /* 0x0000000b242472a4 */ /* 0x000fc8000f8e02ff */
[----:B------:R-:W-:-:S06]  /*1890*/  UIADD3 UR36, UPT, UPT, UR15, UR36, URZ ;  /* 0x000000240f247290 */ /* 0x000fcc000fffe0ff */
[----:B------:R-:W-:-:S07]  /*18a0*/  MOV R0, UR36 ;  /* 0x0000002400007c02 */ /* 0x000fce0008000f00 */
.L_x_2190:
        /* <DEDUP_REMOVED lines=37> */
.L_x_2192:
[----:B------:R-:W-:Y:S05]  /*1b00*/  BSYNC.RECONVERGENT B0 ;  /* 0x0000000000007941 */ /* 0x000fea0003800200 */
.L_x_2191:
        /* <DEDUP_REMOVED lines=12> */
.L_x_2194:
[----:B------:R-:W-:Y:S05]  /*1bd0*/  BSYNC.RECONVERGENT B0 ;  /* 0x0000000000007941 */ /* 0x000fea0003800200 */
.L_x_2193:
        /* <DEDUP_REMOVED lines=12> */
.L_x_2196:
[----:B------:R-:W-:Y:S05]  /*1ca0*/  BSYNC.RECONVERGENT B0 ;  /* 0x0000000000007941 */ /* 0x000fea0003800200 */
.L_x_2195:
        /* <DEDUP_REMOVED lines=30> */
.L_x_2198:
[----:B------:R-:W-:Y:S05]  /*1e90*/  BSYNC.RECONVERGENT B0 ;  /* 0x0000000000007941 */ /* 0x000fea0003800200 */
.L_x_2197:
        /* <DEDUP_REMOVED lines=12> */
.L_x_2200:
[----:B------:R-:W-:Y:S05]  /*1f60*/  BSYNC.RECONVERGENT B0 ;  /* 0x0000000000007941 */ /* 0x000fea0003800200 */
.L_x_2199:
        /* <DEDUP_REMOVED lines=11> */
.L_x_2186:
        /* <DEDUP_REMOVED lines=22> */
.L_x_2204:
[----:B------:R3:W-:Y:S01]  /*2180*/  STS.128 [R10+0x8000], RZ ;  /* 0x008000ff0a007388 */ /* 0x0007e20000000c00 */
[----:B------:R-:W-:Y:S05]  /*2190*/  BRA `(.L_x_2205) ;  /* 0x0000000000047947 */ /* 0x000fea0003800000 */
.L_x_2203:
[----:B------:R1:W-:Y:S02]  /*21a0*/  STS.128 [R10+0x8000], RZ ;  /* 0x008000ff0a007388 */ /* 0x0003e40000000c00 */
.L_x_2205:
[----:B------:R-:W-:Y:S05]  /*21b0*/  BSYNC.RECONVERGENT B0 ;  /* 0x0000000000007941 */ /* 0x000fea0003800200 */
.L_x_2202:
        /* <DEDUP_REMOVED lines=16> */
.L_x_2207:
[----:B------:R-:W-:Y:S05]  /*22c0*/  BSYNC.RECONVERGENT B0 ;  /* 0x0000000000007941 */ /* 0x000fea0003800200 */
.L_x_2206:
        /* <DEDUP_REMOVED lines=13> */
.L_x_2209:
[----:B------:R-:W-:Y:S05]  /*23a0*/  BSYNC.RECONVERGENT B0 ;  /* 0x0000000000007941 */ /* 0x000fea0003800200 */
.L_x_2208:
        /* <DEDUP_REMOVED lines=13> */
.L_x_2211:
[----:B------:R-:W-:Y:S05]  /*2480*/  BSYNC.RECONVERGENT B0 ;  /* 0x0000000000007941 */ /* 0x000fea0003800200 */
.L_x_2210:
        /* <DEDUP_REMOVED lines=13> */
.L_x_2214:
[----:B------:R1:W-:Y:S01]  /*2560*/  STS.128 [R194], RZ ;  /* 0x000000ffc2007388 */ /* 0x0003e20000000c00 */
[----:B------:R-:W-:Y:S05]  /*2570*/  BRA `(.L_x_2215) ;  /* 0x0000000000047947 */ /* 0x000fea0003800000 */
.L_x_2213:
[----:B------:R1:W-:Y:S02]  /*2580*/  STS.128 [R194], RZ ;  /* 0x000000ffc2007388 */ /* 0x0003e40000000c00 */
.L_x_2215:
[----:B------:R-:W-:Y:S05]  /*2590*/  BSYNC.RECONVERGENT B0 ;  /* 0x0000000000007941 */ /* 0x000fea0003800200 */
.L_x_2212:
[--C-:B------:R-:W-:Y:S01]  /*25a0*/  SHF.R.U32.HI R180, RZ, 0x1, R0.reuse ;  /* 0x00000001ffb47819 */ /* 0x100fe20000011600 */
[----:B------:R-:W-:Y:S01]  /*25b0*/  IMAD.MOV.U32 R192, RZ, RZ, 0x7f800000 ;  /* 0x7f800000ffc07424 */ /* 0x000fe200078e00ff */
[----:B------:R-:W-:Y:S01]  /*25c0*/  SHF.R.U32.HI R193, RZ, 0x2, R0 ;  /* 0x00000002ffc17819 */ /* 0x000fe20000011600 */
[----:B------:R-:W-:Y:S01]  /*25d0*/  IMAD.MOV.U32 R191, RZ, RZ, 0x7f800000 ;  /* 0x7f800000ffbf7424 */ /* 0x000fe200078e00ff */
[----:B-1----:R-:W-:Y:S01]  /*25e0*/  LOP3.LUT R4, R180, 0x30, RZ, 0xc0, !PT ;  /* 0x00000030b4047812 */ /* 0x002fe200078ec0ff */
        /* <DEDUP_REMOVED lines=8> */
[----:B------:R-:W-:-:S02]  /*2670*/  ISETP.GE.AND P1, PT, R5, UR9, PT ;  /* 0x0000000905007c0c */ /* 0x000fc4000bf26270 */
[----:B------:R-:W-:Y:S02]  /*2680*/  ISETP.GE.AND P2, PT, R26, UR9, PT ;  /* 0x000000091a007c0c */ /* 0x000fe4000bf46270 */
[----:B------:R-:W-:Y:S01]  /*2690*/  ISETP.GE.AND P0, PT, R4, UR9, PT ;  /* 0x0000000904007c0c */ /* 0x000fe2000bf06270 */
[----:B------:R-:W-:-:S04]  /*26a0*/  IMAD.MOV.U32 R4, RZ, RZ, 0x4 ;  /* 0x00000004ff047424 */ /* 0x000fc800078e00ff */
[----:B------:R-:W-:Y:S01]  /*26b0*/  IMAD.WIDE.U32 R4, R193, R4, UR52 ;  /* 0x00000034c1047e25 */ /* 0x000fe2000f8e0004 */
[----:B------:R-:W-:Y:S04]  /*26c0*/  BSSY.RECONVERGENT B0, `(.L_x_2216) ;  /* 0x0000010000007945 */ /* 0x000fe80003800200 */
        /* <DEDUP_REMOVED lines=15> */
.L_x_2217:
[----:B------:R-:W-:Y:S05]  /*27c0*/  BSYNC.RECONVERGENT B0 ;  /* 0x0000000000007941 */ /* 0x000fea0003800200 */
.L_x_2216:
        /* <DEDUP_REMOVED lines=13> */
.L_x_2219:
[----:B------:R-:W-:Y:S05]  /*28a0*/  BSYNC.RECONVERGENT B0 ;  /* 0x0000000000007941 */ /* 0x000fea0003800200 */
.L_x_2218:
        /* <DEDUP_REMOVED lines=13> */
.L_x_2221:
[----:B------:R-:W-:Y:S05]  /*2980*/  BSYNC.RECONVERGENT B0 ;  /* 0x0000000000007941 */ /* 0x000fea0003800200 */
.L_x_2220:
        /* <DEDUP_REMOVED lines=30> */
.L_x_2224:
[----:B------:R2:W-:Y:S01]  /*2b70*/  STS.128 [R10+0xc000], RZ ;  /* 0x00c000ff0a007388 */ /* 0x0005e20000000c00 */
[----:B------:R-:W-:Y:S05]  /*2b80*/  BRA `(.L_x_2225) ;  /* 0x0000000000047947 */ /* 0x000fea0003800000 */
.L_x_2223:
[----:B------:R3:W-:Y:S02]  /*2b90*/  STS.128 [R10+0xc000], RZ ;  /* 0x00c000ff0a007388 */ /* 0x0007e40000000c00 */
.L_x_2225:
[----:B------:R-:W-:Y:S05]  /*2ba0*/  BSYNC.RECONVERGENT B0 ;  /* 0x0000000000007941 */ /* 0x000fea0003800200 */
.L_x_2222:
        /* <DEDUP_REMOVED lines=23> */
.L_x_2227:
[----:B------:R-:W-:Y:S05]  /*2d20*/  BSYNC.RECONVERGENT B0 ;  /* 0x0000000000007941 */ /* 0x000fea0003800200 */
.L_x_2226:
        /* <DEDUP_REMOVED lines=20> */
.L_x_2229:
[----:B------:R-:W-:Y:S05]  /*2e70*/  BSYNC.RECONVERGENT B0 ;  /* 0x0000000000007941 */ /* 0x000fea0003800200 */
.L_x_2228:
        /* <DEDUP_REMOVED lines=19> */
.L_x_2231:
[----:B------:R-:W-:Y:S05]  /*2fb0*/  BSYNC.RECONVERGENT B0 ;  /* 0x0000000000007941 */ /* 0x000fea0003800200 */
.L_x_2230:
        /* <DEDUP_REMOVED lines=28> */
.L_x_2234:
[----:B------:R3:W-:Y:S01]  /*3180*/  STS.128 [R10+0x10000], RZ ;  /* 0x010000ff0a007388 */ /* 0x0007e20000000c00 */
[----:B------:R-:W-:Y:S05]  /*3190*/  BRA `(.L_x_2235) ;  /* 0x0000000000047947 */ /* 0x000fea0003800000 */
.L_x_2233:
[----:B------:R1:W-:Y:S02]  /*31a0*/  STS.128 [R10+0x10000], RZ ;  /* 0x010000ff0a007388 */ /* 0x0003e40000000c00 */
.L_x_2235:
[----:B------:R-:W-:Y:S05]  /*31b0*/  BSYNC.RECONVERGENT B0 ;  /* 0x0000000000007941 */ /* 0x000fea0003800200 */
.L_x_2232:
        /* <DEDUP_REMOVED lines=15> */
[----:B------:R-:W-:Y:S02]  /*32b0*/  LOP3.LUT R16, R16, R21, RZ, 0x3c, !PT ;  /* 0x0000001510107212 */ /* 0x000fe400078e3cff */
[C---:B------:R-:W-:Y:S01]  /*32c0*/  LOP3.LUT R3, R21.reuse, 0x8, R180, 0x78, !PT ;  /* 0x0000000815037812 */ /* 0x040fe200078e78b4 */
[----:B------:R-:W1:Y:S01]  /*32d0*/  LDCU UR27, c[0x0][0x50c] ;  /* 0x0000a180ff1b77ac */ /* 0x000e620008000800 */
        /* <DEDUP_REMOVED lines=19> */
.L_x_2237:
[----:B-1----:R-:W-:Y:S05]  /*3410*/  BSYNC.RECONVERGENT B0 ;  /* 0x0000000000007941 */ /* 0x002fea0003800200 */
.L_x_2236:
[----:B------:R1:W-:Y:S01]  /*3420*/  @P2 STS.128 [R10+0x12000], RZ ;  /* 0x012000ff0a002388 */ /* 0x0003e20000000c00 */
[----:B------:R-:W-:Y:S01]  /*3430*/  BSSY.RECONVERGENT B0, `(.L_x_2238) ;  /* 0x0000016000007945 */ /* 0x000fe20003800200 */
        /* <DEDUP_REMOVED lines=21> */
.L_x_2239:
[----:B------:R-:W-:Y:S05]  /*3590*/  BSYNC.RECONVERGENT B0 ;  /* 0x0000000000007941 */ /* 0x000fea0003800200 */
.L_x_2238:
        /* <DEDUP_REMOVED lines=20> */
.L_x_2241:
[----:B------:R-:W-:Y:S05]  /*36e0*/  BSYNC.RECONVERGENT B0 ;  /* 0x0000000000007941 */ /* 0x000fea0003800200 */
.L_x_2240:
[----:B------:R-:W0:Y:S01]  /*36f0*/  LDGDEPBAR ;  /* 0x00000000000079af */ /* 0x000e220000000000 */
[----:B------:R-:W-:Y:S01]  /*3700*/  IMAD.MOV.U32 R153, RZ, RZ, 0x40 ;  /* 0x00000040ff997424 */ /* 0x000fe200078e00ff */
[----:B------:R-:W-:Y:S01]  /*3710*/  R2P PR, R0, 0x6 ;  /* 0x0000000600007804 */ /* 0x000fe20000000000 */
[----:B------:R-:W-:Y:S01]  /*3720*/  IMAD.MOV.U32 R172, RZ, RZ, 0x20 ;  /* 0x00000020ffac7424 */ /* 0x000fe200078e00ff */
[----:B------:R-:W-:Y:S01]  /*3730*/  LEA R144, R144, UR24, 0x1 ;  /* 0x0000001890907c11 */ /* 0x000fe2000f8e08ff */
[----:B------:R-:W-:Y:S01]  /*3740*/  IMAD.MOV.U32 R188, RZ, RZ, R194 ;  /* 0x000000ffffbc7224 */ /* 0x000fe200078e00c2 */
[----:B------:R-:W-:Y:S01]  /*3750*/  LEA R3, R3, UR24, 0x1 ;  /* 0x0000001803037c11 */ /* 0x000fe2000f8e08ff */
[----:B------:R-:W-:Y:S01]  /*3760*/  IMAD.MOV.U32 R183, RZ, RZ, 0x4 ;  /* 0x00000004ffb77424 */ /* 0x000fe200078e00ff */
[----:B------:R-:W-:Y:S02]  /*3770*/  SEL R153, R153, 0xffffffc0, !P2 ;  /* 0xffffffc099997807 */ /* 0x000fe40005000000 */
[----:B------:R-:W-:-:S02]  /*3780*/  CS2R R126, SRZ ;  /* 0x00000000007e7805 */ /* 0x000fc4000001ff00 */
[----:B------:R-:W-:Y:S02]  /*3790*/  LEA R2, R2, UR24, 0x1 ;  /* 0x0000001802027c11 */ /* 0x000fe4000f8e08ff */
[----:B------:R-:W-:Y:S02]  /*37a0*/  CS2R R124, SRZ ;  /* 0x00000000007c7805 */ /* 0x000fe4000001ff00 */
[----:B------:R-:W-:Y:S01]  /*37b0*/  SEL R172, R172, 0xffffffe0, !P1 ;  /* 0xffffffe0acac7807 */ /* 0x000fe20004800000 */
[----:B------:R-:W-:Y:S01]  /*37c0*/  IMAD.IADD R173, R153, 0x1, R144 ;  /* 0x0000000199ad7824 */ /* 0x000fe200078e0290 */
        /* <DEDUP_REMOVED lines=36> */
.L_x_2246:
[----:B------:R-:W0:Y:S01]  /*3a10*/  LDGDEPBAR ;  /* 0x00000000000079af */ /* 0x000e220000000000 */
[C---:B------:R-:W-:Y:S01]  /*3a20*/  IADD3 R145, PT, PT, R3.reuse, R172, RZ ;  /* 0x000000ac03917210 */ /* 0x040fe20007ffe0ff */
[----:B------:R-:W-:Y:S01]  /*3a30*/  USHF.L.U32 UR14, UR46, 0x7, URZ ;  /* 0x000000072e0e7899 */ /* 0x000fe200080006ff */
[----:B------:R-:W-:Y:S01]  /*3a40*/  IADD3 R182, PT, PT, R3, R153, RZ ;  /* 0x0000009903b67210 */ /* 0x000fe20007ffe0ff */
[----:B------:R-:W-:Y:S02]  /*3a50*/  USHF.L.U32 UR12, UR37, 0x7, URZ ;  /* 0x00000007250c7899 */ /* 0x000fe400080006ff */
[----:B------:R-:W-:Y:S01]  /*3a60*/  UISETP.GE.AND UP0, UPT, UR14, UR41, UPT ;  /* 0x000000290e00728c */ /* 0x000fe2000bf06270 */
[----:B------:R-:W-:Y:S04]  /*3a70*/  DEPBAR.LE SB0, 0x0 ;  /* 0x000080000000791a */ /* 0x000fe80000000000 */
[----:B------:R-:W-:Y:S06]  /*3a80*/  BAR.SYNC.DEFER_BLOCKING 0x0 ;  /* 0x0000000000007b1d */ /* 0x000fec0000010000 */
[----:B------:R-:W-:Y:S08]  /*3a90*/  LDSM.16.M88.4 R64, [R3] ;  /* 0x000000000340783b */ /* 0x000ff00000000200 */
[----:B-1----:R-:W1:Y:S08]  /*3aa0*/  LDSM.16.M88.4 R16, [R144+0xc000] ;  /* 0x00c000009010783b */ /* 0x002e700000000200 */
        /* <DEDUP_REMOVED lines=32> */
[----:B------:R-:W1:Y:S07]  /*3cb0*/  LDSM.16.M88.4 R152, [R152+0xd800] ;  /* 0x00d800009898783b */ /* 0x000e6e0000000200 */
[C---:B--2---:R-:W-:Y:S08]  /*3cc0*/  HMMA.16816.F32 R8, R144.reuse, R140, R8 ;  /* 0x0000008c9008723c */ /* 0x044ff00000001808 */
[-C--:B------:R-:W-:Y:S08]  /*3cd0*/  HMMA.16816.F32 R12, R144, R142.reuse, R12 ;  /* 0x0000008e900c723c */ /* 0x080ff0000000180c */
[C---:B------:R-:W-:Y:S01]  /*3ce0*/  HMMA.16816.F32 R16, R136.reuse, R142, R16 ;  /* 0x0000008e8810723c */ /* 0x040fe20000001810 */
[----:B------:R-:W2:Y:S07]  /*3cf0*/  LDSM.16.M88.4 R140, [R173+0xc800] ;  /* 0x00c80000ad8c783b */ /* 0x000eae0000000200 */
[-C--:B---3--:R-:W-:Y:S01]  /*3d00*/  HMMA.16816.F32 R20, R136, R148.reuse, R20 ;  /* 0x000000948814723c */ /* 0x088fe20000001814 */
[----:B------:R-:W3:Y:S07]  /*3d10*/  LDSM.16.M88.4 R172, [R173+0xd800] ;  /* 0x00d80000adac783b */ /* 0x000eee0000000200 */
[C---:B------:R-:W-:Y:S08]  /*3d20*/  HMMA.16816.F32 R24, R144.reuse, R148, R24 ;  /* 0x000000949018723c */ /* 0x040ff00000001818 */
[-C--:B------:R-:W-:Y:S08]  /*3d30*/  HMMA.16816.F32 R28, R144, R150.reuse, R28 ;  /* 0x00000096901c723c */ /* 0x080ff0000000181c */
[C---:B------:R-:W-:Y:S01]  /*3d40*/  HMMA.16816.F32 R32, R136.reuse, R150, R32 ;  /* 0x000000968820723c */ /* 0x040fe20000001820 */
[----:B------:R-:W3:Y:S07]  /*3d50*/  LDSM.16.M88.4 R148, [R182] ;  /* 0x00000000b694783b */ /* 0x000eee0000000200 */
[-C--:B----4-:R-:W-:Y:S08]  /*3d60*/  HMMA.16816.F32 R36, R136, R132.reuse, R36 ;  /* 0x000000848824723c */ /* 0x090ff00000001824 */
[C---:B------:R-:W-:Y:S08]  /*3d70*/  HMMA.16816.F32 R40, R144.reuse, R132, R40 ;  /* 0x000000849028723c */ /* 0x040ff00000001828 */
[-C--:B------:R-:W-:Y:S08]  /*3d80*/  HMMA.16816.F32 R44, R144, R134.reuse, R44 ;  /* 0x00000086902c723c */ /* 0x080ff0000000182c */
[C---:B------:R-:W-:Y:S01]  /*3d90*/  HMMA.16816.F32 R48, R136.reuse, R134, R48 ;  /* 0x000000868830723c */ /* 0x040fe20000001830 */
[----:B------:R-:W4:Y:S07]  /*3da0*/  LDSM.16.M88.4 R132, [R182+0x2000] ;  /* 0x00200000b684783b */ /* 0x000f2e0000000200 */
[-C--:B-1----:R-:W-:Y:S08]  /*3db0*/  HMMA.16816.F32 R52, R136, R152.reuse, R52 ;  /* 0x000000988834723c */ /* 0x082ff00000001834 */
[C---:B------:R-:W-:Y:S08]  /*3dc0*/  HMMA.16816.F32 R56, R144.reuse, R152, R56 ;  /* 0x000000989038723c */ /* 0x040ff00000001838 */
[-C--:B------:R-:W-:Y:S08]  /*3dd0*/  HMMA.16816.F32 R60, R144, R154.reuse, R60 ;  /* 0x0000009a903c723c */ /* 0x080ff0000000183c */
[----:B------:R-:W-:Y:S08]  /*3de0*/  HMMA.16816.F32 R64, R136, R154, R64 ;  /* 0x0000009a8840723c */ /* 0x000ff00000001840 */
[-C--:B------:R-:W-:Y:S08]  /*3df0*/  HMMA.16816.F32 R4, R156, R160.reuse, R4 ;  /* 0x000000a09c04723c */ /* 0x080ff00000001804 */
[C---:B------:R-:W-:Y:S08]  /*3e00*/  HMMA.16816.F32 R8, R164.reuse, R160, R8 ;  /* 0x000000a0a408723c */ /* 0x040ff00000001808 */
        /* <DEDUP_REMOVED lines=32> */
[----:B------:R3:W4:Y:S01]  /*4010*/  MUFU.TANH R166, R8 ;  /* 0x0000000800a67308 */ /* 0x0007220000002400 */
[----:B------:R-:W-:Y:S01]  /*4020*/  FMUL.FTZ R16, R16, UR27 ;  /* 0x0000001b10107c20 */ /* 0x000fe20008410000 */
[----:B------:R-:W-:Y:S01]  /*4030*/  FMUL.FTZ R17, R17, UR27 ;  /* 0x0000001b11117c20 */ /* 0x000fe20008410000 */
[----:B------:R-:W-:Y:S01]  /*4040*/  FMUL.FTZ R18, R18, UR27 ;  /* 0x0000001b12127c20 */ /* 0x000fe20008410000 */
[----:B------:R-:W-:Y:S06]  /*4050*/  FMUL.FTZ R19, R19, UR27 ;  /* 0x0000001b13137c20 */ /* 0x000fec0008410000 */
[----:B------:R-:W1:Y:S10]  /*4060*/  MUFU.TANH R164, R6 ;  /* 0x0000000600a47308 */ /* 0x000e740000002400 */
[----:B------:R2:W1:Y:S01]  /*4070*/  MUFU.TANH R167, R9 ;  /* 0x0000000900a77308 */ /* 0x0004620000002400 */
[----:B---3--:R-:W-:Y:S04]  /*4080*/  MOV R8, UR10 ;  /* 0x0000000a00087c02 */ /* 0x008fe80008000f00 */
[C---:B------:R-:W-:Y:S05]  /*4090*/  LEA R8, P0, R193.reuse, R8, 0x2 ;  /* 0x00000008c1087211 */ /* 0x040fea00078010ff */
[----:B------:R3:W1:Y:S10]  /*40a0*/  MUFU.TANH R165, R7 ;  /* 0x0000000700a57308 */ /* 0x0006740000002400 */
[----:B------:R-:W1:Y:S01]  /*40b0*/  MUFU.TANH R170, R10 ;  /* 0x0000000a00aa7308 */ /* 0x000e620000002400 */
[----:B--2---:R-:W-:Y:S04]  /*40c0*/  MOV R9, UR11 ;  /* 0x0000000b00097c02 */ /* 0x004fe80008000f00 */
[----:B------:R-:W-:Y:S05]  /*40d0*/  LEA.HI.X R9, R193, R9, RZ, 0x2, P0 ;  /* 0x00000009c1097211 */ /* 0x000fea00000f14ff */
[----:B------:R2:W1:Y:S01]  /*40e0*/  MUFU.TANH R174, R11 ;  /* 0x0000000b00ae7308 */ /* 0x0004620000002400 */
[----:B---3--:R-:W3:Y:S09]  /*40f0*/  LDSM.16.M88.4 R4, [R181+0xc800] ;  /* 0x00c80000b504783b */ /* 0x008ef20000000200 */
[----:B------:R1:W1:Y:S01]  /*4100*/  MUFU.TANH R169, R12 ;  /* 0x0000000c00a97308 */ /* 0x0002620000002400 */
[----:B-----5:R-:W5:Y:S04]  /*4110*/  LDG.E R161, desc[UR34][R8.64] ;  /* 0x0000002208a17981 */ /* 0x020f68000c1e1900 */
[----:B------:R-:W5:Y:S05]  /*4120*/  LDG.E R160, desc[UR34][R8.64+0x20] ;  /* 0x0000202208a07981 */ /* 0x000f6a000c1e1900 */
[----:B------:R1:W1:Y:S01]  /*4130*/  MUFU.TANH R171, R13 ;  /* 0x0000000d00ab7308 */ /* 0x0002620000002400 */
[----:B------:R-:W5:Y:S04]  /*4140*/  LDG.E R159, desc[UR34][R8.64+0x100] ;  /* 0x00010022089f7981 */ /* 0x000f68000c1e1900 */
[----:B------:R2:W5:Y:S05]  /*4150*/  LDG.E R158, desc[UR34][R8.64+0x120] ;  /* 0x00012022089e7981 */ /* 0x00056a000c1e1900 */
[----:B------:R1:W1:Y:S10]  /*4160*/  MUFU.TANH R175, R14 ;  /* 0x0000000e00af7308 */ /* 0x0002740000002400 */
[----:B------:R1:W1:Y:S10]  /*4170*/  MUFU.TANH R176, R15 ;  /* 0x0000000f00b07308 */ /* 0x0002740000002400 */
[----:B------:R1:W1:Y:S01]  /*4180*/  MUFU.TANH R179, R16 ;  /* 0x0000001000b37308 */ /* 0x0002620000002400 */
[-C--:B---3--:R-:W-:Y:S01]  /*4190*/  HMMA.16816.F32 R20, R148, R4.reuse, R20 ;  /* 0x000000049414723c */ /* 0x088fe20000001814 */
[----:B--2---:R-:W2:Y:S08]  /*41a0*/  LDSM.16.M88.4 R8, [R181+0xd000] ;  /* 0x00d00000b508783b */ /* 0x004eb00000000200 */
[----:B------:R3:W1:Y:S01]  /*41b0*/  MUFU.TANH R195, R17 ;  /* 0x0000001100c37308 */ /* 0x0006620000002400 */
        /* <DEDUP_REMOVED lines=8> */
[C---:B------:R-:W-:Y:S01]  /*4240*/  HMMA.16816.F32 R32, R148.reuse, R6, R32 ;  /* 0x000000069420723c */ /* 0x040fe20000001820 */
[----:B------:R-:W4:Y:S03]  /*4250*/  LDSM.16.M88.4 R4, [R181+0xd800] ;  /* 0x00d80000b504783b */ /* 0x000f260000000200 */
        /* <DEDUP_REMOVED lines=12> */
[-C--:B--2---:R-:W-:Y:S06]  /*4320*/  HMMA.16816.F32 R36, R148, R8.reuse, R36 ;  /* 0x000000089424723c */ /* 0x084fec0000001824 */
[----:B------:R3:W2:Y:S01]  /*4330*/  MUFU.TANH R178, R22 ;  /* 0x0000001600b27308 */ /* 0x0006a20000002400 */
[----:B------:R-:W-:Y:S01]  /*4340*/  FMUL.FTZ R34, R34, UR27 ;  /* 0x0000001b22227c20 */ /* 0x000fe20008410000 */
[----:B------:R-:W-:Y:S01]  /*4350*/  FMUL.FTZ R35, R35, UR27 ;  /* 0x0000001b23237c20 */ /* 0x000fe20008410000 */
[C---:B------:R-:W-:Y:S07]  /*4360*/  HMMA.16816.F32 R40, R132.reuse, R8, R40 ;  /* 0x000000088428723c */ /* 0x040fee0000001828 */
[----:B------:R3:W1:Y:S01]  /*4370*/  MUFU.TANH R182, R23 ;  /* 0x0000001700b67308 */ /* 0x0006620000002400 */
[-C--:B------:R-:W-:Y:S09]  /*4380*/  HMMA.16816.F32 R44, R132, R10.reuse, R44 ;  /* 0x0000000a842c723c */ /* 0x080ff2000000182c */
[----:B------:R3:W1:Y:S01]  /*4390*/  MUFU.TANH R200, R24 ;  /* 0x0000001800c87308 */ /* 0x0006620000002400 */
[----:B------:R-:W-:Y:S01]  /*43a0*/  FMUL.FTZ R36, R36, UR27 ;  /* 0x0000001b24247c20 */ /* 0x000fe20008410000 */
[----:B------:R-:W-:Y:S01]  /*43b0*/  FMUL.FTZ R37, R37, UR27 ;  /* 0x0000001b25257c20 */ /* 0x000fe20008410000 */
[----:B------:R-:W-:Y:S01]  /*43c0*/  FMUL.FTZ R38, R38, UR27 ;  /* 0x0000001b26267c20 */ /* 0x000fe20008410000 */
[----:B------:R-:W-:Y:S01]  /*43d0*/  FMUL.FTZ R39, R39, UR27 ;  /* 0x0000001b27277c20 */ /* 0x000fe20008410000 */
[C---:B------:R-:W-:Y:S05]  /*43e0*/  HMMA.16816.F32 R48, R148.reuse, R10, R48 ;  /* 0x0000000a9430723c */ /* 0x040fea0000001830 */
[----:B------:R3:W1:Y:S01]  /*43f0*/  MUFU.TANH R201, R25 ;  /* 0x0000001900c97308 */ /* 0x0006620000002400 */
[----:B------:R-:W-:Y:S01]  /*4400*/  FMUL.FTZ R40, R40, UR27 ;  /* 0x0000001b28287c20 */ /* 0x000fe20008410000 */
[----:B------:R-:W-:Y:S01]  /*4410*/  FMUL.FTZ R41, R41, UR27 ;  /* 0x0000001b29297c20 */ /* 0x000fe20008410000 */
[----:B------:R-:W-:Y:S01]  /*4420*/  FMUL.FTZ R42, R42, UR27 ;  /* 0x0000001b2a2a7c20 */ /* 0x000fe20008410000 */
[----:B------:R-:W-:Y:S01]  /*4430*/  FMUL.FTZ R43, R43, UR27 ;  /* 0x0000001b2b2b7c20 */ /* 0x000fe20008410000 */
[-C--:B----4-:R-:W-:Y:S05]  /*4440*/  HMMA.16816.F32 R52, R148, R4.reuse, R52 ;  /* 0x000000049434723c */ /* 0x090fea0000001834 */
[----:B------:R3:W4:Y:S01]  /*4450*/  MUFU.TANH R204, R26 ;  /* 0x0000001a00cc7308 */ /* 0x0007220000002400 */
        /* <DEDUP_REMOVED lines=10> */
[-C--:B------:R-:W-:Y:S05]  /*4500*/  HMMA.16816.F32 R60, R132, R6.reuse, R60 ;  /* 0x00000006843c723c */ /* 0x080fea000000183c */
[----:B------:R3:W1:Y:S01]  /*4510*/  MUFU.TANH R203, R28 ;  /* 0x0000001c00cb7308 */ /* 0x0006620000002400 */
[----:B------:R-:W-:Y:S01]  /*4520*/  FMUL.FTZ R52, R52, UR27 ;  /* 0x0000001b34347c20 */ /* 0x000fe20008410000 */
[----:B------:R-:W-:Y:S01]  /*4530*/  FMUL.FTZ R53, R53, UR27 ;  /* 0x0000001b35357c20 */ /* 0x000fe20008410000 */
[----:B------:R-:W-:Y:S01]  /*4540*/  FMUL.FTZ R54, R54, UR27 ;  /* 0x0000001b36367c20 */ /* 0x000fe20008410000 */
[----:B------:R-:W-:Y:S01]  /*4550*/  FMUL.FTZ R55, R55, UR27 ;  /* 0x0000001b37377c20 */ /* 0x000fe20008410000 */
[----:B------:R-:W-:Y:S05]  /*4560*/  HMMA.16816.F32 R64, R148, R6, R64 ;  /* 0x000000069440723c */ /* 0x000fea0000001840 */
[----:B------:R3:W1:Y:S01]  /*4570*/  MUFU.TANH R205, R29 ;  /* 0x0000001d00cd7308 */ /* 0x0006620000002400 */
[----:B------:R-:W-:Y:S01]  /*4580*/  FMUL.FTZ R56, R56, UR27 ;  /* 0x0000001b38387c20 */ /* 0x000fe20008410000 */
[----:B------:R-:W-:Y:S01]  /*4590*/  FMUL.FTZ R57, R57, UR27 ;  /* 0x0000001b39397c20 */ /* 0x000fe20008410000 */
[----:B------:R-:W-:Y:S01]  /*45a0*/  FMUL.FTZ R58, R58, UR27 ;  /* 0x0000001b3a3a7c20 */ /* 0x000fe20008410000 */
[----:B------:R-:W-:Y:S06]  /*45b0*/  FMUL.FTZ R59, R59, UR27 ;  /* 0x0000001b3b3b7c20 */ /* 0x000fec0008410000 */
        /* <DEDUP_REMOVED lines=46> */
[----:B--2-4-:R-:W-:Y:S05]  /*48a0*/  BRA.U !UP0, `(.L_x_2242) ;  /* 0x0000000508307547 */ /* 0x014fea000b800000 */
[----:B-1-3--:R-:W-:Y:S01]  /*48b0*/  MOV R26, R237 ;  /* 0x000000ed001a7202 */ /* 0x00afe20000000f00 */
[----:B------:R-:W-:Y:S01]  /*48c0*/  UIADD3 UR9, UPT, UPT, UR12, 0x80, URZ ;  /* 0x000000800c097890 */ /* 0x000fe2000fffe0ff */
[----:B------:R-:W-:Y:S01]  /*48d0*/  MOV R29, R244 ;  /* 0x000000f4001d7202 */ /* 0x000fe20000000f00 */
[----:B------:R-:W-:Y:S01]  /*48e0*/  IMAD.MOV.U32 R6, RZ, RZ, R238 ;  /* 0x000000ffff067224 */ /* 0x000fe200078e00ee */
[----:B------:R-:W-:Y:S01]  /*48f0*/  MOV R34, R241 ;  /* 0x000000f100227202 */ /* 0x000fe20000000f00 */
[----:B------:R-:W-:Y:S01]  /*4900*/  IMAD.MOV.U32 R8, RZ, RZ, R236 ;  /* 0x000000ffff087224 */ /* 0x000fe200078e00ec */
[----:B------:R-:W-:Y:S01]  /*4910*/  MOV R9, R235 ;  /* 0x000000eb00097202 */ /* 0x000fe20000000f00 */
[----:B------:R-:W-:Y:S01]  /*4920*/  IMAD.U32 R4, RZ, RZ, UR9 ;  /* 0x00000009ff047e24 */ /* 0x000fe2000f8e00ff */
[----:B------:R-:W-:Y:S01]  /*4930*/  MOV R11, R233 ;  /* 0x000000e9000b7202 */ /* 0x000fe20000000f00 */
[----:B------:R-:W-:Y:S01]  /*4940*/  IMAD.MOV.U32 R14, RZ, RZ, R242 ;  /* 0x000000ffff0e7224 */ /* 0x000fe200078e00f2 */
[----:B------:R-:W-:Y:S01]  /*4950*/  MOV R17, R231 ;  /* 0x000000e700117202 */ /* 0x000fe20000000f00 */
[----:B------:R-:W-:Y:S01]  /*4960*/  IMAD.MOV.U32 R16, RZ, RZ, R240 ;  /* 0x000000ffff107224 */ /* 0x000fe200078e00f0 */
[----:B------:R-:W-:Y:S01]  /*4970*/  ISETP.LT.AND P0, PT, R4, UR33, PT ;  /* 0x0000002104007c0c */ /* 0x000fe2000bf01270 */
        /* <DEDUP_REMOVED lines=43> */
[----:B------:R-:W-:Y:S01]  /*4c30*/  UIADD3 UR9, UPT, UPT, UR12, UR42, URZ ;  /* 0x0000002a0c097290 */ /* 0x000fe2000fffe0ff */
[----:B------:R-:W-:Y:S01]  /*4c40*/  MOV R64, R195 ;  /* 0x000000c300407202 */ /* 0x000fe20000000f00 */
[----:B------:R-:W-:Y:S01]  /*4c50*/  IMAD.MOV.U32 R7, RZ, RZ, R198 ;  /* 0x000000ffff077224 */ /* 0x000fe200078e00c6 */
[----:B------:R-:W-:Y:S01]  /*4c60*/  UIADD3 UR15, UPT, UPT, UR14, 0x80, URZ ;  /* 0x000000800e0f7890 */ /* 0x000fe2000fffe0ff */
[----:B------:R-:W-:Y:S01]  /*4c70*/  MOV R59, R174 ;  /* 0x000000ae003b7202 */ /* 0x000fe20000000f00 */
[----:B------:R-:W-:Y:S01]  /*4c80*/  IMAD.MOV.U32 R65, RZ, RZ, R179 ;  /* 0x000000ffff417224 */ /* 0x000fe200078e00b3 */
[----:B------:R-:W-:Y:S01]  /*4c90*/  UIADD3 UR9, UPT, UPT, UR9, 0x80, URZ ;  /* 0x0000008009097890 */ /* 0x000fe2000fffe0ff */
[----:B------:R-:W-:Y:S01]  /*4ca0*/  MOV R61, R167 ;  /* 0x000000a7003d7202 */ /* 0x000fe20000000f00 */
[----:B------:R-:W-:Y:S01]  /*4cb0*/  IMAD.MOV.U32 R60, RZ, RZ, R170 ;  /* 0x000000ffff3c7224 */ /* 0x000fe200078e00aa */
[----:B------:R-:W-:Y:S01]  /*4cc0*/  MOV R66, R165 ;  /* 0x000000a500427202 */ /* 0x000fe20000000f00 */
[----:B------:R-:W-:Y:S01]  /*4cd0*/  UIADD3 UR9, UPT, UPT, UR9, UR17, -UR33 ;  /* 0x0000001109097290 */ /* 0x000fe2000fffe821 */
[----:B------:R-:W-:Y:S01]  /*4ce0*/  IMAD.MOV.U32 R62, RZ, RZ, R166 ;  /* 0x000000ffff3e7224 */ /* 0x000fe200078e00a6 */
[----:B------:R-:W-:Y:S01]  /*4cf0*/  MOV R133, R163 ;  /* 0x000000a300857202 */ /* 0x000fe20000000f00 */
[----:B------:R-:W-:Y:S01]  /*4d00*/  IMAD.MOV.U32 R67, RZ, RZ, R164 ;  /* 0x000000ffff437224 */ /* 0x000fe200078e00a4 */
[----:B------:R-:W-:Y:S01]  /*4d10*/  UIADD3 UR9, UPT, UPT, UR9, -0x80, URZ ;  /* 0xffffff8009097890 */ /* 0x000fe2000fffe0ff */
[----:B------:R-:W-:Y:S03]  /*4d20*/  IMAD.MOV.U32 R132, RZ, RZ, R162 ;  /* 0x000000ffff847224 */ /* 0x000fe600078e00a2 */
[----:B------:R-:W-:Y:S06]  /*4d30*/  UISETP.GE.AND UP0, UPT, UR15, UR9, UPT ;  /* 0x000000090f00728c */ /* 0x000fec000bf06270 */
[----:B------:R-:W-:Y:S11]  /*4d40*/  PLOP3.LUT P1, PT, PT, PT, UP0, 0x80, 0x8 ;  /* 0x000000000008781c */ /* 0x000ff60003f2f008 */
[----:B------:R-:W-:Y:S02]  /*4d50*/  @!UPT UIADD3 URZ, UPT, UPT, URZ, URZ, URZ ;  /* 0x000000fffffff290 */ /* 0x000fe4000fffe0ff */
[----:B------:R-:W-:Y:S05]  /*4d60*/  @!P1 BRA P0, `(.L_x_2243) ;  /* 0x0000001000909947 */ /* 0x000fea0000000000 */
.L_x_2242:
[----:B------:R-:W-:Y:S01]  /*4d70*/  LOP3.LUT R4, R193, UR14, RZ, 0xfc, !PT ;  /* 0x0000000ec1047c12 */ /* 0x000fe2000f8efcff */
[----:B-1----:R-:W-:Y:S01]  /*4d80*/  IMAD.SHL.U32 R13, R0, 0x2, RZ ;  /* 0x00000002000d7824 */ /* 0x002fe200078e00ff */
[----:B------:R-:W-:Y:S01]  /*4d90*/  UIADD3 UR9, UPT, UPT, UR33, UR16, -UR42 ;  /* 0x0000001021097290 */ /* 0x000fe2000fffe82a */
[----:B------:R-:W-:Y:S01]  /*4da0*/  IMAD.MOV.U32 R149, RZ, RZ, 0x1 ;  /* 0x00000001ff957424 */ /* 0x000fe200078e00ff */
[----:B------:R-:W-:Y:S01]  /*4db0*/  UIADD3 UR14, UPT, UPT, UR33, -UR17, -UR42 ;  /* 0x80000011210e7290 */ /* 0x000fe2000fffe82a */
[----:B------:R-:W-:Y:S01]  /*4dc0*/  IMAD.MOV.U32 R148, RZ, RZ, 0x9 ;  /* 0x00000009ff947424 */ /* 0x000fe200078e00ff */
[----:B------:R-:W-:Y:S01]  /*4dd0*/  LOP3.LUT R13, R13, 0x6, RZ, 0xc0, !PT ;  /* 0x000000060d0d7812 */ /* 0x000fe200078ec0ff */
[----:B------:R-:W-:Y:S02]  /*4de0*/  IMAD.MOV.U32 R147, RZ, RZ, 0x41 ;  /* 0x00000041ff937424 */ /* 0x000fe400078e00ff */
[C---:B------:R-:W-:Y:S01]  /*4df0*/  VIADD R5, R4.reuse, UR9 ;  /* 0x0000000904057c36 */ /* 0x040fe20008000000 */
[----:B------:R-:W-:Y:S01]  /*4e00*/  LOP3.LUT R13, R13, 0x1c0, R180, 0xf8, !PT ;  /* 0x000001c00d0d7812 */ /* 0x000fe200078ef8b4 */
[----:B------:R-:W-:Y:S02]  /*4e10*/  IMAD.MOV.U32 R0, RZ, RZ, 0x49 ;  /* 0x00000049ff007424 */ /* 0x000fe400078e00ff */
[----:B------:R-:W-:Y:S01]  /*4e20*/  VIADD R4, R4, UR14 ;  /* 0x0000000e04047c36 */ /* 0x000fe20008000000 */
[----:B------:R-:W-:Y:S01]  /*4e30*/  VIADDMNMX R149, R5, R149, UR33, PT ;  /* 0x0000002105957e46 */ /* 0x000fe2000b800195 */
[----:B------:R-:W-:Y:S01]  /*4e40*/  VIADD R13, R13, UR12 ;  /* 0x0000000c0d0d7c36 */ /* 0x000fe20008000000 */
[C---:B------:R-:W-:Y:S02]  /*4e50*/  VIADDMNMX R148, R5.reuse, R148, UR33, PT ;  /* 0x0000002105947e46 */ /* 0x040fe4000b800194 */
[----:B------:R-:W-:Y:S01]  /*4e60*/  VIADDMNMX R147, R5, R147, UR33, PT ;  /* 0x0000002105937e46 */ /* 0x000fe2000b800193 */
[----:B------:R-:W-:Y:S01]  /*4e70*/  VIADD R146, R13, 0x1 ;  /* 0x000000010d927836 */ /* 0x000fe20000000000 */
[----:B------:R-:W-:Y:S01]  /*4e80*/  VIADDMNMX R0, R5, R0, UR33, PT ;  /* 0x0000002105007e46 */ /* 0x000fe2000b800100 */
[C---:B------:R-:W-:Y:S01]  /*4e90*/  VIADD R145, R13.reuse, 0x8 ;  /* 0x000000080d917836 */ /* 0x040fe20000000000 */
[----:B------:R-:W-:Y:S01]  /*4ea0*/  VIMNMX R7, PT, PT, RZ, R4, !PT ;  /* 0x00000004ff077248 */ /* 0x000fe20007fe0100 */
[C---:B------:R-:W-:Y:S01]  /*4eb0*/  VIADD R144, R13.reuse, 0x9 ;  /* 0x000000090d907836 */ /* 0x040fe20000000000 */
[C---:B------:R-:W-:Y:S01]  /*4ec0*/  VIADDMNMX R6, R4.reuse, 0x8, RZ, !PT ;  /* 0x0000000804067846 */ /* 0x040fe200078001ff */
[C---:B------:R-:W-:Y:S01]  /*4ed0*/  VIADD R143, R13.reuse, 0x10 ;  /* 0x000000100d8f7836 */ /* 0x040fe20000000000 */
[C---:B------:R-:W-:Y:S01]  /*4ee0*/  VIADDMNMX R5, R4.reuse, 0x40, RZ, !PT ;  /* 0x0000004004057846 */ /* 0x040fe200078001ff */
[C---:B------:R-:W-:Y:S01]  /*4ef0*/  VIADD R142, R13.reuse, 0x11 ;  /* 0x000000110d8e7836 */ /* 0x040fe20000000000 */
[----:B------:R-:W-:Y:S01]  /*4f00*/  VIADDMNMX R4, R4, 0x48, RZ, !PT ;  /* 0x0000004804047846 */ /* 0x000fe200078001ff */
[C---:B------:R-:W-:Y:S01]  /*4f10*/  VIADD R141, R13.reuse, 0x18 ;  /* 0x000000180d8d7836 */ /* 0x040fe20000000000 */
[C---:B------:R-:W-:Y:S01]  /*4f20*/  ISETP.GE.AND P4, PT, R13.reuse, R7, PT ;  /* 0x000000070d00720c */ /* 0x040fe20003f86270 */
[C---:B------:R-:W-:Y:S01]  /*4f30*/  VIADD R140, R13.reuse, 0x19 ;  /* 0x000000190d8c7836 */ /* 0x040fe20000000000 */
[C---:B------:R-:W-:Y:S01]  /*4f40*/  ISETP.GE.AND P3, PT, R13.reuse, R6, PT ;  /* 0x000000060d00720c */ /* 0x040fe20003f66270 */
[C---:B------:R-:W-:Y:S01]  /*4f50*/  VIADD R139, R13.reuse, 0x20 ;  /* 0x000000200d8b7836 */ /* 0x040fe20000000000 */
[C---:B------:R-:W-:Y:S01]  /*4f60*/  ISETP.GE.AND P2, PT, R13.reuse, R5, PT ;  /* 0x000000050d00720c */ /* 0x040fe20003f46270 */
[C---:B------:R-:W-:Y:S01]  /*4f70*/  VIADD R138, R13.reuse, 0x21 ;  /* 0x000000210d8a7836 */ /* 0x040fe20000000000 */
[C---:B------:R-:W-:Y:S01]  /*4f80*/  ISETP.GE.AND P1, PT, R13.reuse, R4, PT ;  /* 0x000000040d00720c */ /* 0x040fe20003f26270 */
[C---:B------:R-:W-:Y:S01]  /*4f90*/  VIADD R137, R13.reuse, 0x28 ;  /* 0x000000280d897836 */ /* 0x040fe20000000000 */
[----:B------:R-:W-:Y:S01]  /*4fa0*/  FSEL R132, R162, -INF , P4 ;  /* 0xff800000a2847808 */ /* 0x000fe20002000000 */
[C---:B------:R-:W-:Y:S01]  /*4fb0*/  VIADD R136, R13.reuse, 0x29 ;  /* 0x000000290d887836 */ /* 0x040fe20000000000 */
[----:B---3--:R-:W-:Y:S01]  /*4fc0*/  FSEL R67, R164, -INF , P3 ;  /* 0xff800000a4437808 */ /* 0x008fe20001800000 */
[C---:B------:R-:W-:Y:S01]  /*4fd0*/  VIADD R135, R13.reuse, 0x30 ;  /* 0x000000300d877836 */ /* 0x040fe20000000000 */
[C---:B------:R-:W-:Y:S01]  /*4fe0*/  ISETP.GE.AND P0, PT, R13.reuse, R149, PT ;  /* 0x000000950d00720c */ /* 0x040fe20003f06270 */
[C---:B------:R-:W-:Y:S01]  /*4ff0*/  VIADD R134, R13.reuse, 0x31 ;  /* 0x000000310d867836 */ /* 0x040fe20000000000 */
[C---:B------:R-:W-:Y:S01]  /*5000*/  ISETP.GE.AND P6, PT, R13.reuse, R148, PT ;  /* 0x000000940d00720c */ /* 0x040fe20003fc6270 */
[C---:B------:R-:W-:Y:S01]  /*5010*/  VIADD R15, R13.reuse, 0x38 ;  /* 0x000000380d0f7836 */ /* 0x040fe20000000000 */
[C---:B------:R-:W-:Y:S02]  /*5020*/  ISETP.GE.AND P5, PT, R13.reuse, R147, PT ;  /* 0x000000930d00720c */ /* 0x040fe40003fa6270 */
[C---:B------:R-:W-:Y:S01]  /*5030*/  ISETP.GE.AND P4, PT, R13.reuse, R0, PT ;  /* 0x000000000d00720c */ /* 0x040fe20003f86270 */
[----:B------:R-:W-:Y:S01]  /*5040*/  VIADD R13, R13, 0x39 ;  /* 0x000000390d0d7836 */ /* 0x000fe20000000000 */
[-C--:B------:R-:W-:Y:S02]  /*5050*/  ISETP.GE.AND P3, PT, R146, R7.reuse, PT ;  /* 0x000000079200720c */ /* 0x080fe40003f66270 */
[----:B------:R-:W-:Y:S02]  /*5060*/  FSEL R62, R166, -INF , P2 ;  /* 0xff800000a63e7808 */ /* 0x000fe40001000000 */
[----:B------:R-:W-:Y:S02]  /*5070*/  FSEL R60, R170, -INF , P1 ;  /* 0xff800000aa3c7808 */ /* 0x000fe40000800000 */
[-C--:B------:R-:W-:Y:S02]  /*5080*/  ISETP.GE.AND P2, PT, R145, R7.reuse, PT ;  /* 0x000000079100720c */ /* 0x080fe40003f46270 */
[-C--:B------:R-:W-:Y:S02]  /*5090*/  ISETP.GE.AND P1, PT, R144, R7.reuse, PT ;  /* 0x000000079000720c */ /* 0x080fe40003f26270 */
[----:B------:R-:W-:Y:S02]  /*50a0*/  FSEL R132, R132, -INF , !P0 ;  /* 0xff80000084847808 */ /* 0x000fe40004000000 */
[----:B------:R-:W-:Y:S02]  /*50b0*/  FSEL R67, R67, -INF , !P6 ;  /* 0xff80000043437808 */ /* 0x000fe40007000000 */
[----:B------:R-:W-:Y:S02]  /*50c0*/  FSEL R62, R62, -INF , !P5 ;  /* 0xff8000003e3e7808 */ /* 0x000fe40006800000 */
[----:B------:R-:W-:Y:S02]  /*50d0*/  FSEL R60, R60, -INF , !P4 ;  /* 0xff8000003c3c7808 */ /* 0x000fe40006000000 */
[----:B------:R-:W-:Y:S02]  /*50e0*/  FSEL R133, R163, -INF , P3 ;  /* 0xff800000a3857808 */ /* 0x000fe40001800000 */
[-C--:B------:R-:W-:Y:S02]  /*50f0*/  ISETP.GE.AND P0, PT, R143, R7.reuse, PT ;  /* 0x000000078f00720c */ /* 0x080fe40003f06270 */
[-C--:B------:R-:W-:Y:S02]  /*5100*/  ISETP.GE.AND P6, PT, R142, R7.reuse, PT ;  /* 0x000000078e00720c */ /* 0x080fe40003fc6270 */
[-C--:B------:R-:W-:Y:S02]  /*5110*/  ISETP.GE.AND P5, PT, R141, R7.reuse, PT ;  /* 0x000000078d00720c */ /* 0x080fe40003fa6270 */
[-C--:B------:R-:W-:Y:S02]  /*5120*/  ISETP.GE.AND P4, PT, R140, R7.reuse, PT ;  /* 0x000000078c00720c */ /* 0x080fe40003f86270 */
[-C--:B------:R-:W-:Y:S02]  /*5130*/  ISETP.GE.AND P3, PT, R139, R7.reuse, PT ;  /* 0x000000078b00720c */ /* 0x080fe40003f66270 */
[----:B------:R-:W-:Y:S02]  /*5140*/  FSEL R65, R179, -INF , P2 ;  /* 0xff800000b3417808 */ /* 0x000fe40001000000 */
[----:B------:R-:W-:Y:S02]  /*5150*/  FSEL R64, R195, -INF , P1 ;  /* 0xff800000c3407808 */ /* 0x000fe40000800000 */
        /* <DEDUP_REMOVED lines=11> */
[----:B------:R-:W-:Y:S02]  /*5210*/  ISETP.GE.AND P3, PT, R13, R7, PT ;  /* 0x000000070d00720c */ /* 0x000fe40003f66270 */
        /* <DEDUP_REMOVED lines=30> */
[----:B------:R-:W-:Y:S02]  /*5400*/  ISETP.GE.AND P2, PT, R13, R6, PT ;  /* 0x000000060d00720c */ /* 0x000fe40003f46270 */
        /* <DEDUP_REMOVED lines=186> */
.L_x_2243:
[----:B------:R-:W-:Y:S01]  /*5fb0*/  STL [R1+0xe8], R122 ;  /* 0x0000e87a01007387 */ /* 0x000fe20000100800 */
[----:B------:R-:W-:Y:S01]  /*5fc0*/  MOV R157, 0x20 ;  /* 0x00000020009d7802 */ /* 0x000fe20000000f00 */
[C---:B------:R-:W-:Y:S01]  /*5fd0*/  FMUL.FTZ R15, R192.reuse, 1.4426950216293334961 ;  /* 0x3fb8aa3bc00f7820 */ /* 0x040fe20000410000 */
[----:B------:R-:W-:Y:S01]  /*5fe0*/  FSETP.NEU.FTZ.AND P1, PT, R192, -INF , PT ;  /* 0xff800000c000780b */ /* 0x000fe20003f3d000 */
[----:B------:R-:W-:Y:S01]  /*5ff0*/  STL [R1+0xe4], R121 ;  /* 0x0000e47901007387 */ /* 0x000fe20000100800 */
[C---:B------:R-:W-:Y:S01]  /*6000*/  FMUL.FTZ R13, R191.reuse, 1.4426950216293334961 ;  /* 0x3fb8aa3bbf0d7820 */ /* 0x040fe20000410000 */
[----:B------:R-:W-:Y:S01]  /*6010*/  FSETP.NEU.FTZ.AND P0, PT, R191, -INF , PT ;  /* 0xff800000bf00780b */ /* 0x000fe20003f1d000 */
[----:B------:R-:W-:Y:S01]  /*6020*/  FMUL.FTZ R252, R189, 1.4426950216293334961 ;  /* 0x3fb8aa3bbdfc7820 */ /* 0x000fe20000410000 */
[----:B------:R-:W-:Y:S01]  /*6030*/  STL [R1+0xe0], R120 ;  /* 0x0000e07801007387 */ /* 0x000fe20000100800 */
[----:B------:R-:W-:Y:S01]  /*6040*/  FSEL R15, R15, RZ, P1 ;  /* 0x000000ff0f0f7208 */ /* 0x000fe20000800000 */
[----:B------:R-:W-:Y:S01]  /*6050*/  FFMA.FTZ R164, -R164, R164, 1 ;  /* 0x3f800000a4a47423 */ /* 0x000fe200000101a4 */
[----:B------:R-:W-:Y:S01]  /*6060*/  FSEL R13, R13, RZ, P0 ;  /* 0x000000ff0d0d7208 */ /* 0x000fe20000000000 */
[----:B------:R1:W-:Y:S01]  /*6070*/  STL [R1+0xdc], R119 ;  /* 0x0000dc7701007387 */ /* 0x0003e20000100800 */
[----:B------:R-:W-:Y:S01]  /*6080*/  FSETP.NEU.FTZ.AND P1, PT, R190, -INF , PT ;  /* 0xff800000be00780b */ /* 0x000fe20003f3d000 */
[--C-:B------:R-:W-:Y:S01]  /*6090*/  FFMA.FTZ R0, R133, UR8, -R15.reuse ;  /* 0x0000000885007c23 */ /* 0x100fe2000801080f */
[--C-:B------:R-:W-:Y:S01]  /*60a0*/  FFMA.FTZ R132, R132, UR8, -R15.reuse ;  /* 0x0000000884847c23 */ /* 0x100fe2000801080f */
[----:B------:R-:W-:Y:S01]  /*60b0*/  STL [R1+0xd8], R118 ;  /* 0x0000d87601007387 */ /* 0x000fe20000100800 */
[----:B------:R-:W-:Y:S01]  /*60c0*/  FFMA.FTZ R49, R49, UR8, -R15 ;  /* 0x0000000831317c23 */ /* 0x000fe2000801080f */
[--C-:B------:R-:W-:Y:S01]  /*60d0*/  FFMA.FTZ R67, R67, UR8, -R13.reuse ;  /* 0x0000000843437c23 */ /* 0x100fe2000801080d */
[--C-:B------:R-:W-:Y:S01]  /*60e0*/  FFMA.FTZ R51, R51, UR8, -R13.reuse ;  /* 0x0000000833337c23 */ /* 0x100fe2000801080d */
[----:B------:R-:W-:Y:S01]  /*60f0*/  STL [R1+0xd4], R117 ;  /* 0x0000d47501007387 */ /* 0x000fe20000100800 */
[--C-:B------:R-:W-:Y:S01]  /*6100*/  FFMA.FTZ R32, R32, UR8, -R13.reuse ;  /* 0x0000000820207c23 */ /* 0x100fe2000801080d */
[----:B------:R-:W-:Y:S01]  /*6110*/  FFMA.FTZ R17, R17, UR8, -R13 ;  /* 0x0000000811117c23 */ /* 0x000fe2000801080d */
[----:B------:R-:W-:Y:S01]  /*6120*/  MUFU.EX2 R136, R132 ;  /* 0x0000008400887308 */ /* 0x000fe20000000800 */
[----:B------:R-:W-:Y:S01]  /*6130*/  STL [R1+0xd0], R116 ;  /* 0x0000d07401007387 */ /* 0x000fe20000100800 */
[--C-:B------:R-:W-:Y:S01]  /*6140*/  FFMA.FTZ R54, R54, UR8, -R15.reuse ;  /* 0x0000000836367c23 */ /* 0x100fe2000801080f */
[--C-:B------:R-:W-:Y:S01]  /*6150*/  FFMA.FTZ R53, R53, UR8, -R15.reuse ;  /* 0x0000000835357c23 */ /* 0x100fe2000801080f */
[--C-:B------:R-:W-:Y:S01]  /*6160*/  FFMA.FTZ R19, R19, UR8, -R15.reuse ;  /* 0x0000000813137c23 */ /* 0x100fe2000801080f */
[----:B------:R2:W-:Y:S01]  /*6170*/  STL [R1+0xcc], R115 ;  /* 0x0000cc7301007387 */ /* 0x0005e20000100800 */
[----:B------:R-:W-:Y:S01]  /*6180*/  FFMA.FTZ R16, R16, UR8, -R15 ;  /* 0x0000000810107c23 */ /* 0x000fe2000801080f */
[--C-:B------:R-:W-:Y:S01]  /*6190*/  FFMA.FTZ R47, R47, UR8, -R13.reuse ;  /* 0x000000082f2f7c23 */ /* 0x100fe2000801080d */
[--C-:B------:R-:W-:Y:S01]  /*61a0*/  FFMA.FTZ R14, R14, UR8, -R13.reuse ;  /* 0x000000080e0e7c23 */ /* 0x100fe2000801080d */
[----:B------:R-:W-:Y:S01]  /*61b0*/  STL [R1+0xc8], R114 ;  /* 0x0000c87201007387 */ /* 0x000fe20000100800 */
[----:B------:R-:W-:Y:S01]  /*61c0*/  FMUL.FTZ R164, R164, UR27 ;  /* 0x0000001ba4a47c20 */ /* 0x000fe20008410000 */
[----:B------:R-:W-:Y:S01]  /*61d0*/  FSETP.NEU.FTZ.AND P0, PT, R189, -INF , PT ;  /* 0xff800000bd00780b */ /* 0x000fe20003f1d000 */
[----:B------:R-:W-:Y:S01]  /*61e0*/  FFMA.FTZ R165, -R165, R165, 1 ;  /* 0x3f800000a5a57423 */ /* 0x000fe200000101a5 */
[----:B------:R-:W-:Y:S01]  /*61f0*/  STL [R1+0xc4], R113 ;  /* 0x0000c47101007387 */ /* 0x000fe20000100800 */
[----:B-1----:R-:W-:Y:S01]  /*6200*/  MUFU.EX2 R119, R67 ;  /* 0x0000004300777308 */ /* 0x002fe20000000800 */
[----:B------:R-:W-:Y:S01]  /*6210*/  FSEL R252, R252, RZ, P0 ;  /* 0x000000fffcfc7208 */ /* 0x000fe20000000000 */
[----:B------:R-:W-:Y:S01]  /*6220*/  FMUL.FTZ R165, R165, UR27 ;  /* 0x0000001ba5a57c20 */ /* 0x000fe20008410000 */
[----:B------:R-:W-:Y:S01]  /*6230*/  STL [R1+0xc0], R112 ;  /* 0x0000c07001007387 */ /* 0x000fe20000100800 */
[----:B------:R-:W-:Y:S01]  /*6240*/  MOV R153, 0x40 ;  /* 0x0000004000997802 */ /* 0x000fe20000000f00 */
[----:B------:R-:W-:Y:S01]  /*6250*/  FFMA.FTZ R162, -R162, R162, 1 ;  /* 0x3f800000a2a27423 */ /* 0x000fe200000101a2 */
[--C-:B------:R-:W-:Y:S01]  /*6260*/  FFMA.FTZ R60, R60, UR8, -R252.reuse ;  /* 0x000000083c3c7c23 */ /* 0x100fe200080108fc */
[----:B------:R-:W-:Y:S01]  /*6270*/  STL [R1+0xbc], R111 ;  /* 0x0000bc6f01007387 */ /* 0x000fe20000100800 */
[--C-:B------:R-:W-:Y:S01]  /*6280*/  FFMA.FTZ R56, R56, UR8, -R252.reuse ;  /* 0x0000000838387c23 */ /* 0x100fe200080108fc */
[--C-:B------:R-:W-:Y:S01]  /*6290*/  FFMA.FTZ R43, R43, UR8, -R252.reuse ;  /* 0x000000082b2b7c23 */ /* 0x100fe200080108fc */
[----:B------:R-:W-:Y:S01]  /*62a0*/  MUFU.EX2 R121, R60 ;  /* 0x0000003c00797308 */ /* 0x000fe20000000800 */
[----:B------:R-:W-:Y:S01]  /*62b0*/  STL [R1+0xb8], R110 ;  /* 0x0000b86e01007387 */ /* 0x000fe20000100800 */
[--C-:B------:R-:W-:Y:S01]  /*62c0*/  FFMA.FTZ R22, R22, UR8, -R252.reuse ;  /* 0x0000000816167c23 */ /* 0x100fe200080108fc */
[--C-:B------:R-:W-:Y:S01]  /*62d0*/  FFMA.FTZ R21, R21, UR8, -R252.reuse ;  /* 0x0000000815157c23 */ /* 0x100fe200080108fc */
[--C-:B------:R-:W-:Y:S01]  /*62e0*/  FFMA.FTZ R10, R10, UR8, -R252.reuse ;  /* 0x000000080a0a7c23 */ /* 0x100fe200080108fc */
[----:B------:R1:W-:Y:S05]  /*62f0*/  STL [R1+0xb4], R109 ;  /* 0x0000b46d01007387 */ /* 0x0003ea0000100800 */
[----:B--2---:R-:W-:Y:S01]  /*6300*/  MUFU.EX2 R115, R56 ;  /* 0x0000003800737308 */ /* 0x004fe20000000800 */
[--C-:B------:R-:W-:Y:S01]  /*6310*/  FFMA.FTZ R9, R9, UR8, -R252.reuse ;  /* 0x0000000809097c23 */ /* 0x100fe200080108fc */
[--C-:B------:R-:W-:Y:S01]  /*6320*/  FFMA.FTZ R6, R6, UR8, -R252.reuse ;  /* 0x0000000806067c23 */ /* 0x100fe200080108fc */
[----:B------:R2:W-:Y:S01]  /*6330*/  STL [R1+0xb0], R108 ;  /* 0x0000b06c01007387 */ /* 0x0005e20000100800 */
[----:B------:R-:W-:Y:S01]  /*6340*/  MOV R243, 0x10 ;  /* 0x0000001000f37802 */ /* 0x000fe20000000f00 */
[----:B------:R-:W-:Y:S01]  /*6350*/  FMUL.FTZ R162, R162, UR27 ;  /* 0x0000001ba2a27c20 */ /* 0x000fe20008410000 */
[----:B------:R-:W-:Y:S01]  /*6360*/  FFMA.FTZ R166, -R166, R166, 1 ;  /* 0x3f800000a6a67423 */ /* 0x000fe200000101a6 */
[----:B------:R-:W-:Y:S01]  /*6370*/  STL [R1+0xac], R107 ;  /* 0x0000ac6b01007387 */ /* 0x000fe20000100800 */
[----:B------:R-:W-:Y:S01]  /*6380*/  FFMA.FTZ R163, -R163, R163, 1 ;  /* 0x3f800000a3a37423 */ /* 0x000fe200000101a3 */
[----:B------:R-:W-:Y:S01]  /*6390*/  FFMA.FTZ R200, -R200, R200, 1 ;  /* 0x3f800000c8c87423 */ /* 0x000fe200000101c8 */
[----:B------:R-:W-:Y:S01]  /*63a0*/  FMUL.FTZ R166, R166, UR27 ;  /* 0x0000001ba6a67c20 */ /* 0x000fe20008410000 */
[----:B------:R3:W-:Y:S01]  /*63b0*/  STL [R1+0xa8], R106 ;  /* 0x0000a86a01007387 */ /* 0x0007e20000100800 */
[----:B------:R-:W-:Y:S01]  /*63c0*/  FMUL.FTZ R163, R163, UR27 ;  /* 0x0000001ba3a37c20 */ /* 0x000fe20008410000 */
[----:B------:R-:W-:Y:S01]  /*63d0*/  FMUL.FTZ R200, R200, UR27 ;  /* 0x0000001bc8c87c20 */ /* 0x000fe20008410000 */
[----:B------:R-:W-:Y:S01]  /*63e0*/  FFMA.FTZ R216, -R216, R216, 1 ;  /* 0x3f800000d8d87423 */ /* 0x000fe200000101d8 */
[----:B------:R-:W-:Y:S01]  /*63f0*/  STL [R1+0xa4], R105 ;  /* 0x0000a46901007387 */ /* 0x000fe20000100800 */
[----:B------:R-:W-:Y:S01]  /*6400*/  FFMA.FTZ R218, -R218, R218, 1 ;  /* 0x3f800000dada7423 */ /* 0x000fe200000101da */
[----:B------:R-:W-:Y:S01]  /*6410*/  FFMA.FTZ R220, -R220, R220, 1 ;  /* 0x3f800000dcdc7423 */ /* 0x000fe200000101dc */
[----:B------:R-:W-:Y:S01]  /*6420*/  FFMA.FTZ R222, -R222, R222, 1 ;  /* 0x3f800000dede7423 */ /* 0x000fe200000101de */
[----:B------:R-:W-:Y:S01]  /*6430*/  STL [R1+0xa0], R104 ;  /* 0x0000a06801007387 */ /* 0x000fe20000100800 */
[----:B------:R-:W-:Y:S01]  /*6440*/  FFMA.FTZ R223, -R223, R223, 1 ;  /* 0x3f800000dfdf7423 */ /* 0x000fe200000101df */
[----:B------:R-:W-:Y:S01]  /*6450*/  FFMA.FTZ R224, -R224, R224, 1 ;  /* 0x3f800000e0e07423 */ /* 0x000fe200000101e0 */
[----:B------:R-:W-:Y:S01]  /*6460*/  FFMA.FTZ R225, -R225, R225, 1 ;  /* 0x3f800000e1e17423 */ /* 0x000fe200000101e1 */
[----:B------:R-:W-:Y:S01]  /*6470*/  STL [R1+0x9c], R103 ;  /* 0x00009c6701007387 */ /* 0x000fe20000100800 */
[----:B-1----:R-:W-:Y:S01]  /*6480*/  MUFU.EX2 R109, R54 ;  /* 0x00000036006d7308 */ /* 0x002fe20000000800 */
[----:B------:R-:W-:Y:S01]  /*6490*/  FFMA.FTZ R226, -R226, R226, 1 ;  /* 0x3f800000e2e27423 */ /* 0x000fe200000101e2 */
[----:B------:R-:W-:Y:S01]  /*64a0*/  FFMA.FTZ R227, -R227, R227, 1 ;  /* 0x3f800000e3e37423 */ /* 0x000fe200000101e3 */
[----:B------:R1:W-:Y:S07]  /*64b0*/  STL [R1+0x98], R102 ;  /* 0x0000986601007387 */ /* 0x0003ee0000100800 */
[----:B--2---:R-:W-:Y:S01]  /*64c0*/  MUFU.EX2 R108, R53 ;  /* 0x00000035006c7308 */ /* 0x004fe20000000800 */
[----:B------:R-:W-:Y:S01]  /*64d0*/  FFMA.FTZ R228, -R228, R228, 1 ;  /* 0x3f800000e4e47423 */ /* 0x000fe200000101e4 */
[----:B------:R-:W-:Y:S01]  /*64e0*/  FFMA.FTZ R229, -R229, R229, 1 ;  /* 0x3f800000e5e57423 */ /* 0x000fe200000101e5 */
[----:B------:R-:W-:Y:S01]  /*64f0*/  STL [R1+0x94], R101 ;  /* 0x0000946501007387 */ /* 0x000fe20000100800 */
[----:B------:R-:W-:Y:S01]  /*6500*/  FFMA.FTZ R230, -R230, R230, 1 ;  /* 0x3f800000e6e67423 */ /* 0x000fe200000101e6 */
[----:B------:R-:W-:Y:S01]  /*6510*/  FFMA.FTZ R231, -R231, R231, 1 ;  /* 0x3f800000e7e77423 */ /* 0x000fe200000101e7 */
[----:B------:R-:W-:Y:S01]  /*6520*/  FFMA.FTZ R232, -R232, R232, 1 ;  /* 0x3f800000e8e87423 */ /* 0x000fe200000101e8 */
[----:B------:R-:W-:Y:S03]  /*6530*/  STL [R1+0x90], R100 ;  /* 0x0000906401007387 */ /* 0x000fe60000100800 */
[----:B---3--:R-:W-:Y:S01]  /*6540*/  MUFU.EX2 R106, R51 ;  /* 0x00000033006a7308 */ /* 0x008fe20000000800 */
[----:B------:R-:W-:Y:S01]  /*6550*/  FFMA.FTZ R233, -R233, R233, 1 ;  /* 0x3f800000e9e97423 */ /* 0x000fe200000101e9 */
        /* <DEDUP_REMOVED lines=8> */
[----:B------:R-:W-:Y:S01]  /*65e0*/  UISETP.GT.AND UP0, UPT, UR46, UR43, UPT ;  /* 0x0000002b2e00728c */ /* 0x000fe2000bf04270 */
[----:B------:R-:W-:Y:S01]  /*65f0*/  STL [R1+0x84], R97 ;  /* 0x0000846101007387 */ /* 0x000fe20000100800 */
[----:B------:R-:W-:Y:S01]  /*6600*/  FMUL.FTZ R216, R216, UR27 ;  /* 0x0000001bd8d87c20 */ /* 0x000fe20008410000 */
[----:B------:R-:W-:Y:S01]  /*6610*/  FMUL.FTZ R218, R218, UR27 ;  /* 0x0000001bdada7c20 */ /* 0x000fe20008410000 */
[----:B------:R-:W-:Y:S01]  /*6620*/  FMUL.FTZ R220, R220, UR27 ;  /* 0x0000001bdcdc7c20 */ /* 0x000fe20008410000 */
[----:B------:R2:W-:Y:S01]  /*6630*/  STL [R1+0x80], R96 ;  /* 0x0000806001007387 */ /* 0x0005e20000100800 */
[----:B-1----:R-:W-:Y:S01]  /*6640*/  MUFU.EX2 R102, R43 ;  /* 0x0000002b00667308 */ /* 0x002fe20000000800 */
[----:B------:R-:W-:Y:S01]  /*6650*/  FMUL.FTZ R222, R222, UR27 ;  /* 0x0000001bdede7c20 */ /* 0x000fe20008410000 */
[----:B------:R-:W-:Y:S01]  /*6660*/  FMUL.FTZ R223, R223, UR27 ;  /* 0x0000001bdfdf7c20 */ /* 0x000fe20008410000 */
[----:B------:R-:W-:Y:S01]  /*6670*/  STL [R1+0x7c], R95 ;  /* 0x00007c5f01007387 */ /* 0x000fe20000100800 */
[----:B------:R-:W-:Y:S01]  /*6680*/  FMUL.FTZ R224, R224, UR27 ;  /* 0x0000001be0e07c20 */ /* 0x000fe20008410000 */
[----:B------:R-:W-:Y:S01]  /*6690*/  FMUL.FTZ R225, R225, UR27 ;  /* 0x0000001be1e17c20 */ /* 0x000fe20008410000 */
[----:B------:R-:W-:Y:S01]  /*66a0*/  FMUL.FTZ R226, R226, UR27 ;  /* 0x0000001be2e27c20 */ /* 0x000fe20008410000 */
[----:B------:R1:W-:Y:S01]  /*66b0*/  STL [R1+0x78], R94 ;  /* 0x0000785e01007387 */ /* 0x0003e20000100800 */
[----:B------:R-:W-:Y:S01]  /*66c0*/  FMUL.FTZ R227, R227, UR27 ;  /* 0x0000001be3e37c20 */ /* 0x000fe20008410000 */
[----:B------:R-:W-:Y:S01]  /*66d0*/  FMUL.FTZ R228, R228, UR27 ;  /* 0x0000001be4e47c20 */ /* 0x000fe20008410000 */
[----:B------:R-:W-:Y:S01]  /*66e0*/  FMUL.FTZ R229, R229, UR27 ;  /* 0x0000001be5e57c20 */ /* 0x000fe20008410000 */
[----:B------:R-:W-:Y:S01]  /*66f0*/  STL [R1+0x74], R93 ;  /* 0x0000745d01007387 */ /* 0x000fe20000100800 */
        /* <DEDUP_REMOVED lines=12> */
[----:B--2---:R-:W-:Y:S01]  /*67c0*/  MUFU.EX2 R96, R49 ;  /* 0x0000003100607308 */ /* 0x004fe20000000800 */
[----:B------:R-:W-:Y:S01]  /*67d0*/  FMUL.FTZ R239, R239, UR27 ;  /* 0x0000001befef7c20 */ /* 0x000fe20008410000 */
[----:B------:R-:W-:Y:S01]  /*67e0*/  FFMA.FTZ R240, -R240, R240, 1 ;  /* 0x3f800000f0f07423 */ /* 0x000fe200000101f0 */
[----:B------:R-:W-:Y:S01]  /*67f0*/  STL [R1+0x64], R89 ;  /* 0x0000645901007387 */ /* 0x000fe20000100800 */
[----:B------:R-:W-:Y:S01]  /*6800*/  FFMA.FTZ R241, -R241, R241, 1 ;  /* 0x3f800000f1f17423 */ /* 0x000fe200000101f1 */
[----:B------:R-:W-:Y:S01]  /*6810*/  FFMA.FTZ R242, -R242, R242, 1 ;  /* 0x3f800000f2f27423 */ /* 0x000fe200000101f2 */
[----:B------:R-:W-:Y:S01]  /*6820*/  FFMA.FTZ R244, -R244, R244, 1 ;  /* 0x3f800000f4f47423 */ /* 0x000fe200000101f4 */
[----:B------:R-:W-:Y:S03]  /*6830*/  STL [R1+0x60], R88 ;  /* 0x0000605801007387 */ /* 0x000fe60000100800 */
[----:B-1----:R-:W-:Y:S01]  /*6840*/  MUFU.EX2 R94, R47 ;  /* 0x0000002f005e7308 */ /* 0x002fe20000000800 */
[----:B------:R-:W-:Y:S01]  /*6850*/  FMUL.FTZ R240, R240, UR27 ;  /* 0x0000001bf0f07c20 */ /* 0x000fe20008410000 */
[----:B------:R-:W-:Y:S01]  /*6860*/  FMUL.FTZ R241, R241, UR27 ;  /* 0x0000001bf1f17c20 */ /* 0x000fe20008410000 */
[----:B------:R-:W-:Y:S01]  /*6870*/  STL [R1+0x5c], R87 ;  /* 0x00005c5701007387 */ /* 0x000fe20000100800 */
[----:B------:R-:W-:Y:S01]  /*6880*/  FMUL.FTZ R242, R242, UR27 ;  /* 0x0000001bf2f27c20 */ /* 0x000fe20008410000 */
[----:B------:R-:W-:Y:S02]  /*6890*/  FMUL.FTZ R244, R244, UR27 ;  /* 0x0000001bf4f47c20 */ /* 0x000fe40008410000 */
[----:B------:R-:W-:Y:S04]  /*68a0*/  STL [R1+0x58], R86 ;  /* 0x0000585601007387 */ /* 0x000fe80000100800 */
[----:B------:R-:W-:Y:S04]  /*68b0*/  STL [R1+0x54], R85 ;  /* 0x0000545501007387 */ /* 0x000fe80000100800 */
[----:B------:R-:W-:Y:S04]  /*68c0*/  STL [R1+0x50], R84 ;  /* 0x0000505401007387 */ /* 0x000fe80000100800 */
[----:B------:R1:W-:Y:S04]  /*68d0*/  STL [R1+0x4c], R83 ;  /* 0x00004c5301007387 */ /* 0x0003e80000100800 */
[----:B------:R2:W-:Y:S04]  /*68e0*/  STL [R1+0x48], R82 ;  /* 0x0000485201007387 */ /* 0x0005e80000100800 */
[----:B------:R-:W-:Y:S04]  /*68f0*/  STL [R1+0x44], R81 ;  /* 0x0000445101007387 */ /* 0x000fe80000100800 */
[----:B------:R-:W-:Y:S04]  /*6900*/  STL [R1+0x40], R80 ;  /* 0x0000405001007387 */ /* 0x000fe80000100800 */
[----:B------:R3:W-:Y:S04]  /*6910*/  STL [R1+0x3c], R79 ;  /* 0x00003c4f01007387 */ /* 0x0007e80000100800 */
[----:B------:R-:W-:Y:S04]  /*6920*/  STL [R1+0x38], R78 ;  /* 0x0000384e01007387 */ /* 0x000fe80000100800 */
[----:B------:R-:W-:Y:S01]  /*6930*/  STL [R1+0x34], R77 ;  /* 0x0000344d01007387 */ /* 0x000fe20000100800 */
[----:B-1----:R-:W-:Y:S03]  /*6940*/  MUFU.EX2 R83, R22 ;  /* 0x0000001600537308 */ /* 0x002fe60000000800 */
[----:B------:R1:W-:Y:S07]  /*6950*/  STL [R1+0x30], R76 ;  /* 0x0000304c01007387 */ /* 0x0003ee0000100800 */
[----:B--2---:R-:W-:Y:S01]  /*6960*/  MUFU.EX2 R82, R21 ;  /* 0x0000001500527308 */ /* 0x004fe20000000800 */
[----:B------:R-:W-:Y:S04]  /*6970*/  STL [R1+0x2c], R75 ;  /* 0x00002c4b01007387 */ /* 0x000fe80000100800 */
[----:B------:R2:W-:Y:S04]  /*6980*/  STL [R1+0x28], R74 ;  /* 0x0000284a01007387 */ /* 0x0005e80000100800 */
[----:B------:R-:W-:Y:S01]  /*6990*/  STL [R1+0x24], R73 ;  /* 0x0000244901007387 */ /* 0x000fe20000100800 */
[----:B---3--:R-:W-:Y:S03]  /*69a0*/  MUFU.EX2 R79, R32 ;  /* 0x00000020004f7308 */ /* 0x008fe60000000800 */
[----:B------:R-:W-:Y:S04]  /*69b0*/  STL [R1+0x20], R72 ;  /* 0x0000204801007387 */ /* 0x000fe80000100800 */
[----:B------:R3:W-:Y:S04]  /*69c0*/  STL [R1+0x1c], R71 ;  /* 0x00001c4701007387 */ /* 0x0007e80000100800 */
[----:B------:R4:W-:Y:S01]  /*69d0*/  STL [R1+0x18], R70 ;  /* 0x0000184601007387 */ /* 0x0009e20000100800 */
[----:B-1----:R-:W-:Y:S03]  /*69e0*/  MUFU.EX2 R76, R19 ;  /* 0x00000013004c7308 */ /* 0x002fe60000000800 */
[----:B------:R-:W-:Y:S04]  /*69f0*/  STL [R1+0x14], R69 ;  /* 0x0000144501007387 */ /* 0x000fe80000100800 */
[----:B------:R-:W-:Y:S03]  /*6a00*/  STL [R1+0x10], R68 ;  /* 0x0000104401007387 */ /* 0x000fe60000100800 */
[----:B--2---:R-:W-:Y:S01]  /*6a10*/  MUFU.EX2 R74, R17 ;  /* 0x00000011004a7308 */ /* 0x004fe20000000800 */
[----:B------:R1:W-:Y:S04]  /*6a20*/  STL [R1+0xc], R3 ;  /* 0x00000c0301007387 */ /* 0x0003e80000100800 */
[----:B------:R2:W-:Y:S05]  /*6a30*/  STL [R1+0x8], R2 ;  /* 0x0000080201007387 */ /* 0x0005ea0000100800 */
[----:B---3--:R-:W-:Y:S10]  /*6a40*/  MUFU.EX2 R71, R10 ;  /* 0x0000000a00477308 */ /* 0x008ff40000000800 */
[----:B----4-:R-:W-:Y:S10]  /*6a50*/  MUFU.EX2 R70, R9 ;  /* 0x0000000900467308 */ /* 0x010ff40000000800 */
[----:B-1----:R-:W-:Y:S10]  /*6a60*/  MUFU.EX2 R3, R6 ;  /* 0x0000000600037308 */ /* 0x002ff40000000800 */
[----:B--2---:R1:W2:Y:S02]  /*6a70*/  MUFU.EX2 R2, R0 ;  /* 0x0000000000027308 */ /* 0x0042a40000000800 */
[----:B-1----:R-:W-:Y:S01]  /*6a80*/  FFMA.FTZ R0, R66, UR8, -R13 ;  /* 0x0000000842007c23 */ /* 0x002fe2000801080d */
[--C-:B------:R-:W-:Y:S01]  /*6a90*/  FFMA.FTZ R66, R65, UR8, -R15.reuse ;  /* 0x0000000841427c23 */ /* 0x100fe2000801080f */
[----:B--2---:R1:W-:Y:S01]  /*6aa0*/  STL [R1+0x4], R2 ;  /* 0x0000040201007387 */ /* 0x0043e20000100800 */
[----:B------:R-:W-:Y:S05]  /*6ab0*/  FFMA.FTZ R65, R64, UR8, -R15 ;  /* 0x0000000840417c23 */ /* 0x000fea000801080f */
[----:B------:R2:W-:Y:S01]  /*6ac0*/  MUFU.EX2 R118, R0 ;  /* 0x0000000000767308 */ /* 0x0005e20000000800 */
[--C-:B------:R-:W-:Y:S09]  /*6ad0*/  FFMA.FTZ R64, R7, UR8, -R13.reuse ;  /* 0x0000000807407c23 */ /* 0x100ff2000801080d */
[----:B------:R-:W-:Y:S10]  /*6ae0*/  MUFU.EX2 R113, R66 ;  /* 0x0000004200717308 */ /* 0x000ff40000000800 */
[----:B------:R-:W-:Y:S10]  /*6af0*/  MUFU.EX2 R112, R65 ;  /* 0x0000004100707308 */ /* 0x000ff40000000800 */
[----:B------:R-:W-:Y:S01]  /*6b00*/  MUFU.EX2 R111, R64 ;  /* 0x00000040006f7308 */ /* 0x000fe20000000800 */
[----:B--2---:R-:W-:Y:S05]  /*6b10*/  FMUL.FTZ R0, R190, 1.4426950216293334961 ;  /* 0x3fb8aa3bbe007820 */ /* 0x004fea0000410000 */
[----:B------:R-:W-:Y:S01]  /*6b20*/  FSEL R7, R0, RZ, P1 ;  /* 0x000000ff00077208 */ /* 0x000fe20000800000 */
[----:B------:R-:W-:Y:S04]  /*6b30*/  FFMA.FTZ R0, R63, UR8, -R13 ;  /* 0x000000083f007c23 */ /* 0x000fe8000801080d */
[----:B------:R2:W-:Y:S01]  /*6b40*/  MUFU.EX2 R110, R0 ;  /* 0x00000000006e7308 */ /* 0x0005e20000000800 */
[--C-:B------:R-:W-:Y:S01]  /*6b50*/  FFMA.FTZ R62, R62, UR8, -R7.reuse ;  /* 0x000000083e3e7c23 */ /* 0x100fe20008010807 */
[--C-:B------:R-:W-:Y:S01]  /*6b60*/  FFMA.FTZ R58, R58, UR8, -R7.reuse ;  /* 0x000000083a3a7c23 */ /* 0x100fe20008010807 */
[--C-:B------:R-:W-:Y:S01]  /*6b70*/  FFMA.FTZ R45, R45, UR8, -R7.reuse ;  /* 0x000000082d2d7c23 */ /* 0x100fe20008010807 */
[--C-:B------:R-:W-:Y:S01]  /*6b80*/  FFMA.FTZ R41, R41, UR8, -R7.reuse ;  /* 0x0000000829297c23 */ /* 0x100fe20008010807 */
[--C-:B------:R-:W-:Y:S01]  /*6b90*/  FFMA.FTZ R23, R23, UR8, -R7.reuse ;  /* 0x0000000817177c23 */ /* 0x100fe20008010807 */
[--C-:B------:R-:W-:Y:S01]  /*6ba0*/  FFMA.FTZ R12, R12, UR8, -R7.reuse ;  /* 0x000000080c0c7c23 */ /* 0x100fe20008010807 */
[--C-:B------:R-:W-:Y:S01]  /*6bb0*/  FFMA.FTZ R11, R11, UR8, -R7.reuse ;  /* 0x000000080b0b7c23 */ /* 0x100fe20008010807 */
[--C-:B------:R-:W-:Y:S02]  /*6bc0*/  FFMA.FTZ R8, R8, UR8, -R7.reuse ;  /* 0x0000000808087c23 */ /* 0x100fe40008010807 */
[----:B------:R-:W-:Y:S10]  /*6bd0*/  MUFU.EX2 R122, R62 ;  /* 0x0000003e007a7308 */ /* 0x000ff40000000800 */
[----:B------:R-:W-:Y:S01]  /*6be0*/  MUFU.EX2 R117, R58 ;  /* 0x0000003a00757308 */ /* 0x000fe20000000800 */
[--C-:B--2---:R-:W-:Y:S09]  /*6bf0*/  FFMA.FTZ R0, R61, UR8, -R7.reuse ;  /* 0x000000083d007c23 */ /* 0x104ff20008010807 */
[----:B------:R-:W-:Y:S10]  /*6c00*/  MUFU.EX2 R104, R45 ;  /* 0x0000002d00687308 */ /* 0x000ff40000000800 */
[----:B-1----:R1:W2:Y:S10]  /*6c10*/  MUFU.EX2 R2, R0 ;  /* 0x0000000000027308 */ /* 0x0022b40000000800 */
[----:B------:R-:W-:Y:S10]  /*6c20*/  MUFU.EX2 R73, R12 ;  /* 0x0000000c00497308 */ /* 0x000ff40000000800 */
[----:B------:R-:W3:Y:S10]  /*6c30*/  MUFU.EX2 R72, R11 ;  /* 0x0000000b00487308 */ /* 0x000ef40000000800 */
[----:B------:R-:W-:Y:S01]  /*6c40*/  MUFU.EX2 R100, R41 ;  /* 0x0000002900647308 */ /* 0x000fe20000000800 */
[--C-:B-1----:R-:W-:Y:S01]  /*6c50*/  FFMA.FTZ R0, R59, UR8, -R252.reuse ;  /* 0x000000083b007c23 */ /* 0x102fe200080108fc */
[----:B--2---:R1:W-:Y:S08]  /*6c60*/  STL [R1], R2 ;  /* 0x0000000201007387 */ /* 0x0043f00000100800 */
[----:B------:R-:W-:Y:S10]  /*6c70*/  MUFU.EX2 R69, R8 ;  /* 0x0000000800457308 */ /* 0x000ff40000000800 */
[----:B------:R2:W4:Y:S01]  /*6c80*/  MUFU.EX2 R120, R0 ;  /* 0x0000000000787308 */ /* 0x0005220000000800 */
[----:B---3--:R-:W-:Y:S09]  /*6c90*/  F2FP.F16.F32.PACK_AB R6, R72, R73 ;  /* 0x000000494806723e */ /* 0x008ff200000000ff */
[----:B------:R-:W-:Y:S01]  /*6ca0*/  MUFU.EX2 R84, R23 ;  /* 0x0000001700547308 */ /* 0x000fe20000000800 */
[----:B--2---:R-:W-:Y:S09]  /*6cb0*/  FFMA.FTZ R0, R57, UR8, -R7 ;  /* 0x0000000839007c23 */ /* 0x004ff20008010807 */
[----:B------:R2:W-:Y:S10]  /*6cc0*/  MUFU.EX2 R116, R0 ;  /* 0x0000000000747308 */ /* 0x0005f40000000800 */
[----:B-1----:R4:W-:Y:S01]  /*6cd0*/  MUFU.EX2 R2, R16 ;  /* 0x0000001000027308 */ /* 0x0029e20000000800 */
[--C-:B--2---:R-:W-:Y:S09]  /*6ce0*/  FFMA.FTZ R0, R55, UR8, -R252.reuse ;  /* 0x0000000837007c23 */ /* 0x104ff200080108fc */
[----:B------:R1:W-:Y:S01]  /*6cf0*/  MUFU.EX2 R114, R0 ;  /* 0x0000000000727308 */ /* 0x0003e20000000800 */
[----:B----4-:R-:W-:Y:S01]  /*6d00*/  F2FP.F16.F32.PACK_AB R16, R120, R121 ;  /* 0x000000797810723e */ /* 0x010fe200000000ff */
[----:B-1----:R-:W-:Y:S08]  /*6d10*/  FFMA.FTZ R0, R52, UR8, -R13 ;  /* 0x0000000834007c23 */ /* 0x002ff0000801080d */
[----:B------:R1:W-:Y:S02]  /*6d20*/  MUFU.EX2 R107, R0 ;  /* 0x00000000006b7308 */ /* 0x0003e40000000800 */
[----:B-1----:R-:W-:Y:S08]  /*6d30*/  FFMA.FTZ R0, R50, UR8, -R15 ;  /* 0x0000000832007c23 */ /* 0x002ff0000801080f */
[----:B------:R1:W-:Y:S02]  /*6d40*/  MUFU.EX2 R97, R0 ;  /* 0x0000000000617308 */ /* 0x0003e40000000800 */
[----:B-1----:R-:W-:Y:S08]  /*6d50*/  FFMA.FTZ R0, R48, UR8, -R13 ;  /* 0x0000000830007c23 */ /* 0x002ff0000801080d */
[----:B------:R1:W-:Y:S02]  /*6d60*/  MUFU.EX2 R95, R0 ;  /* 0x00000000005f7308 */ /* 0x0003e40000000800 */
[--C-:B-1----:R-:W-:Y:S08]  /*6d70*/  FFMA.FTZ R0, R46, UR8, -R7.reuse ;  /* 0x000000082e007c23 */ /* 0x102ff00008010807 */
[----:B------:R1:W2:Y:S02]  /*6d80*/  MUFU.EX2 R105, R0 ;  /* 0x0000000000697308 */ /* 0x0002a40000000800 */
[--C-:B-1----:R-:W-:Y:S01]  /*6d90*/  FFMA.FTZ R0, R44, UR8, -R252.reuse ;  /* 0x000000082c007c23 */ /* 0x102fe200080108fc */
[----:B--2---:R-:W-:Y:S07]  /*6da0*/  F2FP.F16.F32.PACK_AB R12, R104, R105 ;  /* 0x00000069680c723e */ /* 0x004fee00000000ff */
[----:B------:R1:W2:Y:S02]  /*6db0*/  MUFU.EX2 R103, R0 ;  /* 0x0000000000677308 */ /* 0x0002a40000000800 */
[----:B-1----:R-:W-:Y:S01]  /*6dc0*/  FFMA.FTZ R0, R42, UR8, -R7 ;  /* 0x000000082a007c23 */ /* 0x002fe20008010807 */
[----:B--2---:R-:W-:Y:S07]  /*6dd0*/  F2FP.F16.F32.PACK_AB R11, R102, R103 ;  /* 0x00000067660b723e */ /* 0x004fee00000000ff */
[----:B------:R1:W-:Y:S02]  /*6de0*/  MUFU.EX2 R101, R0 ;  /* 0x0000000000657308 */ /* 0x0003e40000000800 */
[--C-:B-1----:R-:W-:Y:S01]  /*6df0*/  FFMA.FTZ R0, R40, UR8, -R252.reuse ;  /* 0x0000000828007c23 */ /* 0x102fe200080108fc */
[--C-:B------:R-:W-:Y:S01]  /*6e00*/  FFMA.FTZ R40, R39, UR8, -R252.reuse ;  /* 0x0000000827287c23 */ /* 0x100fe200080108fc */
[--C-:B------:R-:W-:Y:S01]  /*6e10*/  FFMA.FTZ R39, R36, UR8, -R15.reuse ;  /* 0x0000000824277c23 */ /* 0x100fe2000801080f */
[--C-:B------:R-:W-:Y:S05]  /*6e20*/  FFMA.FTZ R36, R20, UR8, -R15.reuse ;  /* 0x0000000814247c23 */ /* 0x100fea000801080f */
[----:B------:R1:W-:Y:S01]  /*6e30*/  MUFU.EX2 R99, R0 ;  /* 0x0000000000637308 */ /* 0x0003e20000000800 */
[--C-:B------:R-:W-:Y:S09]  /*6e40*/  FFMA.FTZ R20, R35, UR8, -R15.reuse ;  /* 0x0000000823147c23 */ /* 0x100ff2000801080f */
[----:B------:R-:W-:Y:S10]  /*6e50*/  MUFU.EX2 R98, R40 ;  /* 0x0000002800627308 */ /* 0x000ff40000000800 */
[----:B------:R-:W-:Y:S10]  /*6e60*/  MUFU.EX2 R93, R39 ;  /* 0x00000027005d7308 */ /* 0x000ff40000000800 */
[----:B------:R-:W-:Y:S01]  /*6e70*/  MUFU.EX2 R80, R36 ;  /* 0x0000002400507308 */ /* 0x000fe20000000800 */
[--C-:B-1----:R-:W-:Y:S01]  /*6e80*/  FFMA.FTZ R0, R37, UR8, -R15.reuse ;  /* 0x0000000825007c23 */ /* 0x102fe2000801080f */
[--C-:B------:R-:W-:Y:S01]  /*6e90*/  FFMA.FTZ R37, R38, UR8, -R15.reuse ;  /* 0x0000000826257c23 */ /* 0x100fe2000801080f */
[----:B------:R-:W-:Y:S01]  /*6ea0*/  FFMA.FTZ R15, R34, UR8, -R15 ;  /* 0x00000008220f7c23 */ /* 0x000fe2000801080f */
[--C-:B------:R-:W-:Y:S06]  /*6eb0*/  FFMA.FTZ R34, R33, UR8, -R13.reuse ;  /* 0x0000000821227c23 */ /* 0x100fec000801080d */
[----:B------:R1:W2:Y:S01]  /*6ec0*/  MUFU.EX2 R92, R0 ;  /* 0x00000000005c7308 */ /* 0x0002a20000000800 */
        /* <DEDUP_REMOVED lines=8> */
[--C-:B------:R-:W-:Y:S01]  /*6f50*/  FFMA.FTZ R26, R24, UR8, -R252.reuse ;  /* 0x00000008181a7c23 */ /* 0x100fe200080108fc */
[--C-:B------:R-:W-:Y:S01]  /*6f60*/  FFMA.FTZ R24, R25, UR8, -R252.reuse ;  /* 0x0000000819187c23 */ /* 0x100fe200080108fc */
[----:B------:R-:W-:Y:S01]  /*6f70*/  MUFU.EX2 R85, R5 ;  /* 0x0000000500557308 */ /* 0x000fe20000000800 */
[----:B------:R-:W-:Y:S01]  /*6f80*/  FFMA.FTZ R252, R4, UR8, -R252 ;  /* 0x0000000804fc7c23 */ /* 0x000fe200080108fc */
[----:B-1----:R-:W1:Y:S08]  /*6f90*/  S2R R0, SR_TID.X ;  /* 0x0000000000007919 */ /* 0x002e700000002100 */
[----:B------:R-:W-:Y:S01]  /*6fa0*/  MUFU.EX2 R86, R24 ;  /* 0x0000001800567308 */ /* 0x000fe20000000800 */
[----:B--2---:R-:W-:Y:S09]  /*6fb0*/  F2FP.F16.F32.PACK_AB R10, R92, R93 ;  /* 0x0000005d5c0a723e */ /* 0x004ff200000000ff */
[----:B------:R-:W-:Y:S10]  /*6fc0*/  MUFU.EX2 R75, R18 ;  /* 0x00000012004b7308 */ /* 0x000ff40000000800 */
[----:B------:R2:W-:Y:S10]  /*6fd0*/  MUFU.EX2 R183, R13 ;  /* 0x0000000d00b77308 */ /* 0x0005f40000000800 */
[----:B------:R-:W-:Y:S10]  /*6fe0*/  MUFU.EX2 R91, R34 ;  /* 0x00000022005b7308 */ /* 0x000ff40000000800 */
[----:B------:R-:W3:Y:S10]  /*6ff0*/  MUFU.EX2 R90, R33 ;  /* 0x00000021005a7308 */ /* 0x000ef40000000800 */
[----:B------:R-:W-:Y:S01]  /*7000*/  MUFU.EX2 R81, R37 ;  /* 0x0000002500517308 */ /* 0x000fe20000000800 */
[----:B--2---:R-:W-:Y:S09]  /*7010*/  F2FP.F16.F32.PACK_AB R13, R106, R107 ;  /* 0x0000006b6a0d723e */ /* 0x004ff200000000ff */
[----:B------:R-:W-:Y:S10]  /*7020*/  MUFU.EX2 R78, R31 ;  /* 0x0000001f004e7308 */ /* 0x000ff40000000800 */
[----:B------:R-:W-:Y:S01]  /*7030*/  MUFU.EX2 R89, R29 ;  /* 0x0000001d00597308 */ /* 0x000fe20000000800 */
[----:B---3--:R-:W-:Y:S02]  /*7040*/  F2FP.F16.F32.PACK_AB R9, R90, R91 ;  /* 0x0000005b5a09723e */ /* 0x008fe400000000ff */
[C---:B-1----:R-:W-:Y:S07]  /*7050*/  SHF.L.U32 R154, R0.reuse, 0x6, RZ ;  /* 0x00000006009a7819 */ /* 0x042fee00000006ff */
[----:B------:R-:W1:Y:S01]  /*7060*/  MUFU.EX2 R88, R28 ;  /* 0x0000001c00587308 */ /* 0x000e620000000800 */
[----:B------:R-:W-:Y:S02]  /*7070*/  SHF.L.U32 R155, R0, 0x1, RZ ;  /* 0x00000001009b7819 */ /* 0x000fe400000006ff */
[C---:B------:R-:W-:Y:S07]  /*7080*/  LOP3.LUT R4, R154.reuse, 0x1c0, RZ, 0xc0, !PT ;  /* 0x000001c09a047812 */ /* 0x040fee00078ec0ff */
[----:B------:R-:W2:Y:S01]  /*7090*/  MUFU.EX2 R87, R26 ;  /* 0x0000001a00577308 */ /* 0x000ea20000000800 */
[----:B------:R-:W-:Y:S02]  /*70a0*/  LOP3.LUT R5, R154, 0x200, RZ, 0xc0, !PT ;  /* 0x000002009a057812 */ /* 0x000fe400078ec0ff */
[----:B------:R-:W-:Y:S07]  /*70b0*/  LOP3.LUT R24, R155, 0xe006, R154, 0xc8, !PT ;  /* 0x0000e0069b187812 */ /* 0x000fee00078ec89a */
[----:B------:R-:W-:Y:S01]  /*70c0*/  MUFU.EX2 R68, R7 ;  /* 0x0000000700447308 */ /* 0x000fe20000000800 */
[----:B------:R-:W3:Y:S01]  /*70d0*/  LDL.LU R154, [R1+0x4] ;  /* 0x00000400019a7983 */ /* 0x000ee20000300800 */
[C---:B------:R-:W-:Y:S02]  /*70e0*/  SHF.L.U32 R146, R0.reuse, 0x5, RZ ;  /* 0x0000000500927819 */ /* 0x040fe400000006ff */
[C---:B------:R-:W-:Y:S06]  /*70f0*/  SHF.L.U32 R147, R0.reuse, 0x3, RZ ;  /* 0x0000000300937819 */ /* 0x040fec00000006ff */
[----:B------:R-:W4:Y:S01]  /*7100*/  MUFU.EX2 R77, R20 ;  /* 0x00000014004d7308 */ /* 0x000f220000000800 */
[----:B------:R-:W-:Y:S02]  /*7110*/  LOP3.LUT R145, R0, 0x8, RZ, 0xc0, !PT ;  /* 0x0000000800917812 */ /* 0x000fe400078ec0ff */
[----:B------:R-:W-:Y:S07]  /*7120*/  LOP3.LUT R144, R146, 0x7200, RZ, 0xc0, !PT ;  /* 0x0000720092907812 */ /* 0x000fee00078ec0ff */
[----:B------:R-:W-:Y:S01]  /*7130*/  MUFU.EX2 R252, R252 ;  /* 0x000000fc00fc7308 */ /* 0x000fe20000000800 */
[----:B------:R-:W-:Y:S02]  /*7140*/  LOP3.LUT R4, R4, 0x38, R147, 0xf8, !PT ;  /* 0x0000003804047812 */ /* 0x000fe400078ef893 */
[----:B------:R-:W-:Y:S02]  /*7150*/  SHF.L.U32 R156, R0, 0x4, RZ ;  /* 0x00000004009c7819 */ /* 0x000fe400000006ff */
[----:B------:R-:W-:Y:S02]  /*7160*/  LOP3.LUT R144, R144, R4, R145, 0xf6, !PT ;  /* 0x0000000490907212 */ /* 0x000fe400078ef691 */
[----:B------:R-:W4:Y:S01]  /*7170*/  LDL.LU R145, [R1] ;  /* 0x0000000001917983 */ /* 0x000f220000300800 */
[----:B------:R-:W-:Y:S02]  /*7180*/  LOP3.LUT R156, R156, 0x1c0, RZ, 0xc0, !PT ;  /* 0x000001c09c9c7812 */ /* 0x000fe400078ec0ff */
[----:B------:R-:W-:Y:S02]  /*7190*/  SHF.R.U32.HI R180, RZ, 0x1, R0 ;  /* 0x00000001ffb47819 */ /* 0x000fe40000011600 */
[----:B------:R-:W-:Y:S02]  /*71a0*/  LOP3.LUT R156, R156, 0x38, R155, 0xf8, !PT ;  /* 0x000000389c9c7812 */ /* 0x000fe400078ef89b */
[--C-:B------:R-:W-:Y:S01]  /*71b0*/  LOP3.LUT R24, R24, 0xc00, R146.reuse, 0xf8, !PT ;  /* 0x00000c0018187812 */ /* 0x100fe200078ef892 */
[----:B------:R1:W4:Y:S01]  /*71c0*/  MUFU.EX2 R155, R14 ;  /* 0x0000000e009b7308 */ /* 0x0003220000000800 */
[----:B------:R-:W-:Y:S02]  /*71d0*/  LOP3.LUT R5, R5, 0xc00, R146, 0xf8, !PT ;  /* 0x00000c0005057812 */ /* 0x000fe400078ef892 */
[----:B------:R-:W-:Y:S07]  /*71e0*/  LOP3.LUT R151, R180, 0x8, RZ, 0xc0, !PT ;  /* 0x00000008b4977812 */ /* 0x000fee00078ec0ff */
[----:B------:R-:W4:Y:S01]  /*71f0*/  MUFU.EX2 R146, R15 ;  /* 0x0000000f00927308 */ /* 0x000f220000000800 */
[----:B------:R-:W-:Y:S02]  /*7200*/  LOP3.LUT R24, R24, R156, RZ, 0xfc, !PT ;  /* 0x0000009c18187212 */ /* 0x000fe400078efcff */
[----:B------:R-:W-:Y:S02]  /*7210*/  LOP3.LUT R151, R5, R4, R151, 0xf6, !PT ;  /* 0x0000000405977212 */ /* 0x000fe400078ef697 */
[----:B------:R-:W-:Y:S02]  /*7220*/  LEA R251, R24, UR4, 0x1 ;  /* 0x0000000418fb7c11 */ /* 0x000fe4000f8e08ff */
[----:B------:R-:W-:Y:S02]  /*7230*/  F2FP.F16.F32.PACK_AB R4, R118, R119 ;  /* 0x000000777604723e */ /* 0x000fe400000000ff */
[C---:B------:R-:W-:Y:S02]  /*7240*/  LOP3.LUT P0, RZ, R0.reuse, 0x4, RZ, 0xc0, !PT ;  /* 0x0000000400ff7812 */ /* 0x040fe4000780c0ff */
[----:B------:R-:W-:Y:S01]  /*7250*/  LOP3.LUT P1, R148, R0, 0x10, RZ, 0xc0, !PT ;  /* 0x0000001000947812 */ /* 0x000fe2000782c0ff */
[----:B------:R2:W-:Y:S01]  /*7260*/  STS [R251+0x1c400], R4 ;  /* 0x01c40004fb007388 */ /* 0x0005e20000000800 */
[----:B------:R-:W-:Y:S02]  /*7270*/  SEL R243, R243, 0xfffffff0, !P0 ;  /* 0xfffffff0f3f37807 */ /* 0x000fe40004000000 */
[C---:B------:R-:W-:Y:S02]  /*7280*/  IADD3 R19, PT, PT, R251.reuse, 0x1c000, RZ ;  /* 0x0001c000fb137810 */ /* 0x040fe40007ffe0ff */
[C---:B------:R-:W-:Y:S02]  /*7290*/  IADD3 R249, PT, PT, R251.reuse, R243, RZ ;  /* 0x000000f3fbf97210 */ /* 0x040fe40007ffe0ff */
[----:B------:R-:W-:Y:S02]  /*72a0*/  IADD3 R250, PT, PT, R251, 0x1c040, RZ ;  /* 0x0001c040fbfa7810 */ /* 0x000fe40007ffe0ff */
[----:B-1----:R-:W-:Y:S02]  /*72b0*/  F2FP.F16.F32.PACK_AB R14, R108, R109 ;  /* 0x0000006d6c0e723e */ /* 0x002fe400000000ff */
[----:B------:R-:W-:Y:S02]  /*72c0*/  F2FP.F16.F32.PACK_AB R8, R88, R89 ;  /* 0x000000595808723e */ /* 0x000fe400000000ff */
[----:B------:R-:W-:Y:S02]  /*72d0*/  @P1 IADD3 R250, PT, PT, R19, -0x40, RZ ;  /* 0xffffffc013fa1810 */ /* 0x000fe40007ffe0ff */
[----:B------:R-:W-:Y:S02]  /*72e0*/  LOP3.LUT P1, RZ, R0, 0x8, RZ, 0xc0, !PT ;  /* 0x0000000800ff7812 */ /* 0x000fe4000782c0ff */
[----:B------:R-:W-:Y:S02]  /*72f0*/  IADD3 R246, PT, PT, R243, R250, RZ ;  /* 0x000000faf3f67210 */ /* 0x000fe40007ffe0ff */
[----:B------:R-:W-:Y:S02]  /*7300*/  SEL R245, R157, 0xffffffe0, !P1 ;  /* 0xffffffe09df57807 */ /* 0x000fe40004800000 */
[----:B--2---:R-:W-:Y:S02]  /*7310*/  F2FP.F16.F32.PACK_AB R7, R86, R87 ;  /* 0x000000575607723e */ /* 0x004fe400000000ff */
[----:B------:R-:W-:Y:S02]  /*7320*/  IADD3 R248, PT, PT, R251, R245, RZ ;  /* 0x000000f5fbf87210 */ /* 0x000fe40007ffe0ff */
[----:B------:R-:W-:Y:S02]  /*7330*/  F2FP.F16.F32.PACK_AB R4, R110, R111 ;  /* 0x0000006f6e04723e */ /* 0x000fe400000000ff */
[----:B------:R-:W-:Y:S02]  /*7340*/  IADD3 R247, PT, PT, R243, R248, RZ ;  /* 0x000000f8f3f77210 */ /* 0x000fe40007ffe0ff */
[----:B------:R-:W-:Y:S02]  /*7350*/  IADD3 R245, PT, PT, R245, R250, RZ ;  /* 0x000000faf5f57210 */ /* 0x000fe40007ffe0ff */
[----:B------:R-:W-:Y:S02]  /*7360*/  LEA R151, R151, UR4, 0x1 ;  /* 0x0000000497977c11 */ /* 0x000fe4000f8e08ff */
[----:B------:R-:W-:Y:S02]  /*7370*/  IADD3 R243, PT, PT, R243, R245, RZ ;  /* 0x000000f5f3f37210 */ /* 0x000fe40007ffe0ff */
[----:B------:R-:W-:Y:S02]  /*7380*/  LEA R144, R144, UR4, 0x1 ;  /* 0x0000000490907c11 */ /* 0x000fe4000f8e08ff */
[----:B------:R-:W-:Y:S02]  /*7390*/  LOP3.LUT P1, RZ, R0, 0x2, RZ, 0xc0, !PT ;  /* 0x0000000200ff7812 */ /* 0x000fe4000782c0ff */
[----:B------:R-:W-:Y:S02]  /*73a0*/  SEL R153, R153, 0xffffffc0, !P0 ;  /* 0xffffffc099997807 */ /* 0x000fe40004000000 */
[----:B------:R-:W-:Y:S02]  /*73b0*/  SEL R172, R157, 0xffffffe0, !P1 ;  /* 0xffffffe09dac7807 */ /* 0x000fe40004800000 */
[----:B------:R-:W-:Y:S02]  /*73c0*/  MOV R157, R136 ;  /* 0x00000088009d7202 */ /* 0x000fe40000000f00 */
[C---:B------:R-:W-:Y:S02]  /*73d0*/  IADD3 R149, PT, PT, R151.reuse, R172, RZ ;  /* 0x000000ac97957210 */ /* 0x040fe40007ffe0ff */
[CC--:B------:R-:W-:Y:S02]  /*73e0*/  IADD3 R152, PT, PT, R172.reuse, R144.reuse, RZ ;  /* 0x00000090ac987210 */ /* 0x0c0fe40007ffe0ff */
[----:B------:R-:W-:Y:S02]  /*73f0*/  IADD3 R150, PT, PT, R151, R153, RZ ;  /* 0x0000009997967210 */ /* 0x000fe40007ffe0ff */
[----:B------:R-:W-:Y:S04]  /*7400*/  IADD3 R173, PT, PT, R153, R144, RZ ;  /* 0x0000009099ad7210 */ /* 0x000fe80007ffe0ff */
[----:B------:R-:W-:Y:S02]  /*7410*/  IADD3 R181, PT, PT, R172, R173, RZ ;  /* 0x000000adacb57210 */ /* 0x000fe40007ffe0ff */
[----:B---3--:R-:W-:Y:S05]  /*7420*/  F2FP.F16.F32.PACK_AB R5, R154, R136 ;  /* 0x000000889a05723e */ /* 0x008fea00000000ff */
[----:B------:R1:W-:Y:S04]  /*7430*/  STS [R251+0x1c000], R5 ;  /* 0x01c00005fb007388 */ /* 0x0003e80000000800 */
[----:B------:R2:W-:Y:S01]  /*7440*/  STS [R249+0x1c400], R4 ;  /* 0x01c40004f9007388 */ /* 0x0005e20000000800 */
[----:B----4-:R-:W-:Y:S02]  /*7450*/  F2FP.F16.F32.PACK_AB R18, R145, R122 ;  /* 0x0000007a9112723e */ /* 0x010fe400000000ff */
[----:B-1----:R-:W-:Y:S02]  /*7460*/  F2FP.F16.F32.PACK_AB R5, R112, R113 ;  /* 0x000000717005723e */ /* 0x002fe400000000ff */
[----:B--2---:R-:W-:Y:S03]  /*7470*/  F2FP.F16.F32.PACK_AB R4, R114, R115 ;  /* 0x000000737204723e */ /* 0x004fe600000000ff */
[----:B------:R1:W-:Y:S04]  /*7480*/  STS [R249+0x1c000], R5 ;  /* 0x01c00005f9007388 */ /* 0x0003e80000000800 */
[----:B------:R-:W-:Y:S04]  /*7490*/  STS [R251+0x1e000], R18 ;  /* 0x01e00012fb007388 */ /* 0x000fe80000000800 */
[----:B------:R-:W-:Y:S04]  /*74a0*/  STS [R251+0x1e400], R16 ;  /* 0x01e40010fb007388 */ /* 0x000fe80000000800 */
[----:B------:R2:W-:Y:S01]  /*74b0*/  STS [R249+0x1e400], R4 ;  /* 0x01e40004f9007388 */ /* 0x0005e20000000800 */
[----:B-1----:R-:W-:Y:S05]  /*74c0*/  F2FP.F16.F32.PACK_AB R5, R116, R117 ;  /* 0x000000757405723e */ /* 0x002fea00000000ff */
[----:B------:R1:W-:Y:S04]  /*74d0*/  STS [R249+0x1e000], R5 ;  /* 0x01e00005f9007388 */ /* 0x0003e80000000800 */
[----:B------:R-:W-:Y:S01]  /*74e0*/  STS [R248+0x1c000], R14 ;  /* 0x01c0000ef8007388 */ /* 0x000fe20000000800 */
[----:B--2---:R-:W-:Y:S03]  /*74f0*/  F2FP.F16.F32.PACK_AB R4, R94, R95 ;  /* 0x0000005f5e04723e */ /* 0x004fe600000000ff */
        /* <DEDUP_REMOVED lines=10> */
[----:B------:R-:W-:Y:S01]  /*75a0*/  STS [R250], R10 ;  /* 0x0000000afa007388 */ /* 0x000fe20000000800 */
[----:B--2---:R-:W-:Y:S03]  /*75b0*/  F2FP.F16.F32.PACK_AB R4, R78, R79 ;  /* 0x0000004f4e04723e */ /* 0x004fe600000000ff */
[----:B------:R-:W-:Y:S04]  /*75c0*/  STS [R250+0x400], R9 ;  /* 0x00040009fa007388 */ /* 0x000fe80000000800 */
[----:B------:R2:W-:Y:S01]  /*75d0*/  STS [R246+0x400], R4 ;  /* 0x00040004f6007388 */ /* 0x0005e20000000800 */
[----:B-1----:R-:W-:Y:S05]  /*75e0*/  F2FP.F16.F32.PACK_AB R5, R80, R81 ;  /* 0x000000515005723e */ /* 0x002fea00000000ff */
[----:B------:R1:W-:Y:S04]  /*75f0*/  STS [R246], R5 ;  /* 0x00000005f6007388 */ /* 0x0003e80000000800 */
[----:B------:R3:W-:Y:S01]  /*7600*/  STS [R250+0x2000], R8 ;  /* 0x00200008fa007388 */ /* 0x0007e20000000800 */
[----:B--2---:R-:W-:Y:S03]  /*7610*/  F2FP.F16.F32.PACK_AB R4, R82, R83 ;  /* 0x000000535204723e */ /* 0x004fe600000000ff */
[----:B------:R2:W-:Y:S04]  /*7620*/  STS [R250+0x2400], R7 ;  /* 0x00240007fa007388 */ /* 0x0005e80000000800 */
[----:B------:R4:W-:Y:S01]  /*7630*/  STS [R246+0x2400], R4 ;  /* 0x00240004f6007388 */ /* 0x0009e20000000800 */
[----:B-1----:R-:W-:Y:S02]  /*7640*/  F2FP.F16.F32.PACK_AB R5, R84, R85 ;  /* 0x000000555405723e */ /* 0x002fe400000000ff */
[----:B---3--:R-:W-:Y:S03]  /*7650*/  F2FP.F16.F32.PACK_AB R8, R76, R77 ;  /* 0x0000004d4c08723e */ /* 0x008fe600000000ff */
[----:B------:R1:W-:Y:S01]  /*7660*/  STS [R246+0x2000], R5 ;  /* 0x00200005f6007388 */ /* 0x0003e20000000800 */
[----:B--2---:R-:W-:Y:S03]  /*7670*/  F2FP.F16.F32.PACK_AB R7, R74, R75 ;  /* 0x0000004b4a07723e */ /* 0x004fe600000000ff */
[----:B------:R-:W-:Y:S01]  /*7680*/  STS [R245], R8 ;  /* 0x00000008f5007388 */ /* 0x000fe20000000800 */
[----:B----4-:R-:W-:Y:S03]  /*7690*/  F2FP.F16.F32.PACK_AB R4, R183, R155 ;  /* 0x0000009bb704723e */ /* 0x010fe600000000ff */
        /* <DEDUP_REMOVED lines=9> */
[----:B------:R-:W-:Y:S04]  /*7730*/  STS [R243+0x2000], R5 ;  /* 0x00200005f3007388 */ /* 0x000fe80000000800 */
[----:B------:R-:W-:Y:S04]  /*7740*/  STS [R243+0x2400], R4 ;  /* 0x00240004f3007388 */ /* 0x000fe80000000800 */
[----:B------:R-:W-:Y:S04]  /*7750*/  LDSM.16.M88.4 R64, [R151+0x8000] ;  /* 0x008000009740783b */ /* 0x000fe80000000200 */
[----:B------:R-:W1:Y:S04]  /*7760*/  LDSM.16.M88.4 R16, [R144+0x10000] ;  /* 0x010000009010783b */ /* 0x000e680000000200 */
[----:B------:R-:W2:Y:S04]  /*7770*/  LDSM.16.M88.4 R60, [R151+0xa000] ;  /* 0x00a00000973c783b */ /* 0x000ea80000000200 */
[----:B------:R-:W3:Y:S04]  /*7780*/  LDSM.16.M88.4 R32, [R144+0x10800] ;  /* 0x010800009020783b */ /* 0x000ee80000000200 */
[----:B------:R-:W4:Y:S04]  /*7790*/  LDSM.16.M88.4 R48, [R144+0x11000] ;  /* 0x011000009030783b */ /* 0x000f280000000200 */
[----:B------:R-:W4:Y:S04]  /*77a0*/  LDSM.16.M88.4 R132, [R144+0x11800] ;  /* 0x011800009084783b */ /* 0x000f280000000200 */
[----:B------:R-:W-:Y:S04]  /*77b0*/  LDSM.16.M88.4 R136, [R149+0x8000] ;  /* 0x008000009588783b */ /* 0x000fe80000000200 */
[----:B------:R-:W4:Y:S01]  /*77c0*/  LDSM.16.M88.4 R140, [R152+0x10000] ;  /* 0x01000000988c783b */ /* 0x000f220000000200 */
[-C--:B-1----:R-:W-:Y:S08]  /*77d0*/  HMMA.16816.F32 R4, R64, R16.reuse, RZ ;  /* 0x000000104004723c */ /* 0x082ff000000018ff */
[C---:B--2---:R-:W-:Y:S08]  /*77e0*/  HMMA.16816.F32 R8, R60.reuse, R16, RZ ;  /* 0x000000103c08723c */ /* 0x044ff000000018ff */
[-C--:B------:R-:W-:Y:S08]  /*77f0*/  HMMA.16816.F32 R12, R60, R18.reuse, RZ ;  /* 0x000000123c0c723c */ /* 0x080ff000000018ff */
[C---:B------:R-:W-:Y:S08]  /*7800*/  HMMA.16816.F32 R16, R64.reuse, R18, RZ ;  /* 0x000000124010723c */ /* 0x040ff000000018ff */
        /* <DEDUP_REMOVED lines=13> */
[-C--:B------:R-:W-:Y:S08]  /*78e0*/  HMMA.16816.F32 R4, R136, R140.reuse, R4 ;  /* 0x0000008c8804723c */ /* 0x080ff00000001804 */
[C---:B-1----:R-:W-:Y:S08]  /*78f0*/  HMMA.16816.F32 R8, R132.reuse, R140, R8 ;  /* 0x0000008c8408723c */ /* 0x042ff00000001808 */
        /* <DEDUP_REMOVED lines=18> */
[----:B------:R-:W1:Y:S04]  /*7a20*/  LDSM.16.M88.4 R136, [R173+0x10000] ;  /* 0x01000000ad88783b */ /* 0x000e680000000200 */
[----:B------:R-:W2:Y:S03]  /*7a30*/  LDSM.16.M88.4 R140, [R150+0xa000] ;  /* 0x00a00000968c783b */ /* 0x000ea60000000200 */
        /* <DEDUP_REMOVED lines=18> */
[----:B------:R-:W-:Y:S05]  /*7b60*/  IADD3 R140, PT, PT, R172, R150, RZ ;  /* 0x00000096ac8c7210 */ /* 0x000fea0007ffe0ff */
[----:B------:R-:W-:Y:S01]  /*7b70*/  HMMA.16816.F32 R64, R132, R138, R64 ;  /* 0x0000008a8440723c */ /* 0x000fe20000001840 */
[----:B------:R-:W-:Y:S04]  /*7b80*/  LDSM.16.M88.4 R132, [R140+0x8000] ;  /* 0x008000008c84783b */ /* 0x000fe80000000200 */
[----:B------:R-:W1:Y:S03]  /*7b90*/  LDSM.16.M88.4 R136, [R181+0x10000] ;  /* 0x01000000b588783b */ /* 0x000e660000000200 */
[-C--:B-1----:R-:W-:Y:S11]  /*7ba0*/  HMMA.16816.F32 R4, R132, R136.reuse, R4 ;  /* 0x000000888404723c */ /* 0x082ff60000001804 */
[----:B------:R-:W-:Y:S08]  /*7bb0*/  @!UPT UIADD3 URZ, UPT, UPT, URZ, URZ, URZ ;  /* 0x000000fffffff290 */ /* 0x000ff0000fffe0ff */
[C---:B-----5:R-:W-:Y:S01]  /*7bc0*/  FADD.FTZ R4, -R161.reuse, R4 ;  /* 0x00000004a1047221 */ /* 0x060fe20000010100 */
[----:B------:R-:W-:Y:S01]  /*7bd0*/  FADD.FTZ R5, -R161, R5 ;  /* 0x00000005a1057221 */ /* 0x000fe20000010100 */
[C---:B------:R-:W-:Y:S01]  /*7be0*/  FADD.FTZ R6, -R160.reuse, R6 ;  /* 0x00000006a0067221 */ /* 0x040fe20000010100 */
[----:B------:R-:W-:Y:S01]  /*7bf0*/  FADD.FTZ R7, -R160, R7 ;  /* 0x00000007a0077221 */ /* 0x000fe20000010100 */
[----:B------:R-:W-:Y:S01]  /*7c00*/  FMUL.FTZ R142, R157, R4 ;  /* 0x000000049d8e7220 */ /* 0x000fe20000410000 */
[----:B------:R-:W-:Y:S01]  /*7c10*/  FMUL.FTZ R143, R154, R5 ;  /* 0x000000059a8f7220 */ /* 0x000fe20000410000 */
[----:B------:R-:W-:Y:S01]  /*7c20*/  FMUL.FTZ R119, R119, R6 ;  /* 0x0000000677777220 */ /* 0x000fe20000410000 */
[----:B------:R-:W-:Y:S01]  /*7c30*/  FMUL.FTZ R118, R118, R7 ;  /* 0x0000000776767220 */ /* 0x000fe20000410000 */
[----:B------:R-:W-:Y:S01]  /*7c40*/  SHF.L.U32 R154, R0, 0x6, RZ ;  /* 0x00000006009a7819 */ /* 0x000fe200000006ff */
[----:B------:R1:W2:Y:S01]  /*7c50*/  LDSM.16.M88.4 R4, [R140+0xa000] ;  /* 0x00a000008c04783b */ /* 0x0002a20000000200 */
[----:B------:R-:W-:Y:S01]  /*7c60*/  FMUL.FTZ R164, R119, R164 ;  /* 0x000000a477a47220 */ /* 0x000fe20000410000 */
[----:B------:R-:W-:Y:S01]  /*7c70*/  FMUL.FTZ R165, R118, R165 ;  /* 0x000000a576a57220 */ /* 0x000fe20000410000 */
[----:B------:R-:W-:Y:S01]  /*7c80*/  LOP3.LUT R141, R154, 0x1c0, RZ, 0xc0, !PT ;  /* 0x000001c09a8d7812 */ /* 0x000fe200078ec0ff */
[----:B------:R-:W-:Y:S01]  /*7c90*/  FMUL.FTZ R142, R142, R162 ;  /* 0x000000a28e8e7220 */ /* 0x000fe20000410000 */
[----:B------:R-:W-:Y:S01]  /*7ca0*/  FFMA.FTZ R162, -R174, R174, 1 ;  /* 0x3f800000aea27423 */ /* 0x000fe200000101ae */
[----:B------:R-:W-:Y:S01]  /*7cb0*/  FMUL.FTZ R143, R143, R163 ;  /* 0x000000a38f8f7220 */ /* 0x000fe20000410000 */
[----:B------:R-:W-:Y:S01]  /*7cc0*/  LOP3.LUT R141, R141, 0x38, R147, 0xf8, !PT ;  /* 0x000000388d8d7812 */ /* 0x000fe200078ef893 */
[----:B------:R-:W-:Y:S01]  /*7cd0*/  FFMA.FTZ R163, -R170, R170, 1 ;  /* 0x3f800000aaa37423 */ /* 0x000fe200000101aa */
[----:B------:R-:W-:Y:S03]  /*7ce0*/  FMUL.FTZ R162, R162, UR27 ;  /* 0x0000001ba2a27c20 */ /* 0x000fe60008410000 */
[----:B------:R-:W-:Y:S01]  /*7cf0*/  FMUL.FTZ R163, R163, UR27 ;  /* 0x0000001ba3a37c20 */ /* 0x000fe20008410000 */
[----:B-1----:R-:W-:Y:S04]  /*7d00*/  SHF.R.U32.HI R140, RZ, 0x4, R0 ;  /* 0x00000004ff8c7819 */ /* 0x002fe80000011600 */
[----:B------:R-:W-:Y:S04]  /*7d10*/  LOP3.LUT R140, R140, 0x8, RZ, 0xc0, !PT ;  /* 0x000000088c8c7812 */ /* 0x000fe800078ec0ff */
[----:B------:R-:W-:Y:S04]  /*7d20*/  LOP3.LUT R141, R141, R140, R148, 0x1e, !PT ;  /* 0x0000008c8d8d7212 */ /* 0x000fe800078e1e94 */
[----:B------:R-:W-:Y:S01]  /*7d30*/  LOP3.LUT R141, R141, 0x200, R154, 0xf8, !PT ;  /* 0x000002008d8d7812 */ /* 0x000fe200078ef89a */
[C---:B--2---:R-:W-:Y:S08]  /*7d40*/  HMMA.16816.F32 R8, R4.reuse, R136, R8 ;  /* 0x000000880408723c */ /* 0x044ff00000001808 */
[-C--:B------:R-:W-:Y:S08]  /*7d50*/  HMMA.16816.F32 R12, R4, R138.reuse, R12 ;  /* 0x0000008a040c723c */ /* 0x080ff0000000180c */
[C---:B------:R-:W-:Y:S04]  /*7d60*/  HMMA.16816.F32 R16, R132.reuse, R138, R16 ;  /* 0x0000008a8410723c */ /* 0x040fe80000001810 */
[C---:B------:R-:W-:Y:S01]  /*7d70*/  FADD.FTZ R136, -R159.reuse, R8 ;  /* 0x000000089f887221 */ /* 0x040fe20000010100 */
[----:B------:R-:W-:Y:S01]  /*7d80*/  FADD.FTZ R8, -R159, R9 ;  /* 0x000000099f087221 */ /* 0x000fe20000010100 */
[C---:B------:R-:W-:Y:S01]  /*7d90*/  FADD.FTZ R10, -R158.reuse, R10 ;  /* 0x0000000a9e0a7221 */ /* 0x040fe20000010100 */
[----:B------:R-:W-:Y:S01]  /*7da0*/  FADD.FTZ R11, -R158, R11 ;  /* 0x0000000b9e0b7221 */ /* 0x000fe20000010100 */
[----:B------:R-:W-:Y:S01]  /*7db0*/  FMUL.FTZ R9, R122, R136 ;  /* 0x000000887a097220 */ /* 0x000fe20000410000 */
[----:B------:R-:W-:Y:S01]  /*7dc0*/  FMUL.FTZ R157, R145, R8 ;  /* 0x00000008919d7220 */ /* 0x000fe20000410000 */
[----:B------:R-:W1:Y:S01]  /*7dd0*/  LDSM.16.M88.4 R136, [R181+0x10800] ;  /* 0x01080000b588783b */ /* 0x000e620000000200 */
[----:B------:R-:W-:Y:S01]  /*7de0*/  FMUL.FTZ R10, R121, R10 ;  /* 0x0000000a790a7220 */ /* 0x000fe20000410000 */
[----:B------:R-:W-:Y:S01]  /*7df0*/  FMUL.FTZ R11, R120, R11 ;  /* 0x0000000b780b7220 */ /* 0x000fe20000410000 */
[----:B------:R-:W-:Y:S01]  /*7e00*/  FMUL.FTZ R9, R9, R166 ;  /* 0x000000a609097220 */ /* 0x000fe20000410000 */
[----:B------:R2:W5:Y:S01]  /*7e10*/  LDL.LU R122, [R1+0xe8] ;  /* 0x0000e800017a7983 */ /* 0x0005620000300800 */
[----:B------:R-:W-:Y:S01]  /*7e20*/  LOP3.LUT R145, R0, 0x8, RZ, 0xc0, !PT ;  /* 0x0000000800917812 */ /* 0x000fe200078ec0ff */
[----:B------:R-:W-:Y:S01]  /*7e30*/  FMUL.FTZ R11, R11, R162 ;  /* 0x000000a20b0b7220 */ /* 0x000fe20000410000 */
[----:B------:R-:W-:Y:S01]  /*7e40*/  FMUL.FTZ R10, R10, R163 ;  /* 0x000000a30a0a7220 */ /* 0x000fe20000410000 */
[----:B------:R2:W5:Y:S01]  /*7e50*/  LDL.LU R121, [R1+0xe4] ;  /* 0x0000e40001797983 */ /* 0x0005620000300800 */
[----:B------:R-:W-:Y:S01]  /*7e60*/  LOP3.LUT R8, R145, 0x30, R180, 0xf8, !PT ;  /* 0x0000003091087812 */ /* 0x000fe200078ef8b4 */
[C---:B------:R-:W-:Y:S01]  /*7e70*/  FADD.FTZ R16, -R161.reuse, R16 ;  /* 0x00000010a1107221 */ /* 0x040fe20000010100 */
[----:B------:R-:W-:Y:S01]  /*7e80*/  FADD.FTZ R17, -R161, R17 ;  /* 0x00000011a1117221 */ /* 0x000fe20000010100 */
[----:B------:R2:W5:Y:S01]  /*7e90*/  LDL.LU R120, [R1+0xe0] ;  /* 0x0000e00001787983 */ /* 0x0005620000300800 */
[----:B------:R-:W-:Y:S01]  /*7ea0*/  LOP3.LUT R154, R8, 0x1c0, R154, 0xf8, !PT ;  /* 0x000001c0089a7812 */ /* 0x000fe200078ef89a */
[C---:B------:R-:W-:Y:S01]  /*7eb0*/  FADD.FTZ R8, -R159.reuse, R12 ;  /* 0x0000000c9f087221 */ /* 0x040fe20000010100 */
[----:B------:R-:W-:Y:S01]  /*7ec0*/  FADD.FTZ R12, -R159, R13 ;  /* 0x0000000d9f0c7221 */ /* 0x000fe20000010100 */
[----:B------:R2:W5:Y:S01]  /*7ed0*/  LDL.LU R119, [R1+0xdc] ;  /* 0x0000dc0001777983 */ /* 0x0005620000300800 */
[----:B------:R-:W-:Y:S01]  /*7ee0*/  FADD.FTZ R13, -R158, R14 ;  /* 0x0000000e9e0d7221 */ /* 0x000fe20000010100 */
[----:B------:R-:W-:Y:S01]  /*7ef0*/  FMUL.FTZ R8, R117, R8 ;  /* 0x0000000875087220 */ /* 0x000fe20000410000 */
[----:B------:R-:W-:Y:S01]  /*7f00*/  FMUL.FTZ R12, R116, R12 ;  /* 0x0000000c740c7220 */ /* 0x000fe20000410000 */
[----:B------:R2:W5:Y:S01]  /*7f10*/  LDL.LU R118, [R1+0xd8] ;  /* 0x0000d80001767983 */ /* 0x0005620000300800 */
[----:B------:R-:W-:Y:S01]  /*7f20*/  FMUL.FTZ R13, R115, R13 ;  /* 0x0000000d730d7220 */ /* 0x000fe20000410000 */
[----:B------:R-:W-:Y:S01]  /*7f30*/  FADD.FTZ R14, -R158, R15 ;  /* 0x0000000f9e0e7221 */ /* 0x000fe20000010100 */
[C---:B------:R-:W-:Y:S01]  /*7f40*/  FADD.FTZ R18, -R160.reuse, R18 ;  /* 0x00000012a0127221 */ /* 0x040fe20000010100 */
[----:B------:R2:W5:Y:S01]  /*7f50*/  LDL.LU R117, [R1+0xd4] ;  /* 0x0000d40001757983 */ /* 0x0005620000300800 */
[----:B------:R-:W-:Y:S01]  /*7f60*/  FADD.FTZ R19, -R160, R19 ;  /* 0x00000013a0137221 */ /* 0x000fe20000010100 */
[----:B------:R-:W-:Y:S01]  /*7f70*/  FMUL.FTZ R14, R114, R14 ;  /* 0x0000000e720e7220 */ /* 0x000fe20000410000 */
        /* <DEDUP_REMOVED lines=8> */
[----:B------:R-:W-:Y:S01]  /*8000*/  FMUL.FTZ R15, R15, UR27 ;  /* 0x0000001b0f0f7c20 */ /* 0x000fe20008410000 */
[----:B------:R2:W5:Y:S01]  /*8010*/  LDL.LU R114, [R1+0xc8] ;  /* 0x0000c80001727983 */ /* 0x0005620000300800 */
[----:B------:R-:W-:Y:S01]  /*8020*/  FFMA.FTZ R142, -R171, R171, 1 ;  /* 0x3f800000ab8e7423 */ /* 0x000fe200000101ab */
[----:B------:R-:W-:Y:S01]  /*8030*/  FMUL.FTZ R8, R8, R163 ;  /* 0x000000a308087220 */ /* 0x000fe20000410000 */
[----:B------:R-:W-:Y:S01]  /*8040*/  FMUL.FTZ R15, R157, R15 ;  /* 0x0000000f9d0f7220 */ /* 0x000fe20000410000 */
[-C--:B-1----:R-:W-:Y:S01]  /*8050*/  HMMA.16816.F32 R20, R132, R136.reuse, R20 ;  /* 0x000000888414723c */ /* 0x082fe20000001814 */
[----:B------:R-:W-:Y:S02]  /*8060*/  MOV R157, 0x20 ;  /* 0x00000020009d7802 */ /* 0x000fe40000000f00 */
[----:B------:R-:W-:Y:S01]  /*8070*/  FMUL.FTZ R142, R142, UR27 ;  /* 0x0000001b8e8e7c20 */ /* 0x000fe20008410000 */
[----:B------:R-:W-:Y:S03]  /*8080*/  F2FP.F16.F32.PACK_AB R143, R165, R164 ;  /* 0x000000a4a58f723e */ /* 0x000fe600000000ff */
[----:B------:R-:W-:Y:S01]  /*8090*/  FMUL.FTZ R12, R12, R142 ;  /* 0x0000008e0c0c7220 */ /* 0x000fe20000410000 */
[C---:B------:R-:W-:Y:S04]  /*80a0*/  HMMA.16816.F32 R24, R4.reuse, R136, R24 ;  /* 0x000000880418723c */ /* 0x040fe80000001818 */
[----:B------:R-:W-:Y:S01]  /*80b0*/  FMUL.FTZ R136, R113, R16 ;  /* 0x0000001071887220 */ /* 0x000fe20000410000 */
[----:B------:R-:W-:Y:S01]  /*80c0*/  FMUL.FTZ R137, R112, R17 ;  /* 0x0000001170897220 */ /* 0x000fe20000410000 */
[----:B------:R2:W5:Y:S01]  /*80d0*/  LDL.LU R113, [R1+0xc4] ;  /* 0x0000c40001717983 */ /* 0x0005620000300800 */
[----:B------:R-:W-:Y:S01]  /*80e0*/  FFMA.FTZ R16, -R176, R176, 1 ;  /* 0x3f800000b0107423 */ /* 0x000fe200000101b0 */
[-C--:B------:R-:W-:Y:S02]  /*80f0*/  HMMA.16816.F32 R28, R4, R138.reuse, R28 ;  /* 0x0000008a041c723c */ /* 0x080fe4000000181c */
[----:B------:R2:W5:Y:S01]  /*8100*/  LDL.LU R112, [R1+0xc0] ;  /* 0x0000c00001707983 */ /* 0x0005620000300800 */
[----:B------:R-:W-:Y:S01]  /*8110*/  FMUL.FTZ R16, R16, UR27 ;  /* 0x0000001b10107c20 */ /* 0x000fe20008410000 */
[----:B------:R-:W-:Y:S01]  /*8120*/  FFMA.FTZ R142, -R199, R199, 1 ;  /* 0x3f800000c78e7423 */ /* 0x000fe200000101c7 */
[----:B------:R-:W-:Y:S01]  /*8130*/  FFMA.FTZ R17, -R175, R175, 1 ;  /* 0x3f800000af117423 */ /* 0x000fe200000101af */
[----:B------:R2:W5:Y:S01]  /*8140*/  LDL.LU R111, [R1+0xbc] ;  /* 0x0000bc00016f7983 */ /* 0x0005620000300800 */
[----:B------:R-:W-:Y:S01]  /*8150*/  FMUL.FTZ R14, R14, R16 ;  /* 0x000000100e0e7220 */ /* 0x000fe20000410000 */
[----:B------:R-:W-:Y:S01]  /*8160*/  F2FP.F16.F32.PACK_AB R16, R11, R10 ;  /* 0x0000000a0b10723e */ /* 0x000fe200000000ff */
[----:B------:R-:W-:Y:S01]  /*8170*/  FFMA.FTZ R10, -R179, R179, 1 ;  /* 0x3f800000b30a7423 */ /* 0x000fe200000101b3 */
[----:B------:R2:W5:Y:S01]  /*8180*/  LDL.LU R110, [R1+0xb8] ;  /* 0x0000b800016e7983 */ /* 0x0005620000300800 */
[----:B------:R-:W-:Y:S01]  /*8190*/  FADD.FTZ R27, -R158, R27 ;  /* 0x0000001b9e1b7221 */ /* 0x000fe20000010100 */
[C---:B------:R-:W-:Y:S01]  /*81a0*/  FADD.FTZ R24, -R159.reuse, R24 ;  /* 0x000000189f187221 */ /* 0x040fe20000010100 */
[----:B------:R-:W-:Y:S01]  /*81b0*/  FMUL.FTZ R10, R10, UR27 ;  /* 0x0000001b0a0a7c20 */ /* 0x000fe20008410000 */
[----:B------:R-:W-:Y:S01]  /*81c0*/  FADD.FTZ R25, -R159, R25 ;  /* 0x000000199f197221 */ /* 0x000fe20000010100 */
[----:B------:R-:W-:Y:S01]  /*81d0*/  FMUL.FTZ R27, R102, R27 ;  /* 0x0000001b661b7220 */ /* 0x000fe20000410000 */
[----:B------:R-:W-:Y:S01]  /*81e0*/  FMUL.FTZ R24, R105, R24 ;  /* 0x0000001869187220 */ /* 0x000fe20000410000 */
[----:B------:R-:W-:Y:S01]  /*81f0*/  FMUL.FTZ R136, R136, R10 ;  /* 0x0000000a88887220 */ /* 0x000fe20000410000 */
[----:B------:R-:W-:Y:S01]  /*8200*/  FMUL.FTZ R25, R104, R25 ;  /* 0x0000001968197220 */ /* 0x000fe20000410000 */
[----:B------:R-:W-:Y:S01]  /*8210*/  FADD.FTZ R26, -R158, R26 ;  /* 0x0000001a9e1a7221 */ /* 0x000fe20000010100 */
[----:B------:R-:W-:Y:S01]  /*8220*/  FMUL.FTZ R142, R142, UR27 ;  /* 0x0000001b8e8e7c20 */ /* 0x000fe20008410000 */
[C---:B------:R-:W-:Y:S04]  /*8230*/  HMMA.16816.F32 R32, R132.reuse, R138, R32 ;  /* 0x0000008a8420723c */ /* 0x040fe80000001820 */
[----:B------:R-:W-:Y:S01]  /*8240*/  FMUL.FTZ R26, R103, R26 ;  /* 0x0000001a671a7220 */ /* 0x000fe20000410000 */
[----:B------:R-:W-:Y:S01]  /*8250*/  FMUL.FTZ R142, R19, R142 ;  /* 0x0000008e138e7220 */ /* 0x000fe20000410000 */
[----:B------:R-:W-:Y:S01]  /*8260*/  F2FP.F16.F32.PACK_AB R19, R12, R8 ;  /* 0x000000080c13723e */ /* 0x000fe200000000ff */
[----:B------:R-:W-:Y:S01]  /*8270*/  FMUL.FTZ R17, R17, UR27 ;  /* 0x0000001b11117c20 */ /* 0x000fe20008410000 */
[----:B------:R-:W-:Y:S01]  /*8280*/  FMUL.FTZ R24, R24, R200 ;  /* 0x000000c818187220 */ /* 0x000fe20000410000 */
[----:B------:R-:W-:Y:S01]  /*8290*/  FFMA.FTZ R138, -R168, R168, 1 ;  /* 0x3f800000a88a7423 */ /* 0x000fe200000101a8 */
[----:B------:R-:W-:Y:S01]  /*82a0*/  FFMA.FTZ R12, -R178, R178, 1 ;  /* 0x3f800000b20c7423 */ /* 0x000fe200000101b2 */
[----:B------:R-:W-:Y:S01]  /*82b0*/  FMUL.FTZ R13, R13, R17 ;  /* 0x000000110d0d7220 */ /* 0x000fe20000410000 */
[----:B------:R-:W-:Y:S01]  /*82c0*/  F2FP.F16.F32.PACK_AB R17, R15, R9 ;  /* 0x000000090f11723e */ /* 0x000fe200000000ff */
[----:B------:R-:W-:Y:S01]  /*82d0*/  FFMA.FTZ R9, -R195, R195, 1 ;  /* 0x3f800000c3097423 */ /* 0x000fe200000101c3 */
[C---:B------:R-:W-:Y:S01]  /*82e0*/  FADD.FTZ R15, -R161.reuse, R20 ;  /* 0x00000014a10f7221 */ /* 0x040fe20000010100 */
[----:B------:R-:W-:Y:S01]  /*82f0*/  FADD.FTZ R20, -R161, R21 ;  /* 0x00000015a1147221 */ /* 0x000fe20000010100 */
[----:B------:R-:W-:Y:S01]  /*8300*/  FADD.FTZ R21, -R160, R22 ;  /* 0x00000016a0157221 */ /* 0x000fe20000010100 */
[----:B------:R-:W-:Y:S01]  /*8310*/  FMUL.FTZ R9, R9, UR27 ;  /* 0x0000001b09097c20 */ /* 0x000fe20008410000 */
[----:B------:R-:W-:Y:S01]  /*8320*/  FMUL.FTZ R15, R109, R15 ;  /* 0x0000000f6d0f7220 */ /* 0x000fe20000410000 */
[----:B------:R-:W-:Y:S01]  /*8330*/  FMUL.FTZ R20, R108, R20 ;  /* 0x000000146c147220 */ /* 0x000fe20000410000 */
[----:B------:R2:W5:Y:S01]  /*8340*/  LDL.LU R109, [R1+0xb4] ;  /* 0x0000b400016d7983 */ /* 0x0005620000300800 */
[----:B------:R-:W-:Y:S01]  /*8350*/  FMUL.FTZ R137, R137, R9 ;  /* 0x0000000989897220 */ /* 0x000fe20000410000 */
[----:B------:R-:W-:Y:S01]  /*8360*/  FMUL.FTZ R21, R107, R21 ;  /* 0x000000156b157220 */ /* 0x000fe20000410000 */
[C---:B------:R-:W-:Y:S01]  /*8370*/  FADD.FTZ R22, -R160.reuse, R23 ;  /* 0x00000017a0167221 */ /* 0x040fe20000010100 */
[----:B------:R-:W1:Y:S01]  /*8380*/  LDSM.16.M88.4 R8, [R181+0x11000] ;  /* 0x01100000b508783b */ /* 0x000e620000000200 */
[----:B------:R-:W-:Y:S01]  /*8390*/  FADD.FTZ R33, -R161, R33 ;  /* 0x00000021a1217221 */ /* 0x000fe20000010100 */
[----:B------:R-:W-:Y:S01]  /*83a0*/  FADD.FTZ R34, -R160, R34 ;  /* 0x00000022a0227221 */ /* 0x000fe20000010100 */
[----:B------:R-:W-:Y:S01]  /*83b0*/  FMUL.FTZ R22, R106, R22 ;  /* 0x000000166a167220 */ /* 0x000fe20000410000 */
[----:B------:R2:W5:Y:S01]  /*83c0*/  LDL.LU R108, [R1+0xb0] ;  /* 0x0000b000016c7983 */ /* 0x0005620000300800 */
[----:B------:R-:W-:Y:S01]  /*83d0*/  FFMA.FTZ R23, -R198, R198, 1 ;  /* 0x3f800000c6177423 */ /* 0x000fe200000101c6 */
[----:B------:R-:W-:Y:S01]  /*83e0*/  FMUL.FTZ R33, R96, R33 ;  /* 0x0000002160217220 */ /* 0x000fe20000410000 */
[----:B------:R-:W-:Y:S01]  /*83f0*/  FMUL.FTZ R34, R95, R34 ;  /* 0x000000225f227220 */ /* 0x000fe20000410000 */
[----:B------:R2:W5:Y:S01]  /*8400*/  LDL.LU R107, [R1+0xac] ;  /* 0x0000ac00016b7983 */ /* 0x0005620000300800 */
[----:B------:R-:W-:Y:S01]  /*8410*/  FMUL.FTZ R23, R23, UR27 ;  /* 0x0000001b17177c20 */ /* 0x000fe20008410000 */
[----:B------:R-:W-:Y:S01]  /*8420*/  FADD.FTZ R35, -R160, R35 ;  /* 0x00000023a0237221 */ /* 0x000fe20000010100 */
[----:B------:R-:W-:Y:S01]  /*8430*/  FADD.FTZ R32, -R161, R32 ;  /* 0x00000020a1207221 */ /* 0x000fe20000010100 */
[----:B------:R2:W5:Y:S01]  /*8440*/  LDL.LU R106, [R1+0xa8] ;  /* 0x0000a800016a7983 */ /* 0x0005620000300800 */
[----:B------:R-:W-:Y:S01]  /*8450*/  FMUL.FTZ R138, R138, UR27 ;  /* 0x0000001b8a8a7c20 */ /* 0x000fe20008410000 */
[----:B------:R-:W-:Y:S01]  /*8460*/  FMUL.FTZ R23, R18, R23 ;  /* 0x0000001712177220 */ /* 0x000fe20000410000 */
[----:B------:R-:W-:Y:S01]  /*8470*/  FMUL.FTZ R35, R94, R35 ;  /* 0x000000235e237220 */ /* 0x000fe20000410000 */
[----:B------:R2:W5:Y:S01]  /*8480*/  LDL.LU R105, [R1+0xa4] ;  /* 0x0000a40001697983 */ /* 0x0005620000300800 */
[----:B------:R-:W-:Y:S01]  /*8490*/  F2FP.F16.F32.PACK_AB R18, R14, R13 ;  /* 0x0000000d0e12723e */ /* 0x000fe200000000ff */
[----:B------:R-:W-:Y:S01]  /*84a0*/  FMUL.FTZ R32, R97, R32 ;  /* 0x0000002061207220 */ /* 0x000fe20000410000 */
[----:B------:R-:W-:Y:S01]  /*84b0*/  FMUL.FTZ R15, R15, R138 ;  /* 0x0000008a0f0f7220 */ /* 0x000fe20000410000 */
[----:B------:R2:W5:Y:S01]  /*84c0*/  LDL.LU R104, [R1+0xa0] ;  /* 0x0000a00001687983 */ /* 0x0005620000300800 */
[----:B------:R-:W-:Y:S01]  /*84d0*/  FFMA.FTZ R14, -R182, R182, 1 ;  /* 0x3f800000b60e7423 */ /* 0x000fe200000101b6 */
[----:B------:R-:W-:Y:S01]  /*84e0*/  FFMA.FTZ R13, -R177, R177, 1 ;  /* 0x3f800000b10d7423 */ /* 0x000fe200000101b1 */
[----:B------:R-:W-:Y:S01]  /*84f0*/  FMUL.FTZ R12, R12, UR27 ;  /* 0x0000001b0c0c7c20 */ /* 0x000fe20008410000 */
[----:B------:R2:W5:Y:S01]  /*8500*/  LDL.LU R103, [R1+0x9c] ;  /* 0x00009c0001677983 */ /* 0x0005620000300800 */
[----:B------:R-:W-:Y:S01]  /*8510*/  FMUL.FTZ R14, R14, UR27 ;  /* 0x0000001b0e0e7c20 */ /* 0x000fe20008410000 */
[----:B------:R-:W-:Y:S01]  /*8520*/  FMUL.FTZ R13, R13, UR27 ;  /* 0x0000001b0d0d7c20 */ /* 0x000fe20008410000 */
[----:B------:R-:W-:Y:S01]  /*8530*/  FMUL.FTZ R12, R21, R12 ;  /* 0x0000000c150c7220 */ /* 0x000fe20000410000 */
[----:B------:R2:W5:Y:S01]  /*8540*/  LDL.LU R102, [R1+0x98] ;  /* 0x0000980001667983 */ /* 0x0005620000300800 */
[----:B------:R-:W-:Y:S01]  /*8550*/  FMUL.FTZ R22, R22, R14 ;  /* 0x0000000e16167220 */ /* 0x000fe20000410000 */
[C---:B------:R-:W-:Y:S01]  /*8560*/  FADD.FTZ R14, -R159.reuse, R28 ;  /* 0x0000001c9f0e7221 */ /* 0x040fe20000010100 */
[----:B------:R-:W-:Y:S01]  /*8570*/  FADD.FTZ R28, -R159, R29 ;  /* 0x0000001d9f1c7221 */ /* 0x000fe20000010100 */
[C---:B------:R-:W-:Y:S01]  /*8580*/  FADD.FTZ R29, -R158.reuse, R30 ;  /* 0x0000001e9e1d7221 */ /* 0x040fe20000010100 */
[----:B------:R-:W-:Y:S01]  /*8590*/  FADD.FTZ R30, -R158, R31 ;  /* 0x0000001f9e1e7221 */ /* 0x000fe20000010100 */
[----:B------:R-:W-:Y:S01]  /*85a0*/  FMUL.FTZ R14, R101, R14 ;  /* 0x0000000e650e7220 */ /* 0x000fe20000410000 */
[----:B------:R-:W-:Y:S01]  /*85b0*/  FMUL.FTZ R28, R100, R28 ;  /* 0x0000001c641c7220 */ /* 0x000fe20000410000 */
[----:B------:R2:W5:Y:S01]  /*85c0*/  LDL.LU R101, [R1+0x94] ;  /* 0x0000940001657983 */ /* 0x0005620000300800 */
[----:B------:R-:W-:Y:S01]  /*85d0*/  FMUL.FTZ R29, R99, R29 ;  /* 0x0000001d631d7220 */ /* 0x000fe20000410000 */
[----:B------:R-:W-:Y:S01]  /*85e0*/  FMUL.FTZ R30, R98, R30 ;  /* 0x0000001e621e7220 */ /* 0x000fe20000410000 */
[----:B------:R-:W-:Y:S01]  /*85f0*/  FMUL.FTZ R13, R20, R13 ;  /* 0x0000000d140d7220 */ /* 0x000fe20000410000 */
[----:B------:R2:W5:Y:S01]  /*8600*/  LDL.LU R100, [R1+0x90] ;  /* 0x0000900001647983 */ /* 0x0005620000300800 */
[----:B------:R-:W-:Y:S01]  /*8610*/  F2FP.F16.F32.PACK_AB R20, R142, R23 ;  /* 0x000000178e14723e */ /* 0x000fe200000000ff */
[-C--:B-1----:R-:W-:Y:S02]  /*8620*/  HMMA.16816.F32 R36, R132, R8.reuse, R36 ;  /* 0x000000088424723c */ /* 0x082fe40000001824 */
[----:B------:R2:W5:Y:S01]  /*8630*/  LDL.LU R99, [R1+0x8c] ;  /* 0x00008c0001637983 */ /* 0x0005620000300800 */
[----:B------:R-:W-:Y:S01]  /*8640*/  FFMA.FTZ R23, -R206, R206, 1 ;  /* 0x3f800000ce177423 */ /* 0x000fe200000101ce */
[----:B------:R-:W-:Y:S01]  /*8650*/  F2FP.F16.F32.PACK_AB R22, R22, R12 ;  /* 0x0000000c1616723e */ /* 0x000fe200000000ff */
[----:B------:R-:W-:Y:S01]  /*8660*/  FFMA.FTZ R12, -R205, R205, 1 ;  /* 0x3f800000cd0c7423 */ /* 0x000fe200000101cd */
[----:B------:R2:W5:Y:S01]  /*8670*/  LDL.LU R98, [R1+0x88] ;  /* 0x0000880001627983 */ /* 0x0005620000300800 */
[----:B------:R-:W-:Y:S01]  /*8680*/  FMUL.FTZ R23, R23, UR27 ;  /* 0x0000001b17177c20 */ /* 0x000fe20008410000 */
[C---:B------:R-:W-:Y:S02]  /*8690*/  HMMA.16816.F32 R40, R4.reuse, R8, R40 ;  /* 0x000000080428723c */ /* 0x040fe40000001828 */
[----:B------:R2:W5:Y:S02]  /*86a0*/  LDL.LU R97, [R1+0x84] ;  /* 0x0000840001617983 */ /* 0x0005640000300800 */
[----:B------:R-:W-:Y:S01]  /*86b0*/  FMUL.FTZ R27, R27, R23 ;  /* 0x000000171b1b7220 */ /* 0x000fe20000410000 */
[----:B------:R-:W-:Y:S01]  /*86c0*/  F2FP.F16.F32.PACK_AB R23, R13, R15 ;  /* 0x0000000f0d17723e */ /* 0x000fe200000000ff */
        /* <DEDUP_REMOVED lines=10> */
[----:B------:R-:W-:Y:S01]  /*8770*/  FMUL.FTZ R14, R14, R13 ;  /* 0x0000000d0e0e7220 */ /* 0x000fe20000410000 */
[----:B------:R-:W-:Y:S01]  /*8780*/  FFMA.FTZ R13, -R214, R214, 1 ;  /* 0x3f800000d60d7423 */ /* 0x000fe200000101d6 */
[----:B------:R-:W-:Y:S01]  /*8790*/  FFMA.FTZ R12, -R215, R215, 1 ;  /* 0x3f800000d70c7423 */ /* 0x000fe200000101d7 */
[C---:B------:R-:W-:Y:S01]  /*87a0*/  FADD.FTZ R40, -R159.reuse, R40 ;  /* 0x000000289f287221 */ /* 0x040fe20000010100 */
[----:B------:R-:W-:Y:S01]  /*87b0*/  FADD.FTZ R41, -R159, R41 ;  /* 0x000000299f297221 */ /* 0x000fe20000010100 */
[----:B------:R-:W-:Y:S01]  /*87c0*/  FMUL.FTZ R13, R13, UR27 ;  /* 0x0000001b0d0d7c20 */ /* 0x000fe20008410000 */
[----:B------:R-:W-:Y:S01]  /*87d0*/  FMUL.FTZ R12, R12, UR27 ;  /* 0x0000001b0c0c7c20 */ /* 0x000fe20008410000 */
[----:B------:R-:W-:Y:S01]  /*87e0*/  F2FP.F16.F32.PACK_AB R28, R28, R14 ;  /* 0x0000000e1c1c723e */ /* 0x000fe200000000ff */
[----:B------:R-:W-:Y:S01]  /*87f0*/  FMUL.FTZ R40, R89, R40 ;  /* 0x0000002859287220 */ /* 0x000fe20000410000 */
[----:B------:R-:W-:Y:S01]  /*8800*/  FMUL.FTZ R34, R34, R13 ;  /* 0x0000000d22227220 */ /* 0x000fe20000410000 */
[----:B------:R-:W-:Y:S01]  /*8810*/  FMUL.FTZ R35, R35, R12 ;  /* 0x0000000c23237220 */ /* 0x000fe20000410000 */
[----:B------:R-:W-:Y:S01]  /*8820*/  FMUL.FTZ R41, R88, R41 ;  /* 0x0000002958297220 */ /* 0x000fe20000410000 */
[----:B------:R-:W1:Y:S01]  /*8830*/  LDSM.16.M88.4 R12, [R181+0x11800] ;  /* 0x01180000b50c783b */ /* 0x000e620000000200 */
[C---:B------:R-:W-:Y:S01]  /*8840*/  FADD.FTZ R42, -R158.reuse, R42 ;  /* 0x0000002a9e2a7221 */ /* 0x040fe20000010100 */
[----:B------:R-:W-:Y:S01]  /*8850*/  FADD.FTZ R43, -R158, R43 ;  /* 0x0000002b9e2b7221 */ /* 0x000fe20000010100 */
[-C--:B------:R-:W-:Y:S03]  /*8860*/  HMMA.16816.F32 R44, R4, R10.reuse, R44 ;  /* 0x0000000a042c723c */ /* 0x080fe6000000182c */
[----:B------:R-:W-:Y:S01]  /*8870*/  FMUL.FTZ R42, R87, R42 ;  /* 0x0000002a572a7220 */ /* 0x000fe20000410000 */
[----:B------:R-:W-:Y:S01]  /*8880*/  FMUL.FTZ R43, R86, R43 ;  /* 0x0000002b562b7220 */ /* 0x000fe20000410000 */
[----:B------:R-:W-:Y:S01]  /*8890*/  FFMA.FTZ R8, -R208, R208, 1 ;  /* 0x3f800000d0087423 */ /* 0x000fe200000101d0 */
[----:B------:R-:W-:Y:S01]  /*88a0*/  F2FP.F16.F32.PACK_AB R21, R137, R136 ;  /* 0x000000888915723e */ /* 0x000fe200000000ff */
[----:B------:R-:W-:Y:S01]  /*88b0*/  FFMA.FTZ R9, -R207, R207, 1 ;  /* 0x3f800000cf097423 */ /* 0x000fe200000101cf */
[C---:B------:R-:W-:Y:S04]  /*88c0*/  HMMA.16816.F32 R48, R132.reuse, R10, R48 ;  /* 0x0000000a8430723c */ /* 0x040fe80000001830 */
[----:B------:R-:W-:Y:S01]  /*88d0*/  FMUL.FTZ R8, R8, UR27 ;  /* 0x0000001b08087c20 */ /* 0x000fe20008410000 */
[----:B------:R-:W-:Y:S01]  /*88e0*/  FMUL.FTZ R9, R9, UR27 ;  /* 0x0000001b09097c20 */ /* 0x000fe20008410000 */
[----:B------:R-:W-:Y:S01]  /*88f0*/  FFMA.FTZ R11, -R210, R210, 1 ;  /* 0x3f800000d20b7423 */ /* 0x000fe200000101d2 */
[----:B------:R-:W-:Y:S01]  /*8900*/  FFMA.FTZ R136, -R201, R201, 1 ;  /* 0x3f800000c9887423 */ /* 0x000fe200000101c9 */
[----:B------:R-:W-:Y:S01]  /*8910*/  FFMA.FTZ R31, -R204, R204, 1 ;  /* 0x3f800000cc1f7423 */ /* 0x000fe200000101cc */
[----:B------:R-:W-:Y:S01]  /*8920*/  FMUL.FTZ R30, R30, R8 ;  /* 0x000000081e1e7220 */ /* 0x000fe20000410000 */
[----:B------:R-:W-:Y:S01]  /*8930*/  FADD.FTZ R8, -R161, R36 ;  /* 0x00000024a1087221 */ /* 0x000fe20000010100 */
[----:B------:R-:W-:Y:S01]  /*8940*/  FMUL.FTZ R136, R136, UR27 ;  /* 0x0000001b88887c20 */ /* 0x000fe20008410000 */
[----:B------:R-:W-:Y:S01]  /*8950*/  FMUL.FTZ R31, R31, UR27 ;  /* 0x0000001b1f1f7c20 */ /* 0x000fe20008410000 */
[----:B------:R-:W-:Y:S01]  /*8960*/  FMUL.FTZ R29, R29, R9 ;  /* 0x000000091d1d7220 */ /* 0x000fe20000410000 */
[----:B------:R-:W-:Y:S01]  /*8970*/  FMUL.FTZ R8, R93, R8 ;  /* 0x000000085d087220 */ /* 0x000fe20000410000 */
[----:B------:R-:W-:Y:S01]  /*8980*/  FMUL.FTZ R25, R25, R136 ;  /* 0x0000008819197220 */ /* 0x000fe20000410000 */
[----:B------:R2:W5:Y:S01]  /*8990*/  LDL.LU R93, [R1+0x74] ;  /* 0x00007400015d7983 */ /* 0x0005620000300800 */
[----:B------:R-:W-:Y:S01]  /*89a0*/  FADD.FTZ R9, -R161, R37 ;  /* 0x00000025a1097221 */ /* 0x000fe20000010100 */
[----:B------:R-:W-:Y:S01]  /*89b0*/  FMUL.FTZ R26, R26, R31 ;  /* 0x0000001f1a1a7220 */ /* 0x000fe20000410000 */
[----:B------:R-:W-:Y:S01]  /*89c0*/  FFMA.FTZ R31, -R211, R211, 1 ;  /* 0x3f800000d31f7423 */ /* 0x000fe200000101d3 */
[----:B------:R-:W-:Y:S01]  /*89d0*/  F2FP.F16.F32.PACK_AB R24, R25, R24 ;  /* 0x000000181918723e */ /* 0x000fe200000000ff */
[----:B------:R-:W-:Y:S01]  /*89e0*/  FMUL.FTZ R9, R92, R9 ;  /* 0x000000095c097220 */ /* 0x000fe20000410000 */
[C---:B------:R-:W-:Y:S01]  /*89f0*/  FADD.FTZ R25, -R160.reuse, R38 ;  /* 0x00000026a0197221 */ /* 0x040fe20000010100 */
[----:B------:R2:W5:Y:S01]  /*8a00*/  LDL.LU R92, [R1+0x70] ;  /* 0x00007000015c7983 */ /* 0x0005620000300800 */
[----:B------:R-:W-:Y:S01]  /*8a10*/  F2FP.F16.F32.PACK_AB R26, R27, R26 ;  /* 0x0000001a1b1a723e */ /* 0x000fe200000000ff */
[----:B------:R-:W-:Y:S01]  /*8a20*/  FADD.FTZ R27, -R160, R39 ;  /* 0x00000027a01b7221 */ /* 0x000fe20000010100 */
[----:B------:R-:W-:Y:S01]  /*8a30*/  FMUL.FTZ R25, R91, R25 ;  /* 0x000000195b197220 */ /* 0x000fe20000410000 */
[C---:B------:R-:W-:Y:S01]  /*8a40*/  FADD.FTZ R48, -R161.reuse, R48 ;  /* 0x00000030a1307221 */ /* 0x040fe20000010100 */
[----:B------:R2:W5:Y:S01]  /*8a50*/  LDL.LU R91, [R1+0x6c] ;  /* 0x00006c00015b7983 */ /* 0x0005620000300800 */
[----:B------:R-:W-:Y:S01]  /*8a60*/  FMUL.FTZ R27, R90, R27 ;  /* 0x0000001b5a1b7220 */ /* 0x000fe20000410000 */
[----:B------:R-:W-:Y:S01]  /*8a70*/  FADD.FTZ R49, -R161, R49 ;  /* 0x00000031a1317221 */ /* 0x000fe20000010100 */
[----:B------:R-:W-:Y:S01]  /*8a80*/  FMUL.FTZ R48, R81, R48 ;  /* 0x0000003051307220 */ /* 0x000fe20000410000 */
[----:B------:R2:W5:Y:S01]  /*8a90*/  LDL.LU R90, [R1+0x68] ;  /* 0x00006800015a7983 */ /* 0x0005620000300800 */
[----:B------:R-:W-:Y:S01]  /*8aa0*/  FADD.FTZ R50, -R160, R50 ;  /* 0x00000032a0327221 */ /* 0x000fe20000010100 */
[----:B------:R-:W-:Y:S01]  /*8ab0*/  FMUL.FTZ R49, R80, R49 ;  /* 0x0000003150317220 */ /* 0x000fe20000410000 */
[----:B------:R-:W-:Y:S01]  /*8ac0*/  FADD.FTZ R51, -R160, R51 ;  /* 0x00000033a0337221 */ /* 0x000fe20000010100 */
[----:B------:R2:W5:Y:S01]  /*8ad0*/  LDL.LU R89, [R1+0x64] ;  /* 0x0000640001597983 */ /* 0x0005620000300800 */
[----:B------:R-:W-:Y:S01]  /*8ae0*/  FMUL.FTZ R50, R79, R50 ;  /* 0x000000324f327220 */ /* 0x000fe20000410000 */
[----:B------:R-:W-:Y:S01]  /*8af0*/  FMUL.FTZ R11, R11, UR27 ;  /* 0x0000001b0b0b7c20 */ /* 0x000fe20008410000 */
[----:B------:R-:W-:Y:S01]  /*8b00*/  FMUL.FTZ R51, R78, R51 ;  /* 0x000000334e337220 */ /* 0x000fe20000410000 */
[----:B------:R2:W5:Y:S01]  /*8b10*/  LDL.LU R88, [R1+0x60] ;  /* 0x0000600001587983 */ /* 0x0005620000300800 */
[----:B------:R-:W-:Y:S01]  /*8b20*/  FFMA.FTZ R10, -R212, R212, 1 ;  /* 0x3f800000d40a7423 */ /* 0x000fe200000101d4 */
[----:B------:R-:W-:Y:S01]  /*8b30*/  FMUL.FTZ R25, R25, R11 ;  /* 0x0000000b19197220 */ /* 0x000fe20000410000 */
[----:B------:R-:W-:Y:S01]  /*8b40*/  FADD.FTZ R11, -R159, R44 ;  /* 0x0000002c9f0b7221 */ /* 0x000fe20000010100 */
[----:B------:R2:W5:Y:S01]  /*8b50*/  LDL.LU R87, [R1+0x5c] ;  /* 0x00005c0001577983 */ /* 0x0005620000300800 */
[----:B------:R-:W-:Y:S01]  /*8b60*/  FMUL.FTZ R31, R31, UR27 ;  /* 0x0000001b1f1f7c20 */ /* 0x000fe20008410000 */
[----:B------:R-:W-:Y:S01]  /*8b70*/  F2FP.F16.F32.PACK_AB R29, R30, R29 ;  /* 0x0000001d1e1d723e */ /* 0x000fe200000000ff */
[----:B------:R-:W-:Y:S01]  /*8b80*/  FFMA.FTZ R30, -R209, R209, 1 ;  /* 0x3f800000d11e7423 */ /* 0x000fe200000101d1 */
[----:B------:R2:W5:Y:S01]  /*8b90*/  LDL.LU R86, [R1+0x58] ;  /* 0x0000580001567983 */ /* 0x0005620000300800 */
[----:B------:R-:W-:Y:S01]  /*8ba0*/  FMUL.FTZ R11, R85, R11 ;  /* 0x0000000b550b7220 */ /* 0x000fe20000410000 */
[-C--:B-1----:R-:W-:Y:S02]  /*8bb0*/  HMMA.16816.F32 R52, R132, R12.reuse, R52 ;  /* 0x0000000c8434723c */ /* 0x082fe40000001834 */
[----:B------:R2:W5:Y:S01]  /*8bc0*/  LDL.LU R85, [R1+0x54] ;  /* 0x0000540001557983 */ /* 0x0005620000300800 */
[----:B------:R-:W-:Y:S01]  /*8bd0*/  FMUL.FTZ R30, R30, UR27 ;  /* 0x0000001b1e1e7c20 */ /* 0x000fe20008410000 */
[----:B------:R-:W-:Y:S01]  /*8be0*/  FMUL.FTZ R10, R10, UR27 ;  /* 0x0000001b0a0a7c20 */ /* 0x000fe20008410000 */
[----:B------:R-:W-:Y:S01]  /*8bf0*/  FMUL.FTZ R32, R32, R31 ;  /* 0x0000001f20207220 */ /* 0x000fe20000410000 */
[----:B------:R-:W-:Y:S01]  /*8c00*/  FFMA.FTZ R31, -R202, R202, 1 ;  /* 0x3f800000ca1f7423 */ /* 0x000fe200000101ca */
[----:B------:R-:W-:Y:S01]  /*8c10*/  FMUL.FTZ R9, R9, R30 ;  /* 0x0000001e09097220 */ /* 0x000fe20000410000 */
[----:B------:R-:W-:Y:S01]  /*8c20*/  FMUL.FTZ R10, R27, R10 ;  /* 0x0000000a1b0a7220 */ /* 0x000fe20000410000 */
[----:B------:R-:W-:Y:S01]  /*8c30*/  FADD.FTZ R27, -R159, R45 ;  /* 0x0000002d9f1b7221 */ /* 0x000fe20000010100 */
[----:B------:R-:W-:Y:S01]  /*8c40*/  FMUL.FTZ R31, R31, UR27 ;  /* 0x0000001b1f1f7c20 */ /* 0x000fe20008410000 */
[----:B------:R-:W-:Y:S01]  /*8c50*/  FADD.FTZ R30, -R158, R46 ;  /* 0x0000002e9e1e7221 */ /* 0x000fe20000010100 */
[C---:B------:R-:W-:Y:S04]  /*8c60*/  HMMA.16816.F32 R56, R4.reuse, R12, R56 ;  /* 0x0000000c0438723c */ /* 0x040fe80000001838 */
        /* <DEDUP_REMOVED lines=12> */
[C---:B------:R-:W-:Y:S01]  /*8d30*/  FADD.FTZ R54, -R160.reuse, R54 ;  /* 0x00000036a0367221 */ /* 0x040fe20000010100 */
[----:B------:R-:W-:Y:S01]  /*8d40*/  FADD.FTZ R55, -R160, R55 ;  /* 0x00000037a0377221 */ /* 0x000fe20000010100 */
[----:B------:R2:W5:Y:S01]  /*8d50*/  LDL.LU R81, [R1+0x44] ;  /* 0x0000440001517983 */ /* 0x0005620000300800 */
[----:B------:R-:W-:Y:S01]  /*8d60*/  FADD.FTZ R56, -R159, R56 ;  /* 0x000000389f387221 */ /* 0x000fe20000010100 */
[----:B------:R-:W-:Y:S01]  /*8d70*/  FMUL.FTZ R54, R75, R54 ;  /* 0x000000364b367220 */ /* 0x000fe20000410000 */
[----:B------:R-:W-:Y:S01]  /*8d80*/  FMUL.FTZ R55, R74, R55 ;  /* 0x000000374a377220 */ /* 0x000fe20000410000 */
[----:B------:R2:W5:Y:S01]  /*8d90*/  LDL.LU R80, [R1+0x40] ;  /* 0x0000400001507983 */ /* 0x0005620000300800 */
[-C--:B------:R-:W-:Y:S03]  /*8da0*/  HMMA.16816.F32 R60, R4, R14.reuse, R60 ;  /* 0x0000000e043c723c */ /* 0x080fe6000000183c */
[----:B------:R2:W5:Y:S01]  /*8db0*/  LDL.LU R79, [R1+0x3c] ;  /* 0x00003c00014f7983 */ /* 0x0005620000300800 */
[----:B------:R-:W-:Y:S01]  /*8dc0*/  FMUL.FTZ R56, R73, R56 ;  /* 0x0000003849387220 */ /* 0x000fe20000410000 */
[----:B------:R-:W-:Y:S01]  /*8dd0*/  FADD.FTZ R57, -R159, R57 ;  /* 0x000000399f397221 */ /* 0x000fe20000010100 */
[C---:B------:R-:W-:Y:S01]  /*8de0*/  FADD.FTZ R58, -R158.reuse, R58 ;  /* 0x0000003a9e3a7221 */ /* 0x040fe20000010100 */
[----:B------:R2:W5:Y:S01]  /*8df0*/  LDL.LU R78, [R1+0x38] ;  /* 0x00003800014e7983 */ /* 0x0005620000300800 */
[----:B------:R-:W-:Y:S01]  /*8e00*/  FADD.FTZ R59, -R158, R59 ;  /* 0x0000003b9e3b7221 */ /* 0x000fe20000010100 */
[----:B------:R-:W-:Y:S01]  /*8e10*/  FMUL.FTZ R57, R72, R57 ;  /* 0x0000003948397220 */ /* 0x000fe20000410000 */
[----:B------:R-:W-:Y:S01]  /*8e20*/  HMMA.16816.F32 R64, R132, R14, R64 ;  /* 0x0000000e8440723c */ /* 0x000fe20000001840 */
[----:B------:R2:W5:Y:S03]  /*8e30*/  LDL.LU R77, [R1+0x34] ;  /* 0x00003400014d7983 */ /* 0x0005660000300800 */
[----:B------:R-:W-:Y:S01]  /*8e40*/  FMUL.FTZ R58, R71, R58 ;  /* 0x0000003a473a7220 */ /* 0x000fe20000410000 */
[----:B------:R2:W5:Y:S01]  /*8e50*/  LDL.LU R76, [R1+0x30] ;  /* 0x00003000014c7983 */ /* 0x0005620000300800 */
[----:B------:R-:W-:Y:S01]  /*8e60*/  FMUL.FTZ R59, R70, R59 ;  /* 0x0000003b463b7220 */ /* 0x000fe20000410000 */
[----:B------:R-:W-:Y:S01]  /*8e70*/  F2FP.F16.F32.PACK_AB R32, R33, R32 ;  /* 0x000000202120723e */ /* 0x000fe200000000ff */
[----:B------:R-:W-:Y:S01]  /*8e80*/  FFMA.FTZ R36, -R217, R217, 1 ;  /* 0x3f800000d9247423 */ /* 0x000fe200000101d9 */
[----:B------:R2:W5:Y:S01]  /*8e90*/  LDL.LU R75, [R1+0x2c] ;  /* 0x00002c00014b7983 */ /* 0x0005620000300800 */
[C---:B------:R-:W-:Y:S01]  /*8ea0*/  FADD.FTZ R60, -R159.reuse, R60 ;  /* 0x0000003c9f3c7221 */ /* 0x040fe20000010100 */
[----:B------:R-:W-:Y:S01]  /*8eb0*/  FADD.FTZ R61, -R159, R61 ;  /* 0x0000003d9f3d7221 */ /* 0x000fe20000010100 */
[----:B------:R-:W-:Y:S01]  /*8ec0*/  FADD.FTZ R62, -R158, R62 ;  /* 0x0000003e9e3e7221 */ /* 0x000fe20000010100 */
[----:B------:R2:W5:Y:S01]  /*8ed0*/  LDL.LU R74, [R1+0x28] ;  /* 0x00002800014a7983 */ /* 0x0005620000300800 */
[----:B------:R-:W-:Y:S01]  /*8ee0*/  FMUL.FTZ R60, R69, R60 ;  /* 0x0000003c453c7220 */ /* 0x000fe20000410000 */
[----:B------:R-:W-:Y:S01]  /*8ef0*/  FMUL.FTZ R61, R68, R61 ;  /* 0x0000003d443d7220 */ /* 0x000fe20000410000 */
[----:B------:R-:W-:Y:S01]  /*8f00*/  FMUL.FTZ R62, R3, R62 ;  /* 0x0000003e033e7220 */ /* 0x000fe20000410000 */
[----:B------:R2:W5:Y:S01]  /*8f10*/  LDL.LU R73, [R1+0x24] ;  /* 0x0000240001497983 */ /* 0x0005620000300800 */
[----:B------:R-:W-:Y:S01]  /*8f20*/  F2FP.F16.F32.PACK_AB R34, R35, R34 ;  /* 0x000000222322723e */ /* 0x000fe200000000ff */
[----:B------:R-:W-:Y:S01]  /*8f30*/  FADD.FTZ R64, -R161, R64 ;  /* 0x00000040a1407221 */ /* 0x000fe20000010100 */
[----:B------:R-:W-:Y:S01]  /*8f40*/  FFMA.FTZ R35, -R219, R219, 1 ;  /* 0x3f800000db237423 */ /* 0x000fe200000101db */
[----:B------:R2:W5:Y:S01]  /*8f50*/  LDL.LU R72, [R1+0x20] ;  /* 0x0000200001487983 */ /* 0x0005620000300800 */
[----:B------:R-:W-:Y:S01]  /*8f60*/  FFMA.FTZ R33, -R221, R221, 1 ;  /* 0x3f800000dd217423 */ /* 0x000fe200000101dd */
[----:B------:R-:W-:Y:S01]  /*8f70*/  FMUL.FTZ R64, R2, R64 ;  /* 0x0000004002407220 */ /* 0x000fe20000410000 */
[----:B------:R-:W-:Y:S01]  /*8f80*/  FADD.FTZ R63, -R158, R63 ;  /* 0x0000003f9e3f7221 */ /* 0x000fe20000010100 */
[----:B------:R2:W5:Y:S01]  /*8f90*/  LDL.LU R71, [R1+0x1c] ;  /* 0x00001c0001477983 */ /* 0x0005620000300800 */
[----:B------:R-:W-:Y:S01]  /*8fa0*/  FMUL.FTZ R36, R36, UR27 ;  /* 0x0000001b24247c20 */ /* 0x000fe20008410000 */
[----:B------:R-:W-:Y:S01]  /*8fb0*/  FMUL.FTZ R35, R35, UR27 ;  /* 0x0000001b23237c20 */ /* 0x000fe20008410000 */
[----:B------:R-:W-:Y:S01]  /*8fc0*/  FMUL.FTZ R33, R33, UR27 ;  /* 0x0000001b21217c20 */ /* 0x000fe20008410000 */
[----:B------:R-:W-:Y:S01]  /*8fd0*/  F2FP.F16.F32.PACK_AB R8, R9, R8 ;  /* 0x000000080908723e */ /* 0x000fe200000000ff */
[----:B------:R2:W5:Y:S01]  /*8fe0*/  LDL.LU R70, [R1+0x18] ;  /* 0x0000180001467983 */ /* 0x0005620000300800 */
[----:B------:R-:W-:Y:S01]  /*8ff0*/  FMUL.FTZ R63, R252, R63 ;  /* 0x0000003ffc3f7220 */ /* 0x000fe20000410000 */
[----:B------:R-:W-:Y:S01]  /*9000*/  FADD.FTZ R65, -R161, R65 ;  /* 0x00000041a1417221 */ /* 0x000fe20000010100 */
[----:B------:R-:W-:Y:S01]  /*9010*/  F2FP.F16.F32.PACK_AB R10, R10, R25 ;  /* 0x000000190a0a723e */ /* 0x000fe200000000ff */
[----:B------:R2:W5:Y:S01]  /*9020*/  LDL.LU R69, [R1+0x14] ;  /* 0x0000140001457983 */ /* 0x0005620000300800 */
[C---:B------:R-:W-:Y:S01]  /*9030*/  FADD.FTZ R66, -R160.reuse, R66 ;  /* 0x00000042a0427221 */ /* 0x040fe20000010100 */
[----:B------:R-:W-:Y:S01]  /*9040*/  FADD.FTZ R67, -R160, R67 ;  /* 0x00000043a0437221 */ /* 0x000fe20000010100 */
[----:B------:R-:W-:Y:S01]  /*9050*/  LOP3.LUT R142, R147, 0x38, RZ, 0xc0, !PT ;  /* 0x00000038938e7812 */ /* 0x000fe200078ec0ff */
[----:B------:R2:W5:Y:S01]  /*9060*/  LDL.LU R68, [R1+0x10] ;  /* 0x0000100001447983 */ /* 0x0005620000300800 */
[----:B------:R-:W-:Y:S01]  /*9070*/  FMUL.FTZ R40, R40, R216 ;  /* 0x000000d828287220 */ /* 0x000fe20000410000 */
[----:B------:R-:W-:Y:S01]  /*9080*/  FMUL.FTZ R41, R41, R36 ;  /* 0x0000002429297220 */ /* 0x000fe20000410000 */
[----:B------:R-:W-:Y:S01]  /*9090*/  FMUL.FTZ R42, R42, R35 ;  /* 0x000000232a2a7220 */ /* 0x000fe20000410000 */
[----:B------:R2:W5:Y:S01]  /*90a0*/  LDL.LU R3, [R1+0xc] ;  /* 0x00000c0001037983 */ /* 0x0005620000300800 */
[----:B------:R-:W-:Y:S01]  /*90b0*/  FMUL.FTZ R33, R43, R33 ;  /* 0x000000212b217220 */ /* 0x000fe20000410000 */
[----:B------:R-:W-:Y:S01]  /*90c0*/  FMUL.FTZ R11, R11, R218 ;  /* 0x000000da0b0b7220 */ /* 0x000fe20000410000 */
[----:B------:R-:W-:Y:S01]  /*90d0*/  F2FP.F16.F32.PACK_AB R40, R41, R40 ;  /* 0x000000282928723e */ /* 0x000fe200000000ff */
[----:B------:R2:W5:Y:S01]  /*90e0*/  LDL.LU R2, [R1+0x8] ;  /* 0x0000080001027983 */ /* 0x0005620000300800 */
        /* <DEDUP_REMOVED lines=29> */
[C---:B------:R-:W-:Y:S01]  /*92c0*/  SHF.L.U32 R146, R0.reuse, 0x5, RZ ;  /* 0x0000000500927819 */ /* 0x040fe200000006ff */
[----:B------:R-:W-:Y:S01]  /*92d0*/  FMUL.FTZ R66, R155, R66 ;  /* 0x000000429b427220 */ /* 0x000fe20000410000 */
[----:B------:R-:W-:Y:S01]  /*92e0*/  SHF.L.U32 R155, R0, 0x1, RZ ;  /* 0x00000001009b7819 */ /* 0x000fe200000006ff */
[----:B------:R-:W-:Y:S01]  /*92f0*/  FMUL.FTZ R67, R183, R67 ;  /* 0x00000043b7437220 */ /* 0x000fe20000410000 */
[----:B------:R-:W-:Y:S01]  /*9300*/  MOV R183, 0x4 ;  /* 0x0000000400b77802 */ /* 0x000fe20000000f00 */
[----:B------:R-:W-:Y:S01]  /*9310*/  FMUL.FTZ R64, R64, R240 ;  /* 0x000000f040407220 */ /* 0x000fe20000410000 */
[----:B------:R-:W-:Y:S01]  /*9320*/  F2FP.F16.F32.PACK_AB R60, R61, R60 ;  /* 0x0000003c3d3c723e */ /* 0x000fe200000000ff */
[----:B------:R-:W-:Y:S01]  /*9330*/  FMUL.FTZ R65, R65, R241 ;  /* 0x000000f141417220 */ /* 0x000fe20000410000 */
[----:B------:R-:W-:Y:S01]  /*9340*/  FMUL.FTZ R66, R66, R242 ;  /* 0x000000f242427220 */ /* 0x000fe20000410000 */
[----:B------:R-:W-:Y:S01]  /*9350*/  F2FP.F16.F32.PACK_AB R62, R63, R62 ;  /* 0x0000003e3f3e723e */ /* 0x000fe200000000ff */
[----:B------:R-:W-:Y:S01]  /*9360*/  FMUL.FTZ R67, R67, R244 ;  /* 0x000000f443437220 */ /* 0x000fe20000410000 */
[----:B--2---:R-:W-:Y:S06]  /*9370*/  BRA.U !UP0, `(.L_x_2244) ;  /* 0x0000000108cc7547 */ /* 0x004fec000b800000 */
        /* <DEDUP_REMOVED lines=9> */
[----:B-----5:R-:W-:Y:S02]  /*9410*/  VIADD R3, R3, UR9 ;  /* 0x0000000903037c36 */ /* 0x020fe40008000000 */
[----:B-1----:R-:W-:Y:S04]  /*9420*/  IMAD.SHL.U32 R6, R5, 0x80, RZ ;  /* 0x0000008005067824 */ /* 0x002fe800078e00ff */
[----:B------:R-:W-:Y:S01]  /*9430*/  IMAD.X R6, RZ, RZ, ~R6, P0 ;  /* 0x000000ffff067224 */ /* 0x000fe200000e0e06 */
[----:B------:R-:W-:Y:S04]  /*9440*/  ISETP.GE.AND P0, PT, R142, UR5, PT ;  /* 0x000000058e007c0c */ /* 0x000fe8000bf06270 */
[----:B------:R-:W-:Y:S04]  /*9450*/  SHF.R.S64 R7, R7, 0x1f, R6 ;  /* 0x0000001f07077819 */ /* 0x000fe80000001006 */
[----:B------:R-:W-:Y:S01]  /*9460*/  IADD3 R185, P2, PT, R7, R185, RZ ;  /* 0x000000b907b97210 */ /* 0x000fe20007f5e0ff */
[----:B------:R-:W-:Y:S03]  /*9470*/  IMAD.SHL.U32 R7, R5, 0x40, RZ ;  /* 0x0000004005077824 */ /* 0x000fe600078e00ff */
[----:B------:R-:W-:Y:S01]  /*9480*/  LEA.HI.X.SX32 R184, R6, R184, 0x1, P2 ;  /* 0x000000b806b87211 */ /* 0x000fe200010f0eff */
[----:B------:R-:W-:Y:S01]  /*9490*/  @!P1 IMAD.MOV.U32 R36, RZ, RZ, R185 ;  /* 0x000000ffff249224 */ /* 0x000fe200078e00b9 */
[----:B------:R-:W-:Y:S02]  /*94a0*/  IADD3 R14, P3, PT, R7, R185, RZ ;  /* 0x000000b9070e7210 */ /* 0x000fe40007f7e0ff */
[C---:B--2---:R-:W-:Y:S01]  /*94b0*/  SHF.L.U64.HI R6, R5.reuse, 0x6, R4 ;  /* 0x0000000605067819 */ /* 0x044fe20000010204 */
[--C-:B------:R-:W-:Y:S01]  /*94c0*/  @!P1 IMAD.MOV.U32 R37, RZ, RZ, R184.reuse ;  /* 0x000000ffff259224 */ /* 0x100fe200078e00b8 */
[C---:B------:R-:W-:Y:S03]  /*94d0*/  @!P0 LEA R12, P2, R5.reuse, R14, 0x7 ;  /* 0x0000000e050c8211 */ /* 0x040fe600078438ff */
[----:B------:R-:W-:Y:S01]  /*94e0*/  IMAD.X R15, R6, 0x1, R184, P3 ;  /* 0x00000001060f7824 */ /* 0x000fe200018e06b8 */
[----:B------:R-:W-:Y:S01]  /*94f0*/  @!PT LDS RZ, [RZ] ;  /* 0x00000000fffff984 */ /* 0x000fe20000000800 */
[----:B------:R-:W-:Y:S01]  /*9500*/  @!PT LDS RZ, [RZ] ;  /* 0x00000000fffff984 */ /* 0x000fe20000000800 */
[----:B------:R-:W-:Y:S01]  /*9510*/  @!PT LDS RZ, [RZ] ;  /* 0x00000000fffff984 */ /* 0x000fe20000000800 */
[----:B------:R1:W-:Y:S01]  /*9520*/  @!P1 LDGSTS.E.BYPASS.LTC128B.128 [R188], desc[UR34][R36.64] ;  /* 0x0000000024bc9fae */ /* 0x0003e2000b981a22 */
[----:B------:R-:W-:Y:S03]  /*9530*/  @!P0 IADD3 R38, P3, PT, R14, R7, RZ ;  /* 0x000000070e268210 */ /* 0x000fe60007f7e0ff */
[----:B------:R1:W-:Y:S01]  /*9540*/  @P1 STS.64 [R194], RZ ;  /* 0x000000ffc2001388 */ /* 0x0003e20000000a00 */
[----:B------:R-:W-:Y:S01]  /*9550*/  @!P0 LEA.HI.X R13, R5, R15, R4, 0x7, P2 ;  /* 0x0000000f050d8211 */ /* 0x000fe200010f3c04 */
[----:B------:R-:W-:Y:S02]  /*9560*/  @!P0 IMAD.X R39, R15, 0x1, R6, P3 ;  /* 0x000000010f278824 */ /* 0x000fe400018e0606 */
        /* <DEDUP_REMOVED lines=20> */
.L_x_2244:
[----:B------:R-:W-:Y:S01]  /*96b0*/  STS [R251+0x14000], R162 ;  /* 0x014000a2fb007388 */ /* 0x000fe20000000800 */
[----:B------:R-:W-:Y:S02]  /*96c0*/  F2FP.F16.F32.PACK_AB R64, R65, R64 ;  /* 0x000000404140723e */ /* 0x000fe400000000ff */
[----:B------:R-:W-:Y:S01]  /*96d0*/  F2FP.F16.F32.PACK_AB R66, R67, R66 ;  /* 0x000000424342723e */ /* 0x000fe200000000ff */
[----:B------:R2:W-:Y:S01]  /*96e0*/  STS [R251+0x14400], R143 ;  /* 0x0144008ffb007388 */ /* 0x0005e20000000800 */
[--C-:B------:R-:W-:Y:S02]  /*96f0*/  LOP3.LUT R136, R154, 0x38, R147.reuse, 0x78, !PT ;  /* 0x000000389a887812 */ /* 0x100fe400078e7893 */
[----:B------:R-:W-:Y:S01]  /*9700*/  LEA R138, R141, UR4, 0x1 ;  /* 0x000000048d8a7c11 */ /* 0x000fe2000f8e08ff */
[----:B------:R-:W-:Y:S01]  /*9710*/  STS [R249+0x14000], R21 ;  /* 0x01400015f9007388 */ /* 0x000fe20000000800 */
[----:B------:R-:W-:Y:S02]  /*9720*/  LOP3.LUT R136, R136, 0x200, R146, 0xf8, !PT ;  /* 0x0000020088887812 */ /* 0x000fe400078ef892 */
[----:B------:R-:W-:Y:S01]  /*9730*/  LOP3.LUT R141, R147, 0x1f8, RZ, 0xc0, !PT ;  /* 0x000001f8938d7812 */ /* 0x000fe200078ec0ff */
[----:B------:R-:W-:Y:S01]  /*9740*/  STS [R249+0x14400], R20 ;  /* 0x01440014f9007388 */ /* 0x000fe20000000800 */
[----:B------:R-:W-:Y:S01]  /*9750*/  LEA R136, R136, UR4, 0x1 ;  /* 0x0000000488887c11 */ /* 0x000fe2000f8e08ff */
[----:B------:R-:W-:Y:S01]  /*9760*/  IMAD.IADD R137, R153, 0x1, R138 ;  /* 0x0000000199897824 */ /* 0x000fe200078e028a */
[----:B------:R-:W-:Y:S01]  /*9770*/  LOP3.LUT R141, R141, 0x38, R0, 0x78, !PT ;  /* 0x000000388d8d7812 */ /* 0x000fe200078e7800 */
[----:B------:R-:W-:Y:S01]  /*9780*/  STS [R251+0x16000], R17 ;  /* 0x01600011fb007388 */ /* 0x000fe20000000800 */
[----:B------:R-:W-:Y:S02]  /*9790*/  LOP3.LUT R154, R180, 0x30, RZ, 0xc0, !PT ;  /* 0x00000030b49a7812 */ /* 0x000fe400078ec0ff */
[----:B------:R-:W-:Y:S01]  /*97a0*/  LOP3.LUT R141, R141, 0x1e00, R147, 0xf8, !PT ;  /* 0x00001e008d8d7812 */ /* 0x000fe200078ef893 */
[----:B------:R-:W-:Y:S03]  /*97b0*/  STS [R251+0x16400], R16 ;  /* 0x01640010fb007388 */ /* 0x000fe60000000800 */
[----:B------:R-:W-:Y:S01]  /*97c0*/  LEA R141, R141, UR4, 0x1 ;  /* 0x000000048d8d7c11 */ /* 0x000fe2000f8e08ff */
[----:B------:R-:W-:Y:S04]  /*97d0*/  STS [R249+0x16000], R19 ;  /* 0x01600013f9007388 */ /* 0x000fe80000000800 */
[----:B------:R-:W-:Y:S01]  /*97e0*/  STS [R249+0x16400], R18 ;  /* 0x01640012f9007388 */ /* 0x000fe20000000800 */
[----:B--2---:R-:W2:Y:S03]  /*97f0*/  LDC R143, c[0x0][0x44c] ;  /* 0x00011300ff8f7b82 */ /* 0x004ea60000000800 */
[----:B------:R-:W-:Y:S04]  /*9800*/  STS [R248+0x14000], R23 ;  /* 0x01400017f8007388 */ /* 0x000fe80000000800 */
[----:B------:R-:W-:Y:S04]  /*9810*/  STS [R248+0x14400], R22 ;  /* 0x01440016f8007388 */ /* 0x000fe80000000800 */
[----:B------:R-:W-:Y:S04]  /*9820*/  STS [R247+0x14000], R32 ;  /* 0x01400020f7007388 */ /* 0x000fe80000000800 */
[----:B------:R-:W-:Y:S04]  /*9830*/  STS [R247+0x14400], R34 ;  /* 0x01440022f7007388 */ /* 0x000fe80000000800 */
[----:B------:R-:W-:Y:S04]  /*9840*/  STS [R248+0x16000], R24 ;  /* 0x01600018f8007388 */ /* 0x000fe80000000800 */
[----:B------:R-:W-:Y:S01]  /*9850*/  STS [R248+0x16400], R26 ;  /* 0x0164001af8007388 */ /* 0x000fe20000000800 */
[----:B--2---:R-:W-:Y:S03]  /*9860*/  IMAD R143, R143, UR13, RZ ;  /* 0x0000000d8f8f7c24 */ /* 0x004fe6000f8e02ff */
        /* <DEDUP_REMOVED lines=20> */
[----:B------:R-:W2:Y:S04]  /*99b0*/  LDSM.16.MT88.4 R8, [R138+0x8000] ;  /* 0x008000008a08783b */ /* 0x000ea80000004200 */
[----:B-1----:R-:W1:Y:S04]  /*99c0*/  LDSM.16.MT88.4 R12, [R136+0x20000] ;  /* 0x02000000880c783b */ /* 0x002e680000004200 */
        /* <DEDUP_REMOVED lines=8> */
[-C--:B--2--5:R-:W-:Y:S08]  /*9a50*/  HMMA.16816.F32 R68, R4, R8.reuse, R68 ;  /* 0x000000080444723c */ /* 0x0a4ff00000001844 */
        /* <DEDUP_REMOVED lines=131> */
.L_x_2245:
        /* <DEDUP_REMOVED lines=123> */
[C---:B------:R-:W-:Y:S05]  /*aa40*/  LEA.HI.X.SX32 R175, R143.reuse, R171, 0x5, P0 ;  /* 0x000000ab8faf7211 */ /* 0x040fea00000f2eff */
[C---:B------:R-:W-:Y:S04]  /*aa50*/  HMMA.16816.F32 R24, R40.reuse, R36, R24 ;  /* 0x000000242818723c */ /* 0x040fe80000001818 */
[C---:B------:R-:W-:Y:S04]  /*aa60*/  IMAD.WIDE R176, R143.reuse, -0x1c0, R174 ;  /* 0xfffffe408fb07825 */ /* 0x040fe800078e02ae */
[-C--:B------:R-:W-:Y:S03]  /*aa70*/  HMMA.16816.F32 R28, R40, R38.reuse, R28 ;  /* 0x00000026281c723c */ /* 0x080fe6000000181c */
[C---:B--2---:R-:W-:Y:S04]  /*aa80*/  LEA R138, P0, R143.reuse, R176, 0x5 ;  /* 0x000000b08f8a7211 */ /* 0x044fe800078028ff */
[C---:B------:R-:W-:Y:S01]  /*aa90*/  LEA.HI.X.SX32 R139, R143.reuse, R177, 0x5, P0 ;  /* 0x000000b18f8b7211 */ /* 0x040fe200000f2eff */
[----:B------:R-:W-:Y:S01]  /*aaa0*/  HMMA.16816.F32 R32, R44, R38, R32 ;  /* 0x000000262c20723c */ /* 0x000fe20000001820 */
[----:B------:R-:W1:Y:S03]  /*aab0*/  LDSM.16.MT88.4 R36, [R137+0xf800] ;  /* 0x00f800008924783b */ /* 0x000e660000004200 */
[C---:B------:R-:W-:Y:S02]  /*aac0*/  LEA R178, P0, R143.reuse, R138, 0x5 ;  /* 0x0000008a8fb27211 */ /* 0x040fe400078028ff */
[----:B------:R-:W-:Y:S02]  /*aad0*/  @P2 SHF.R.U32.HI R46, RZ, 0x2, R0 ;  /* 0x00000002ff2e2819 */ /* 0x000fe40000011600 */
[-C--:B---3--:R-:W-:Y:S05]  /*aae0*/  HMMA.16816.F32 R4, R48, R52.reuse, R4 ;  /* 0x000000343004723c */ /* 0x088fea0000001804 */
        /* <DEDUP_REMOVED lines=177> */
[----:B------:R-:W-:Y:S02]  /*b600*/  LOP3.LUT R146, R146, 0xc00, RZ, 0xc0, !PT ;  /* 0x00000c0092927812 */ /* 0x000fe400078ec0ff */
[----:B------:R-:W-:Y:S01]  /*b610*/  ISETP.NE.AND P0, PT, R148, RZ, PT ;  /* 0x000000ff9400720c */ /* 0x000fe20003f05270 */
[----:B------:R-:W-:Y:S01]  /*b620*/  UISETP.NE.AND UP0, UPT, UR40, -0x1, UPT ;  /* 0xffffffff2800788c */ /* 0x000fe2000bf05270 */
[----:B------:R-:W-:Y:S01]  /*b630*/  LOP3.LUT R146, R146, 0x6, R155, 0xf8, !PT ;  /* 0x0000000692927812 */ /* 0x000fe200078ef89b */
[----:B------:R-:W-:Y:S01]  /*b640*/  UMOV UR44, UR18 ;  /* 0x00000012002c7c82 */ /* 0x000fe20008000000 */
[----:B------:R-:W-:Y:S02]  /*b650*/  ISETP.NE.AND P1, PT, R145, RZ, PT ;  /* 0x000000ff9100720c */ /* 0x000fe40003f25270 */
[----:B------:R-:W-:Y:S02]  /*b660*/  LOP3.LUT R146, R146, R156, R140, 0xf6, !PT ;  /* 0x0000009c92927212 */ /* 0x000fe400078ef68c */
[----:B------:R-:W-:-:S02]  /*b670*/  SEL R157, R157, 0xffffffe0, !P1 ;  /* 0xffffffe09d9d7807 */ /* 0x000fc40004800000 */
[----:B------:R-:W-:Y:S02]  /*b680*/  LEA R146, R146, UR4, 0x1 ;  /* 0x0000000492927c11 */ /* 0x000fe4000f8e08ff */
        /* <DEDUP_REMOVED lines=114> */
.L_x_2247:
[----:B------:R-:W2:Y:S01]  /*bdb0*/  LDCU.64 UR10, c[0x0][0x5c0] ;  /* 0x0000b800ff0a77ac */ /* 0x000ea20008000a00 */
[----:B------:R-:W-:-:S04]  /*bdc0*/  UIADD3 UR5, UPT, UPT, UR36, UR40, URZ ;  /* 0x0000002824057290 */ /* 0x000fc8000fffe0ff */
[----:B--2---:R-:W-:Y:S02]  /*bdd0*/  UIMAD.WIDE.U32 UR42, UR5, UR10, URZ ;  /* 0x0000000a052a72a5 */ /* 0x004fe4000f8e00ff */
[----:B------:R-:W-:-:S04]  /*bde0*/  UIMAD UR5, UR5, UR11, URZ ;  /* 0x0000000b050572a4 */ /* 0x000fc8000f8e02ff */
[----:B------:R-:W-:-:S06]  /*bdf0*/  UIADD3 UR5, UPT, UPT, UR43, UR5, URZ ;  /* 0x000000052b057290 */ /* 0x000fcc000fffe0ff */
[----:B------:R-:W-:Y:S02]  /*be00*/  MOV R6, UR5 ;  /* 0x0000000500067c02 */ /* 0x000fe40008000f00 */
.L_x_2248:
        /* <DEDUP_REMOVED lines=12> */
.L_x_2249:
[----:B------:R-:W2:Y:S01]  /*bed0*/  LDCU.64 UR8, c[0x0][0x5c8] ;  /* 0x0000b900ff0877ac */ /* 0x000ea20008000a00 */
[----:B------:R-:W-:-:S04]  /*bee0*/  UIADD3 UR5, UPT, UPT, UR36, UR40, URZ ;  /* 0x0000002824057290 */ /* 0x000fc8000fffe0ff */
[----:B--2---:R-:W-:Y:S02]  /*bef0*/  UIMAD.WIDE.U32 UR16, UR5, UR8, URZ ;  /* 0x00000008051072a5 */ /* 0x004fe4000f8e00ff */
[----:B------:R-:W-:-:S04]  /*bf00*/  UIMAD UR5, UR5, UR9, URZ ;  /* 0x00000009050572a4 */ /* 0x000fc8000f8e02ff */
[----:B------:R-:W-:-:S06]  /*bf10*/  UIADD3 UR5, UPT, UPT, UR17, UR5, URZ ;  /* 0x0000000511057290 */ /* 0x000fcc000fffe0ff */
[----:B------:R-:W-:-:S07]  /*bf20*/  MOV R12, UR5 ;  /* 0x00000005000c7c02 */ /* 0x000fce0008000f00 */
.L_x_2250:
[----:B------:R-:W-:Y:S01]  /*bf30*/  BAR.SYNC.DEFER_BLOCKING 0x0 ;  /* 0x0000000000007b1d */ /* 0x000fe20000010000 */
[----:B------:R-:W-:Y:S01]  /*bf40*/  USHF.L.U32 UR5, UR37, 0x7, URZ ;  /* 0x0000000725057899 */ /* 0x000fe200080006ff */
[----:B------:R-:W-:Y:S01]  /*bf50*/  SHF.R.U32.HI R25, RZ, 0x3, R0 ;  /* 0x00000003ff197819 */ /* 0x000fe20000011600 */
[----:B------:R-:W-:Y:S02]  /*bf60*/  USHF.L.U32 UR15, UR37, 0x7, URZ ;  /* 0x00000007250f7899 */ /* 0x000fe400080006ff */
[----:B------:R-:W-:-:S03]  /*bf70*/  UIMAD.WIDE.U32 UR40, UR5, UR10, URZ ;  /* 0x0000000a052872a5 */ /* 0x000fc6000f8e00ff */
[----:B------:R-:W2:Y:S01]  /*bf80*/  LDC.64 R4, c[0x0][0x5d8] ;  /* 0x00017600ff047b82 */ /* 0x000ea20000000a00 */
[----:B------:R-:W3:Y:S01]  /*bf90*/  LDCU UR12, c[0x0][0x440] ;  /* 0x00008800ff0c77ac */ /* 0x000ee20008000800 */
        /* <DEDUP_REMOVED lines=8> */
[----:B-1----:R-:W1:Y:S01]  /*c020*/  LDC.64 R2, c[0x0][0x5e0] ;  /* 0x00017800ff027b82 */ /* 0x002e620000000a00 */
[----:B------:R-:W-:Y:S01]  /*c030*/  LOP3.LUT R16, R16, 0x38, R147, 0xf8, !PT ;  /* 0x0000003810107812 */ /* 0x000fe200078ef893 */
[----:B------:R-:W-:Y:S01]  /*c040*/  IMAD.U32 R17, RZ, RZ, UR41 ;  /* 0x00000029ff117e24 */ /* 0x000fe2000f8e00ff */
[----:B------:R-:W-:Y:S01]  /*c050*/  UIMAD UR13, UR5, UR11, UR13 ;  /* 0x0000000b050d72a4 */ /* 0x000fe2000f8e020d */
[----:B------:R-:W-:Y:S01]  /*c060*/  BSSY.RECONVERGENT B0, `(.L_x_2251) ;  /* 0x0000018000007945 */ /* 0x000fe20003800200 */
[----:B------:R-:W-:Y:S01]  /*c070*/  IADD3 R16, P0, PT, R16, UR42, RZ ;  /* 0x0000002a10107c10 */ /* 0x000fe2000ff1e0ff */
[----:B------:R4:W1:Y:S01]  /*c080*/  LDS.128 R8, [R141+0xd000] ;  /* 0x00d000008d087984 */ /* 0x0008620000000c00 */
[----:B---3--:R-:W-:-:S02]  /*c090*/  ISETP.GE.AND P6, PT, R142, UR12, PT ;  /* 0x0000000c8e007c0c */ /* 0x008fc4000bfc6270 */
        /* <DEDUP_REMOVED lines=9> */
[----:B--2---:R-:W-:-:S04]  /*c130*/  IMAD.WIDE.U32 R14, R4, UR20, R16 ;  /* 0x00000014040e7c25 */ /* 0x004fc8000f8e0010 */
[----:B------:R-:W-:Y:S02]  /*c140*/  IMAD R5, R5, UR20, R15 ;  /* 0x0000001405057c24 */ /* 0x000fe4000f8e020f */
[----:B----4-:R-:W-:Y:S06]  /*c150*/  @P6 BRA `(.L_x_2252) ;  /* 0x0000000000206947 */ /* 0x010fec0003800000 */
[----:B------:R-:W2:Y:S01]  /*c160*/  LDS.128 R16, [R141+0xc000] ;  /* 0x00c000008d107984 */ /* 0x000ea20000000c00 */
[----:B------:R-:W3:Y:S01]  /*c170*/  LDCU.64 UR12, c[0x0][0x560] ;  /* 0x0000ac00ff0c77ac */ /* 0x000ee20008000a00 */
[----:B------:R-:W-:-:S05]  /*c180*/  MOV R4, R14 ;  /* 0x0000000e00047202 */ /* 0x000fca0000000f00 */
[----:B------:R-:W-:-:S04]  /*c190*/  IMAD.WIDE.U32 R22, R25, UR10, R4 ;  /* 0x0000000a19167c25 */ /* 0x000fc8000f8e0004 */
[----:B------:R-:W-:Y:S01]  /*c1a0*/  IMAD R4, R25, UR11, R23 ;  /* 0x0000000b19047c24 */ /* 0x000fe2000f8e0217 */
[----:B---3--:R-:W-:-:S04]  /*c1b0*/  LEA R20, P2, R22, UR12, 0x1 ;  /* 0x0000000c16147c11 */ /* 0x008fc8000f8408ff */
[----:B------:R-:W-:-:S05]  /*c1c0*/  LEA.HI.X R21, R22, UR13, R4, 0x1, P2 ;  /* 0x0000000d16157c11 */ /* 0x000fca00090f0c04 */
[----:B--2---:R2:W-:Y:S04]  /*c1d0*/  STG.E.128 desc[UR34][R20.64], R16 ;  /* 0x0000001014007986 */ /* 0x0045e8000c101d22 */
.L_x_2252:
[----:B------:R-:W-:Y:S05]  /*c1e0*/  BSYNC.RECONVERGENT B0 ;  /* 0x0000000000007941 */ /* 0x000fea0003800200 */
.L_x_2251:
        /* <DEDUP_REMOVED lines=11> */
[----:B-1----:R3:W-:Y:S04]  /*c2a0*/  STG.E.128 desc[UR34][R18.64], R8 ;  /* 0x0000000812007986 */ /* 0x0027e8000c101d22 */
.L_x_2254:
[----:B------:R-:W-:Y:S05]  /*c2b0*/  BSYNC.RECONVERGENT B0 ;  /* 0x0000000000007941 */ /* 0x000fea0003800200 */
.L_x_2253:
[----:B-1-3--:R1:W3:Y:S01]  /*c2c0*/  LDS.128 R8, [R141+0xe000] ;  /* 0x00e000008d087984 */ /* 0x00a2e20000000c00 */
[----:B------:R-:W-:Y:S01]  /*c2d0*/  BSSY.RECONVERGENT B0, `(.L_x_2255) ;  /* 0x000000d000007945 */ /* 0x000fe20003800200 */
[----:B------:R-:W-:-:S03]  /*c2e0*/  IADD3.X R27, PT, PT, RZ, RZ, RZ, P1, !PT ;  /* 0x000000ffff1b7210 */ /* 0x000fc60000ffe4ff */
        /* <DEDUP_REMOVED lines=11> */
.L_x_2256:
[----:B------:R-:W-:Y:S05]  /*c3a0*/  BSYNC.RECONVERGENT B0 ;  /* 0x0000000000007941 */ /* 0x000fea0003800200 */
.L_x_2255:
[----:B---34-:R3:W4:Y:S01]  /*c3b0*/  LDS.128 R8, [R141+0xf000] ;  /* 0x00f000008d087984 */ /* 0x0187220000000c00 */
[----:B------:R-:W-:Y:S01]  /*c3c0*/  BSSY.RECONVERGENT B0, `(.L_x_2257) ;  /* 0x000000d000007945 */ /* 0x000fe20003800200 */
[----:B------:R-:W-:Y:S02]  /*c3d0*/  MOV R4, UR8 ;  /* 0x0000000800047c02 */ /* 0x000fe40008000f00 */
[----:B------:R-:W-:Y:S01]  /*c3e0*/  IADD3.X R26, PT, PT, RZ, RZ, RZ, P0, !PT ;  /* 0x000000ffff1a7210 */ /* 0x000fe200007fe4ff */
[----:B------:R-:W-:Y:S06]  /*c3f0*/  @P3 BRA `(.L_x_2258) ;  /* 0x0000000000243947 */ /* 0x000fec0003800000 */
        /* <DEDUP_REMOVED lines=8> */
[----:B----4-:R2:W-:Y:S04]  /*c480*/  STG.E.128 desc[UR34][R16.64], R8 ;  /* 0x0000000810007986 */ /* 0x0105e8000c101d22 */
.L_x_2258:
[----:B------:R-:W-:Y:S05]  /*c490*/  BSYNC.RECONVERGENT B0 ;  /* 0x0000000000007941 */ /* 0x000fea0003800200 */
.L_x_2257:
        /* <DEDUP_REMOVED lines=8> */
[----:B------:R-:W3:Y:S01]  /*c520*/  @!P6 LDC.64 R4, c[0x0][0x568] ;  /* 0x00015a00ff04eb82 */ /* 0x000ee20000000a00 */
        /* <DEDUP_REMOVED lines=9> */
[----:B---3--:R-:W-:-:S04]  /*c5c0*/  @!P6 LEA R4, P0, R2, R4, 0x1 ;  /* 0x000000040204e211 */ /* 0x008fc800078008ff */
[----:B------:R-:W-:-:S05]  /*c5d0*/  @!P6 LEA.HI.X R5, R2, R5, R25, 0x1, P0 ;  /* 0x000000050205e211 */ /* 0x000fca00000f0c19 */
[----:B--2---:R4:W-:Y:S01]  /*c5e0*/  @!P6 STG.E.128 desc[UR34][R4.64], R16 ;  /* 0x000000100400e986 */ /* 0x0049e2000c101d22 */
        /* <DEDUP_REMOVED lines=11> */
.L_x_2260:
[----:B------:R-:W-:Y:S05]  /*c6a0*/  BSYNC.RECONVERGENT B0 ;  /* 0x0000000000007941 */ /* 0x000fea0003800200 */
.L_x_2259:
        /* <DEDUP_REMOVED lines=12> */
.L_x_2262:
[----:B------:R-:W-:Y:S05]  /*c770*/  BSYNC.RECONVERGENT B0 ;  /* 0x0000000000007941 */ /* 0x000fea0003800200 */
.L_x_2261:
        /* <DEDUP_REMOVED lines=11> */
.L_x_2201:
[----:B------:R-:W-:Y:S05]  /*c830*/  BSYNC.RECONVERGENT B1 ;  /* 0x0000000000017941 */ /* 0x000fea0003800200 */
.L_x_2175:
[----:B------:R-:W4:Y:S01]  /*c840*/  LDCU UR8, c[0x0][0x438] ;  /* 0x00008700ff0877ac */ /* 0x000f220008000800 */
[----:B------:R-:W1:Y:S01]  /*c850*/  LDCU UR9, c[0x0][0x370] ;  /* 0x00006e00ff0977ac */ /* 0x000e620008000800 */
[----:B------:R-:W-:Y:S01]  /*c860*/  UMOV UR10, UR19 ;  /* 0x00000013000a7c82 */ /* 0x000fe20008000000 */
        /* <DEDUP_REMOVED lines=8> */
.L_x_2264:
        /* <DEDUP_REMOVED lines=9> */
.L_x_2790:


//--------------------- .text._ZN5flash44flash_bwd_dq_dk_dv_loop_seqk_parallel_kernelI23Flash_bwd_kernel_traitsILi64ELi128ELi128ELi8ELi4ELi4ELi4ELb0ELb0EN7cutlass6half_tE19Flash_kernel_traitsILi64ELi128ELi128ELi8ES3_EELb1ELb0ELb0ELb0ELb1ELb1ELb0EEEvNS_16Flash_bwd_paramsE --------------------------
	.section	.text._ZN5flash44flash_bwd_dq_dk_dv_loop_seqk_parallel_kernelI23Flash_bwd_kernel_traitsILi64ELi128ELi128ELi8ELi4ELi4ELi4ELb0ELb0EN7cutlass6half_tE19Flash_kernel_traitsILi64ELi128ELi128ELi8ES3_EELb1ELb0ELb0ELb0ELb1ELb1ELb0EEEvNS_16Flash_bwd_paramsE,"ax",@progbits
	.align	128
        .global         _ZN5flash44flash_bwd_dq_dk_dv_loop_seqk_parallel_kernelI23Flash_bwd_kernel_traitsILi64ELi128ELi128ELi8ELi4ELi4ELi4ELb0ELb0EN7cutlass6half_tE19Flash_kernel_traitsILi64ELi128ELi128ELi8ES3_EELb1ELb0ELb0ELb0ELb1ELb1ELb0EEEvNS_16Flash_bwd_paramsE
        .type           _ZN5flash44flash_bwd_dq_dk_dv_loop_seqk_parallel_kernelI23Flash_bwd_kernel_traitsILi64ELi128ELi128ELi8ELi4ELi4ELi4ELb0ELb0EN7cutlass6half_tE19Flash_kernel_traitsILi64ELi128ELi128ELi8ES3_EELb1ELb0ELb0ELb0ELb1ELb1ELb0EEEvNS_16Flash_bwd_paramsE,@function
        .size           _ZN5flash44flash_bwd_dq_dk_dv_loop_seqk_parallel_kernelI23Flash_bwd_kernel_traitsILi64ELi128ELi128ELi8ELi4ELi4ELi4ELb0ELb0EN7cutlass6half_tE19Flash_kernel_traitsILi64ELi128ELi128ELi8ES3_EELb1ELb0ELb0ELb0ELb1ELb1ELb0EEEvNS_16Flash_bwd_paramsE,(.L_x_2791 - _ZN5flash44flash_bwd_dq_dk_dv_loop_seqk_parallel_kernelI23Flash_bwd_kernel_traitsILi64ELi128ELi128ELi8ELi4ELi4ELi4ELb0ELb0EN7cutlass6half_tE19Flash_kernel_traitsILi64ELi128ELi128ELi8ES3_EELb1ELb0ELb0ELb0ELb1ELb1ELb0EEEvNS_16Flash_bwd_paramsE)
        .other          _ZN5flash44flash_bwd_dq_dk_dv_loop_seqk_parallel_kernelI23Flash_bwd_kernel_traitsILi64ELi128ELi128ELi8ELi4ELi4ELi4ELb0ELb0EN7cutlass6half_tE19Flash_kernel_traitsILi64ELi128ELi128ELi8ES3_EELb1ELb0ELb0ELb0ELb1ELb1ELb0EEEvNS_16Flash_bwd_paramsE,@"STO_CUDA_ENTRY STV_DEFAULT"
_ZN5flash44flash_bwd_dq_dk_dv_loop_seqk_parallel_kernelI23Flash_bwd_kernel_traitsILi64ELi128ELi128ELi8ELi4ELi4ELi4ELb0ELb0EN7cutlass6half_tE19Flash_kernel_traitsILi64ELi128ELi128ELi8ES3_EELb1ELb0ELb0ELb0ELb1ELb1ELb0EEEvNS_16Flash_bwd_paramsE:
.text._ZN5flash44flash_bwd_dq_dk_dv_loop_seqk_parallel_kernelI23Flash_bwd_kernel_traitsILi64ELi128ELi128ELi8ELi4ELi4ELi4ELb0ELb0EN7cutlass6half_tE19Flash_kernel_traitsILi64ELi128ELi128ELi8ES3_EELb1ELb0ELb0ELb0ELb1ELb1ELb0EEEvNS_16Flash_bwd_paramsE:
        /* <DEDUP_REMOVED lines=11> */
[----:B------:R-:W2:Y:S01]  /*00b0*/  S2UR UR17, SR_CgaCtaId ;  /* 0x00000000001179c3 */ /* 0x000ea20000008800 */
[----:B------:R-:W3:Y:S01]  /*00c0*/  LDCU.64 UR10, c[0x0][0x470] ;  /* 0x00008e00ff0a77ac */ /* 0x000ee20008000a00 */
[----:B------:R-:W4:Y:S06]  /*00d0*/  LDCU.64 UR24, c[0x0][0x358] ;  /* 0x00006b00ff1877ac */ /* 0x000f2c0008000a00 */
[----:B------:R-:W2:Y:S01]  /*00e0*/  S2UR UR20, SR_CTAID.Y ;  /* 0x00000000001479c3 */ /* 0x000ea20000002600 */
[----:B------:R-:W-:Y:S01]  /*00f0*/  UMOV UR21, URZ ;  /* 0x000000ff00157c82 */ /* 0x000fe20008000000 */
[----:B------:R-:W-:-:S06]  /*0100*/  UMOV UR22, URZ ;  /* 0x000000ff00167c82 */ /* 0x000fcc0008000000 */
[----:B------:R-:W2:Y:S01]  /*0110*/  S2UR UR19, SR_CTAID.Z ;  /* 0x00000000001379c3 */ /* 0x000ea20000002700 */
[----:B-1----:R-:W-:-:S04]  /*0120*/  UISETP.NE.U32.AND UP3, UPT, UR8, URZ, UPT ;  /* 0x000000ff0800728c */ /* 0x002fc8000bf65070 */
[----:B------:R-:W-:Y:S02]  /*0130*/  UISETP.NE.AND.EX UP3, UPT, UR9, URZ, UPT, UP3 ;  /* 0x000000ff0900728c */ /* 0x000fe4000bf65330 */
[----:B---3--:R-:W-:Y:S01]  /*0140*/  UISETP.NE.U32.AND UP4, UPT, UR10, URZ, UPT ;  /* 0x000000ff0a00728c */ /* 0x008fe2000bf85070 */
[----:B------:R-:W1:Y:S03]  /*0150*/  S2UR UR16, SR_CTAID.Y ;  /* 0x00000000001079c3 */ /* 0x000e660000002600 */
[----:B------:R-:W-:-:S05]  /*0160*/  UISETP.NE.AND.EX UP4, UPT, UR11, URZ, UPT, UP4 ;  /* 0x000000ff0b00728c */ /* 0x000fca000bf85340 */
[----:B------:R-:W3:Y:S01]  /*0170*/  @!UP3 LDCU.64 UR4, c[0x0][0x488] ;  /* 0x00009100ff04b7ac */ /* 0x000ee20008000a00 */
[----:B------:R-:W1:Y:S01]  /*0180*/  S2UR UR18, SR_CTAID.Z ;  /* 0x00000000001279c3 */ /* 0x000e620000002700 */
[----:B------:R-:W5:Y:S01]  /*0190*/  @!UP3 LDCU.64 UR12, c[0x0][0x438] ;  /* 0x00008700ff0cb7ac */ /* 0x000f620008000a00 */
[----:B---3--:R-:W-:-:S03]  /*01a0*/  @!UP3 UISETP.NE.U32.AND UP0, UPT, UR4, URZ, UPT ;  /* 0x000000ff0400b28c */ /* 0x008fc6000bf05070 */
[----:B------:R-:W-:Y:S01]  /*01b0*/  UMOV UR4, 0x400 ;  /* 0x0000040000047882 */ /* 0x000fe20000000000 */
[----:B------:R-:W-:Y:S02]  /*01c0*/  @!UP3 UISETP.NE.AND.EX UP0, UPT, UR5, URZ, UPT, UP0 ;  /* 0x000000ff0500b28c */ /* 0x000fe4000bf05300 */
[----:B--2---:R-:W-:Y:S02]  /*01d0*/  ULEA UR17, UR17, UR4, 0x18 ;  /* 0x0000000411117291 */ /* 0x004fe4000f8ec0ff */
[----:B-----5:R-:W-:-:S03]  /*01e0*/  @!UP3 USEL UR23, UR13, URZ, UP0 ;  /* 0x000000ff0d17b287 */ /* 0x020fc60008000000 */
[----:B-1--4-:R-:W-:-:S09]  /*01f0*/  UMOV UR13, 0xffffc000 ;  /* 0xffffc000000d7882 */ /* 0x012fd20000000000 */
.L_x_2272:
[----:B------:R-:W-:Y:S01]  /*0200*/  @UP4 ULEA UR6, UP1, UR20, UR10, 0x2 ;  /* 0x0000000a14064291 */ /* 0x000fe2000f8210ff */
[----:B------:R-:W-:Y:S01]  /*0210*/  PLOP3.LUT P1, PT, PT, PT, UP4, 0x80, 0x8 ;  /* 0x000000000008781c */ /* 0x000fe20003f2f048 */
[----:B------:R-:W-:Y:S01]  /*0220*/  @UP3 ULEA UR4, UP0, UR20, UR8, 0x2 ;  /* 0x0000000814043291 */ /* 0x000fe2000f8010ff */
[----:B------:R-:W-:Y:S01]  /*0230*/  PLOP3.LUT P0, PT, PT, PT, UP3, 0x80, 0x8 ;  /* 0x000000000008781c */ /* 0x000fe20003f0f038 */
[----:B------:R-:W-:Y:S02]  /*0240*/  @UP4 ULEA.HI.X UR7, UR20, UR11, URZ, 0x2, UP1 ;  /* 0x0000000b14074291 */ /* 0x000fe400088f14ff */
[----:B------:R-:W-:Y:S01]  /*0250*/  @UP3 ULEA.HI.X UR5, UR20, UR9, URZ, 0x2, UP0 ;  /* 0x0000000914053291 */ /* 0x000fe200080f14ff */
[----:B--2---:R-:W-:Y:S02]  /*0260*/  IMAD.U32 R4, RZ, RZ, UR6 ;  /* 0x00000006ff047e24 */ /* 0x004fe4000f8e00ff */
        /* <DEDUP_REMOVED lines=12> */
[----:B------:R-:W-:Y:S05]  /*0330*/  BRA.U UP0, `(.L_x_2265) ;  /* 0x0000008900b47547 */ /* 0x000fea000b800000 */
[----:B------:R-:W1:Y:S01]  /*0340*/  LDC R5, c[0x0][0x3e8] ;  /* 0x0000fa00ff057b82 */ /* 0x000e620000000800 */
[----:B------:R-:W2:Y:S01]  /*0350*/  S2R R6, SR_CTAID.Z ;  /* 0x0000000000067919 */ /* 0x000ea20000002700 */
[----:B------:R-:W3:Y:S01]  /*0360*/  LDCU.U8 UR4, c[0x0][0x548] ;  /* 0x0000a900ff0477ac */ /* 0x000ee20008000000 */
[----:B------:R-:W4:Y:S01]  /*0370*/  LDCU UR27, c[0x0][0x434] ;  /* 0x00008680ff1b77ac */ /* 0x000f220008000800 */
[----:B------:R-:W1:Y:S01]  /*0380*/  LDCU.U8 UR38, c[0x0][0x5f0] ;  /* 0x0000be00ff2677ac */ /* 0x000e620008000000 */
[----:B------:R-:W-:Y:S02]  /*0390*/  USHF.L.U32 UR33, UR20, 0x7, URZ ;  /* 0x0000000714217899 */ /* 0x000fe400080006ff */
[----:B---3--:R-:W-:Y:S01]  /*03a0*/  UISETP.NE.AND UP0, UPT, UR4, URZ, UPT ;  /* 0x000000ff0400728c */ /* 0x008fe2000bf05270 */
[----:B-1----:R-:W-:Y:S01]  /*03b0*/  IABS R0, R5 ;  /* 0x0000000500007213 */ /* 0x002fe20000000000 */
[----:B----4-:R-:W-:-:S04]  /*03c0*/  UIADD3 UR5, UPT, UPT, UR27, 0x7f, URZ ;  /* 0x0000007f1b057890 */ /* 0x010fc8000fffe0ff */
[----:B------:R-:W-:Y:S01]  /*03d0*/  IMAD.MOV.U32 R4, RZ, RZ, R0 ;  /* 0x000000ffff047224 */ /* 0x000fe200078e0000 */
[----:B------:R-:W-:-:S04]  /*03e0*/  USHF.R.S32.HI UR31, URZ, 0x1f, UR5 ;  /* 0x0000001fff1f7899 */ /* 0x000fc80008011405 */
[----:B------:R-:W1:Y:S01]  /*03f0*/  @UP0 LDCU UR30, c[0x0][0x454] ;  /* 0x00008a80ff1e07ac */ /* 0x000e620008000800 */
[----:B------:R-:W3:Y:S01]  /*0400*/  I2F.RP R2, R4 ;  /* 0x0000000400027306 */ /* 0x000ee20000209400 */
[----:B--2---:R-:W-:Y:S01]  /*0410*/  IABS R6, R6 ;  /* 0x0000000600067213 */ /* 0x004fe20000000000 */
[----:B------:R-:W2:Y:S01]  /*0420*/  @!UP0 LDCU UR4, c[0x0][0x3e0] ;  /* 0x00007c00ff0487ac */ /* 0x000ea20008000800 */
[----:B------:R-:W-:-:S04]  /*0430*/  ULEA.HI UR31, UR31, UR5, URZ, 0x7 ;  /* 0x000000051f1f7291 */ /* 0x000fc8000f8f38ff */
[----:B------:R-:W-:Y:S01]  /*0440*/  USHF.R.S32.HI UR31, URZ, 0x7, UR31 ;  /* 0x00000007ff1f7899 */ /* 0x000fe2000801141f */
[----:B---3--:R-:W3:Y:S03]  /*0450*/  MUFU.RCP R2, R2 ;  /* 0x0000000200027308 */ /* 0x008ee60000001000 */
[----:B------:R-:W-:Y:S02]  /*0460*/  UIADD3 UR29, UPT, UPT, UR31, -0x1, URZ ;  /* 0xffffffff1f1d7890 */ /* 0x000fe4000fffe0ff */
[----:B-1----:R-:W-:Y:S02]  /*0470*/  @UP0 UIMAD UR30, UR19, UR30, URZ ;  /* 0x0000001e131e02a4 */ /* 0x002fe4000f8e02ff */
[----:B--2---:R-:W-:Y:S02]  /*0480*/  @!UP0 UIMAD UR4, UR20, UR4, UR19 ;  /* 0x00000004140482a4 */ /* 0x004fe4000f8e0213 */
[----:B------:R-:W-:-:S02]  /*0490*/  @UP0 UIMAD UR30, UR20, UR27, UR30 ;  /* 0x0000001b141e02a4 */ /* 0x000fc4000f8e021e */
[----:B------:R-:W-:Y:S01]  /*04a0*/  @!UP0 UIMAD UR30, UR4, UR27, URZ ;  /* 0x0000001b041e82a4 */ /* 0x000fe2000f8e02ff */
[----:B---3--:R-:W-:-:S04]  /*04b0*/  VIADD R2, R2, 0xffffffe ;  /* 0x0ffffffe02027836 */ /* 0x008fc80000000000 */
        /* <DEDUP_REMOVED lines=28> */
.L_x_2266:
[----:B------:R-:W1:Y:S01]  /*0680*/  LDCU UR28, c[0x0][0x3e0] ;  /* 0x00007c00ff1c77ac */ /* 0x000e620008000800 */
[----:B------:R-:W2:Y:S01]  /*0690*/  LDCU UR34, c[0x0][0x444] ;  /* 0x00008880ff2277ac */ /* 0x000ea20008000800 */
[----:B-1----:R-:W-:-:S04]  /*06a0*/  UIMAD UR28, UR20, UR28, UR19 ;  /* 0x0000001c141c72a4 */ /* 0x002fc8000f8e0213 */
[----:B--2---:R-:W-:-:S12]  /*06b0*/  UIMAD UR28, UR28, UR34, URZ ;  /* 0x000000221c1c72a4 */ /* 0x004fd8000f8e02ff */
.L_x_2267:
[----:B------:R-:W1:Y:S01]  /*06c0*/  S2R R183, SR_TID.X ;  /* 0x0000000000b77919 */ /* 0x000e620000002100 */
[----:B------:R-:W2:Y:S01]  /*06d0*/  LDCU.64 UR6, c[0x0][0x588] ;  /* 0x0000b100ff0677ac */ /* 0x000ea20008000a00 */
[----:B------:R-:W3:Y:S01]  /*06e0*/  LDC.64 R12, c[0x0][0x590] ;  /* 0x00016400ff0c7b82 */ /* 0x000ee20000000a00 */
[----:B------:R-:W-:Y:S01]  /*06f0*/  IMAD.MOV.U32 R9, RZ, RZ, RZ ;  /* 0x000000ffff097224 */ /* 0x000fe200078e00ff */
[----:B------:R-:W-:Y:S01]  /*0700*/  ISETP.NE.AND P3, PT, RZ, UR38, PT ;  /* 0x00000026ff007c0c */ /* 0x000fe2000bf65270 */
[----:B------:R-:W4:Y:S01]  /*0710*/  LDCU.64 UR4, c[0x0][0x3a0] ;  /* 0x00007400ff0477ac */ /* 0x000f220008000a00 */
[----:B------:R-:W5:Y:S01]  /*0720*/  S2R R23, SR_CTAID.X ;  /* 0x0000000000177919 */ /* 0x000f620000002500 */
[----:B------:R-:W-:Y:S02]  /*0730*/  CS2R R126, SRZ ;  /* 0x00000000007e7805 */ /* 0x000fe4000001ff00 */
[----:B------:R-:W-:Y:S01]  /*0740*/  CS2R R124, SRZ ;  /* 0x00000000007c7805 */ /* 0x000fe2000001ff00 */
[----:B------:R-:W-:Y:S01]  /*0750*/  ULEA UR36, UR31, 0xffffff80, 0x7 ;  /* 0xffffff801f247891 */ /* 0x000fe2000f8e38ff */
[----:B------:R-:W5:Y:S01]  /*0760*/  LDC.64 R16, c[0x0][0x598] ;  /* 0x00016600ff107b82 */ /* 0x000f620000000a00 */
[----:B------:R-:W5:Y:S01]  /*0770*/  LDCU.64 UR14, c[0x0][0x3d0] ;  /* 0x00007a00ff0e77ac */ /* 0x000f620008000a00 */
[----:B------:R-:W-:-:S02]  /*0780*/  CS2R R130, SRZ ;  /* 0x0000000000827805 */ /* 0x000fc4000001ff00 */
[----:B------:R-:W-:Y:S02]  /*0790*/  CS2R R128, SRZ ;  /* 0x0000000000807805 */ /* 0x000fe4000001ff00 */
[----:B------:R-:W-:Y:S01]  /*07a0*/  CS2R R122, SRZ ;  /* 0x00000000007a7805 */ /* 0x000fe2000001ff00 */
[----:B------:R-:W-:Y:S01]  /*07b0*/  USHF.R.S32.HI UR35, URZ, 0x1f, UR36 ;  /* 0x0000001fff237899 */ /* 0x000fe20008011424 */
[----:B------:R-:W-:Y:S01]  /*07c0*/  CS2R R120, SRZ ;  /* 0x0000000000787805 */ /* 0x000fe2000001ff00 */
[----:B------:R-:W-:Y:S01]  /*07d0*/  USHF.R.S32.HI UR40, URZ, 0x1f, UR32 ;  /* 0x0000001fff287899 */ /* 0x000fe20008011420 */
[----:B------:R-:W5:Y:S01]  /*07e0*/  LDC.64 R18, c[0x0][0x3b0] ;  /* 0x0000ec00ff127b82 */ /* 0x000f620000000a00 */
[----:B--2---:R-:W-:Y:S01]  /*07f0*/  IMAD.U32 R2, RZ, RZ, UR6 ;  /* 0x00000006ff027e24 */ /* 0x004fe2000f8e00ff */
[----:B------:R-:W-:Y:S01]  /*0800*/  UIADD3 UR38, UP0, UPT, UR37, UR32, URZ ;  /* 0x0000002025267290 */ /* 0x000fe2000ff1e0ff */
[----:B------:R-:W-:Y:S01]  /*0810*/  IMAD.U32 R4, RZ, RZ, UR7 ;  /* 0x00000007ff047e24 */ /* 0x000fe2000f8e00ff */
[----:B------:R-:W2:Y:S01]  /*0820*/  LDCU.64 UR6, c[0x0][0x3a8] ;  /* 0x00007500ff0677ac */ /* 0x000ea20008000a00 */
[----:B----4-:R-:W-:Y:S01]  /*0830*/  IMAD.U32 R10, RZ, RZ, UR5 ;  /* 0x00000005ff0a7e24 */ /* 0x010fe2000f8e00ff */
[----:B------:R-:W-:-:S02]  /*0840*/  CS2R R118, SRZ ;  /* 0x0000000000767805 */ /* 0x000fc4000001ff00 */
[----:B------:R-:W-:Y:S01]  /*0850*/  CS2R R116, SRZ ;  /* 0x0000000000747805 */ /* 0x000fe2000001ff00 */
[----:B---3--:R-:W-:Y:S01]  /*0860*/  IMAD R11, R12, UR35, RZ ;  /* 0x000000230c0b7c24 */ /* 0x008fe2000f8e02ff */
[----:B------:R-:W-:Y:S01]  /*0870*/  ULEA.HI.X.SX32 UR40, UR37, UR40, 0x1, UP0 ;  /* 0x0000002825287291 */ /* 0x000fe200080f0eff */
[----:B------:R-:W-:Y:S01]  /*0880*/  CS2R R110, SRZ ;  /* 0x00000000006e7805 */ /* 0x000fe2000001ff00 */
[----:B------:R-:W3:Y:S01]  /*0890*/  LDCU UR37, c[0x0][0x3e0] ;  /* 0x00007c00ff2577ac */ /* 0x000ee20008000800 */
[----:B------:R-:W-:Y:S01]  /*08a0*/  IMAD R11, R13, UR36, R11 ;  /* 0x000000240d0b7c24 */ /* 0x000fe2000f8e020b */
[----:B------:R-:W-:Y:S01]  /*08b0*/  CS2R R108, SRZ ;  /* 0x00000000006c7805 */ /* 0x000fe2000001ff00 */
[----:B-1----:R-:W-:Y:S01]  /*08c0*/  IMAD.SHL.U32 R250, R183, 0x8, RZ ;  /* 0x00000008b7fa7824 */ /* 0x002fe200078e00ff */
[--C-:B------:R-:W-:Y:S01]  /*08d0*/  SHF.R.U32.HI R25, RZ, 0x3, R183.reuse ;  /* 0x00000003ff197819 */ /* 0x100fe200000116b7 */
[----:B------:R-:W-:Y:S01]  /*08e0*/  USHF.R.S32.HI UR39, URZ, 0x1f, UR34 ;  /* 0x0000001fff277899 */ /* 0x000fe20008011422 */
[--C-:B------:R-:W-:Y:S01]  /*08f0*/  SHF.R.U32.HI R26, RZ, 0x5, R183.reuse ;  /* 0x00000005ff1a7819 */ /* 0x100fe200000116b7 */
[----:B------:R-:W-:Y:S01]  /*0900*/  UIMAD.WIDE.U32 UR42, UR20, UR34, URZ ;  /* 0x00000022142a72a5 */ /* 0x000fe2000f8e00ff */
[----:B------:R-:W-:Y:S01]  /*0910*/  LOP3.LUT R177, R250, 0x38, RZ, 0xc0, !PT ;  /* 0x00000038fab17812 */ /* 0x000fe200078ec0ff */
[----:B------:R-:W-:Y:S01]  /*0920*/  UIMAD UR39, UR39, UR20, URZ ;  /* 0x00000014272772a4 */ /* 0x000fe2000f8e02ff */
[----:B------:R-:W-:Y:S01]  /*0930*/  SHF.R.U32.HI R24, RZ, 0x2, R183 ;  /* 0x00000002ff187819 */ /* 0x000fe200000116b7 */
[----:B------:R-:W-:Y:S01]  /*0940*/  IMAD.SHL.U32 R14, R26, 0x10, RZ ;  /* 0x000000101a0e7824 */ /* 0x000fe200078e00ff */
[----:B------:R-:W-:Y:S01]  /*0950*/  ULEA UR30, UR29, UR30, 0x7 ;  /* 0x0000001e1d1e7291 */ /* 0x000fe2000f8e38ff */
[----:B------:R-:W-:Y:S01]  /*0960*/  IMAD.MOV.U32 R8, RZ, RZ, R177 ;  /* 0x000000ffff087224 */ /* 0x000fe200078e00b1 */
[----:B------:R-:W-:Y:S01]  /*0970*/  ULEA UR28, UR29, UR28, 0x7 ;  /* 0x0000001c1d1c7291 */ /* 0x000fe2000f8e38ff */
[----:B------:R-:W-:-:S02]  /*0980*/  CS2R R114, SRZ ;  /* 0x0000000000727805 */ /* 0x000fc4000001ff00 */
[----:B------:R-:W-:Y:S01]  /*0990*/  LOP3.LUT R14, R14, 0x30, RZ, 0xc0, !PT ;  /* 0x000000300e0e7812 */ /* 0x000fe200078ec0ff */
[----:B------:R-:W-:Y:S01]  /*09a0*/  IMAD.WIDE.U32 R2, R2, UR20, R8 ;  /* 0x0000001402027c25 */ /* 0x000fe2000f8e0008 */
[----:B---3--:R-:W-:Y:S01]  /*09b0*/  USHF.R.S32.HI UR34, URZ, 0x1f, UR37 ;  /* 0x0000001fff227899 */ /* 0x008fe20008011425 */
[----:B------:R-:W-:Y:S02]  /*09c0*/  CS2R R112, SRZ ;  /* 0x0000000000707805 */ /* 0x000fe4000001ff00 */
[----:B------:R-:W-:Y:S01]  /*09d0*/  LOP3.LUT R24, R14, 0x7, R24, 0xf8, !PT ;  /* 0x000000070e187812 */ /* 0x000fe200078ef818 */
[----:B------:R-:W-:Y:S01]  /*09e0*/  IMAD R3, R4, UR20, R3 ;  /* 0x0000001404037c24 */ /* 0x000fe2000f8e0203 */
[----:B------:R-:W-:Y:S01]  /*09f0*/  CS2R R106, SRZ ;  /* 0x00000000006a7805 */ /* 0x000fe2000001ff00 */
[----:B------:R-:W-:Y:S01]  /*0a00*/  IMAD.U32 R4, RZ, RZ, UR4 ;  /* 0x00000004ff047e24 */ /* 0x000fe2000f8e00ff */
[----:B------:R-:W1:Y:S01]  /*0a10*/  LDCU.64 UR4, c[0x0][0x3d8] ;  /* 0x00007b00ff0477ac */ /* 0x000e620008000a00 */
[----:B------:R-:W-:Y:S01]  /*0a20*/  IMAD.WIDE.U32 R6, R12, UR36, R2 ;  /* 0x000000240c067c25 */ /* 0x000fe2000f8e0002 */
[----:B------:R-:W-:-:S02]  /*0a30*/  CS2R R104, SRZ ;  /* 0x0000000000687805 */ /* 0x000fc4000001ff00 */
[----:B------:R-:W-:Y:S02]  /*0a40*/  CS2R R102, SRZ ;  /* 0x0000000000667805 */ /* 0x000fe4000001ff00 */
[----:B------:R-:W-:Y:S01]  /*0a50*/  CS2R R100, SRZ ;  /* 0x0000000000647805 */ /* 0x000fe2000001ff00 */
[----:B------:R-:W-:Y:S01]  /*0a60*/  IMAD.WIDE.U32 R4, R4, UR20, R8 ;  /* 0x0000001404047c25 */ /* 0x000fe2000f8e0008 */
[----:B------:R-:W-:Y:S02]  /*0a70*/  CS2R R94, SRZ ;  /* 0x00000000005e7805 */ /* 0x000fe4000001ff00 */
[----:B------:R-:W-:Y:S02]  /*0a80*/  CS2R R92, SRZ ;  /* 0x00000000005c7805 */ /* 0x000fe4000001ff00 */
[----:B------:R-:W-:Y:S01]  /*0a90*/  CS2R R98, SRZ ;  /* 0x0000000000627805 */ /* 0x000fe2000001ff00 */
[----:B--2---:R-:W-:Y:S01]  /*0aa0*/  IMAD.U32 R2, RZ, RZ, UR6 ;  /* 0x00000006ff027e24 */ /* 0x004fe2000f8e00ff */
[----:B------:R-:W-:Y:S01]  /*0ab0*/  CS2R R96, SRZ ;  /* 0x0000000000607805 */ /* 0x000fe2000001ff00 */
[----:B------:R-:W-:Y:S01]  /*0ac0*/  IMAD R3, R10, UR20, R5 ;  /* 0x000000140a037c24 */ /* 0x000fe2000f8e0205 */
[----:B------:R-:W-:Y:S01]  /*0ad0*/  CS2R R90, SRZ ;  /* 0x00000000005a7805 */ /* 0x000fe2000001ff00 */
[----:B------:R-:W-:Y:S01]  /*0ae0*/  IMAD.WIDE.U32 R8, R2, UR20, R8 ;  /* 0x0000001402087c25 */ /* 0x000fe2000f8e0008 */
[----:B------:R-:W-:-:S02]  /*0af0*/  CS2R R88, SRZ ;  /* 0x0000000000587805 */ /* 0x000fc4000001ff00 */
[----:B------:R-:W-:Y:S02]  /*0b00*/  CS2R R86, SRZ ;  /* 0x0000000000567805 */ /* 0x000fe4000001ff00 */
[----:B------:R-:W-:Y:S01]  /*0b10*/  CS2R R84, SRZ ;  /* 0x0000000000547805 */ /* 0x000fe2000001ff00 */
[----:B------:R-:W-:Y:S01]  /*0b20*/  IMAD.IADD R5, R7, 0x1, R11 ;  /* 0x0000000107057824 */ /* 0x000fe200078e020b */
[----:B------:R-:W-:Y:S01]  /*0b30*/  CS2R R78, SRZ ;  /* 0x00000000004e7805 */ /* 0x000fe2000001ff00 */
[----:B------:R-:W-:Y:S01]  /*0b40*/  IMAD.MOV.U32 R2, RZ, RZ, R4 ;  /* 0x000000ffff027224 */ /* 0x000fe200078e0004 */
[----:B------:R-:W-:Y:S01]  /*0b50*/  CS2R R76, SRZ ;  /* 0x00000000004c7805 */ /* 0x000fe2000001ff00 */
[----:B------:R-:W-:Y:S01]  /*0b60*/  IMAD.U32 R7, RZ, RZ, UR7 ;  /* 0x00000007ff077e24 */ /* 0x000fe2000f8e00ff */
[----:B------:R-:W2:Y:S01]  /*0b70*/  LDCU.64 UR6, c[0x0][0x550] ;  /* 0x0000aa00ff0677ac */ /* 0x000ea20008000a00 */
[----:B------:R-:W-:Y:S01]  /*0b80*/  IMAD.MOV.U32 R4, RZ, RZ, R6 ;  /* 0x000000ffff047224 */ /* 0x000fe200078e0006 */
[----:B------:R-:W-:Y:S01]  /*0b90*/  CS2R R82, SRZ ;  /* 0x0000000000527805 */ /* 0x000fe2000001ff00 */
[----:B-----5:R-:W-:Y:S01]  /*0ba0*/  IMAD.WIDE.U32 R10, R0, UR14, R2 ;  /* 0x0000000e000a7c25 */ /* 0x020fe2000f8e0002 */
[----:B------:R-:W-:-:S02]  /*0bb0*/  CS2R R80, SRZ ;  /* 0x0000000000507805 */ /* 0x000fc4000001ff00 */
[----:B------:R-:W-:Y:S02]  /*0bc0*/  CS2R R74, SRZ ;  /* 0x00000000004a7805 */ /* 0x000fe4000001ff00 */
[----:B------:R-:W-:Y:S01]  /*0bd0*/  CS2R R72, SRZ ;  /* 0x0000000000487805 */ /* 0x000fe2000001ff00 */
[----:B------:R-:W-:Y:S01]  /*0be0*/  IMAD.WIDE.U32 R4, R16, UR19, R4 ;  /* 0x0000001310047c25 */ /* 0x000fe2000f8e0004 */
[----:B------:R-:W-:Y:S02]  /*0bf0*/  CS2R R70, SRZ ;  /* 0x0000000000467805 */ /* 0x000fe4000001ff00 */
[----:B------:R-:W-:Y:S01]  /*0c00*/  CS2R R68, SRZ ;  /* 0x0000000000447805 */ /* 0x000fe2000001ff00 */
[C---:B------:R-:W-:Y:S02]  /*0c10*/  IMAD R6, R15.reuse, UR14, RZ ;  /* 0x0000000e0f067c24 */ /* 0x040fe4000f8e02ff */
[----:B-1----:R-:W-:Y:S02]  /*0c20*/  IMAD R2, R15, UR4, RZ ;  /* 0x000000040f027c24 */ /* 0x002fe4000f8e02ff */
[----:B------:R-:W-:-:S02]  /*0c30*/  IMAD R7, R7, UR20, R9 ;  /* 0x0000001407077c24 */ /* 0x000fc4000f8e0209 */
[----:B------:R-:W-:Y:S02]  /*0c40*/  IMAD R3, R17, UR19, R5 ;  /* 0x0000001311037c24 */ /* 0x000fe4000f8e0205 */
[C---:B------:R-:W-:Y:S01]  /*0c50*/  IMAD R9, R0.reuse, UR15, R6 ;  /* 0x0000000f00097c24 */ /* 0x040fe2000f8e0206 */
[----:B------:R-:W1:Y:S01]  /*0c60*/  LDCU.64 UR14, c[0x0][0x460] ;  /* 0x00008c00ff0e77ac */ /* 0x000e620008000a00 */
[C---:B------:R-:W-:Y:S02]  /*0c70*/  IMAD R5, R0.reuse, UR5, R2 ;  /* 0x0000000500057c24 */ /* 0x040fe4000f8e0202 */
[----:B------:R-:W-:Y:S02]  /*0c80*/  IMAD.MOV.U32 R6, RZ, RZ, R8 ;  /* 0x000000ffff067224 */ /* 0x000fe400078e0008 */
[----:B------:R-:W-:Y:S02]  /*0c90*/  IMAD.MOV.U32 R2, RZ, RZ, R4 ;  /* 0x000000ffff027224 */ /* 0x000fe400078e0004 */
[----:B------:R-:W-:Y:S01]  /*0ca0*/  IMAD.WIDE.U32 R6, R0, UR4, R6 ;  /* 0x0000000400067c25 */ /* 0x000fe2000f8e0006 */
[----:B------:R-:W3:Y:S03]  /*0cb0*/  LDCU.64 UR4, c[0x0][0x398] ;  /* 0x00007300ff0477ac */ /* 0x000ee60008000a00 */
[----:B------:R-:W-:-:S04]  /*0cc0*/  IMAD.WIDE.U32 R2, R25, R12, R2 ;  /* 0x0000000c19027225 */ /* 0x000fc800078e0002 */
[----:B------:R-:W-:Y:S01]  /*0cd0*/  IMAD R0, R25, R13, R3 ;  /* 0x0000000d19007224 */ /* 0x000fe200078e0203 */
[----:B------:R-:W-:Y:S01]  /*0ce0*/  @P3 BAR.SYNC.DEFER_BLOCKING 0x0 ;  /* 0x0000000000003b1d */ /* 0x000fe20000010000 */
[----:B--2---:R-:W-:Y:S01]  /*0cf0*/  LEA R252, P0, R2, UR6, 0x1 ;  /* 0x0000000602fc7c11 */ /* 0x004fe2000f8008ff */
[----:B------:R-:W-:Y:S01]  /*0d00*/  IMAD R8, R18, UR35, RZ ;  /* 0x0000002312087c24 */ /* 0x000fe2000f8e02ff */
[----:B-1----:R-:W-:Y:S01]  /*0d10*/  UISETP.NE.U32.AND UP0, UPT, UR14, URZ, UPT ;  /* 0x000000ff0e00728c */ /* 0x002fe2000bf05070 */
[----:B------:R-:W-:Y:S01]  /*0d20*/  IMAD.IADD R21, R7, 0x1, R5 ;  /* 0x0000000107157824 */ /* 0x000fe200078e0205 */
[----:B------:R-:W-:Y:S01]  /*0d30*/  LEA.HI.X R251, R2, UR7, R0, 0x1, P0 ;  /* 0x0000000702fb7c11 */ /* 0x000fe200080f0c00 */
[----:B------:R-:W1:Y:S01]  /*0d40*/  LDCU.64 UR6, c[0x0][0x3c8] ;  /* 0x00007900ff0677ac */ /* 0x000e620008000a00 */
[----:B------:R-:W-:Y:S01]  /*0d50*/  IMAD.WIDE.U32 R4, R18, UR36, RZ ;  /* 0x0000002412047c25 */ /* 0x000fe2000f8e00ff */
[----:B------:R-:W-:Y:S01]  /*0d60*/  LOP3.LUT R0, R250, 0x1f8, RZ, 0xc0, !PT ;  /* 0x000001f8fa007812 */ /* 0x000fe200078ec0ff */
[----:B------:R-:W-:-:S02]  /*0d70*/  UIADD3 UR14, UPT, UPT, UR43, UR39, URZ ;  /* 0x000000272b0e7290 */ /* 0x000fc4000fffe0ff */
[----:B------:R-:W-:Y:S01]  /*0d80*/  IMAD R3, R19, UR36, R8 ;  /* 0x0000002413037c24 */ /* 0x000fe2000f8e0208 */
[----:B------:R-:W-:Y:S01]  /*0d90*/  LOP3.LUT R2, R4, R177, RZ, 0xfc, !PT ;  /* 0x000000b104027212 */ /* 0x000fe200078efcff */
[----:B------:R-:W-:Y:S01]  /*0da0*/  IMAD.SHL.U32 R7, R12, 0x20, RZ ;  /* 0x000000200c077824 */ /* 0x000fe200078e00ff */
[----:B------:R-:W-:Y:S01]  /*0db0*/  LOP3.LUT R8, R0, 0x38, R183, 0x78, !PT ;  /* 0x0000003800087812 */ /* 0x000fe200078e78b7 */
[----:B------:R-:W-:Y:S01]  /*0dc0*/  IMAD.IADD R3, R5, 0x1, R3 ;  /* 0x0000000105037824 */ /* 0x000fe200078e0203 */
[----:B------:R-:W-:Y:S01]  /*0dd0*/  SHF.L.U64.HI R5, R12, 0x5, R13 ;  /* 0x000000050c057819 */ /* 0x000fe2000001020d */
[----:B------:R-:W-:Y:S01]  /*0de0*/  IMAD.MOV.U32 R20, RZ, RZ, R6 ;  /* 0x000000ffff147224 */ /* 0x000fe200078e0006 */
[C---:B------:R-:W-:Y:S01]  /*0df0*/  LEA R4, P0, R7.reuse, R252, 0x1 ;  /* 0x000000fc07047211 */ /* 0x040fe200078008ff */
[----:B---3--:R-:W-:Y:S01]  /*0e00*/  IMAD.U32 R6, RZ, RZ, UR4 ;  /* 0x00000004ff067e24 */ /* 0x008fe2000f8e00ff */
[----:B------:R-:W-:Y:S01]  /*0e10*/  UMOV UR4, UR17 ;  /* 0x0000001100047c82 */ /* 0x000fe20008000000 */
[----:B------:R-:W-:Y:S01]  /*0e20*/  IMAD.U32 R0, RZ, RZ, UR5 ;  /* 0x00000005ff007e24 */ /* 0x000fe2000f8e00ff */
[----:B------:R-:W-:Y:S01]  /*0e30*/  LEA.HI.X R5, R7, R251, R5, 0x1, P0 ;  /* 0x000000fb07057211 */ /* 0x000fe200000f0c05 */
[----:B------:R-:W-:Y:S01]  /*0e40*/  IMAD.WIDE.U32 R6, R6, UR20, R2 ;  /* 0x0000001406067c25 */ /* 0x000fe2000f8e0002 */
[----:B------:R-:W-:Y:S01]  /*0e50*/  LOP3.LUT R2, R8, 0x1e00, R250, 0xf8, !PT ;  /* 0x00001e0008027812 */ /* 0x000fe200078ef8fa */
[----:B------:R-:W-:-:S02]  /*0e60*/  ULOP3.LUT UR5, UR29, 0x80000001, URZ, 0xc0, !UPT ;  /* 0x800000011d057892 */ /* 0x000fc4000f8ec0ff */
[----:B------:R-:W-:Y:S01]  /*0e70*/  IMAD R7, R0, UR20, R7 ;  /* 0x0000001400077c24 */ /* 0x000fe2000f8e0207 */
[----:B-1----:R-:W-:Y:S01]  /*0e80*/  MOV R0, UR6 ;  /* 0x0000000600007c02 */ /* 0x002fe20008000f00 */
[----:B------:R-:W-:Y:S01]  /*0e90*/  IMAD.MOV.U32 R3, RZ, RZ, R251 ;  /* 0x000000ffff037224 */ /* 0x000fe200078e00fb */
[----:B------:R-:W-:Y:S01]  /*0ea0*/  LEA R14, R2, UR4, 0x1 ;  /* 0x00000004020e7c11 */ /* 0x000fe2000f8e08ff */
[----:B------:R-:W-:Y:S01]  /*0eb0*/  IMAD.MOV.U32 R2, RZ, RZ, R252 ;  /* 0x000000ffff027224 */ /* 0x000fe200078e00fc */
[----:B------:R-:W-:Y:S01]  /*0ec0*/  UISETP.NE.AND UP1, UPT, UR5, 0x1, UPT ;  /* 0x000000010500788c */ /* 0x000fe2000bf25270 */
[----:B------:R-:W-:Y:S01]  /*0ed0*/  IMAD.SHL.U32 R8, R12, 0x40, RZ ;  /* 0x000000400c087824 */ /* 0x000fe200078e00ff */
[----:B------:R-:W-:Y:S01]  /*0ee0*/  UIMAD UR14, UR14, UR37, URZ ;  /* 0x000000250e0e72a4 */ /* 0x000fe2000f8e02ff */
[----:B------:R-:W-:Y:S01]  /*0ef0*/  IMAD.WIDE.U32 R6, R0, UR19, R6 ;  /* 0x0000001300067c25 */ /* 0x000fe2000f8e0006 */
[----:B------:R-:W-:Y:S01]  /*0f00*/  @!PT LDS RZ, [RZ] ;  /* 0x00000000fffff984 */ /* 0x000fe20000000800 */
[----:B------:R-:W-:Y:S01]  /*0f10*/  @!PT LDS RZ, [RZ] ;  /* 0x00000000fffff984 */ /* 0x000fe20000000800 */
[----:B------:R-:W-:Y:S01]  /*0f20*/  @!PT LDS RZ, [RZ] ;  /* 0x00000000fffff984 */ /* 0x000fe20000000800 */
[----:B------:R1:W-:Y:S01]  /*0f30*/  LDGSTS.E.BYPASS.LTC128B.128 [R14+0x8000], desc[UR24][R2.64] ;  /* 0x08000000020e7fae */ /* 0x0003e2000b981a18 */
[----:B------:R-:W-:-:S02]  /*0f40*/  USEL UR5, URZ, 0x4000, UP1 ;  /* 0x00004000ff057887 */ /* 0x000fc40008800000 */
[----:B------:R-:W-:Y:S01]  /*0f50*/  IMAD.U32 R0, RZ, RZ, UR7 ;  /* 0x00000007ff007e24 */ /* 0x000fe2000f8e00ff */
[----:B------:R-:W2:Y:S01]  /*0f60*/  LDCU.64 UR6, c[0x0][0x380] ;  /* 0x00007000ff0677ac */ /* 0x000ea20008000a00 */
[----:B------:R-:W-:Y:S01]  /*0f70*/  IMAD.IADD R17, R11, 0x1, R9 ;  /* 0x000000010b117824 */ /* 0x000fe200078e0209 */
[----:B------:R-:W-:Y:S01]  /*0f80*/  SHF.L.U64.HI R9, R12, 0x6, R13 ;  /* 0x000000060c097819 */ /* 0x000fe2000001020d */
[----:B------:R-:W-:Y:S01]  /*0f90*/  IMAD.MOV.U32 R16, RZ, RZ, R10 ;  /* 0x000000ffff107224 */ /* 0x000fe200078e000a */
[----:B------:R-:W3:Y:S01]  /*0fa0*/  LDC.64 R12, c[0x0][0x3b8] ;  /* 0x0000ee00ff0c7b82 */ /* 0x000ee20000000a00 */
[----:B------:R4:W-:Y:S01]  /*0fb0*/  LDGSTS.E.BYPASS.LTC128B.128 [R14+0x9000], desc[UR24][R4.64] ;  /* 0x09000000040e7fae */ /* 0x0009e2000b981a18 */
[----:B------:R-:W-:Y:S01]  /*0fc0*/  VIADD R241, R14, UR5 ;  /* 0x000000050ef17c36 */ /* 0x000fe20008000000 */
[----:B------:R-:W-:Y:S02]  /*0fd0*/  UIMAD UR14, UR34, UR42, UR14 ;  /* 0x0000002a220e72a4 */ /* 0x000fe4000f8e020e */
[----:B------:R-:W-:-:S03]  /*0fe0*/  UISETP.NE.AND.EX UP0, UPT, UR15, URZ, UPT, UP0 ;  /* 0x000000ff0f00728c */ /* 0x000fc6000bf05300 */
[----:B------:R-:W5:Y:S01]  /*0ff0*/  LDC.64 R10, c[0x0][0x5f8] ;  /* 0x00017e00ff0a7b82 */ /* 0x000f620000000a00 */
[----:B------:R-:W-:-:S04]  /*1000*/  USEL UR33, UR33, URZ, UP0 ;  /* 0x000000ff21217287 */ /* 0x000fc80008000000 */
[----:B------:R-:W-:-:S04]  /*1010*/  UIADD3 UR33, UP0, UPT, UR36, UR33, URZ ;  /* 0x0000002124217290 */ /* 0x000fc8000ff1e0ff */
[----:B------:R-:W-:Y:S01]  /*1020*/  UIADD3.X UR35, UPT, UPT, URZ, UR35, URZ, UP0, !UPT ;  /* 0x00000023ff237290 */ /* 0x000fe200087fe4ff */
[----:B-1----:R-:W-:Y:S01]  /*1030*/  IADD3 R2, P1, PT, R8, R4, RZ ;  /* 0x0000000408027210 */ /* 0x002fe20007f3e0ff */
[----:B------:R-:W-:-:S03]  /*1040*/  UISETP.GE.AND UP0, UPT, UR27, 0x1, UPT ;  /* 0x000000011b00788c */ /* 0x000fc6000bf06270 */
[----:B------:R-:W-:Y:S01]  /*1050*/  IADD3 R8, P0, PT, R2, R8, RZ ;  /* 0x0000000802087210 */ /* 0x000fe20007f1e0ff */
[----:B------:R-:W-:Y:S02]  /*1060*/  IMAD.X R3, R9, 0x1, R5, P1 ;  /* 0x0000000109037824 */ /* 0x000fe400008e0605 */
[----:B----4-:R-:W-:-:S03]  /*1070*/  IMAD R5, R0, UR19, R7 ;  /* 0x0000001300057c24 */ /* 0x010fc6000f8e0207 */
[----:B------:R1:W-:Y:S01]  /*1080*/  LDGSTS.E.BYPASS.LTC128B.128 [R14+0xa000], desc[UR24][R2.64] ;  /* 0x0a000000020e7fae */ /* 0x0003e2000b981a18 */
[----:B------:R-:W-:Y:S02]  /*1090*/  IMAD.MOV.U32 R4, RZ, RZ, R6 ;  /* 0x000000ffff047224 */ /* 0x000fe400078e0006 */
[----:B------:R-:W-:Y:S02]  /*10a0*/  IMAD.X R9, R3, 0x1, R9, P0 ;  /* 0x0000000103097824 */ /* 0x000fe400000e0609 */
[----:B-----5:R-:W-:-:S03]  /*10b0*/  IMAD.WIDE.U32 R6, R23, R10, RZ ;  /* 0x0000000a17067225 */ /* 0x020fc600078e00ff */
[----:B------:R4:W-:Y:S01]  /*10c0*/  LDGSTS.E.BYPASS.LTC128B.128 [R14+0xb000], desc[UR24][R8.64] ;  /* 0x0b000000080e7fae */ /* 0x0009e2000b981a18 */
[----:B------:R-:W-:Y:S01]  /*10d0*/  IMAD.SHL.U32 R10, R18, 0x40, RZ ;  /* 0x00000040120a7824 */ /* 0x000fe200078e00ff */
[----:B------:R-:W-:Y:S01]  /*10e0*/  SEL R22, R6, RZ, P3 ;  /* 0x000000ff06167207 */ /* 0x000fe20001800000 */
[----:B------:R-:W-:Y:S01]  /*10f0*/  IMAD R23, R23, R11, R7 ;  /* 0x0000000b17177224 */ /* 0x000fe200078e0207 */
[----:B------:R-:W-:Y:S01]  /*1100*/  SHF.L.U64.HI R11, R18, 0x6, R19 ;  /* 0x00000006120b7819 */ /* 0x000fe20000010213 */
[----:B---3--:R-:W-:-:S04]  /*1110*/  IMAD.WIDE.U32 R6, R12, UR38, R16 ;  /* 0x000000260c067c25 */ /* 0x008fc8000f8e0010 */
[----:B-1----:R-:W-:-:S04]  /*1120*/  IMAD.WIDE.U32 R2, R25, R18, R4 ;  /* 0x0000001219027225 */ /* 0x002fc800078e0004 */
[----:B------:R-:W-:Y:S01]  /*1130*/  IMAD R0, R25, R19, R3 ;  /* 0x0000001319007224 */ /* 0x000fe200078e0203 */
[----:B--2---:R-:W-:Y:S02]  /*1140*/  LEA R249, P0, R2, UR6, 0x1 ;  /* 0x0000000602f97c11 */ /* 0x004fe4000f8008ff */
[----:B------:R-:W-:Y:S02]  /*1150*/  SHF.L.U64.HI R3, R18, 0x5, R19 ;  /* 0x0000000512037819 */ /* 0x000fe40000010213 */
[----:B------:R-:W-:Y:S01]  /*1160*/  LEA.HI.X R248, R2, UR7, R0, 0x1, P0 ;  /* 0x0000000702f87c11 */ /* 0x000fe200080f0c00 */
[----:B------:R-:W-:Y:S01]  /*1170*/  IMAD.SHL.U32 R0, R18, 0x20, RZ ;  /* 0x0000002012007824 */ /* 0x000fe200078e00ff */
[----:B------:R-:W1:Y:S01]  /*1180*/  LDCU.64 UR6, c[0x0][0x388] ;  /* 0x00007100ff0677ac */ /* 0x000e620008000a00 */
[----:B------:R-:W-:Y:S01]  /*1190*/  IMAD R2, R12, UR40, RZ ;  /* 0x000000280c027c24 */ /* 0x000fe2000f8e02ff */
[----:B------:R-:W2:Y:S01]  /*11a0*/  LDC R18, c[0x0][0x44c] ;  /* 0x00011300ff127b82 */ /* 0x000ea20000000800 */
[----:B----4-:R-:W-:Y:S01]  /*11b0*/  IMAD.MOV.U32 R8, RZ, RZ, R249 ;  /* 0x000000ffff087224 */ /* 0x010fe200078e00f9 */
[----:B------:R-:W-:Y:S01]  /*11c0*/  LEA R4, P0, R0, R249, 0x1 ;  /* 0x000000f900047211 */ /* 0x000fe200078008ff */
[----:B------:R-:W-:-:S02]  /*11d0*/  IMAD R15, R13, UR38, R2 ;  /* 0x000000260d0f7c24 */ /* 0x000fc4000f8e0202 */
[----:B------:R-:W-:Y:S01]  /*11e0*/  IMAD.MOV.U32 R9, RZ, RZ, R248 ;  /* 0x000000ffff097224 */ /* 0x000fe200078e00f8 */
[----:B------:R-:W-:Y:S01]  /*11f0*/  LEA.HI.X R5, R0, R248, R3, 0x1, P0 ;  /* 0x000000f800057211 */ /* 0x000fe200000f0c03 */
[----:B------:R-:W-:Y:S01]  /*1200*/  IMAD.IADD R7, R7, 0x1, R15 ;  /* 0x0000000107077824 */ /* 0x000fe200078e020f */
[----:B------:R-:W-:Y:S02]  /*1210*/  IADD3 R2, P0, PT, R10, R4, RZ ;  /* 0x000000040a027210 */ /* 0x000fe40007f1e0ff */
[----:B------:R3:W-:Y:S02]  /*1220*/  LDGSTS.E.BYPASS.LTC128B.128 [R241], desc[UR24][R8.64] ;  /* 0x0000000008f17fae */ /* 0x0007e4000b981a18 */
[----:B------:R-:W-:Y:S02]  /*1230*/  IADD3.X R3, PT, PT, R11, R5, RZ, P0, !PT ;  /* 0x000000050b037210 */ /* 0x000fe400007fe4ff */
[----:B------:R4:W-:Y:S04]  /*1240*/  LDGSTS.E.BYPASS.LTC128B.128 [R241+0x1000], desc[UR24][R4.64] ;  /* 0x0100000004f17fae */ /* 0x0009e8000b981a18 */
[----:B------:R1:W-:Y:S01]  /*1250*/  LDGSTS.E.BYPASS.LTC128B.128 [R241+0x2000], desc[UR24][R2.64] ;  /* 0x0200000002f17fae */ /* 0x0003e2000b981a18 */
[----:B---3--:R-:W-:Y:S01]  /*1260*/  IADD3 R8, P0, PT, R2, R10, RZ ;  /* 0x0000000a02087210 */ /* 0x008fe20007f1e0ff */
[----:B----4-:R-:W-:-:S04]  /*1270*/  IMAD.WIDE.U32 R4, R25, R12, R6 ;  /* 0x0000000c19047225 */ /* 0x010fc800078e0006 */
[----:B------:R-:W-:Y:S01]  /*1280*/  IMAD.X R9, R3, 0x1, R11, P0 ;  /* 0x0000000103097824 */ /* 0x000fe200000e060b */
[CC--:B------:R-:W-:Y:S01]  /*1290*/  LEA R7, P0, R12.reuse, R4.reuse, 0x6 ;  /* 0x000000040c077211 */ /* 0x0c0fe200078030ff */
[----:B------:R-:W3:Y:S01]  /*12a0*/  LDC.64 R10, c[0x0][0x3c0] ;  /* 0x0000f000ff0a7b82 */ /* 0x000ee20000000a00 */
[----:B------:R-:W-:Y:S01]  /*12b0*/  IMAD.SHL.U32 R6, R12, 0x20, RZ ;  /* 0x000000200c067824 */ /* 0x000fe200078e00ff */
[----:B-1----:R-:W-:Y:S01]  /*12c0*/  LEA R2, P2, R4, UR6, 0x1 ;  /* 0x0000000604027c11 */ /* 0x002fe2000f8408ff */
[----:B------:R-:W-:Y:S01]  /*12d0*/  IMAD R0, R25, R13, R5 ;  /* 0x0000000d19007224 */ /* 0x000fe200078e0205 */
[----:B------:R1:W-:Y:S01]  /*12e0*/  LDGSTS.E.BYPASS.LTC128B.128 [R241+0x3000], desc[UR24][R8.64] ;  /* 0x0300000008f17fae */ /* 0x0003e2000b981a18 */
[----:B------:R-:W-:Y:S02]  /*12f0*/  SHF.L.U64.HI R5, R12, 0x5, R13 ;  /* 0x000000050c057819 */ /* 0x000fe4000001020d */
[----:B------:R-:W-:Y:S02]  /*1300*/  IADD3 R15, P1, PT, R6, R4, RZ ;  /* 0x00000004060f7210 */ /* 0x000fe40007f3e0ff */
[----:B------:R-:W-:-:S02]  /*1310*/  LEA.HI.X R3, R4, UR7, R0, 0x1, P2 ;  /* 0x0000000704037c11 */ /* 0x000fc400090f0c00 */
[----:B------:R-:W-:-:S03]  /*1320*/  LEA R4, P2, R15, UR6, 0x1 ;  /* 0x000000060f047c11 */ /* 0x000fc6000f8408ff */
[----:B------:R3:W-:Y:S01]  /*1330*/  LDGSTS.E.BYPASS.LTC128B.128 [R14+0xc000], desc[UR24][R2.64] ;  /* 0x0c000000020e7fae */ /* 0x0007e2000b981a18 */
[----:B-1----:R-:W-:Y:S01]  /*1340*/  LEA.HI.X R9, R12, R0, R13, 0x6, P0 ;  /* 0x000000000c097211 */ /* 0x002fe200000f340d */
[----:B------:R-:W-:Y:S01]  /*1350*/  IMAD.X R13, R5, 0x1, R0, P1 ;  /* 0x00000001050d7824 */ /* 0x000fe200008e0600 */
[C---:B------:R-:W-:Y:S02]  /*1360*/  IADD3 R12, P0, PT, R7.reuse, R6, RZ ;  /* 0x00000006070c7210 */ /* 0x040fe40007f1e0ff */
[----:B------:R-:W-:-:S03]  /*1370*/  LEA R6, P1, R7, UR6, 0x1 ;  /* 0x0000000607067c11 */ /* 0x000fc6000f8208ff */
[----:B------:R-:W-:Y:S01]  /*1380*/  IMAD.X R0, R9, 0x1, R5, P0 ;  /* 0x0000000109007824 */ /* 0x000fe200000e0605 */
[----:B------:R-:W-:Y:S02]  /*1390*/  LEA R8, P0, R12, UR6, 0x1 ;  /* 0x000000060c087c11 */ /* 0x000fe4000f8008ff */
[----:B------:R-:W-:Y:S01]  /*13a0*/  LEA.HI.X R7, R7, UR7, R9, 0x1, P1 ;  /* 0x0000000707077c11 */ /* 0x000fe200088f0c09 */
[----:B---3--:R-:W-:Y:S01]  /*13b0*/  IMAD.WIDE.U32 R2, R10, UR38, R20 ;  /* 0x000000260a027c25 */ /* 0x008fe2000f8e0014 */
[----:B------:R-:W-:Y:S02]  /*13c0*/  LEA.HI.X R9, R12, UR7, R0, 0x1, P0 ;  /* 0x000000070c097c11 */ /* 0x000fe400080f0c00 */
[----:B------:R-:W-:Y:S01]  /*13d0*/  LEA.HI.X R5, R15, UR7, R13, 0x1, P2 ;  /* 0x000000070f057c11 */ /* 0x000fe200090f0c0d */
[C---:B------:R-:W-:Y:S01]  /*13e0*/  IMAD R0, R10.reuse, UR40, RZ ;  /* 0x000000280a007c24 */ /* 0x040fe2000f8e02ff */
[----:B------:R-:W1:Y:S01]  /*13f0*/  LDCU.64 UR6, c[0x0][0x390] ;  /* 0x00007200ff0677ac */ /* 0x000e620008000a00 */
[----:B------:R-:W-:-:S02]  /*1400*/  SHF.L.U64.HI R15, R10, 0x5, R11 ;  /* 0x000000050a0f7819 */ /* 0x000fc4000001020b */
[----:B------:R-:W-:Y:S01]  /*1410*/  IMAD R0, R11, UR38, R0 ;  /* 0x000000260b007c24 */ /* 0x000fe2000f8e0200 */
[----:B------:R3:W-:Y:S01]  /*1420*/  LDGSTS.E.BYPASS.LTC128B.128 [R14+0xd000], desc[UR24][R4.64] ;  /* 0x0d000000040e7fae */ /* 0x0007e2000b981a18 */
[----:B------:R-:W-:Y:S02]  /*1430*/  UIMAD.WIDE.U32 UR40, UR42, UR37, URZ ;  /* 0x000000252a2872a5 */ /* 0x000fe4000f8e00ff */
[----:B------:R-:W-:Y:S01]  /*1440*/  IMAD.IADD R3, R3, 0x1, R0 ;  /* 0x0000000103037824 */ /* 0x000fe200078e0200 */
[----:B------:R2:W-:Y:S01]  /*1450*/  LDGSTS.E.BYPASS.LTC128B.128 [R14+0xe000], desc[UR24][R6.64] ;  /* 0x0e000000060e7fae */ /* 0x0005e2000b981a18 */
[----:B------:R-:W-:Y:S01]  /*1460*/  UIADD3 UR14, UPT, UPT, UR41, UR14, URZ ;  /* 0x0000000e290e7290 */ /* 0x000fe2000fffe0ff */
[C---:B------:R-:W-:Y:S02]  /*1470*/  IMAD.WIDE.U32 R2, R25.reuse, R10, R2 ;  /* 0x0000000a19027225 */ /* 0x040fe400078e0002 */
[----:B------:R4:W-:Y:S01]  /*1480*/  LDGSTS.E.BYPASS.LTC128B.128 [R14+0xf000], desc[UR24][R8.64] ;  /* 0x0f000000080e7fae */ /* 0x0009e2000b981a18 */
[----:B------:R-:W5:Y:S01]  /*1490*/  LDCU.64 UR42, c[0x0][0x5e8] ;  /* 0x0000bd00ff2a77ac */ /* 0x000f620008000a00 */
[----:B------:R-:W-:Y:S01]  /*14a0*/  IMAD R0, R25, R11, R3 ;  /* 0x0000000b19007224 */ /* 0x000fe200078e0203 */
[----:B-1----:R-:W-:-:S04]  /*14b0*/  LEA R12, P2, R2, UR6, 0x1 ;  /* 0x00000006020c7c11 */ /* 0x002fc8000f8408ff */
[----:B------:R-:W-:-:S05]  /*14c0*/  LEA.HI.X R13, R2, UR7, R0, 0x1, P2 ;  /* 0x00000007020d7c11 */ /* 0x000fca00090f0c00 */
[----:B------:R1:W-:Y:S01]  /*14d0*/  LDGSTS.E.BYPASS.LTC128B.128 [R14+0x10000], desc[UR24][R12.64] ;  /* 0x100000000c0e7fae */ /* 0x0003e2000b981a18 */
[----:B---3--:R-:W-:Y:S01]  /*14e0*/  LEA R4, P0, R10, R2, 0x6 ;  /* 0x000000020a047211 */ /* 0x008fe200078030ff */
[----:B-----5:R-:W-:Y:S01]  /*14f0*/  UIMAD.WIDE UR42, UR28, 0x4, UR42 ;  /* 0x000000041c2a78a5 */ /* 0x020fe2000f8e022a */
[----:B--2---:R-:W-:Y:S01]  /*1500*/  IMAD R6, R18, UR14, RZ ;  /* 0x0000000e12067c24 */ /* 0x004fe2000f8e02ff */
[----:B------:R-:W2:Y:S01]  /*1510*/  LDCU.64 UR14, c[0x0][0x420] ;  /* 0x00008400ff0e77ac */ /* 0x000ea20008000a00 */
[----:B----4-:R-:W-:Y:S01]  /*1520*/  IMAD.SHL.U32 R9, R10, 0x20, RZ ;  /* 0x000000200a097824 */ /* 0x010fe200078e00ff */
[----:B------:R-:W-:-:S04]  /*1530*/  SHF.R.S32.HI R8, RZ, 0x1f, R18 ;  /* 0x0000001fff087819 */ /* 0x000fc80000011412 */
[----:B------:R-:W-:Y:S01]  /*1540*/  IADD3 R5, P1, PT, R9, R2, RZ ;  /* 0x0000000209057210 */ /* 0x000fe20007f3e0ff */
[----:B------:R-:W-:-:S04]  /*1550*/  IMAD R2, R18, UR19, RZ ;  /* 0x0000001312027c24 */ /* 0x000fc8000f8e02ff */
[----:B------:R-:W-:Y:S01]  /*1560*/  IMAD.X R7, R15, 0x1, R0, P1 ;  /* 0x000000010f077824 */ /* 0x000fe200008e0600 */
[C---:B------:R-:W-:Y:S02]  /*1570*/  LEA R16, P1, R5.reuse, UR6, 0x1 ;  /* 0x0000000605107c11 */ /* 0x040fe4000f8208ff */
[----:B------:R-:W-:Y:S01]  /*1580*/  LEA.HI.X R0, R10, R0, R11, 0x6, P0 ;  /* 0x000000000a007211 */ /* 0x000fe200000f340b */
[----:B------:R-:W-:Y:S01]  /*1590*/  IMAD.WIDE R10, R18, UR37, RZ ;  /* 0x00000025120a7c25 */ /* 0x000fe2000f8e02ff */
[----:B------:R-:W-:Y:S02]  /*15a0*/  LEA.HI.X R17, R5, UR7, R7, 0x1, P1 ;  /* 0x0000000705117c11 */ /* 0x000fe400088f0c07 */
[----:B------:R-:W-:Y:S01]  /*15b0*/  SHF.R.S32.HI R3, RZ, 0x1f, R2 ;  /* 0x0000001fff037819 */ /* 0x000fe20000011402 */
[----:B------:R-:W-:Y:S01]  /*15c0*/  IMAD R7, R8, UR40, R6 ;  /* 0x0000002808077c24 */ /* 0x000fe2000f8e0206 */
[C---:B------:R-:W-:Y:S01]  /*15d0*/  LEA R8, P1, R4.reuse, UR6, 0x1 ;  /* 0x0000000604087c11 */ /* 0x040fe2000f8208ff */
[----:B------:R1:W-:Y:S01]  /*15e0*/  LDGSTS.E.BYPASS.LTC128B.128 [R14+0x11000], desc[UR24][R16.64] ;  /* 0x11000000100e7fae */ /* 0x0003e2000b981a18 */
[----:B------:R-:W-:Y:S01]  /*15f0*/  IADD3 R5, P0, PT, R4, R9, RZ ;  /* 0x0000000904057210 */ /* 0x000fe20007f1e0ff */
[----:B------:R-:W-:Y:S01]  /*1600*/  IMAD.WIDE.U32 R2, R18, UR40, R2 ;  /* 0x0000002812027c25 */ /* 0x000fe2000f8e0002 */
[----:B------:R-:W-:Y:S01]  /*1610*/  LEA.HI.X R9, R4, UR7, R0, 0x1, P1 ;  /* 0x0000000704097c11 */ /* 0x000fe200088f0c00 */
[----:B--2---:R-:W-:-:S02]  /*1620*/  UIMAD.WIDE UR40, UR30, 0x4, UR14 ;  /* 0x000000041e2878a5 */ /* 0x004fc4000f8e020e */
[----:B------:R-:W-:Y:S01]  /*1630*/  IMAD.X R0, R0, 0x1, R15, P0 ;  /* 0x0000000100007824 */ /* 0x000fe200000e060f */
[----:B------:R-:W-:Y:S01]  /*1640*/  LEA R6, P0, R5, UR6, 0x1 ;  /* 0x0000000605067c11 */ /* 0x000fe2000f8008ff */
[----:B------:R-:W-:Y:S01]  /*1650*/  IMAD.IADD R3, R3, 0x1, R7 ;  /* 0x0000000103037824 */ /* 0x000fe200078e0207 */
[----:B------:R-:W-:Y:S01]  /*1660*/  LOP3.LUT R15, R183, 0x1f, RZ, 0xc0, !PT ;  /* 0x0000001fb70f7812 */ /* 0x000fe200078ec0ff */
[----:B------:R-:W-:Y:S01]  /*1670*/  IMAD R4, R11, UR33, RZ ;  /* 0x000000210b047c24 */ /* 0x000fe2000f8e02ff */
[----:B------:R-:W-:Y:S01]  /*1680*/  LEA.HI.X R7, R5, UR7, R0, 0x1, P0 ;  /* 0x0000000705077c11 */ /* 0x000fe200080f0c00 */
[----:B------:R-:W-:Y:S01]  /*1690*/  IMAD R11, R18, UR37, RZ ;  /* 0x00000025120b7c24 */ /* 0x000fe2000f8e02ff */
[----:B------:R-:W2:Y:S01]  /*16a0*/  LDCU.64 UR6, c[0x0][0x570] ;  /* 0x0000ae00ff0677ac */ /* 0x000ea20008000a00 */
[----:B------:R1:W-:Y:S01]  /*16b0*/  LDGSTS.E.BYPASS.LTC128B.128 [R14+0x12000], desc[UR24][R8.64] ;  /* 0x12000000080e7fae */ /* 0x0003e2000b981a18 */
[C---:B------:R-:W-:Y:S02]  /*16c0*/  IMAD R4, R10.reuse, UR35, R4 ;  /* 0x000000230a047c24 */ /* 0x040fe4000f8e0204 */
[----:B------:R-:W-:Y:S01]  /*16d0*/  IMAD.WIDE.U32 R2, R10, UR33, R2 ;  /* 0x000000210a027c25 */ /* 0x000fe2000f8e0002 */
[----:B------:R1:W-:Y:S03]  /*16e0*/  LDGSTS.E.BYPASS.LTC128B.128 [R14+0x13000], desc[UR24][R6.64] ;  /* 0x13000000060e7fae */ /* 0x0003e6000b981a18 */
[----:B------:R-:W-:Y:S01]  /*16f0*/  IMAD R0, R11, R26, R15 ;  /* 0x0000001a0b007224 */ /* 0x000fe200078e020f */
[----:B------:R-:W0:Y:S01]  /*1700*/  LDGDEPBAR ;  /* 0x00000000000079af */ /* 0x000e220000000000 */
[----:B------:R-:W-:Y:S01]  /*1710*/  IMAD.IADD R5, R3, 0x1, R4 ;  /* 0x0000000103057824 */ /* 0x000fe200078e0204 */
[----:B------:R-:W-:-:S02]  /*1720*/  SEL R3, R23, RZ, P3 ;  /* 0x000000ff17037207 */ /* 0x000fc40001800000 */
[----:B------:R-:W-:Y:S01]  /*1730*/  IADD3 R4, P1, P0, R0, R2, R22 ;  /* 0x0000000200047210 */ /* 0x000fe2000783e016 */
[----:B------:R-:W-:Y:S01]  /*1740*/  IMAD.SHL.U32 R2, R11, 0x80, RZ ;  /* 0x000000800b027824 */ /* 0x000fe200078e00ff */
[----:B------:R-:W-:-:S04]  /*1750*/  SHF.R.S32.HI R0, RZ, 0x1f, R0 ;  /* 0x0000001fff007819 */ /* 0x000fc80000011400 */
[----:B------:R-:W-:Y:S02]  /*1760*/  IADD3.X R3, PT, PT, R0, R5, R3, P1, P0 ;  /* 0x0000000500037210 */ /* 0x000fe40000fe0403 */
[----:B------:R-:W-:-:S04]  /*1770*/  IADD3 R0, P0, PT, R2, R4, RZ ;  /* 0x0000000402007210 */ /* 0x000fc80007f1e0ff */
[----:B------:R-:W-:Y:S02]  /*1780*/  LEA.HI.X.SX32 R2, R2, R3, 0x1, P0 ;  /* 0x0000000302027211 */ /* 0x000fe400000f0eff */
[----:B--2---:R-:W-:-:S04]  /*1790*/  LEA R238, P0, R0, UR6, 0x2 ;  /* 0x0000000600ee7c11 */ /* 0x004fc8000f8010ff */
[----:B------:R-:W-:Y:S01]  /*17a0*/  LEA.HI.X R239, R0, UR7, R2, 0x2, P0 ;  /* 0x0000000700ef7c11 */ /* 0x000fe200080f1402 */
[----:B-1----:R-:W-:Y:S08]  /*17b0*/  BRA.U !UP0, `(.L_x_2268) ;  /* 0x0000006508e87547 */ /* 0x002ff0000b800000 */
[----:B------:R-:W1:Y:S01]  /*17c0*/  LDC.64 R8, c[0x0][0x528] ;  /* 0x00014a00ff087b82 */ /* 0x000e620000000a00 */
[----:B------:R-:W-:Y:S01]  /*17d0*/  IMAD.MOV.U32 R2, RZ, RZ, 0x4 ;  /* 0x00000004ff027424 */ /* 0x000fe200078e00ff */
[----:B------:R-:W-:Y:S01]  /*17e0*/  SHF.R.U32.HI R7, RZ, 0x6, R183 ;  /* 0x00000006ff077819 */ /* 0x000fe200000116b7 */
[C---:B------:R-:W-:Y:S02]  /*17f0*/  IMAD.SHL.U32 R173, R183.reuse, 0x40, RZ ;  /* 0x00000040b7ad7824 */ /* 0x040fe400078e00ff */
[----:B------:R-:W-:Y:S01]  /*1800*/  IMAD.SHL.U32 R10, R183, 0x20, RZ ;  /* 0x00000020b70a7824 */ /* 0x000fe200078e00ff */
[----:B------:R-:W-:Y:S01]  /*1810*/  LOP3.LUT R0, R26, 0x3, RZ, 0xc0, !PT ;  /* 0x000000031a007812 */ /* 0x000fe200078ec0ff */
[----:B------:R-:W-:Y:S01]  /*1820*/  IMAD.WIDE.U32 R2, R24, R2, UR40 ;  /* 0x0000002818027e25 */ /* 0x000fe2000f8e0002 */
[----:B------:R-:W-:Y:S01]  /*1830*/  UIMAD UR28, UR20, UR37, UR19 ;  /* 0x00000025141c72a4 */ /* 0x000fe2000f8e0213 */
[----:B------:R-:W2:Y:S01]  /*1840*/  LDC R242, c[0x0][0x44c] ;  /* 0x00011300fff27b82 */ /* 0x000ea20000000800 */
[----:B------:R-:W3:Y:S02]  /*1850*/  LDCU UR14, c[0x0][0x3b0] ;  /* 0x00007600ff0e77ac */ /* 0x000ee40008000800 */
[----:B------:R-:W4:Y:S01]  /*1860*/  LDG.E R14, desc[UR24][R2.64] ;  /* 0x00000018020e7981 */ /* 0x000f22000c1e1900 */
[----:B------:R-:W-:Y:S01]  /*1870*/  IMAD.U32 R243, RZ, RZ, UR31 ;  /* 0x0000001ffff37e24 */ /* 0x000fe2000f8e00ff */
[----:B------:R-:W5:Y:S02]  /*1880*/  LDCU UR15, c[0x0][0x3b4] ;  /* 0x00007680ff0f77ac */ /* 0x000f640008000800 */
[----:B------:R-:W2:Y:S01]  /*1890*/  LDG.E R13, desc[UR24][R2.64+0x20] ;  /* 0x00002018020d7981 */ /* 0x000ea2000c1e1900 */
[----:B------:R-:W5:Y:S03]  /*18a0*/  LDCU UR6, c[0x0][0x590] ;  /* 0x0000b200ff0677ac */ /* 0x000f660008000800 */
[----:B------:R-:W2:Y:S01]  /*18b0*/  LDG.E R12, desc[UR24][R2.64+0x100] ;  /* 0x00010018020c7981 */ /* 0x000ea2000c1e1900 */
[----:B------:R-:W5:Y:S03]  /*18c0*/  LDCU UR7, c[0x0][0x594] ;  /* 0x0000b280ff0777ac */ /* 0x000f660008000800 */
[----:B-1----:R-:W2:Y:S01]  /*18d0*/  LDG.E.64 R4, desc[UR24][R8.64+0x8] ;  /* 0x0000081808047981 */ /* 0x002ea2000c1e1b00 */
[----:B------:R-:W-:Y:S01]  /*18e0*/  LOP3.LUT R6, R173, 0x200, RZ, 0xc0, !PT ;  /* 0x00000200ad067812 */ /* 0x000fe200078ec0ff */
[----:B------:R-:W-:Y:S01]  /*18f0*/  IMAD.MOV.U32 R176, RZ, RZ, 0x40 ;  /* 0x00000040ffb07424 */ /* 0x000fe200078e00ff */
[----:B------:R-:W-:Y:S01]  /*1900*/  LOP3.LUT R177, R177, 0x1c0, R173, 0xf8, !PT ;  /* 0x000001c0b1b17812 */ /* 0x000fe200078ef8ad */
[----:B------:R1:W2:Y:S01]  /*1910*/  LDG.E R11, desc[UR24][R2.64+0x120] ;  /* 0x00012018020b7981 */ /* 0x0002a2000c1e1900 */
[----:B------:R-:W-:Y:S01]  /*1920*/  LOP3.LUT R7, R7, 0xe, RZ, 0xc0, !PT ;  /* 0x0000000e07077812 */ /* 0x000fe200078ec0ff */
[----:B------:R-:W-:Y:S01]  /*1930*/  IMAD.MOV.U32 R240, RZ, RZ, 0x10 ;  /* 0x00000010fff07424 */ /* 0x000fe200078e00ff */
[----:B------:R-:W1:Y:S01]  /*1940*/  LDCU UR20, c[0x0][0x3e0] ;  /* 0x00007c00ff1477ac */ /* 0x000e620008000800 */
[----:B------:R-:W2:Y:S01]  /*1950*/  LDG.E.64 R8, desc[UR24][R8.64] ;  /* 0x0000001808087981 */ /* 0x000ea2000c1e1b00 */
[----:B-1----:R-:W-:-:S04]  /*1960*/  SHF.R.U32.HI R2, RZ, 0x4, R183 ;  /* 0x00000004ff027819 */ /* 0x002fc800000116b7 */
[----:B------:R-:W-:Y:S02]  /*1970*/  LOP3.LUT R2, R2, 0x8, RZ, 0xc0, !PT ;  /* 0x0000000802027812 */ /* 0x000fe400078ec0ff */
[--C-:B------:R-:W-:Y:S02]  /*1980*/  SHF.R.U32.HI R3, RZ, 0x1, R183.reuse ;  /* 0x00000001ff037819 */ /* 0x100fe400000116b7 */
[----:B------:R-:W-:Y:S02]  /*1990*/  LOP3.LUT R2, R2, 0x10, R183, 0xf8, !PT ;  /* 0x0000001002027812 */ /* 0x000fe400078ef8b7 */
[----:B------:R-:W1:Y:S01]  /*19a0*/  S2R R183, SR_TID.X ;  /* 0x0000000000b77919 */ /* 0x000e620000002100 */
[----:B------:R-:W-:Y:S02]  /*19b0*/  LOP3.LUT R6, R6, 0xc00, R10, 0xf8, !PT ;  /* 0x00000c0006067812 */ /* 0x000fe400078ef80a */
[----:B------:R-:W-:-:S04]  /*19c0*/  LOP3.LUT R3, R177, 0x8, R3, 0x78, !PT ;  /* 0x00000008b1037812 */ /* 0x000fc800078e7803 */
[----:B------:R-:W-:Y:S02]  /*19d0*/  LOP3.LUT R6, R6, R3, RZ, 0xfc, !PT ;  /* 0x0000000306067212 */ /* 0x000fe400078efcff */
[----:B------:R-:W-:Y:S01]  /*19e0*/  LOP3.LUT R177, R2, R177, RZ, 0x3c, !PT ;  /* 0x000000b102b17212 */ /* 0x000fe200078e3cff */
[----:B------:R-:W-:Y:S01]  /*19f0*/  IMAD R243, R243, 0x8, R0 ;  /* 0x00000008f3f37824 */ /* 0x000fe200078e0200 */
[----:B------:R-:W-:Y:S01]  /*1a00*/  USHF.L.U32 UR28, UR28, 0x5, URZ ;  /* 0x000000051c1c7899 */ /* 0x000fe200080006ff */
[----:B------:R-:W-:-:S03]  /*1a10*/  IMAD.U32 R0, RZ, RZ, UR26 ;  /* 0x0000001aff007e24 */ /* 0x000fc6000f8e00ff */
[----:B------:R-:W-:Y:S01]  /*1a20*/  USHF.R.S32.HI UR27, URZ, 0x1f, UR28 ;  /* 0x0000001fff1b7899 */ /* 0x000fe2000801141c */
[----:B------:R-:W-:Y:S02]  /*1a30*/  IMAD R0, R0, 0x4, R7 ;  /* 0x0000000400007824 */ /* 0x000fe400078e0207 */
[C---:B-1----:R-:W-:Y:S02]  /*1a40*/  IMAD.SHL.U32 R3, R183.reuse, 0x10, RZ ;  /* 0x00000010b7037824 */ /* 0x042fe400078e00ff */
[C---:B------:R-:W-:Y:S02]  /*1a50*/  IMAD.SHL.U32 R2, R183.reuse, 0x2, RZ ;  /* 0x00000002b7027824 */ /* 0x040fe400078e00ff */
[----:B------:R-:W-:Y:S01]  /*1a60*/  IMAD.SHL.U32 R184, R183, 0x40, RZ ;  /* 0x00000040b7b87824 */ /* 0x000fe200078e00ff */
[----:B------:R-:W-:Y:S01]  /*1a70*/  LOP3.LUT R3, R3, 0x1c0, RZ, 0xc0, !PT ;  /* 0x000001c003037812 */ /* 0x000fe200078ec0ff */
[----:B------:R-:W-:Y:S01]  /*1a80*/  IMAD.SHL.U32 R186, R183, 0x20, RZ ;  /* 0x00000020b7ba7824 */ /* 0x000fe200078e00ff */
[----:B------:R-:W-:-:S02]  /*1a90*/  SHF.R.U32.HI R181, RZ, 0x1, R183 ;  /* 0x00000001ffb57819 */ /* 0x000fc400000116b7 */
[----:B------:R-:W-:Y:S02]  /*1aa0*/  LOP3.LUT R3, R3, 0x38, R2, 0xf8, !PT ;  /* 0x0000003803037812 */ /* 0x000fe400078ef802 */
[----:B------:R-:W-:Y:S02]  /*1ab0*/  LOP3.LUT R2, R2, 0xe006, R184, 0xc8, !PT ;  /* 0x0000e00602027812 */ /* 0x000fe400078ec8b8 */
[----:B------:R-:W-:Y:S02]  /*1ac0*/  SHF.R.U32.HI R10, RZ, 0x2, R183 ;  /* 0x00000002ff0a7819 */ /* 0x000fe400000116b7 */
[----:B------:R-:W-:Y:S02]  /*1ad0*/  LOP3.LUT R7, R181, 0x30, RZ, 0xc0, !PT ;  /* 0x00000030b5077812 */ /* 0x000fe400078ec0ff */
[----:B------:R-:W-:Y:S02]  /*1ae0*/  LOP3.LUT R2, R2, 0xc00, R186, 0xf8, !PT ;  /* 0x00000c0002027812 */ /* 0x000fe400078ef8ba */
[----:B------:R-:W-:-:S02]  /*1af0*/  LOP3.LUT R7, R7, 0x7, R10, 0xf8, !PT ;  /* 0x0000000707077812 */ /* 0x000fc400078ef80a */
[----:B------:R-:W-:Y:S01]  /*1b00*/  LOP3.LUT R3, R2, R3, RZ, 0xfc, !PT ;  /* 0x0000000302037212 */ /* 0x000fe200078efcff */
[----:B------:R-:W-:Y:S01]  /*1b10*/  IMAD.MOV.U32 R179, RZ, RZ, 0x20 ;  /* 0x00000020ffb37424 */ /* 0x000fe200078e00ff */
[----:B------:R-:W-:Y:S01]  /*1b20*/  LOP3.LUT R173, R177, 0x200, R173, 0xf8, !PT ;  /* 0x00000200b1ad7812 */ /* 0x000fe200078ef8ad */
[----:B------:R-:W-:Y:S01]  /*1b30*/  IMAD.MOV.U32 R127, RZ, RZ, RZ ;  /* 0x000000ffff7f7224 */ /* 0x000fe200078e00ff */
[----:B---3--:R-:W-:Y:S02]  /*1b40*/  USHF.L.U32 UR30, UR14, 0x7, URZ ;  /* 0x000000070e1e7899 */ /* 0x008fe400080006ff */
[----:B-----5:R-:W-:Y:S02]  /*1b50*/  USHF.L.U64.HI UR15, UR14, 0x6, UR15 ;  /* 0x000000060e0f7899 */ /* 0x020fe4000801020f */
[----:B------:R-:W-:Y:S02]  /*1b60*/  USHF.L.U32 UR31, UR6, 0x7, URZ ;  /* 0x00000007061f7899 */ /* 0x000fe400080006ff */
[----:B------:R-:W-:-:S02]  /*1b70*/  USHF.L.U64.HI UR7, UR6, 0x6, UR7 ;  /* 0x0000000606077899 */ /* 0x000fc40008010207 */
[----:B------:R-:W-:Y:S02]  /*1b80*/  USHF.L.U32 UR14, UR14, 0x6, URZ ;  /* 0x000000060e0e7899 */ /* 0x000fe400080006ff */
[----:B------:R-:W-:Y:S01]  /*1b90*/  USHF.L.U32 UR6, UR6, 0x6, URZ ;  /* 0x0000000606067899 */ /* 0x000fe200080006ff */
[----:B----4-:R-:W-:Y:S04]  /*1ba0*/  STL [R1+0xc], R14 ;  /* 0x00000c0e01007387 */ /* 0x010fe80000100800 */
[----:B--2---:R-:W-:Y:S01]  /*1bb0*/  STL [R1+0x8], R13 ;  /* 0x0000080d01007387 */ /* 0x004fe20000100800 */
[----:B------:R-:W-:-:S03]  /*1bc0*/  IADD3 R4, P1, P0, R4, UR28, R15 ;  /* 0x0000001c04047c10 */ /* 0x000fc6000f83e00f */
[----:B------:R-:W-:Y:S01]  /*1bd0*/  STL [R1+0x4], R12 ;  /* 0x0000040c01007387 */ /* 0x000fe20000100800 */
[----:B------:R-:W1:Y:S01]  /*1be0*/  LDCU UR28, c[0x0][0x45c] ;  /* 0x00008b80ff1c77ac */ /* 0x000e620008000800 */
[----:B------:R-:W-:Y:S02]  /*1bf0*/  IADD3.X R2, PT, PT, R5, UR27, RZ, P1, P0 ;  /* 0x0000001b05027c10 */ /* 0x000fe40008fe04ff */
[----:B------:R-:W-:Y:S01]  /*1c00*/  STL [R1], R11 ;  /* 0x0000000b01007387 */ /* 0x000fe20000100800 */
[----:B------:R-:W2:Y:S03]  /*1c10*/  LDCU.U8 UR27, c[0x0][0x4f8] ;  /* 0x00009f00ff1b77ac */ /* 0x000ea60008000000 */
[----:B------:R-:W-:Y:S04]  /*1c20*/  STL [R1+0x10], R7 ;  /* 0x0000100701007387 */ /* 0x000fe80000100800 */
[----:B------:R-:W-:Y:S04]  /*1c30*/  STL [R1+0x20], R3 ;  /* 0x0000200301007387 */ /* 0x000fe80000100800 */
[----:B------:R3:W-:Y:S01]  /*1c40*/  STL [R1+0x14], R2 ;  /* 0x0000140201007387 */ /* 0x0007e20000100800 */
[----:B------:R-:W-:-:S02]  /*1c50*/  R2UR UR44, R9 ;  /* 0x00000000092c72ca */ /* 0x000fc400000e0000 */
[----:B------:R-:W-:-:S11]  /*1c60*/  R2UR UR39, R8 ;  /* 0x00000000082772ca */ /* 0x000fd600000e0000 */
[----:B------:R-:W-:Y:S02]  /*1c70*/  UIADD3 UR38, UPT, UPT, UR44, -0x4498517b, URZ ;  /* 0xbb67ae852c267890 */ /* 0x000fe4000fffe0ff */
[----:B------:R-:W-:Y:S01]  /*1c80*/  UIADD3 UR37, UPT, UPT, UR44, 0x76cf5d0a, URZ ;  /* 0x76cf5d0a2c257890 */ /* 0x000fe2000fffe0ff */
[----:B------:R-:W-:Y:S01]  /*1c90*/  IMAD.WIDE.U32 R4, R4, -0x2daee0ad, RZ ;  /* 0xd2511f5304047825 */ /* 0x000fe200078e00ff */
[C---:B------:R-:W-:Y:S01]  /*1ca0*/  LOP3.LUT P1, RZ, R183.reuse, 0x2, RZ, 0xc0, !PT ;  /* 0x00000002b7ff7812 */ /* 0x040fe2000782c0ff */
[----:B------:R-:W-:Y:S01]  /*1cb0*/  UIADD3 UR36, UPT, UPT, UR44, 0x32370b8f, URZ ;  /* 0x32370b8f2c247890 */ /* 0x000fe2000fffe0ff */
[----:B------:R-:W-:Y:S01]  /*1cc0*/  LOP3.LUT P0, RZ, R183, 0x4, RZ, 0xc0, !PT ;  /* 0x00000004b7ff7812 */ /* 0x000fe2000780c0ff */
[C---:B---3--:R-:W-:Y:S01]  /*1cd0*/  VIADD R2, R0.reuse, 0x1 ;  /* 0x0000000100027836 */ /* 0x048fe20000000000 */
[----:B------:R3:W-:Y:S01]  /*1ce0*/  STL.64 [R1+0x18], R4 ;  /* 0x0000180401007387 */ /* 0x0007e20000100a00 */
[----:B------:R-:W-:Y:S01]  /*1cf0*/  LOP3.LUT R0, R0, UR44, RZ, 0x3c, !PT ;  /* 0x0000002c00007c12 */ /* 0x000fe2000f8e3cff */
[----:B------:R-:W-:Y:S01]  /*1d00*/  VIADD R243, R243, 0xfffffff8 ;  /* 0xfffffff8f3f37836 */ /* 0x000fe20000000000 */
[----:B------:R-:W-:Y:S01]  /*1d10*/  LOP3.LUT R178, R184, 0x200, RZ, 0xc0, !PT ;  /* 0x00000200b8b27812 */ /* 0x000fe200078ec0ff */
[----:B------:R-:W-:Y:S01]  /*1d20*/  UIADD3 UR35, UPT, UPT, UR44, -0x126145ec, URZ ;  /* 0xed9eba142c237890 */ /* 0x000fe2000fffe0ff */
[----:B------:R-:W-:Y:S01]  /*1d30*/  LOP3.LUT R2, R2, UR44, RZ, 0x3c, !PT ;  /* 0x0000002c02027c12 */ /* 0x000fe2000f8e3cff */
[----:B------:R-:W-:Y:S01]  /*1d40*/  UIADD3 UR34, UPT, UPT, UR44, -0x56f99767, URZ ;  /* 0xa90668992c227890 */ /* 0x000fe2000fffe0ff */
[C---:B------:R-:W-:Y:S01]  /*1d50*/  LOP3.LUT R0, R5.reuse, R0, RZ, 0x3c, !PT ;  /* 0x0000000005007212 */ /* 0x040fe200078e3cff */
[----:B------:R-:W-:Y:S01]  /*1d60*/  UIADD3 UR33, UPT, UPT, UR44, 0x646e171e, URZ ;  /* 0x646e171e2c217890 */ /* 0x000fe2000fffe0ff */
[----:B------:R-:W-:-:S02]  /*1d70*/  LOP3.LUT R2, R5, R2, RZ, 0x3c, !PT ;  /* 0x0000000205027212 */ /* 0x000fc400078e3cff */
[----:B------:R-:W-:Y:S01]  /*1d80*/  LEA R175, R6, UR4, 0x1 ;  /* 0x0000000406af7c11 */ /* 0x000fe2000f8e08ff */
[----:B------:R-:W-:Y:S01]  /*1d90*/  IMAD.WIDE.U32 R246, R0, -0x326172a9, RZ ;  /* 0xcd9e8d5700f67825 */ /* 0x000fe200078e00ff */
[----:B------:R-:W-:Y:S02]  /*1da0*/  LEA R173, R173, UR4, 0x1 ;  /* 0x00000004adad7c11 */ /* 0x000fe4000f8e08ff */
[----:B------:R-:W-:Y:S01]  /*1db0*/  LOP3.LUT R182, R183, 0x8, RZ, 0xc0, !PT ;  /* 0x00000008b7b67812 */ /* 0x000fe200078ec0ff */
[----:B------:R-:W-:Y:S01]  /*1dc0*/  IMAD.WIDE.U32 R244, R2, -0x326172a9, RZ ;  /* 0xcd9e8d5702f47825 */ /* 0x000fe200078e00ff */
[----:B------:R-:W-:Y:S02]  /*1dd0*/  SEL R176, R176, 0xffffffc0, !P0 ;  /* 0xffffffc0b0b07807 */ /* 0x000fe40004000000 */
[----:B------:R-:W-:Y:S01]  /*1de0*/  SEL R240, R240, 0xfffffff0, !P0 ;  /* 0xfffffff0f0f07807 */ /* 0x000fe20004000000 */
[----:B------:R-:W-:Y:S01]  /*1df0*/  VIADD R175, R175, UR5 ;  /* 0x00000005afaf7c36 */ /* 0x000fe20008000000 */
[----:B------:R-:W-:Y:S01]  /*1e00*/  SEL R180, R179, 0xffffffe0, !P1 ;  /* 0xffffffe0b3b47807 */ /* 0x000fe20004800000 */
[----:B------:R-:W-:Y:S01]  /*1e10*/  VIADD R173, R173, UR5 ;  /* 0x00000005adad7c36 */ /* 0x000fe20008000000 */
[----:B------:R-:W-:Y:S01]  /*1e20*/  LOP3.LUT R185, R186, 0x7200, RZ, 0xc0, !PT ;  /* 0x00007200bab97812 */ /* 0x000fe200078ec0ff */
[----:B------:R-:W-:Y:S01]  /*1e30*/  UMOV UR5, UR43 ;  /* 0x0000002b00057c82 */ /* 0x000fe20008000000 */
[----:B-12---:R-:W-:-:S07]  /*1e40*/  LOP3.LUT R178, R178, 0xc00, R186, 0xf8, !PT ;  /* 0x00000c00b2b27812 */ /* 0x006fce00078ef8ba */
.L_x_2271:
[----:B------:R-:W0:Y:S01]  /*1e50*/  LDGDEPBAR ;  /* 0x00000000000079af */ /* 0x000e220000000000 */
[----:B------:R-:W1:Y:S01]  /*1e60*/  S2UR UR43, SR_CgaCtaId ;  /* 0x00000000002b79c3 */ /* 0x000e620000008800 */
[----:B------:R-:W-:Y:S01]  /*1e70*/  IMAD.SHL.U32 R250, R183, 0x8, RZ ;  /* 0x00000008b7fa7824 */ /* 0x000fe200078e00ff */
[----:B------:R-:W-:Y:S05]  /*1e80*/  UMOV UR44, 0x400 ;  /* 0x00000400002c7882 */ /* 0x000fea0000000000 */
[----:B------:R-:W2:Y:S01]  /*1e90*/  LDL R190, [R1+0x14] ;  /* 0x0000140001be7983 */ /* 0x000ea20000100800 */
[----:B------:R-:W-:Y:S01]  /*1ea0*/  IMAD.IADD R144, R175, 0x1, R180 ;  /* 0x00000001af907824 */ /* 0x000fe200078e02b4 */
[----:B------:R-:W-:Y:S02]  /*1eb0*/  R2P PR, R183, 0x18 ;  /* 0x00000018b7007804 */ /* 0x000fe40000000000 */
[----:B------:R-:W-:Y:S01]  /*1ec0*/  LOP3.LUT R177, R250, 0x38, RZ, 0xc0, !PT ;  /* 0x00000038fab17812 */ /* 0x000fe200078ec0ff */
[----:B------:R-:W4:Y:S03]  /*1ed0*/  LDL R187, [R1+0x20] ;  /* 0x0000200001bb7983 */ /* 0x000f260000100800 */
[----:B------:R-:W-:Y:S01]  /*1ee0*/  LOP3.LUT R174, R177, 0x1c0, R184, 0xf8, !PT ;  /* 0x000001c0b1ae7812 */ /* 0x000fe200078ef8b8 */
[----:B------:R-:W2:Y:S03]  /*1ef0*/  LDL.64 R188, [R1+0x18] ;  /* 0x0000180001bc7983 */ /* 0x000ea60000100a00 */
[----:B------:R-:W-:Y:S03]  /*1f00*/  LOP3.LUT R0, R185, R174, R182, 0xf6, !PT ;  /* 0x000000aeb9007212 */ /* 0x000fe600078ef6b6 */
[----:B------:R-:W4:Y:S04]  /*1f10*/  LDL R203, [R1+0xc] ;  /* 0x00000c0001cb7983 */ /* 0x000f280000100800 */
[----:B------:R-:W2:Y:S04]  /*1f20*/  LDL R202, [R1+0x8] ;  /* 0x0000080001ca7983 */ /* 0x000ea80000100800 */
[----:B------:R-:W2:Y:S04]  /*1f30*/  LDL R200, [R1] ;  /* 0x0000000001c87983 */ /* 0x000ea80000100800 */
[----:B------:R-:W2:Y:S01]  /*1f40*/  LDL R201, [R1+0x4] ;  /* 0x0000040001c97983 */ /* 0x000ea20000100800 */
[----:B------:R-:W-:Y:S04]  /*1f50*/  DEPBAR.LE SB0, 0x0 ;  /* 0x000080000000791a */ /* 0x000fe80000000000 */
[----:B------:R-:W-:Y:S01]  /*1f60*/  BAR.SYNC.DEFER_BLOCKING 0x0 ;  /* 0x0000000000007b1d */ /* 0x000fe20000010000 */
[----:B-1----:R-:W-:Y:S02]  /*1f70*/  ULEA UR4, UR43, UR44, 0x18 ;  /* 0x0000002c2b047291 */ /* 0x002fe4000f8ec0ff */
[----:B------:R-:W-:Y:S02]  /*1f80*/  UIADD3 UR43, UPT, UPT, UR39, -0x61c88647, URZ ;  /* 0x9e3779b9272b7890 */ /* 0x000fe4000fffe0ff */
[----:B------:R-:W-:Y:S02]  /*1f90*/  UIADD3 UR44, UPT, UPT, UR39, 0x3c6ef372, URZ ;  /* 0x3c6ef372272c7890 */ /* 0x000fe4000fffe0ff */
[----:B------:R-:W-:Y:S01]  /*1fa0*/  LEA R2, R0, UR4, 0x1 ;  /* 0x0000000400027c11 */ /* 0x000fe2000f8e08ff */
[----:B------:R-:W-:Y:S04]  /*1fb0*/  IMAD.IADD R0, R175, 0x1, R176 ;  /* 0x00000001af007824 */ /* 0x000fe800078e02b0 */
[--C-:B------:R-:W-:Y:S02]  /*1fc0*/  IMAD.IADD R3, R180, 0x1, R2.reuse ;  /* 0x00000001b4037824 */ /* 0x100fe400078e0202 */
[----:B------:R-:W-:Y:S01]  /*1fd0*/  IMAD.IADD R172, R176, 0x1, R2 ;  /* 0x00000001b0ac7824 */ /* 0x000fe200078e0202 */
[----:B------:R-:W-:Y:S08]  /*1fe0*/  LDSM.16.M88.4 R64, [R175] ;  /* 0x00000000af40783b */ /* 0x000ff00000000200 */
[----:B------:R-:W3:Y:S08]  /*1ff0*/  LDSM.16.M88.4 R16, [R2+0xc000] ;  /* 0x00c000000210783b */ /* 0x000ef00000000200 */
[----:B------:R-:W1:Y:S08]  /*2000*/  LDSM.16.M88.4 R60, [R175+0x2000] ;  /* 0x00200000af3c783b */ /* 0x000e700000000200 */
[----:B------:R-:W1:Y:S08]  /*2010*/  LDSM.16.M88.4 R32, [R2+0xc800] ;  /* 0x00c800000220783b */ /* 0x000e700000000200 */
[----:B------:R-:W1:Y:S08]  /*2020*/  LDSM.16.M88.4 R48, [R2+0xd000] ;  /* 0x00d000000230783b */ /* 0x000e700000000200 */
[----:B------:R-:W1:Y:S01]  /*2030*/  LDSM.16.M88.4 R132, [R2+0xd800] ;  /* 0x00d800000284783b */ /* 0x000e620000000200 */
[-C--:B---3--:R-:W-:Y:S07]  /*2040*/  HMMA.16816.F32 R4, R64, R16.reuse, RZ ;  /* 0x000000104004723c */ /* 0x088fee00000018ff */
[----:B------:R-:W-:Y:S01]  /*2050*/  LDSM.16.M88.4 R136, [R144] ;  /* 0x000000009088783b */ /* 0x000fe20000000200 */
[C---:B-1----:R-:W-:Y:S07]  /*2060*/  HMMA.16816.F32 R8, R60.reuse, R16, RZ ;  /* 0x000000103c08723c */ /* 0x042fee00000018ff */
[----:B------:R-:W1:Y:S01]  /*2070*/  LDSM.16.M88.4 R140, [R3+0xc000] ;  /* 0x00c00000038c783b */ /* 0x000e620000000200 */
[-C--:B------:R-:W-:Y:S07]  /*2080*/  HMMA.16816.F32 R12, R60, R18.reuse, RZ ;  /* 0x000000123c0c723c */ /* 0x080fee00000018ff */
[----:B------:R-:W3:Y:S01]  /*2090*/  LDSM.16.M88.4 R144, [R144+0x2000] ;  /* 0x002000009090783b */ /* 0x000ee20000000200 */
[C---:B------:R-:W-:Y:S07]  /*20a0*/  HMMA.16816.F32 R16, R64.reuse, R18, RZ ;  /* 0x000000124010723c */ /* 0x040fee00000018ff */
[----:B------:R-:W3:Y:S01]  /*20b0*/  LDSM.16.M88.4 R148, [R3+0xc800] ;  /* 0x00c800000394783b */ /* 0x000ee20000000200 */
[-C--:B------:R-:W-:Y:S07]  /*20c0*/  HMMA.16816.F32 R20, R64, R32.reuse, RZ ;  /* 0x000000204014723c */ /* 0x080fee00000018ff */
[----:B------:R-:W3:Y:S01]  /*20d0*/  LDSM.16.M88.4 R152, [R3+0xd000] ;  /* 0x00d000000398783b */ /* 0x000ee20000000200 */
[C---:B------:R-:W-:Y:S07]  /*20e0*/  HMMA.16816.F32 R24, R60.reuse, R32, RZ ;  /* 0x000000203c18723c */ /* 0x040fee00000018ff */
[----:B------:R-:W2:Y:S01]  /*20f0*/  LDSM.16.M88.4 R156, [R3+0xd800] ;  /* 0x00d80000039c783b */ /* 0x000ea20000000200 */
[-C--:B------:R-:W-:Y:S07]  /*2100*/  HMMA.16816.F32 R28, R60, R34.reuse, RZ ;  /* 0x000000223c1c723c */ /* 0x080fee00000018ff */
[----:B------:R-:W-:Y:S01]  /*2110*/  LDSM.16.M88.4 R160, [R0] ;  /* 0x0000000000a0783b */ /* 0x000fe20000000200 */
[C---:B------:R-:W-:Y:S07]  /*2120*/  HMMA.16816.F32 R32, R64.reuse, R34, RZ ;  /* 0x000000224020723c */ /* 0x040fee00000018ff */
[----:B------:R-:W2:Y:S01]  /*2130*/  LDSM.16.M88.4 R164, [R172+0xc000] ;  /* 0x00c00000aca4783b */ /* 0x000ea20000000200 */
[-C--:B------:R-:W-:Y:S07]  /*2140*/  HMMA.16816.F32 R36, R64, R48.reuse, RZ ;  /* 0x000000304024723c */ /* 0x080fee00000018ff */
[----:B------:R-:W2:Y:S01]  /*2150*/  LDSM.16.M88.4 R168, [R0+0x2000] ;  /* 0x0020000000a8783b */ /* 0x000ea20000000200 */
        /* <DEDUP_REMOVED lines=9> */
[C---:B---3--:R-:W-:Y:S08]  /*21f0*/  HMMA.16816.F32 R8, R144.reuse, R140, R8 ;  /* 0x0000008c9008723c */ /* 0x048ff00000001808 */
        /* <DEDUP_REMOVED lines=9> */
[----:B----4-:R-:W-:Y:S02]  /*2290*/  FSETP.NEU.FTZ.AND P2, PT, R203, -INF , PT ;  /* 0xff800000cb00780b */ /* 0x010fe40003f5d000 */
[----:B--2---:R-:W-:Y:S03]  /*22a0*/  FSETP.NEU.FTZ.AND P1, PT, R202, -INF , PT ;  /* 0xff800000ca00780b */ /* 0x004fe60003f3d000 */
[C---:B------:R-:W-:Y:S08]  /*22b0*/  HMMA.16816.F32 R48, R136.reuse, R154, R48 ;  /* 0x0000009a8830723c */ /* 0x040ff00000001830 */
[-C--:B------:R-:W-:Y:S08]  /*22c0*/  HMMA.16816.F32 R52, R136, R156.reuse, R52 ;  /* 0x0000009c8834723c */ /* 0x080ff00000001834 */
[C---:B------:R-:W-:Y:S04]  /*22d0*/  HMMA.16816.F32 R56, R144.reuse, R156, R56 ;  /* 0x0000009c9038723c */ /* 0x040fe80000001838 */
[----:B------:R-:W-:Y:S04]  /*22e0*/  LEA R156, R187, UR4, 0x1 ;  /* 0x00000004bb9c7c11 */ /* 0x000fe8000f8e08ff */
[-C--:B------:R-:W-:Y:S03]  /*22f0*/  HMMA.16816.F32 R60, R144, R158.reuse, R60 ;  /* 0x0000009e903c723c */ /* 0x080fe6000000183c */
[----:B------:R-:W-:Y:S05]  /*2300*/  VIADD R157, R156, 0x1c040 ;  /* 0x0001c0409c9d7836 */ /* 0x000fea0000000000 */
[----:B------:R-:W-:Y:S04]  /*2310*/  HMMA.16816.F32 R64, R136, R158, R64 ;  /* 0x0000009e8840723c */ /* 0x000fe80000001840 */
[C---:B------:R-:W-:Y:S02]  /*2320*/  VIADD R138, R243.reuse, 0x4 ;  /* 0x00000004f38a7836 */ /* 0x040fe40000000000 */
[----:B------:R-:W-:Y:S02]  /*2330*/  IMAD.WIDE.U32 R136, R243, -0x326172a9, RZ ;  /* 0xcd9e8d57f3887825 */ /* 0x000fe400078e00ff */
[-C--:B------:R-:W-:Y:S05]  /*2340*/  HMMA.16816.F32 R4, R160, R164.reuse, R4 ;  /* 0x000000a4a004723c */ /* 0x080fea0000001804 */
[----:B------:R-:W-:Y:S02]  /*2350*/  LOP3.LUT R139, R190, UR39, R137, 0x96, !PT ;  /* 0x00000027be8b7c12 */ /* 0x000fe4000f8e9689 */
[C---:B------:R-:W-:Y:S01]  /*2360*/  LOP3.LUT R150, R136.reuse, UR43, R247, 0x96, !PT ;  /* 0x0000002b88967c12 */ /* 0x040fe2000f8e96f7 */
[C---:B------:R-:W-:Y:S04]  /*2370*/  HMMA.16816.F32 R8, R168.reuse, R164, R8 ;  /* 0x000000a4a808723c */ /* 0x040fe80000001808 */
[----:B------:R-:W-:Y:S01]  /*2380*/  IMAD.WIDE.U32 R148, R139, -0x2daee0ad, RZ ;  /* 0xd2511f538b947825 */ /* 0x000fe200078e00ff */
[----:B------:R-:W-:Y:S03]  /*2390*/  LOP3.LUT R152, R136, UR43, R245, 0x96, !PT ;  /* 0x0000002b88987c12 */ /* 0x000fe6000f8e96f5 */
[-C--:B------:R-:W-:Y:S03]  /*23a0*/  HMMA.16816.F32 R12, R168, R166.reuse, R12 ;  /* 0x000000a6a80c723c */ /* 0x080fe6000000180c */
[----:B------:R-:W-:Y:S01]  /*23b0*/  IMAD.WIDE.U32 R136, R138, -0x326172a9, RZ ;  /* 0xcd9e8d578a887825 */ /* 0x000fe200078e00ff */
[----:B------:R-:W-:Y:S03]  /*23c0*/  LOP3.LUT R145, R188, UR38, R149, 0x96, !PT ;  /* 0x00000026bc917c12 */ /* 0x000fe6000f8e9695 */
[----:B------:R-:W-:Y:S01]  /*23d0*/  IMAD.WIDE.U32 R150, R150, -0x2daee0ad, RZ ;  /* 0xd2511f5396967825 */ /* 0x000fe200078e00ff */
[C---:B------:R-:W-:Y:S04]  /*23e0*/  HMMA.16816.F32 R16, R160.reuse, R166, R16 ;  /* 0x000000a6a010723c */ /* 0x040fe80000001810 */
[----:B------:R-:W-:Y:S01]  /*23f0*/  LOP3.LUT R141, R190, UR39, R137, 0x96, !PT ;  /* 0x00000027be8d7c12 */ /* 0x000fe2000f8e9689 */
[----:B------:R-:W-:Y:S01]  /*2400*/  IMAD.WIDE.U32 R152, R152, -0x2daee0ad, RZ ;  /* 0xd2511f5398987825 */ /* 0x000fe200078e00ff */
[C---:B------:R-:W-:Y:S02]  /*2410*/  LOP3.LUT R140, R136.reuse, UR43, R247, 0x96, !PT ;  /* 0x0000002b888c7c12 */ /* 0x040fe4000f8e96f7 */
[-C--:B------:R-:W-:Y:S03]  /*2420*/  HMMA.16816.F32 R20, R160, R132.reuse, R20 ;  /* 0x00000084a014723c */ /* 0x080fe60000001814 */
[----:B------:R-:W-:Y:S01]  /*2430*/  LOP3.LUT R142, R136, UR43, R245, 0x96, !PT ;  /* 0x0000002b888e7c12 */ /* 0x000fe2000f8e96f5 */
[----:B------:R-:W-:Y:S01]  /*2440*/  IMAD.WIDE.U32 R158, R141, -0x2daee0ad, RZ ;  /* 0xd2511f538d9e7825 */ /* 0x000fe200078e00ff */
[----:B------:R-:W1:Y:S01]  /*2450*/  LDSM.16.M88.4 R136, [R172+0xd000] ;  /* 0x00d00000ac88783b */ /* 0x000e620000000200 */
[----:B------:R-:W-:Y:S01]  /*2460*/  UIADD3 UR43, UPT, UPT, UR39, -0x255992d5, URZ ;  /* 0xdaa66d2b272b7890 */ /* 0x000fe2000fffe0ff */
[----:B------:R-:W-:Y:S01]  /*2470*/  LOP3.LUT R144, R148, UR37, R151, 0x96, !PT ;  /* 0x0000002594907c12 */ /* 0x000fe2000f8e9697 */
[C---:B------:R-:W-:Y:S04]  /*2480*/  HMMA.16816.F32 R24, R168.reuse, R132, R24 ;  /* 0x00000084a818723c */ /* 0x040fe80000001818 */
[----:B------:R-:W-:Y:S01]  /*2490*/  LOP3.LUT R133, R188, UR38, R159, 0x96, !PT ;  /* 0x00000026bc857c12 */ /* 0x000fe2000f8e969f */
[----:B------:R-:W-:Y:S01]  /*24a0*/  VIADD R132, R156, 0x1c000 ;  /* 0x0001c0009c847836 */ /* 0x000fe20000000000 */
[----:B------:R-:W-:Y:S01]  /*24b0*/  LOP3.LUT R148, R148, UR37, R153, 0x96, !PT ;  /* 0x0000002594947c12 */ /* 0x000fe2000f8e9699 */
[----:B------:R-:W-:Y:S01]  /*24c0*/  IMAD.WIDE.U32 R188, R145, -0x326172a9, RZ ;  /* 0xcd9e8d5791bc7825 */ /* 0x000fe200078e00ff */
[-C--:B------:R-:W-:Y:S03]  /*24d0*/  HMMA.16816.F32 R28, R168, R134.reuse, R28 ;  /* 0x00000086a81c723c */ /* 0x080fe6000000181c */
[----:B------:R-:W-:Y:S01]  /*24e0*/  @P4 VIADD R157, R132, 0xffffffc0 ;  /* 0xffffffc0849d4836 */ /* 0x000fe20000000000 */
[----:B------:R-:W-:Y:S01]  /*24f0*/  LOP3.LUT R132, R246, UR44, R189, 0x96, !PT ;  /* 0x0000002cf6847c12 */ /* 0x000fe2000f8e96bd */
[----:B------:R-:W-:Y:S03]  /*2500*/  IMAD.WIDE.U32 R192, R133, -0x326172a9, RZ ;  /* 0xcd9e8d5785c07825 */ /* 0x000fe600078e00ff */
[C---:B------:R-:W-:Y:S04]  /*2510*/  HMMA.16816.F32 R32, R160.reuse, R134, R32 ;  /* 0x00000086a020723c */ /* 0x040fe80000001820 */
[----:B------:R-:W-:Y:S02]  /*2520*/  IMAD.WIDE.U32 R194, R132, -0x2daee0ad, RZ ;  /* 0xd2511f5384c27825 */ /* 0x000fe400078e00ff */
[----:B------:R-:W2:Y:S02]  /*2530*/  LDSM.16.M88.4 R132, [R172+0xd800] ;  /* 0x00d80000ac84783b */ /* 0x000ea40000000200 */
[----:B------:R-:W-:Y:S01]  /*2540*/  IMAD.WIDE.U32 R140, R140, -0x2daee0ad, RZ ;  /* 0xd2511f538c8c7825 */ /* 0x000fe200078e00ff */
[----:B------:R-:W-:Y:S03]  /*2550*/  LOP3.LUT R150, R150, UR36, R195, 0x96, !PT ;  /* 0x0000002496967c12 */ /* 0x000fe6000f8e96c3 */
[----:B------:R-:W-:Y:S01]  /*2560*/  IMAD.WIDE.U32 R142, R142, -0x2daee0ad, RZ ;  /* 0xd2511f538e8e7825 */ /* 0x000fe200078e00ff */
[----:B------:R-:W-:Y:S02]  /*2570*/  LOP3.LUT R146, R158, UR37, R141, 0x96, !PT ;  /* 0x000000259e927c12 */ /* 0x000fe4000f8e968d */
[----:B------:R-:W-:Y:S01]  /*2580*/  LOP3.LUT R141, R244, UR44, R189, 0x96, !PT ;  /* 0x0000002cf48d7c12 */ /* 0x000fe2000f8e96bd */
[----:B------:R-:W-:Y:S01]  /*2590*/  IMAD.WIDE.U32 R144, R144, -0x326172a9, RZ ;  /* 0xcd9e8d5790907825 */ /* 0x000fe200078e00ff */
[----:B------:R-:W-:Y:S02]  /*25a0*/  LOP3.LUT R158, R158, UR37, R143, 0x96, !PT ;  /* 0x000000259e9e7c12 */ /* 0x000fe4000f8e968f */
[----:B------:R-:W-:Y:S01]  /*25b0*/  LOP3.LUT R143, R246, UR44, R193, 0x96, !PT ;  /* 0x0000002cf68f7c12 */ /* 0x000fe2000f8e96c1 */
[----:B------:R-:W-:Y:S01]  /*25c0*/  IMAD.WIDE.U32 R148, R148, -0x326172a9, RZ ;  /* 0xcd9e8d5794947825 */ /* 0x000fe200078e00ff */
[-C--:B-1----:R-:W-:Y:S03]  /*25d0*/  HMMA.16816.F32 R36, R160, R136.reuse, R36 ;  /* 0x00000088a024723c */ /* 0x082fe60000001824 */
[----:B------:R-:W-:Y:S01]  /*25e0*/  LOP3.LUT R164, R188, UR43, R145, 0x96, !PT ;  /* 0x0000002bbca47c12 */ /* 0x000fe2000f8e9691 */
[----:B------:R-:W-:Y:S01]  /*25f0*/  IMAD.WIDE.U32 R146, R146, -0x326172a9, RZ ;  /* 0xcd9e8d5792927825 */ /* 0x000fe200078e00ff */
[----:B------:R-:W-:Y:S02]  /*2600*/  LOP3.LUT R188, R188, UR43, R149, 0x96, !PT ;  /* 0x0000002bbcbc7c12 */ /* 0x000fe4000f8e9695 */
[----:B------:R-:W-:Y:S01]  /*2610*/  LOP3.LUT R145, R244, UR44, R193, 0x96, !PT ;  /* 0x0000002cf4917c12 */ /* 0x000fe2000f8e96c1 */
[C---:B------:R-:W-:Y:S01]  /*2620*/  HMMA.16816.F32 R40, R168.reuse, R136, R40 ;  /* 0x00000088a828723c */ /* 0x040fe20000001828 */
[----:B------:R-:W-:Y:S03]  /*2630*/  UIADD3 UR44, UPT, UPT, UR39, 0x78dde6e4, URZ ;  /* 0x78dde6e4272c7890 */ /* 0x000fe6000fffe0ff */
[----:B------:R-:W-:Y:S01]  /*2640*/  IMAD.WIDE.U32 R158, R158, -0x326172a9, RZ ;  /* 0xcd9e8d579e9e7825 */ /* 0x000fe200078e00ff */
[C---:B------:R-:W-:Y:S03]  /*2650*/  LOP3.LUT R190, R192.reuse, UR43, R147, 0x96, !PT ;  /* 0x0000002bc0be7c12 */ /* 0x040fe6000f8e9693 */
[-C--:B------:R-:W-:Y:S03]  /*2660*/  HMMA.16816.F32 R44, R168, R138.reuse, R44 ;  /* 0x0000008aa82c723c */ /* 0x080fe6000000182c */
[----:B------:R-:W-:Y:S01]  /*2670*/  IMAD.WIDE.U32 R154, R141, -0x2daee0ad, RZ ;  /* 0xd2511f538d9a7825 */ /* 0x000fe200078e00ff */
[----:B------:R-:W-:Y:S01]  /*2680*/  LOP3.LUT R192, R192, UR43, R159, 0x96, !PT ;  /* 0x0000002bc0c07c12 */ /* 0x000fe2000f8e969f */
[----:B------:R-:W-:Y:S02]  /*2690*/  UIADD3 UR43, UPT, UPT, UR39, 0x1715609d, URZ ;  /* 0x1715609d272b7890 */ /* 0x000fe4000fffe0ff */
[----:B------:R-:W-:Y:S01]  /*26a0*/  IMAD.WIDE.U32 R188, R188, -0x2daee0ad, RZ ;  /* 0xd2511f53bcbc7825 */ /* 0x000fe200078e00ff */
[C---:B------:R-:W-:Y:S04]  /*26b0*/  HMMA.16816.F32 R48, R160.reuse, R138, R48 ;  /* 0x0000008aa030723c */ /* 0x040fe80000001830 */
[----:B------:R-:W-:Y:S01]  /*26c0*/  IMAD.WIDE.U32 R166, R143, -0x2daee0ad, RZ ;  /* 0xd2511f538fa67825 */ /* 0x000fe200078e00ff */
[----:B------:R-:W-:Y:S02]  /*26d0*/  LOP3.LUT R141, R152, UR36, R155, 0x96, !PT ;  /* 0x00000024988d7c12 */ /* 0x000fe4000f8e969b */
[----:B------:R-:W-:Y:S01]  /*26e0*/  LOP3.LUT R143, R154, UR35, R189, 0x96, !PT ;  /* 0x000000239a8f7c12 */ /* 0x000fe2000f8e96bd */
[-C--:B--2---:R-:W-:Y:S03]  /*26f0*/  HMMA.16816.F32 R52, R160, R132.reuse, R52 ;  /* 0x00000084a034723c */ /* 0x084fe60000001834 */
[----:B------:R-:W-:Y:S01]  /*2700*/  IMAD.WIDE.U32 R164, R164, -0x2daee0ad, RZ ;  /* 0xd2511f53a4a47825 */ /* 0x000fe200078e00ff */
[----:B------:R-:W-:Y:S03]  /*2710*/  LOP3.LUT R154, R140, UR36, R167, 0x96, !PT ;  /* 0x000000248c9a7c12 */ /* 0x000fe6000f8e96a7 */
[----:B------:R-:W-:Y:S01]  /*2720*/  IMAD.WIDE.U32 R152, R145, -0x2daee0ad, RZ ;  /* 0xd2511f5391987825 */ /* 0x000fe200078e00ff */
[C---:B------:R-:W-:Y:S04]  /*2730*/  HMMA.16816.F32 R56, R168.reuse, R132, R56 ;  /* 0x00000084a838723c */ /* 0x040fe80000001838 */
[----:B------:R-:W-:Y:S01]  /*2740*/  LOP3.LUT R194, R194, UR35, R165, 0x96, !PT ;  /* 0x00000023c2c27c12 */ /* 0x000fe2000f8e96a5 */
[----:B------:R-:W-:Y:S01]  /*2750*/  IMAD.WIDE.U32 R192, R192, -0x2daee0ad, RZ ;  /* 0xd2511f53c0c07825 */ /* 0x000fe200078e00ff */
[----:B------:R-:W-:Y:S02]  /*2760*/  LOP3.LUT R147, R142, UR36, R153, 0x96, !PT ;  /* 0x000000248e937c12 */ /* 0x000fe4000f8e9699 */
[-C--:B------:R-:W-:Y:S03]  /*2770*/  HMMA.16816.F32 R60, R168, R134.reuse, R60 ;  /* 0x00000086a83c723c */ /* 0x080fe6000000183c */
[----:B------:R-:W-:Y:S01]  /*2780*/  IMAD.WIDE.U32 R136, R150, -0x326172a9, RZ ;  /* 0xcd9e8d5796887825 */ /* 0x000fe200078e00ff */
[----:B------:R-:W-:Y:S03]  /*2790*/  LOP3.LUT R151, R152, UR35, R193, 0x96, !PT ;  /* 0x0000002398977c12 */ /* 0x000fe6000f8e96c1 */
[----:B------:R-:W-:Y:S01]  /*27a0*/  IMAD.WIDE.U32 R140, R141, -0x326172a9, RZ ;  /* 0xcd9e8d578d8c7825 */ /* 0x000fe200078e00ff */
[----:B------:R-:W-:Y:S04]  /*27b0*/  HMMA.16816.F32 R64, R160, R134, R64 ;  /* 0x00000086a040723c */ /* 0x000fe80000001840 */
[----:B------:R-:W-:Y:S01]  /*27c0*/  IMAD.WIDE.U32 R198, R143, -0x326172a9, RZ ;  /* 0xcd9e8d578fc67825 */ /* 0x000fe200078e00ff */
[----:B------:R-:W-:Y:S02]  /*27d0*/  LOP3.LUT R152, R144, UR44, R137, 0x96, !PT ;  /* 0x0000002c90987c12 */ /* 0x000fe4000f8e9689 */
[----:B------:R-:W-:Y:S01]  /*27e0*/  LOP3.LUT R149, R148, UR44, R141, 0x96, !PT ;  /* 0x0000002c94957c12 */ /* 0x000fe2000f8e968d */
[----:B------:R-:W-:Y:S01]  /*27f0*/  IMAD.WIDE.U32 R194, R194, -0x326172a9, RZ ;  /* 0xcd9e8d57c2c27825 */ /* 0x000fe200078e00ff */
[----:B------:R-:W-:Y:S03]  /*2800*/  LOP3.LUT R145, R140, UR43, R199, 0x96, !PT ;  /* 0x0000002b8c917c12 */ /* 0x000fe6000f8e96c7 */
[----:B------:R-:W-:Y:S01]  /*2810*/  FMUL.FTZ R134, R203, 1.4426950216293334961 ;  /* 0x3fb8aa3bcb867820 */ /* 0x000fe20000410000 */
[----:B------:R-:W-:Y:S01]  /*2820*/  IMAD.IADD R144, R180, 0x1, R0 ;  /* 0x00000001b4907824 */ /* 0x000fe200078e0200 */
[----:B------:R-:W-:Y:S01]  /*2830*/  LOP3.LUT R150, R136, UR43, R195, 0x96, !PT ;  /* 0x0000002b88967c12 */ /* 0x000fe2000f8e96c3 */
[----:B------:R-:W-:Y:S02]  /*2840*/  IMAD.IADD R148, R180, 0x1, R172 ;  /* 0x00000001b4947824 */ /* 0x000fe400078e02ac */
[----:B------:R-:W-:Y:S01]  /*2850*/  IMAD.WIDE.U32 R190, R190, -0x2daee0ad, RZ ;  /* 0xd2511f53bebe7825 */ /* 0x000fe200078e00ff */
[----:B------:R-:W-:Y:S02]  /*2860*/  LDSM.16.M88.4 R136, [R144] ;  /* 0x000000009088783b */ /* 0x000fe40000000200 */
[----:B------:R-:W-:Y:S01]  /*2870*/  FSEL R134, R134, RZ, P2 ;  /* 0x000000ff86867208 */ /* 0x000fe20001000000 */
[----:B------:R-:W-:Y:S01]  /*2880*/  IMAD.WIDE.U32 R154, R154, -0x326172a9, RZ ;  /* 0xcd9e8d579a9a7825 */ /* 0x000fe200078e00ff */
[----:B------:R-:W-:Y:S02]  /*2890*/  LOP3.LUT R166, R166, UR35, R191, 0x96, !PT ;  /* 0x00000023a6a67c12 */ /* 0x000fe4000f8e96bf */
[----:B------:R-:W-:Y:S01]  /*28a0*/  FSETP.NEU.FTZ.AND P2, PT, R201, -INF , PT ;  /* 0xff800000c900780b */ /* 0x000fe20003f5d000 */
[----:B------:R-:W-:Y:S01]  /*28b0*/  IMAD.WIDE.U32 R196, R151, -0x326172a9, RZ ;  /* 0xcd9e8d5797c47825 */ /* 0x000fe200078e00ff */
[----:B------:R-:W1:Y:S02]  /*28c0*/  LDSM.16.M88.4 R140, [R148+0xc000] ;  /* 0x00c00000948c783b */ /* 0x000e640000000200 */
[----:B------:R-:W-:Y:S01]  /*28d0*/  LOP3.LUT R159, R146, UR44, R155, 0x96, !PT ;  /* 0x0000002c929f7c12 */ /* 0x000fe2000f8e969b */
[----:B------:R-:W-:Y:S04]  /*28e0*/  IMAD.WIDE.U32 R166, R166, -0x326172a9, RZ ;  /* 0xcd9e8d57a6a67825 */ /* 0x000fe800078e00ff */
[----:B------:R-:W-:Y:S01]  /*28f0*/  IMAD.WIDE.U32 R152, R152, -0x2daee0ad, RZ ;  /* 0xd2511f5398987825 */ /* 0x000fe200078e00ff */
[----:B------:R-:W-:Y:S03]  /*2900*/  LOP3.LUT R0, R154, UR43, R167, 0x96, !PT ;  /* 0x0000002b9a007c12 */ /* 0x000fe6000f8e96a7 */
[----:B------:R-:W-:Y:S01]  /*2910*/  IMAD.WIDE.U32 R150, R150, -0x2daee0ad, RZ ;  /* 0xd2511f5396967825 */ /* 0x000fe200078e00ff */
[----:B------:R-:W-:Y:S03]  /*2920*/  LOP3.LUT R167, R164, UR34, R153, 0x96, !PT ;  /* 0x00000022a4a77c12 */ /* 0x000fe6000f8e9699 */
[----:B------:R-:W-:Y:S01]  /*2930*/  IMAD.WIDE.U32 R154, R149, -0x2daee0ad, RZ ;  /* 0xd2511f53959a7825 */ /* 0x000fe200078e00ff */
[----:B------:R-:W-:Y:S02]  /*2940*/  LOP3.LUT R153, R152, UR33, R151, 0x96, !PT ;  /* 0x0000002198997c12 */ /* 0x000fe4000f8e9697 */
[C---:B------:R-:W-:Y:S01]  /*2950*/  PRMT R165, R150.reuse, 0x7770, RZ ;  /* 0x0000777096a57816 */ /* 0x040fe200000000ff */
[----:B------:R-:W-:Y:S01]  /*2960*/  IMAD.WIDE.U32 R146, R147, -0x326172a9, RZ ;  /* 0xcd9e8d5793927825 */ /* 0x000fe200078e00ff */
[C---:B------:R-:W-:Y:S02]  /*2970*/  PRMT R164, R150.reuse, 0x7771, RZ ;  /* 0x0000777196a47816 */ /* 0x040fe400000000ff */
[----:B------:R-:W-:Y:S01]  /*2980*/  PRMT R191, R150, 0x7773, RZ ;  /* 0x0000777396bf7816 */ /* 0x000fe200000000ff */
[----:B------:R-:W-:Y:S01]  /*2990*/  IMAD.WIDE.U32 R132, R0, -0x2daee0ad, RZ ;  /* 0xd2511f5300847825 */ /* 0x000fe200078e00ff */
[----:B------:R-:W-:Y:S01]  /*29a0*/  LOP3.LUT R195, R146, UR43, R197, 0x96, !PT ;  /* 0x0000002b92c37c12 */ /* 0x000fe2000f8e96c5 */
[----:B------:R-:W-:Y:S01]  /*29b0*/  UIADD3 UR43, UPT, UPT, UR39, -0x4ab325aa, URZ ;  /* 0xb54cda56272b7890 */ /* 0x000fe2000fffe0ff */
[----:B------:R-:W-:Y:S01]  /*29c0*/  LOP3.LUT R158, R158, UR44, R147, 0x96, !PT ;  /* 0x0000002c9e9e7c12 */ /* 0x000fe2000f8e9693 */
[----:B------:R-:W-:Y:S01]  /*29d0*/  IMAD.WIDE.U32 R146, R145, -0x2daee0ad, RZ ;  /* 0xd2511f5391927825 */ /* 0x000fe200078e00ff */
[C---:B------:R-:W-:Y:S02]  /*29e0*/  PRMT R169, R132.reuse, 0x7770, RZ ;  /* 0x0000777084a97816 */ /* 0x040fe400000000ff */
[----:B------:R-:W-:Y:S02]  /*29f0*/  PRMT R171, R132, 0x7772, RZ ;  /* 0x0000777284ab7816 */ /* 0x000fe400000000ff */
[----:B------:R-:W-:Y:S02]  /*2a00*/  LOP3.LUT R154, R154, UR33, R147, 0x96, !PT ;  /* 0x000000219a9a7c12 */ /* 0x000fe4000f8e9693 */
[C---:B------:R-:W-:Y:S02]  /*2a10*/  PRMT R187, R146.reuse, 0x7770, RZ ;  /* 0x0000777092bb7816 */ /* 0x040fe400000000ff */
[C---:B------:R-:W-:Y:S02]  /*2a20*/  PRMT R189, R146.reuse, 0x7771, RZ ;  /* 0x0000777192bd7816 */ /* 0x040fe400000000ff */
[----:B------:R-:W-:Y:S01]  /*2a30*/  PRMT R237, R146, 0x7773, RZ ;  /* 0x0000777392ed7816 */ /* 0x000fe200000000ff */
[-C--:B-1----:R-:W-:Y:S05]  /*2a40*/  HMMA.16816.F32 R4, R136, R140.reuse, R4 ;  /* 0x0000008c8804723c */ /* 0x082fea0000001804 */
[----:B------:R-:W-:Y:S01]  /*2a50*/  PRMT R149, R150, 0x7772, RZ ;  /* 0x0000777296957816 */ /* 0x000fe200000000ff */
[----:B------:R-:W-:Y:S01]  /*2a60*/  IMAD.WIDE.U32 R150, R159, -0x2daee0ad, RZ ;  /* 0xd2511f539f967825 */ /* 0x000fe200078e00ff */
[C---:B------:R-:W-:Y:S02]  /*2a70*/  PRMT R168, R132.reuse, 0x7771, RZ ;  /* 0x0000777184a87816 */ /* 0x040fe400000000ff */
[----:B------:R-:W-:Y:S01]  /*2a80*/  PRMT R170, R132, 0x7773, RZ ;  /* 0x0000777384aa7816 */ /* 0x000fe200000000ff */
[----:B------:R-:W-:Y:S01]  /*2a90*/  IMAD.WIDE.U32 R158, R158, -0x2daee0ad, RZ ;  /* 0xd2511f539e9e7825 */ /* 0x000fe200078e00ff */
[----:B------:R-:W-:Y:S02]  /*2aa0*/  LOP3.LUT R152, R150, UR33, R133, 0x96, !PT ;  /* 0x0000002196987c12 */ /* 0x000fe4000f8e9685 */
[----:B------:R-:W-:Y:S01]  /*2ab0*/  LOP3.LUT R151, R190, UR34, R151, 0x96, !PT ;  /* 0x00000022be977c12 */ /* 0x000fe2000f8e9697 */
[----:B------:R-:W-:Y:S01]  /*2ac0*/  IMAD.WIDE.U32 R132, R167, -0x326172a9, RZ ;  /* 0xcd9e8d57a7847825 */ /* 0x000fe200078e00ff */
[----:B------:R-:W-:Y:S02]  /*2ad0*/  LOP3.LUT R193, R188, UR34, R155, 0x96, !PT ;  /* 0x00000022bcc17c12 */ /* 0x000fe4000f8e969b */
[----:B------:R-:W-:Y:S01]  /*2ae0*/  PRMT R188, R146, 0x7772, RZ ;  /* 0x0000777292bc7816 */ /* 0x000fe200000000ff */
[----:B------:R-:W-:Y:S01]  /*2af0*/  IMAD.WIDE.U32 R150, R151, -0x326172a9, RZ ;  /* 0xcd9e8d5797967825 */ /* 0x000fe200078e00ff */
[----:B------:R-:W-:Y:S01]  /*2b00*/  LOP3.LUT R135, R194, UR43, R133, 0x96, !PT ;  /* 0x0000002bc2877c12 */ /* 0x000fe2000f8e9685 */
[----:B------:R-:W1:Y:S02]  /*2b10*/  LDSM.16.M88.4 R144, [R144+0x2000] ;  /* 0x002000009090783b */ /* 0x000e640000000200 */
[----:B------:R-:W-:Y:S01]  /*2b20*/  FMUL.FTZ R133, R202, 1.4426950216293334961 ;  /* 0x3fb8aa3bca857820 */ /* 0x000fe20000410000 */
[----:B------:R-:W-:Y:S01]  /*2b30*/  FFMA.FTZ R4, R4, UR28, -R134 ;  /* 0x0000001c04047c23 */ /* 0x000fe20008010886 */
[----:B------:R-:W-:Y:S02]  /*2b40*/  ISETP.GT.U32.AND P5, PT, R149, UR27, PT ;  /* 0x0000001b95007c0c */ /* 0x000fe4000bfa4070 */
[----:B------:R-:W-:Y:S01]  /*2b50*/  LOP3.LUT R149, R166, UR43, R151, 0x96, !PT ;  /* 0x0000002ba6957c12 */ /* 0x000fe2000f8e9697 */
[C---:B------:R-:W-:Y:S01]  /*2b60*/  FMUL.FTZ R151, R200.reuse, 1.4426950216293334961 ;  /* 0x3fb8aa3bc8977820 */ /* 0x040fe20000410000 */
[----:B------:R-:W-:Y:S02]  /*2b70*/  FSEL R133, R133, RZ, P1 ;  /* 0x000000ff85857208 */ /* 0x000fe40000800000 */
[----:B------:R-:W-:Y:S02]  /*2b80*/  FSETP.NEU.FTZ.AND P1, PT, R200, -INF , PT ;  /* 0xff800000c800780b */ /* 0x000fe40003f3d000 */
[----:B------:R2:W3:Y:S01]  /*2b90*/  MUFU.EX2 R200, R4 ;  /* 0x0000000400c87308 */ /* 0x0004e20000000800 */
[----:B------:R-:W-:Y:S01]  /*2ba0*/  LOP3.LUT R0, R135, 0xff, RZ, 0xc0, !PT ;  /* 0x000000ff87007812 */ /* 0x000fe200078ec0ff */
[----:B------:R-:W-:Y:S01]  /*2bb0*/  FFMA.FTZ R6, R6, UR28, -R133 ;  /* 0x0000001c06067c23 */ /* 0x000fe20008010885 */
[----:B------:R-:W-:Y:S01]  /*2bc0*/  LOP3.LUT R192, R192, UR34, R159, 0x96, !PT ;  /* 0x00000022c0c07c12 */ /* 0x000fe2000f8e969f */
[----:B------:R-:W-:Y:S01]  /*2bd0*/  FFMA.FTZ R7, R7, UR28, -R133 ;  /* 0x0000001c07077c23 */ /* 0x000fe20008010885 */
[----:B------:R-:W-:Y:S05]  /*2be0*/  ISETP.LE.U32.AND P4, PT, R0, UR27, PT ;  /* 0x0000001b00007c0c */ /* 0x000fea000bf83070 */
[----:B------:R-:W-:Y:S01]  /*2bf0*/  MUFU.EX2 R223, R6 ;  /* 0x0000000600df7308 */ /* 0x000fe20000000800 */
[----:B------:R-:W-:Y:S02]  /*2c00*/  LOP3.LUT R0, R135, 0xffff, RZ, 0xc0, !PT ;  /* 0x0000ffff87007812 */ /* 0x000fe400078ec0ff */
[C---:B------:R-:W-:Y:S07]  /*2c10*/  PRMT R159, R132.reuse, 0x7770, RZ ;  /* 0x00007770849f7816 */ /* 0x040fee00000000ff */
[----:B------:R-:W-:Y:S01]  /*2c20*/  MUFU.EX2 R224, R7 ;  /* 0x0000000700e07308 */ /* 0x000fe20000000800 */
[----:B------:R-:W-:Y:S02]  /*2c30*/  SHF.R.U32.HI R0, RZ, 0x8, R0 ;  /* 0x00000008ff007819 */ /* 0x000fe40000011600 */
[C---:B------:R-:W-:Y:S01]  /*2c40*/  PRMT R155, R132.reuse, 0x7771, RZ ;  /* 0x00007771849b7816 */ /* 0x040fe200000000ff */
[----:B--2---:R-:W-:Y:S01]  /*2c50*/  FFMA.FTZ R4, R5, UR28, -R134 ;  /* 0x0000001c05047c23 */ /* 0x004fe20008010886 */
[C---:B------:R-:W-:Y:S02]  /*2c60*/  PRMT R161, R132.reuse, 0x7772, RZ ;  /* 0x0000777284a17816 */ /* 0x040fe400000000ff */
[----:B------:R-:W-:Y:S03]  /*2c70*/  PRMT R160, R132, 0x7773, RZ ;  /* 0x0000777384a07816 */ /* 0x000fe600000000ff */
[----:B------:R2:W4:Y:S01]  /*2c80*/  MUFU.EX2 R199, R4 ;  /* 0x0000000400c77308 */ /* 0x0005220000000800 */
[----:B------:R-:W-:Y:S01]  /*2c90*/  FMUL.FTZ R132, R201, 1.4426950216293334961 ;  /* 0x3fb8aa3bc9847820 */ /* 0x000fe20000410000 */
[----:B------:R-:W-:Y:S01]  /*2ca0*/  LOP3.LUT R0, R0, 0xffff, RZ, 0xc0, !PT ;  /* 0x0000ffff00007812 */ /* 0x000fe200078ec0ff */
[----:B---3--:R-:W-:Y:S01]  /*2cb0*/  @!P4 FADD.FTZ R200, -R200, -RZ ;  /* 0x800000ffc8c8c221 */ /* 0x008fe20000010100 */
[--C-:B------:R-:W-:Y:S02]  /*2cc0*/  SHF.R.U32.HI R5, RZ, 0x18, R135.reuse ;  /* 0x00000018ff057819 */ /* 0x100fe40000011687 */
[----:B------:R-:W-:Y:S02]  /*2cd0*/  FSEL R132, R132, RZ, P2 ;  /* 0x000000ff84847208 */ /* 0x000fe40001000000 */
[----:B------:R-:W-:Y:S02]  /*2ce0*/  ISETP.LE.U32.AND P2, PT, R0, UR27, PT ;  /* 0x0000001b00007c0c */ /* 0x000fe4000bf43070 */
[----:B------:R-:W-:Y:S01]  /*2cf0*/  FSEL R0, R151, RZ, P1 ;  /* 0x000000ff97007208 */ /* 0x000fe20000800000 */
[C---:B-1----:R-:W-:Y:S04]  /*2d00*/  HMMA.16816.F32 R8, R144.reuse, R140, R8 ;  /* 0x0000008c9008723c */ /* 0x042fe80000001808 */
[----:B--2---:R-:W-:Y:S02]  /*2d10*/  PRMT R4, R150, 0x7770, RZ ;  /* 0x0000777096047816 */ /* 0x004fe400000000ff */
[----:B------:R-:W-:Y:S02]  /*2d20*/  SEL R151, R179, 0xffffffe0, !P3 ;  /* 0xffffffe0b3977807 */ /* 0x000fe40005800000 */
[-C--:B------:R-:W-:Y:S03]  /*2d30*/  HMMA.16816.F32 R12, R144, R142.reuse, R12 ;  /* 0x0000008e900c723c */ /* 0x080fe6000000180c */
[----:B------:R-:W-:Y:S01]  /*2d40*/  ISETP.LE.U32.AND P3, PT, R4, UR27, PT ;  /* 0x0000001b04007c0c */ /* 0x000fe2000bf63070 */
[----:B----4-:R-:W-:Y:S01]  /*2d50*/  @!P2 FADD.FTZ R199, -R199, -RZ ;  /* 0x800000ffc7c7a221 */ /* 0x010fe20000010100 */
[----:B------:R-:W-:Y:S02]  /*2d60*/  LOP3.LUT R4, R149, 0xff, RZ, 0xc0, !PT ;  /* 0x000000ff95047812 */ /* 0x000fe400078ec0ff */
[----:B------:R-:W-:Y:S01]  /*2d70*/  PRMT R135, R135, 0x7632, R135 ;  /* 0x0000763287877816 */ /* 0x000fe20000000087 */
[C---:B------:R-:W-:Y:S04]  /*2d80*/  HMMA.16816.F32 R16, R136.reuse, R142, R16 ;  /* 0x0000008e8810723c */ /* 0x040fe80000001810 */
[----:B------:R-:W-:Y:S01]  /*2d90*/  ISETP.LE.U32.AND P1, PT, R5, UR27, PT ;  /* 0x0000001b05007c0c */ /* 0x000fe2000bf23070 */
[--C-:B------:R-:W-:Y:S01]  /*2da0*/  FFMA.FTZ R141, R8, UR28, -R132.reuse ;  /* 0x0000001c088d7c23 */ /* 0x100fe20008010884 */
[----:B------:R-:W-:Y:S01]  /*2db0*/  ISETP.LE.U32.AND P2, PT, R4, UR27, PT ;  /* 0x0000001b04007c0c */ /* 0x000fe2000bf43070 */
[--C-:B------:R-:W-:Y:S01]  /*2dc0*/  FFMA.FTZ R9, R9, UR28, -R132.reuse ;  /* 0x0000001c09097c23 */ /* 0x100fe20008010884 */
[----:B------:R-:W1:Y:S01]  /*2dd0*/  LDSM.16.M88.4 R4, [R148+0xc800] ;  /* 0x00c800009404783b */ /* 0x000e620000000200 */
[----:B------:R-:W-:Y:S01]  /*2de0*/  LOP3.LUT R135, R135, 0xff, RZ, 0xc0, !PT ;  /* 0x000000ff87877812 */ /* 0x000fe200078ec0ff */
[----:B------:R-:W2:Y:S01]  /*2df0*/  MUFU.EX2 R231, R141 ;  /* 0x0000008d00e77308 */ /* 0x000ea20000000800 */
[----:B------:R-:W-:Y:S01]  /*2e00*/  LOP3.LUT R140, R149, 0xffff, RZ, 0xc0, !PT ;  /* 0x0000ffff958c7812 */ /* 0x000fe200078ec0ff */
[----:B------:R-:W-:Y:S01]  /*2e10*/  FFMA.FTZ R12, R12, UR28, -R132 ;  /* 0x0000001c0c0c7c23 */ /* 0x000fe20008010884 */
[----:B------:R-:W-:Y:S07]  /*2e20*/  ISETP.LE.U32.AND P4, PT, R135, UR27, PT ;  /* 0x0000001b87007c0c */ /* 0x000fee000bf83070 */
[----:B------:R-:W-:Y:S01]  /*2e30*/  MUFU.EX2 R232, R9 ;  /* 0x0000000900e87308 */ /* 0x000fe20000000800 */
[----:B------:R-:W-:Y:S01]  /*2e40*/  SHF.R.U32.HI R140, RZ, 0x8, R140 ;  /* 0x00000008ff8c7819 */ /* 0x000fe2000001168c */
[--C-:B------:R-:W-:Y:S01]  /*2e50*/  FFMA.FTZ R10, R10, UR28, -R0.reuse ;  /* 0x0000001c0a0a7c23 */ /* 0x100fe20008010800 */
[----:B------:R-:W-:Y:S01]  /*2e60*/  PRMT R135, R149, 0x7632, R135 ;  /* 0x0000763295877816 */ /* 0x000fe20000000087 */
[----:B------:R-:W-:Y:S01]  /*2e70*/  FFMA.FTZ R11, R11, UR28, -R0 ;  /* 0x0000001c0b0b7c23 */ /* 0x000fe20008010800 */
[----:B------:R-:W-:Y:S01]  /*2e80*/  LOP3.LUT R8, R140, 0xffff, RZ, 0xc0, !PT ;  /* 0x0000ffff8c087812 */ /* 0x000fe200078ec0ff */
[----:B------:R-:W-:Y:S04]  /*2e90*/  @!P1 FADD.FTZ R224, -R224, -RZ ;  /* 0x800000ffe0e09221 */ /* 0x000fe80000010100 */
[----:B------:R-:W3:Y:S01]  /*2ea0*/  MUFU.EX2 R230, R12 ;  /* 0x0000000c00e67308 */ /* 0x000ee20000000800 */
[----:B------:R-:W-:Y:S01]  /*2eb0*/  SHF.R.U32.HI R149, RZ, 0x18, R149 ;  /* 0x00000018ff957819 */ /* 0x000fe20000011695 */
[----:B------:R-:W-:Y:S01]  /*2ec0*/  FFMA.FTZ R13, R13, UR28, -R132 ;  /* 0x0000001c0d0d7c23 */ /* 0x000fe20008010884 */
[----:B--2---:R-:W-:Y:S07]  /*2ed0*/  @!P2 FADD.FTZ R231, -R231, -RZ ;  /* 0x800000ffe7e7a221 */ /* 0x004fee0000010100 */
[----:B------:R-:W-:Y:S01]  /*2ee0*/  MUFU.EX2 R236, R10 ;  /* 0x0000000a00ec7308 */ /* 0x000fe20000000800 */
[----:B------:R-:W-:Y:S01]  /*2ef0*/  @!P4 FADD.FTZ R223, -R223, -RZ ;  /* 0x800000ffdfdfc221 */ /* 0x000fe20000010100 */
[----:B------:R-:W-:Y:S01]  /*2f00*/  ISETP.LE.U32.AND P4, PT, R8, UR27, PT ;  /* 0x0000001b08007c0c */ /* 0x000fe2000bf83070 */
[----:B------:R-:W-:Y:S01]  /*2f10*/  FFMA.FTZ R16, R16, UR28, -R134 ;  /* 0x0000001c10107c23 */ /* 0x000fe20008010886 */
[----:B------:R-:W-:Y:S06]  /*2f20*/  LOP3.LUT R8, R135, 0xff, RZ, 0xc0, !PT ;  /* 0x000000ff87087812 */ /* 0x000fec00078ec0ff */
[----:B------:R-:W2:Y:S01]  /*2f30*/  MUFU.EX2 R235, R11 ;  /* 0x0000000b00eb7308 */ /* 0x000ea20000000800 */
[----:B------:R-:W-:Y:S01]  /*2f40*/  ISETP.LE.U32.AND P2, PT, R149, UR27, PT ;  /* 0x0000001b95007c0c */ /* 0x000fe2000bf43070 */
[--C-:B------:R-:W-:Y:S01]  /*2f50*/  FFMA.FTZ R14, R14, UR28, -R0.reuse ;  /* 0x0000001c0e0e7c23 */ /* 0x100fe20008010800 */
[----:B------:R-:W-:Y:S07]  /*2f60*/  ISETP.LE.U32.AND P1, PT, R8, UR27, PT ;  /* 0x0000001b08007c0c */ /* 0x000fee000bf23070 */
[----:B------:R-:W4:Y:S01]  /*2f70*/  MUFU.EX2 R228, R13 ;  /* 0x0000000d00e47308 */ /* 0x000f220000000800 */
[----:B------:R-:W-:Y:S01]  /*2f80*/  PRMT R8, R150, 0x7771, RZ ;  /* 0x0000777196087816 */ /* 0x000fe200000000ff */
[----:B------:R-:W-:Y:S01]  /*2f90*/  FFMA.FTZ R15, R15, UR28, -R0 ;  /* 0x0000001c0f0f7c23 */ /* 0x000fe20008010800 */
[----:B---3--:R-:W-:Y:S07]  /*2fa0*/  @!P3 FADD.FTZ R230, -R230, -RZ ;  /* 0x800000ffe6e6b221 */ /* 0x008fee0000010100 */
[----:B------:R-:W3:Y:S01]  /*2fb0*/  MUFU.EX2 R206, R16 ;  /* 0x0000001000ce7308 */ /* 0x000ee20000000800 */
[----:B------:R-:W-:Y:S01]  /*2fc0*/  ISETP.LE.U32.AND P3, PT, R159, UR27, PT ;  /* 0x0000001b9f007c0c */ /* 0x000fe2000bf63070 */
[----:B------:R-:W-:Y:S01]  /*2fd0*/  @!P4 FADD.FTZ R232, -R232, -RZ ;  /* 0x800000ffe8e8c221 */ /* 0x000fe20000010100 */
[----:B------:R-:W-:Y:S01]  /*2fe0*/  ISETP.GT.U32.AND P4, PT, R8, UR27, PT ;  /* 0x0000001b08007c0c */ /* 0x000fe2000bf84070 */
[--C-:B------:R-:W-:Y:S01]  /*2ff0*/  FFMA.FTZ R17, R17, UR28, -R134.reuse ;  /* 0x0000001c11117c23 */ /* 0x100fe20008010886 */
[C---:B------:R-:W-:Y:S01]  /*3000*/  PRMT R8, R150.reuse, 0x7772, RZ ;  /* 0x0000777296087816 */ /* 0x040fe200000000ff */
[----:B--2---:R-:W-:Y:S01]  /*3010*/  @!P2 FADD.FTZ R235, -R235, -RZ ;  /* 0x800000ffebeba221 */ /* 0x004fe20000010100 */
[----:B------:R-:W-:Y:S01]  /*3020*/  PRMT R150, R150, 0x7773, RZ ;  /* 0x0000777396967816 */ /* 0x000fe200000000ff */
[----:B------:R-:W-:Y:S01]  /*3030*/  @!P1 FADD.FTZ R236, -R236, -RZ ;  /* 0x800000ffecec9221 */ /* 0x000fe20000010100 */
[----:B------:R-:W-:Y:S01]  /*3040*/  ISETP.GT.U32.AND P1, PT, R8, UR27, PT ;  /* 0x0000001b08007c0c */ /* 0x000fe2000bf24070 */
[-C--:B-1----:R-:W-:Y:S01]  /*3050*/  HMMA.16816.F32 R20, R136, R4.reuse, R20 ;  /* 0x000000048814723c */ /* 0x082fe20000001814 */
[----:B------:R-:W1:Y:S02]  /*3060*/  MUFU.EX2 R234, R14 ;  /* 0x0000000e00ea7308 */ /* 0x000e640000000800 */
[----:B------:R-:W-:Y:S01]  /*3070*/  ISETP.GT.U32.AND P2, PT, R150, UR27, PT ;  /* 0x0000001b96007c0c */ /* 0x000fe2000bf44070 */
[--C-:B------:R-:W-:Y:S07]  /*3080*/  FFMA.FTZ R19, R19, UR28, -R133.reuse ;  /* 0x0000001c13137c23 */ /* 0x100fee0008010885 */
[----:B------:R-:W2:Y:S01]  /*3090*/  MUFU.EX2 R233, R15 ;  /* 0x0000000f00e97308 */ /* 0x000ea20000000800 */
[----:B----4-:R-:W-:Y:S01]  /*30a0*/  @P4 FADD.FTZ R228, -R228, -RZ ;  /* 0x800000ffe4e44221 */ /* 0x010fe20000010100 */
[----:B------:R-:W-:Y:S01]  /*30b0*/  ISETP.GT.U32.AND P4, PT, R155, UR27, PT ;  /* 0x0000001b9b007c0c */ /* 0x000fe2000bf84070 */
[C---:B------:R-:W-:Y:S07]  /*30c0*/  HMMA.16816.F32 R24, R144.reuse, R4, R24 ;  /* 0x000000049018723c */ /* 0x040fee0000001818 */
[----:B------:R-:W4:Y:S01]  /*30d0*/  MUFU.EX2 R205, R17 ;  /* 0x0000001100cd7308 */ /* 0x000f220000000800 */
[----:B------:R-:W-:Y:S01]  /*30e0*/  LOP3.LUT R8, R153, 0xff, RZ, 0xc0, !PT ;  /* 0x000000ff99087812 */ /* 0x000fe200078ec0ff */
[----:B------:R-:W-:Y:S01]  /*30f0*/  FFMA.FTZ R18, R18, UR28, -R133 ;  /* 0x0000001c12127c23 */ /* 0x000fe20008010885 */
[----:B---3--:R-:W-:Y:S07]  /*3100*/  @!P3 FADD.FTZ R206, -R206, -RZ ;  /* 0x800000ffceceb221 */ /* 0x008fee0000010100 */
[----:B------:R-:W3:Y:S01]  /*3110*/  MUFU.EX2 R213, R19 ;  /* 0x0000001300d57308 */ /* 0x000ee20000000800 */
[-C--:B------:R-:W-:Y:S03]  /*3120*/  HMMA.16816.F32 R28, R144, R6.reuse, R28 ;  /* 0x00000006901c723c */ /* 0x080fe6000000181c */
[----:B------:R-:W-:Y:S01]  /*3130*/  ISETP.GT.U32.AND P3, PT, R160, UR27, PT ;  /* 0x0000001ba0007c0c */ /* 0x000fe2000bf64070 */
[----:B-1----:R-:W-:Y:S01]  /*3140*/  @P1 FADD.FTZ R234, -R234, -RZ ;  /* 0x800000ffeaea1221 */ /* 0x002fe20000010100 */
[----:B------:R-:W-:Y:S01]  /*3150*/  SHF.R.U32.HI R4, RZ, 0x18, R153 ;  /* 0x00000018ff047819 */ /* 0x000fe20000011699 */
[----:B--2---:R-:W-:Y:S01]  /*3160*/  @P2 FADD.FTZ R233, -R233, -RZ ;  /* 0x800000ffe9e92221 */ /* 0x004fe20000010100 */
[----:B------:R-:W-:Y:S01]  /*3170*/  PRMT R5, R153, 0x7632, R5 ;  /* 0x0000763299057816 */ /* 0x000fe20000000005 */
[C---:B------:R-:W-:Y:S01]  /*3180*/  HMMA.16816.F32 R32, R136.reuse, R6, R32 ;  /* 0x000000068820723c */ /* 0x040fe20000001820 */
[----:B------:R-:W1:Y:S03]  /*3190*/  MUFU.EX2 R216, R18 ;  /* 0x0000001200d87308 */ /* 0x000e660000000800 */
[----:B------:R-:W-:Y:S01]  /*31a0*/  ISETP.LE.U32.AND P1, PT, R8, UR27, PT ;  /* 0x0000001b08007c0c */ /* 0x000fe2000bf23070 */
[----:B----4-:R-:W-:Y:S01]  /*31b0*/  @P4 FADD.FTZ R205, -R205, -RZ ;  /* 0x800000ffcdcd4221 */ /* 0x010fe20000010100 */
[----:B------:R-:W-:Y:S01]  /*31c0*/  LOP3.LUT R153, R153, 0xffff, RZ, 0xc0, !PT ;  /* 0x0000ffff99997812 */ /* 0x000fe200078ec0ff */
[----:B------:R-:W2:Y:S01]  /*31d0*/  LDSM.16.M88.4 R8, [R148+0xd000] ;  /* 0x00d000009408783b */ /* 0x000ea20000000200 */
[--C-:B------:R-:W-:Y:S01]  /*31e0*/  FFMA.FTZ R20, R20, UR28, -R134.reuse ;  /* 0x0000001c14147c23 */ /* 0x100fe20008010886 */
[----:B------:R-:W-:Y:S01]  /*31f0*/  ISETP.GT.U32.AND P2, PT, R161, UR27, PT ;  /* 0x0000001ba1007c0c */ /* 0x000fe2000bf44070 */
[----:B------:R-:W-:Y:S01]  /*3200*/  FFMA.FTZ R21, R21, UR28, -R134 ;  /* 0x0000001c15157c23 */ /* 0x000fe20008010886 */
[----:B------:R-:W-:Y:S01]  /*3210*/  ISETP.LE.U32.AND P4, PT, R4, UR27, PT ;  /* 0x0000001b04007c0c */ /* 0x000fe2000bf83070 */
[----:B------:R-:W4:Y:S01]  /*3220*/  MUFU.EX2 R202, R20 ;  /* 0x0000001400ca7308 */ /* 0x000f220000000800 */
[----:B------:R-:W-:Y:S01]  /*3230*/  SHF.R.U32.HI R4, RZ, 0x8, R153 ;  /* 0x00000008ff047819 */ /* 0x000fe20000011699 */
[----:B---3--:R-:W-:Y:S01]  /*3240*/  @P3 FADD.FTZ R213, -R213, -RZ ;  /* 0x800000ffd5d53221 */ /* 0x008fe20000010100 */
[----:B------:R-:W-:Y:S07]  /*3250*/  LOP3.LUT R5, R5, 0xff, RZ, 0xc0, !PT ;  /* 0x000000ff05057812 */ /* 0x000fee00078ec0ff */
[----:B------:R-:W3:Y:S01]  /*3260*/  MUFU.EX2 R201, R21 ;  /* 0x0000001500c97308 */ /* 0x000ee20000000800 */
[----:B------:R-:W-:Y:S01]  /*3270*/  LOP3.LUT R4, R4, 0xffff, RZ, 0xc0, !PT ;  /* 0x0000ffff04047812 */ /* 0x000fe200078ec0ff */
[--C-:B------:R-:W-:Y:S01]  /*3280*/  FFMA.FTZ R22, R22, UR28, -R133.reuse ;  /* 0x0000001c16167c23 */ /* 0x100fe20008010885 */
[----:B------:R-:W-:Y:S01]  /*3290*/  FFMA.FTZ R24, R24, UR28, -R132 ;  /* 0x0000001c18187c23 */ /* 0x000fe20008010884 */
[----:B------:R-:W-:Y:S01]  /*32a0*/  FFMA.FTZ R26, R26, UR28, -R0 ;  /* 0x0000001c1a1a7c23 */ /* 0x000fe20008010800 */
[----:B------:R-:W-:Y:S01]  /*32b0*/  ISETP.LE.U32.AND P3, PT, R4, UR27, PT ;  /* 0x0000001b04007c0c */ /* 0x000fe2000bf63070 */
[----:B-1----:R-:W-:Y:S01]  /*32c0*/  @P2 FADD.FTZ R216, -R216, -RZ ;  /* 0x800000ffd8d82221 */ /* 0x002fe20000010100 */
[----:B------:R-:W-:Y:S03]  /*32d0*/  LOP3.LUT R4, R152, 0xffff, RZ, 0xc0, !PT ;  /* 0x0000ffff98047812 */ /* 0x000fe600078ec0ff */
[----:B------:R-:W1:Y:S01]  /*32e0*/  MUFU.EX2 R212, R22 ;  /* 0x0000001600d47308 */ /* 0x000e620000000800 */
[----:B------:R-:W-:Y:S01]  /*32f0*/  ISETP.LE.U32.AND P2, PT, R5, UR27, PT ;  /* 0x0000001b05007c0c */ /* 0x000fe2000bf43070 */
[----:B----4-:R-:W-:Y:S01]  /*3300*/  @!P1 FADD.FTZ R202, -R202, -RZ ;  /* 0x800000ffcaca9221 */ /* 0x010fe20000010100 */
[----:B------:R-:W-:Y:S07]  /*3310*/  LOP3.LUT R5, R152, 0xff, RZ, 0xc0, !PT ;  /* 0x000000ff98057812 */ /* 0x000fee00078ec0ff */
[----:B------:R-:W4:Y:S01]  /*3320*/  MUFU.EX2 R221, R24 ;  /* 0x0000001800dd7308 */ /* 0x000f220000000800 */
[----:B------:R-:W-:Y:S01]  /*3330*/  SHF.R.U32.HI R4, RZ, 0x8, R4 ;  /* 0x00000008ff047819 */ /* 0x000fe20000011604 */
[----:B------:R-:W-:Y:S01]  /*3340*/  FFMA.FTZ R28, R28, UR28, -R132 ;  /* 0x0000001c1c1c7c23 */ /* 0x000fe20008010884 */
[----:B------:R-:W-:Y:S07]  /*3350*/  ISETP.LE.U32.AND P1, PT, R5, UR27, PT ;  /* 0x0000001b05007c0c */ /* 0x000fee000bf23070 */
[----:B------:R-:W-:Y:S01]  /*3360*/  MUFU.EX2 R229, R26 ;  /* 0x0000001a00e57308 */ /* 0x000fe20000000800 */
[----:B------:R-:W-:Y:S01]  /*3370*/  LOP3.LUT R4, R4, 0xffff, RZ, 0xc0, !PT ;  /* 0x0000ffff04047812 */ /* 0x000fe200078ec0ff */
[----:B---3--:R-:W-:Y:S01]  /*3380*/  @!P3 FADD.FTZ R201, -R201, -RZ ;  /* 0x800000ffc9c9b221 */ /* 0x008fe20000010100 */
[--C-:B------:R-:W-:Y:S07]  /*3390*/  FFMA.FTZ R23, R23, UR28, -R133.reuse ;  /* 0x0000001c17177c23 */ /* 0x100fee0008010885 */
[----:B------:R-:W3:Y:S01]  /*33a0*/  MUFU.EX2 R220, R28 ;  /* 0x0000001c00dc7308 */ /* 0x000ee20000000800 */
[----:B------:R-:W-:Y:S01]  /*33b0*/  ISETP.LE.U32.AND P3, PT, R4, UR27, PT ;  /* 0x0000001b04007c0c */ /* 0x000fe2000bf63070 */
[----:B-1----:R-:W-:Y:S01]  /*33c0*/  @!P2 FADD.FTZ R212, -R212, -RZ ;  /* 0x800000ffd4d4a221 */ /* 0x002fe20000010100 */
[----:B------:R-:W-:Y:S01]  /*33d0*/  PRMT R4, R152, 0x7632, R4 ;  /* 0x0000763298047816 */ /* 0x000fe20000000004 */
[----:B------:R-:W-:Y:S06]  /*33e0*/  FFMA.FTZ R25, R25, UR28, -R132 ;  /* 0x0000001c19197c23 */ /* 0x000fec0008010884 */
[----:B------:R1:W-:Y:S01]  /*33f0*/  MUFU.EX2 R211, R23 ;  /* 0x0000001700d37308 */ /* 0x0003e20000000800 */
[----:B------:R-:W-:Y:S01]  /*3400*/  FFMA.FTZ R32, R32, UR28, -R134 ;  /* 0x0000001c20207c23 */ /* 0x000fe20008010886 */
[----:B------:R-:W-:Y:S01]  /*3410*/  LOP3.LUT R4, R4, 0xff, RZ, 0xc0, !PT ;  /* 0x000000ff04047812 */ /* 0x000fe200078ec0ff */
[----:B----4-:R-:W-:Y:S01]  /*3420*/  @!P1 FADD.FTZ R221, -R221, -RZ ;  /* 0x800000ffdddd9221 */ /* 0x010fe20000010100 */
[----:B------:R-:W-:Y:S06]  /*3430*/  ISETP.LE.U32.AND P1, PT, R169, UR27, PT ;  /* 0x0000001ba9007c0c */ /* 0x000fec000bf23070 */
[----:B------:R4:W-:Y:S01]  /*3440*/  MUFU.EX2 R222, R25 ;  /* 0x0000001900de7308 */ /* 0x0009e20000000800 */
[-C--:B--2---:R-:W-:Y:S03]  /*3450*/  HMMA.16816.F32 R36, R136, R8.reuse, R36 ;  /* 0x000000088824723c */ /* 0x084fe60000001824 */
[----:B------:R-:W-:Y:S01]  /*3460*/  ISETP.LE.U32.AND P2, PT, R4, UR27, PT ;  /* 0x0000001b04007c0c */ /* 0x000fe2000bf43070 */
[----:B------:R-:W-:Y:S01]  /*3470*/  FFMA.FTZ R30, R30, UR28, -R0 ;  /* 0x0000001c1e1e7c23 */ /* 0x000fe20008010800 */
[----:B------:R-:W-:Y:S04]  /*3480*/  IMAD.WIDE.U32 R4, R195, -0x2daee0ad, RZ ;  /* 0xd2511f53c3047825 */ /* 0x000fe800078e00ff */
[--C-:B------:R-:W-:Y:S01]  /*3490*/  FFMA.FTZ R33, R33, UR28, -R134.reuse ;  /* 0x0000001c21217c23 */ /* 0x100fe20008010886 */
[----:B------:R-:W-:Y:S01]  /*34a0*/  ISETP.LE.U32.AND P0, PT, R165, UR27, PT ;  /* 0x0000001ba5007c0c */ /* 0x000fe2000bf03070 */
[C---:B------:R-:W-:Y:S01]  /*34b0*/  HMMA.16816.F32 R40, R144.reuse, R8, R40 ;  /* 0x000000089028723c */ /* 0x040fe20000001828 */
[----:B------:R-:W2:Y:S03]  /*34c0*/  MUFU.EX2 R226, R30 ;  /* 0x0000001e00e27308 */ /* 0x000ea60000000800 */
[----:B---3--:R-:W-:Y:S01]  /*34d0*/  @!P1 FADD.FTZ R220, -R220, -RZ ;  /* 0x800000ffdcdc9221 */ /* 0x008fe20000010100 */
[----:B------:R-:W-:Y:S01]  /*34e0*/  ISETP.GT.U32.AND P1, PT, R191, UR27, PT ;  /* 0x0000001bbf007c0c */ /* 0x000fe2000bf24070 */
[----:B------:R-:W-:Y:S05]  /*34f0*/  IMAD.WIDE.U32 R6, R193, -0x326172a9, RZ ;  /* 0xcd9e8d57c1067825 */ /* 0x000fea00078e00ff */
[----:B------:R-:W3:Y:S01]  /*3500*/  MUFU.EX2 R191, R32 ;  /* 0x0000002000bf7308 */ /* 0x000ee20000000800 */
[-C--:B------:R-:W-:Y:S03]  /*3510*/  HMMA.16816.F32 R44, R144, R10.reuse, R44 ;  /* 0x0000000a902c723c */ /* 0x080fe6000000182c */
[----:B------:R-:W-:Y:S01]  /*3520*/  @!P2 FADD.FTZ R229, -R229, -RZ ;  /* 0x800000ffe5e5a221 */ /* 0x000fe20000010100 */
[----:B------:R-:W-:Y:S01]  /*3530*/  ISETP.GT.U32.AND P2, PT, R171, UR27, PT ;  /* 0x0000001bab007c0c */ /* 0x000fe2000bf44070 */
[----:B------:R-:W-:Y:S01]  /*3540*/  FFMA.FTZ R34, R34, UR28, -R133 ;  /* 0x0000001c22227c23 */ /* 0x000fe20008010885 */
[----:B------:R-:W-:Y:S03]  /*3550*/  LOP3.LUT R13, R158, UR33, R5, 0x96, !PT ;  /* 0x000000219e0d7c12 */ /* 0x000fe6000f8e9605 */
[----:B------:R-:W-:Y:S01]  /*3560*/  MUFU.EX2 R190, R33 ;  /* 0x0000002100be7308 */ /* 0x000fe20000000800 */
[C---:B------:R-:W-:Y:S09]  /*3570*/  HMMA.16816.F32 R48, R136.reuse, R10, R48 ;  /* 0x0000000a8830723c */ /* 0x040ff20000001830 */
[----:B------:R-:W3:Y:S01]  /*3580*/  MUFU.EX2 R204, R34 ;  /* 0x0000002200cc7308 */ /* 0x000ee20000000800 */
[C---:B------:R-:W-:Y:S01]  /*3590*/  PRMT R22, R4.reuse, 0x7770, RZ ;  /* 0x0000777004167816 */ /* 0x040fe200000000ff */
[----:B------:R-:W-:Y:S01]  /*35a0*/  FFMA.FTZ R35, R35, UR28, -R133 ;  /* 0x0000001c23237c23 */ /* 0x000fe20008010885 */
[----:B-1----:R-:W-:Y:S01]  /*35b0*/  PRMT R23, R4, 0x7771, RZ ;  /* 0x0000777104177816 */ /* 0x002fe200000000ff */
[----:B------:R-:W-:Y:S01]  /*35c0*/  FFMA.FTZ R36, R36, UR28, -R134 ;  /* 0x0000001c24247c23 */ /* 0x000fe20008010886 */
[----:B----4-:R-:W-:Y:S01]  /*35d0*/  PRMT R25, R4, 0x7772, RZ ;  /* 0x0000777204197816 */ /* 0x010fe200000000ff */
[----:B--2---:R-:W-:Y:S01]  /*35e0*/  @P2 FADD.FTZ R226, -R226, -RZ ;  /* 0x800000ffe2e22221 */ /* 0x004fe20000010100 */
[----:B------:R-:W-:Y:S01]  /*35f0*/  PRMT R24, R4, 0x7773, RZ ;  /* 0x0000777304187816 */ /* 0x000fe200000000ff */
[----:B------:R-:W-:Y:S01]  /*3600*/  IMAD.WIDE.U32 R4, R192, -0x326172a9, RZ ;  /* 0xcd9e8d57c0047825 */ /* 0x000fe200078e00ff */
[----:B------:R-:W-:Y:S01]  /*3610*/  ISETP.GT.U32.AND P6, PT, R164, UR27, PT ;  /* 0x0000001ba4007c0c */ /* 0x000fe2000bfc4070 */
[----:B------:R-:W1:Y:S01]  /*3620*/  MUFU.EX2 R203, R35 ;  /* 0x0000002300cb7308 */ /* 0x000e620000000800 */
[----:B------:R-:W-:Y:S01]  /*3630*/  LOP3.LUT R7, R198, UR43, R7, 0x96, !PT ;  /* 0x0000002bc6077c12 */ /* 0x000fe2000f8e9607 */
[----:B---3--:R-:W-:Y:S01]  /*3640*/  @!P0 FADD.FTZ R191, -R191, -RZ ;  /* 0x800000ffbfbf8221 */ /* 0x008fe20000010100 */
[C---:B------:R-:W-:Y:S01]  /*3650*/  PRMT R16, R4.reuse, 0x7771, RZ ;  /* 0x0000777104107816 */ /* 0x040fe200000000ff */
[--C-:B------:R-:W-:Y:S01]  /*3660*/  FFMA.FTZ R27, R27, UR28, -R0.reuse ;  /* 0x0000001c1b1b7c23 */ /* 0x100fe20008010800 */
[C---:B------:R-:W-:Y:S01]  /*3670*/  PRMT R17, R4.reuse, 0x7772, RZ ;  /* 0x0000777204117816 */ /* 0x040fe200000000ff */
[----:B------:R-:W-:Y:S01]  /*3680*/  @!P4 FADD.FTZ R211, -R211, -RZ ;  /* 0x800000ffd3d3c221 */ /* 0x000fe20000010100 */
[C---:B------:R-:W-:Y:S03]  /*3690*/  PRMT R15, R4.reuse, 0x7770, RZ ;  /* 0x00007770040f7816 */ /* 0x040fe600000000ff */
[----:B------:R-:W-:Y:S01]  /*36a0*/  MUFU.EX2 R227, R27 ;  /* 0x0000001b00e37308 */ /* 0x000fe20000000800 */
[----:B------:R-:W-:Y:S01]  /*36b0*/  PRMT R14, R4, 0x7773, RZ ;  /* 0x00007773040e7816 */ /* 0x000fe200000000ff */
[----:B------:R-:W-:Y:S01]  /*36c0*/  @P5 FADD.FTZ R204, -R204, -RZ ;  /* 0x800000ffcccc5221 */ /* 0x000fe20000010100 */
[----:B------:R-:W-:Y:S01]  /*36d0*/  LOP3.LUT R4, R7, 0xff, RZ, 0xc0, !PT ;  /* 0x000000ff07047812 */ /* 0x000fe200078ec0ff */
[----:B------:R-:W-:Y:S01]  /*36e0*/  @P6 FADD.FTZ R190, -R190, -RZ ;  /* 0x800000ffbebe6221 */ /* 0x000fe20000010100 */
[----:B------:R-:W-:Y:S01]  /*36f0*/  ISETP.GT.U32.AND P2, PT, R189, UR27, PT ;  /* 0x0000001bbd007c0c */ /* 0x000fe2000bf44070 */
[----:B-1----:R-:W-:Y:S04]  /*3700*/  @P1 FADD.FTZ R203, -R203, -RZ ;  /* 0x800000ffcbcb1221 */ /* 0x002fe80000010100 */
[----:B------:R-:W1:Y:S01]  /*3710*/  MUFU.EX2 R189, R36 ;  /* 0x0000002400bd7308 */ /* 0x000e620000000800 */
[----:B------:R-:W-:Y:S01]  /*3720*/  LOP3.LUT R12, R196, UR43, R5, 0x96, !PT ;  /* 0x0000002bc40c7c12 */ /* 0x000fe2000f8e9605 */
[----:B------:R-:W-:Y:S01]  /*3730*/  FFMA.FTZ R31, R31, UR28, -R0 ;  /* 0x0000001c1f1f7c23 */ /* 0x000fe20008010800 */
[----:B------:R-:W-:Y:S01]  /*3740*/  ISETP.LE.U32.AND P0, PT, R4, UR27, PT ;  /* 0x0000001b04007c0c */ /* 0x000fe2000bf03070 */
[----:B------:R-:W-:Y:S01]  /*3750*/  FFMA.FTZ R37, R37, UR28, -R134 ;  /* 0x0000001c25257c23 */ /* 0x000fe20008010886 */
[----:B------:R-:W-:Y:S05]  /*3760*/  SHF.R.U32.HI R4, RZ, 0x18, R7 ;  /* 0x00000018ff047819 */ /* 0x000fea0000011607 */
[----:B------:R-:W-:Y:S01]  /*3770*/  MUFU.EX2 R225, R31 ;  /* 0x0000001f00e17308 */ /* 0x000fe20000000800 */
[----:B------:R-:W-:Y:S01]  /*3780*/  PRMT R5, R7, 0x7632, R5 ;  /* 0x0000763207057816 */ /* 0x000fe20000000005 */
[----:B------:R-:W-:Y:S01]  /*3790*/  FFMA.FTZ R39, R39, UR28, -R133 ;  /* 0x0000001c27277c23 */ /* 0x000fe20008010885 */
[----:B------:R-:W-:Y:S01]  /*37a0*/  LOP3.LUT R7, R7, 0xffff, RZ, 0xc0, !PT ;  /* 0x0000ffff07077812 */ /* 0x000fe200078ec0ff */
[----:B------:R-:W-:Y:S01]  /*37b0*/  FFMA.FTZ R40, R40, UR28, -R132 ;  /* 0x0000001c28287c23 */ /* 0x000fe20008010884 */
[----:B------:R-:W-:Y:S05]  /*37c0*/  SHF.R.U32.HI R152, RZ, 0x18, R152 ;  /* 0x00000018ff987819 */ /* 0x000fea0000011698 */
[----:B------:R-:W2:Y:S01]  /*37d0*/  MUFU.EX2 R197, R39 ;  /* 0x0000002700c57308 */ /* 0x000ea20000000800 */
[----:B------:R-:W-:Y:S01]  /*37e0*/  ISETP.LE.U32.AND P6, PT, R4, UR27, PT ;  /* 0x0000001b04007c0c */ /* 0x000fe2000bfc3070 */
[--C-:B------:R-:W-:Y:S01]  /*37f0*/  FFMA.FTZ R42, R42, UR28, -R0.reuse ;  /* 0x0000001c2a2a7c23 */ /* 0x100fe20008010800 */
[----:B------:R-:W-:Y:S01]  /*3800*/  LOP3.LUT R5, R5, 0xff, RZ, 0xc0, !PT ;  /* 0x000000ff05057812 */ /* 0x000fe200078ec0ff */
[----:B-1----:R-:W-:Y:S01]  /*3810*/  @!P0 FADD.FTZ R189, -R189, -RZ ;  /* 0x800000ffbdbd8221 */ /* 0x002fe20000010100 */
[----:B------:R-:W-:Y:S05]  /*3820*/  SHF.R.U32.HI R4, RZ, 0x8, R7 ;  /* 0x00000008ff047819 */ /* 0x000fea0000011607 */
[----:B------:R-:W1:Y:S01]  /*3830*/  MUFU.EX2 R210, R40 ;  /* 0x0000002800d27308 */ /* 0x000e620000000800 */
[----:B------:R-:W-:Y:S01]  /*3840*/  ISETP.LE.U32.AND P4, PT, R152, UR27, PT ;  /* 0x0000001b98007c0c */ /* 0x000fe2000bf83070 */
[----:B------:R-:W-:Y:S01]  /*3850*/  FFMA.FTZ R38, R38, UR28, -R133 ;  /* 0x0000001c26267c23 */ /* 0x000fe20008010885 */
[----:B------:R-:W-:Y:S07]  /*3860*/  ISETP.LE.U32.AND P5, PT, R5, UR27, PT ;  /* 0x0000001b05007c0c */ /* 0x000fee000bfa3070 */
[----:B------:R-:W-:Y:S01]  /*3870*/  MUFU.EX2 R218, R42 ;  /* 0x0000002a00da7308 */ /* 0x000fe20000000800 */
[----:B------:R-:W-:Y:S01]  /*3880*/  LOP3.LUT R5, R12, 0xff, RZ, 0xc0, !PT ;  /* 0x000000ff0c057812 */ /* 0x000fe200078ec0ff */
[----:B------:R-:W-:Y:S01]  /*3890*/  FFMA.FTZ R43, R43, UR28, -R0 ;  /* 0x0000001c2b2b7c23 */ /* 0x000fe20008010800 */
[----:B------:R-:W-:Y:S07]  /*38a0*/  LOP3.LUT R4, R4, 0xffff, RZ, 0xc0, !PT ;  /* 0x0000ffff04047812 */ /* 0x000fee00078ec0ff */
[----:B------:R-:W3:Y:S01]  /*38b0*/  MUFU.EX2 R198, R38 ;  /* 0x0000002600c67308 */ /* 0x000ee20000000800 */
[C---:B------:R-:W-:Y:S01]  /*38c0*/  PRMT R18, R6.reuse, 0x7770, RZ ;  /* 0x0000777006127816 */ /* 0x040fe200000000ff */
[----:B--2---:R-:W-:Y:S01]  /*38d0*/  @!P6 FADD.FTZ R197, -R197, -RZ ;  /* 0x800000ffc5c5e221 */ /* 0x004fe20000010100 */
[C---:B------:R-:W-:Y:S07]  /*38e0*/  PRMT R19, R6.reuse, 0x7771, RZ ;  /* 0x0000777106137816 */ /* 0x040fee00000000ff */
[----:B------:R-:W-:Y:S01]  /*38f0*/  MUFU.EX2 R217, R43 ;  /* 0x0000002b00d97308 */ /* 0x000fe20000000800 */
[C---:B------:R-:W-:Y:S01]  /*3900*/  PRMT R20, R6.reuse, 0x7772, RZ ;  /* 0x0000777206147816 */ /* 0x040fe200000000ff */
[----:B------:R-:W-:Y:S01]  /*3910*/  @!P4 FADD.FTZ R227, -R227, -RZ ;  /* 0x800000ffe3e3c221 */ /* 0x000fe20000010100 */
[----:B------:R-:W-:Y:S01]  /*3920*/  PRMT R21, R6, 0x7773, RZ ;  /* 0x0000777306157816 */ /* 0x000fe200000000ff */
[----:B------:R-:W-:Y:S01]  /*3930*/  FFMA.FTZ R44, R44, UR28, -R132 ;  /* 0x0000001c2c2c7c23 */ /* 0x000fe20008010884 */
[----:B------:R-:W-:Y:S01]  /*3940*/  ISETP.LE.U32.AND P1, PT, R5, UR27, PT ;  /* 0x0000001b05007c0c */ /* 0x000fe2000bf23070 */
[----:B------:R-:W-:Y:S01]  /*3950*/  FFMA.FTZ R46, R46, UR28, -R0 ;  /* 0x0000001c2e2e7c23 */ /* 0x000fe20008010800 */
[----:B------:R-:W-:Y:S03]  /*3960*/  ISETP.LE.U32.AND P0, PT, R4, UR27, PT ;  /* 0x0000001b04007c0c */ /* 0x000fe6000bf03070 */
[----:B------:R-:W-:Y:S01]  /*3970*/  MUFU.EX2 R207, R44 ;  /* 0x0000002c00cf7308 */ /* 0x000fe20000000800 */
[----:B------:R-:W2:Y:S01]  /*3980*/  LDSM.16.M88.4 R4, [R148+0xd800] ;  /* 0x00d800009404783b */ /* 0x000ea20000000200 */
[----:B------:R-:W-:Y:S01]  /*3990*/  ISETP.GT.U32.AND P4, PT, R170, UR27, PT ;  /* 0x0000001baa007c0c */ /* 0x000fe2000bf84070 */
[--C-:B------:R-:W-:Y:S01]  /*39a0*/  FFMA.FTZ R48, R48, UR28, -R134.reuse ;  /* 0x0000001c30307c23 */ /* 0x100fe20008010886 */
[C---:B------:R-:W-:Y:S01]  /*39b0*/  PRMT R9, R12.reuse, 0x7632, R9 ;  /* 0x000076320c097816 */ /* 0x040fe20000000009 */
[----:B------:R-:W-:Y:S01]  /*39c0*/  FFMA.FTZ R49, R49, UR28, -R134 ;  /* 0x0000001c31317c23 */ /* 0x000fe20008010886 */
[----:B------:R-:W-:Y:S04]  /*39d0*/  LOP3.LUT R8, R12, 0xffff, RZ, 0xc0, !PT ;  /* 0x0000ffff0c087812 */ /* 0x000fe800078ec0ff */
[----:B------:R-:W-:Y:S01]  /*39e0*/  MUFU.EX2 R163, R48 ;  /* 0x0000003000a37308 */ /* 0x000fe20000000800 */
[----:B------:R-:W-:Y:S01]  /*39f0*/  LOP3.LUT R9, R9, 0xff, RZ, 0xc0, !PT ;  /* 0x000000ff09097812 */ /* 0x000fe200078ec0ff */
[--C-:B------:R-:W-:Y:S01]  /*3a00*/  FFMA.FTZ R50, R50, UR28, -R133.reuse ;  /* 0x0000001c32327c23 */ /* 0x100fe20008010885 */
[----:B------:R-:W-:Y:S07]  /*3a10*/  SHF.R.U32.HI R12, RZ, 0x18, R12 ;  /* 0x00000018ff0c7819 */ /* 0x000fee000001160c */
[----:B------:R-:W-:Y:S01]  /*3a20*/  MUFU.EX2 R162, R49 ;  /* 0x0000003100a27308 */ /* 0x000fe20000000800 */
[----:B------:R-:W-:Y:S01]  /*3a30*/  FFMA.FTZ R51, R51, UR28, -R133 ;  /* 0x0000001c33337c23 */ /* 0x000fe20008010885 */
[----:B------:R-:W-:Y:S02]  /*3a40*/  IMAD.IADD R153, R156, 0x1, R151 ;  /* 0x000000019c997824 */ /* 0x000fe400078e0297 */
[----:B-1----:R-:W-:Y:S01]  /*3a50*/  @!P1 FADD.FTZ R210, -R210, -RZ ;  /* 0x800000ffd2d29221 */ /* 0x002fe20000010100 */
[----:B------:R-:W-:Y:S01]  /*3a60*/  @P4 FADD.FTZ R225, -R225, -RZ ;  /* 0x800000ffe1e14221 */ /* 0x000fe20000010100 */
[----:B------:R-:W-:Y:S04]  /*3a70*/  ISETP.GT.U32.AND P4, PT, R188, UR27, PT ;  /* 0x0000001bbc007c0c */ /* 0x000fe8000bf84070 */
[----:B------:R-:W-:Y:S01]  /*3a80*/  MUFU.EX2 R171, R51 ;  /* 0x0000003300ab7308 */ /* 0x000fe20000000800 */
[----:B------:R-:W-:Y:S02]  /*3a90*/  IMAD.IADD R152, R151, 0x1, R157 ;  /* 0x0000000197987824 */ /* 0x000fe400078e029d */
[--C-:B------:R-:W-:Y:S01]  /*3aa0*/  FFMA.FTZ R41, R41, UR28, -R132.reuse ;  /* 0x0000001c29297c23 */ /* 0x100fe20008010884 */
[----:B------:R-:W-:Y:S06]  /*3ab0*/  IMAD.IADD R155, R240, 0x1, R153 ;  /* 0x00000001f09b7824 */ /* 0x000fec00078e0299 */
[----:B------:R-:W1:Y:S01]  /*3ac0*/  MUFU.EX2 R188, R37 ;  /* 0x0000002500bc7308 */ /* 0x000e620000000800 */
[----:B------:R-:W-:Y:S01]  /*3ad0*/  ISETP.LE.U32.AND P1, PT, R15, UR27, PT ;  /* 0x0000001b0f007c0c */ /* 0x000fe2000bf23070 */
[----:B------:R-:W-:Y:S01]  /*3ae0*/  FFMA.FTZ R29, R29, UR28, -R132 ;  /* 0x0000001c1d1d7c23 */ /* 0x000fe20008010884 */
[----:B---3--:R-:W-:Y:S01]  /*3af0*/  @!P5 FADD.FTZ R198, -R198, -RZ ;  /* 0x800000ffc6c6d221 */ /* 0x008fe20000010100 */
[----:B------:R-:W-:Y:S01]  /*3b00*/  FFMA.FTZ R47, R47, UR28, -R0 ;  /* 0x0000001c2f2f7c23 */ /* 0x000fe20008010800 */
[----:B------:R-:W-:Y:S01]  /*3b10*/  @!P3 FADD.FTZ R222, -R222, -RZ ;  /* 0x800000ffdedeb221 */ /* 0x000fe20000010100 */
[----:B------:R-:W-:Y:S01]  /*3b20*/  FFMA.FTZ R45, R45, UR28, -R132 ;  /* 0x0000001c2d2d7c23 */ /* 0x000fe20008010884 */
[----:B------:R-:W-:Y:S03]  /*3b30*/  ISETP.LE.U32.AND P6, PT, R12, UR27, PT ;  /* 0x0000001b0c007c0c */ /* 0x000fe6000bfc3070 */
[----:B------:R-:W-:Y:S01]  /*3b40*/  MUFU.EX2 R214, R46 ;  /* 0x0000002e00d67308 */ /* 0x000fe20000000800 */
[----:B------:R-:W-:Y:S01]  /*3b50*/  ISETP.GT.U32.AND P3, PT, R168, UR27, PT ;  /* 0x0000001ba8007c0c */ /* 0x000fe2000bf64070 */
[----:B------:R-:W-:Y:S01]  /*3b60*/  UIADD3 UR43, UPT, UPT, UR29, 0x1, URZ ;  /* 0x000000011d2b7890 */ /* 0x000fe2000fffe0ff */
[----:B------:R-:W-:Y:S07]  /*3b70*/  SHF.R.U32.HI R8, RZ, 0x8, R8 ;  /* 0x00000008ff087819 */ /* 0x000fee0000011608 */
[----:B------:R-:W-:Y:S01]  /*3b80*/  MUFU.EX2 R209, R41 ;  /* 0x0000002900d17308 */ /* 0x000fe20000000800 */
[----:B-1----:R-:W-:Y:S01]  /*3b90*/  @!P0 FADD.FTZ R188, -R188, -RZ ;  /* 0x800000ffbcbc8221 */ /* 0x002fe20000010100 */
[----:B------:R-:W-:Y:S01]  /*3ba0*/  ISETP.LE.U32.AND P0, PT, R9, UR27, PT ;  /* 0x0000001b09007c0c */ /* 0x000fe2000bf03070 */
[----:B------:R-:W-:Y:S01]  /*3bb0*/  @!P1 FADD.FTZ R207, -R207, -RZ ;  /* 0x800000ffcfcf9221 */ /* 0x000fe20000010100 */
[----:B------:R-:W-:Y:S06]  /*3bc0*/  ISETP.LE.U32.AND P1, PT, R18, UR27, PT ;  /* 0x0000001b12007c0c */ /* 0x000fec000bf23070 */
[----:B------:R-:W1:Y:S01]  /*3bd0*/  MUFU.EX2 R219, R29 ;  /* 0x0000001d00db7308 */ /* 0x000e620000000800 */
[----:B------:R-:W-:Y:S01]  /*3be0*/  F2FP.RELU.F16.F32.PACK_AB R9, R228, R230 ;  /* 0x000000e6e409723e */ /* 0x000fe200000008ff */
[-C--:B--2---:R-:W-:Y:S01]  /*3bf0*/  HMMA.16816.F32 R52, R136, R4.reuse, R52 ;  /* 0x000000048834723c */ /* 0x084fe20000001834 */
[----:B------:R-:W-:Y:S07]  /*3c00*/  UISETP.NE.AND UP0, UPT, UR43, 0x1, UPT ;  /* 0x000000012b00788c */ /* 0x000fee000bf05270 */
[----:B------:R-:W2:Y:S01]  /*3c10*/  MUFU.EX2 R215, R47 ;  /* 0x0000002f00d77308 */ /* 0x000ea20000000800 */
[----:B------:R-:W-:Y:S01]  /*3c20*/  @!P6 FADD.FTZ R217, -R217, -RZ ;  /* 0x800000ffd9d9e221 */ /* 0x000fe20000010100 */
[----:B------:R-:W-:Y:S02]  /*3c30*/  LOP3.LUT R8, R8, 0xffff, RZ, 0xc0, !PT ;  /* 0x0000ffff08087812 */ /* 0x000fe400078ec0ff */
[----:B------:R-:W-:Y:S06]  /*3c40*/  ISETP.GT.U32.AND P6, PT, R14, UR27, PT ;  /* 0x0000001b0e007c0c */ /* 0x000fec000bfc4070 */
[----:B------:R-:W3:Y:S01]  /*3c50*/  MUFU.EX2 R208, R45 ;  /* 0x0000002d00d07308 */ /* 0x000ee20000000800 */
[C---:B------:R-:W-:Y:S04]  /*3c60*/  HMMA.16816.F32 R56, R144.reuse, R4, R56 ;  /* 0x000000049038723c */ /* 0x040fe80000001838 */
[----:B------:R-:W-:Y:S01]  /*3c70*/  @!P0 FADD.FTZ R218, -R218, -RZ ;  /* 0x800000ffdada8221 */ /* 0x000fe20000010100 */
[----:B------:R-:W-:Y:S01]  /*3c80*/  ISETP.GT.U32.AND P0, PT, R17, UR27, PT ;  /* 0x0000001b11007c0c */ /* 0x000fe2000bf04070 */
[----:B-1----:R-:W-:Y:S01]  /*3c90*/  @P3 FADD.FTZ R219, -R219, -RZ ;  /* 0x800000ffdbdb3221 */ /* 0x002fe20000010100 */
[----:B------:R-:W-:Y:S01]  /*3ca0*/  ISETP.LE.U32.AND P5, PT, R8, UR27, PT ;  /* 0x0000001b08007c0c */ /* 0x000fe2000bfa3070 */
[-C--:B------:R-:W-:Y:S03]  /*3cb0*/  HMMA.16816.F32 R60, R144, R6.reuse, R60 ;  /* 0x00000006903c723c */ /* 0x080fe6000000183c */
[----:B------:R-:W-:Y:S01]  /*3cc0*/  ISETP.LE.U32.AND P3, PT, R187, UR27, PT ;  /* 0x0000001bbb007c0c */ /* 0x000fe2000bf63070 */
[----:B--2---:R-:W-:Y:S01]  /*3cd0*/  @P6 FADD.FTZ R215, -R215, -RZ ;  /* 0x800000ffd7d76221 */ /* 0x004fe20000010100 */
[----:B------:R-:W1:Y:S01]  /*3ce0*/  MUFU.EX2 R187, R50 ;  /* 0x0000003200bb7308 */ /* 0x000e620000000800 */
[----:B------:R-:W-:Y:S01]  /*3cf0*/  LOP3.LUT R4, R154, 0xffff, RZ, 0xc0, !PT ;  /* 0x0000ffff9a047812 */ /* 0x000fe200078ec0ff */
[----:B------:R-:W-:Y:S01]  /*3d00*/  @!P1 FADD.FTZ R163, -R163, -RZ ;  /* 0x800000ffa3a39221 */ /* 0x000fe20000010100 */
[----:B------:R-:W-:Y:S04]  /*3d10*/  HMMA.16816.F32 R64, R136, R6, R64 ;  /* 0x000000068840723c */ /* 0x000fe80000001840 */
[----:B------:R-:W-:Y:S01]  /*3d20*/  @P0 FADD.FTZ R214, -R214, -RZ ;  /* 0x800000ffd6d60221 */ /* 0x000fe20000010100 */
[----:B------:R-:W-:Y:S01]  /*3d30*/  ISETP.GT.U32.AND P0, PT, R19, UR27, PT ;  /* 0x0000001b13007c0c */ /* 0x000fe2000bf04070 */
[----:B------:R-:W-:Y:S01]  /*3d40*/  @!P5 FADD.FTZ R209, -R209, -RZ ;  /* 0x800000ffd1d1d221 */ /* 0x000fe20000010100 */
[----:B------:R-:W-:Y:S01]  /*3d50*/  ISETP.GT.U32.AND P5, PT, R16, UR27, PT ;  /* 0x0000001b10007c0c */ /* 0x000fe2000bfa4070 */
[--C-:B------:R-:W-:Y:S01]  /*3d60*/  FFMA.FTZ R52, R52, UR28, -R134.reuse ;  /* 0x0000001c34347c23 */ /* 0x100fe20008010886 */
[----:B------:R-:W-:Y:S01]  /*3d70*/  ISETP.GT.U32.AND P6, PT, R20, UR27, PT ;  /* 0x0000001b14007c0c */ /* 0x000fe2000bfc4070 */
[----:B------:R-:W-:Y:S01]  /*3d80*/  FFMA.FTZ R53, R53, UR28, -R134 ;  /* 0x0000001c35357c23 */ /* 0x000fe20008010886 */
[----:B------:R-:W-:Y:S01]  /*3d90*/  SHF.R.U32.HI R4, RZ, 0x8, R4 ;  /* 0x00000008ff047819 */ /* 0x000fe20000011604 */
[----:B------:R-:W-:Y:S01]  /*3da0*/  MUFU.EX2 R161, R52 ;  /* 0x0000003400a17308 */ /* 0x000fe20000000800 */
[----:B------:R-:W-:Y:S01]  /*3db0*/  ISETP.GT.U32.AND P1, PT, R21, UR27, PT ;  /* 0x0000001b15007c0c */ /* 0x000fe2000bf24070 */
[----:B------:R-:W-:Y:S01]  /*3dc0*/  FFMA.FTZ R54, R54, UR28, -R133 ;  /* 0x0000001c36367c23 */ /* 0x000fe20008010885 */
[----:B------:R-:W-:Y:S07]  /*3dd0*/  LOP3.LUT R4, R4, 0xffff, RZ, 0xc0, !PT ;  /* 0x0000ffff04047812 */ /* 0x000fee00078ec0ff */
[----:B------:R-:W2:Y:S01]  /*3de0*/  MUFU.EX2 R160, R53 ;  /* 0x0000003500a07308 */ /* 0x000ea20000000800 */
[----:B------:R-:W-:Y:S01]  /*3df0*/  LOP3.LUT R8, R154, 0xff, RZ, 0xc0, !PT ;  /* 0x000000ff9a087812 */ /* 0x000fe200078ec0ff */
[----:B------:R-:W-:Y:S01]  /*3e00*/  @P0 FADD.FTZ R162, -R162, -RZ ;  /* 0x800000ffa2a20221 */ /* 0x000fe20000010100 */
[----:B------:R-:W-:Y:S01]  /*3e10*/  PRMT R5, R154, 0x7632, R5 ;  /* 0x000076329a057816 */ /* 0x000fe20000000005 */
[----:B---3--:R-:W-:Y:S01]  /*3e20*/  @P5 FADD.FTZ R208, -R208, -RZ ;  /* 0x800000ffd0d05221 */ /* 0x008fe20000010100 */
[----:B------:R-:W-:Y:S01]  /*3e30*/  ISETP.LE.U32.AND P0, PT, R4, UR27, PT ;  /* 0x0000001b04007c0c */ /* 0x000fe2000bf03070 */
[--C-:B------:R-:W-:Y:S01]  /*3e40*/  FFMA.FTZ R64, R64, UR28, -R134.reuse ;  /* 0x0000001c40407c23 */ /* 0x100fe20008010886 */
[----:B------:R-:W-:Y:S01]  /*3e50*/  ISETP.LE.U32.AND P5, PT, R8, UR27, PT ;  /* 0x0000001b08007c0c */ /* 0x000fe2000bfa3070 */
[----:B-1----:R-:W-:Y:S01]  /*3e60*/  @P6 FADD.FTZ R187, -R187, -RZ ;  /* 0x800000ffbbbb6221 */ /* 0x002fe20000010100 */
[----:B------:R-:W-:Y:S01]  /*3e70*/  LOP3.LUT R4, R5, 0xff, RZ, 0xc0, !PT ;  /* 0x000000ff05047812 */ /* 0x000fe200078ec0ff */
[----:B------:R-:W-:Y:S01]  /*3e80*/  FFMA.FTZ R134, R65, UR28, -R134 ;  /* 0x0000001c41867c23 */ /* 0x000fe20008010886 */
[----:B------:R-:W-:Y:S01]  /*3e90*/  @P1 FADD.FTZ R171, -R171, -RZ ;  /* 0x800000ffabab1221 */ /* 0x000fe20000010100 */
[----:B------:R-:W-:Y:S01]  /*3ea0*/  SHF.R.U32.HI R5, RZ, 0x18, R13 ;  /* 0x00000018ff057819 */ /* 0x000fe2000001160d */
[--C-:B------:R-:W-:Y:S01]  /*3eb0*/  FFMA.FTZ R66, R66, UR28, -R133.reuse ;  /* 0x0000001c42427c23 */ /* 0x100fe20008010885 */
[----:B------:R-:W-:Y:S01]  /*3ec0*/  ISETP.LE.U32.AND P6, PT, R4, UR27, PT ;  /* 0x0000001b04007c0c */ /* 0x000fe2000bfc3070 */
[----:B------:R-:W1:Y:S01]  /*3ed0*/  MUFU.EX2 R159, R134 ;  /* 0x00000086009f7308 */ /* 0x000e620000000800 */
[----:B------:R-:W-:Y:S01]  /*3ee0*/  SHF.R.U32.HI R4, RZ, 0x18, R154 ;  /* 0x00000018ff047819 */ /* 0x000fe2000001169a */
[--C-:B------:R-:W-:Y:S01]  /*3ef0*/  FFMA.FTZ R55, R55, UR28, -R133.reuse ;  /* 0x0000001c37377c23 */ /* 0x100fe20008010885 */
[----:B------:R-:W-:Y:S01]  /*3f00*/  FFMA.FTZ R133, R67, UR28, -R133 ;  /* 0x0000001c43857c23 */ /* 0x000fe20008010885 */
[----:B--2---:R-:W-:Y:S01]  /*3f10*/  @!P0 FADD.FTZ R160, -R160, -RZ ;  /* 0x800000ffa0a08221 */ /* 0x004fe20000010100 */
[----:B------:R-:W-:Y:S01]  /*3f20*/  ISETP.LE.U32.AND P1, PT, R4, UR27, PT ;  /* 0x0000001b04007c0c */ /* 0x000fe2000bf23070 */
[----:B------:R-:W-:Y:S01]  /*3f30*/  @!P5 FADD.FTZ R161, -R161, -RZ ;  /* 0x800000ffa1a1d221 */ /* 0x000fe20000010100 */
[----:B------:R-:W-:Y:S03]  /*3f40*/  LOP3.LUT R4, R13, 0xff, RZ, 0xc0, !PT ;  /* 0x000000ff0d047812 */ /* 0x000fe600078ec0ff */
[----:B------:R-:W2:Y:S01]  /*3f50*/  MUFU.EX2 R165, R133 ;  /* 0x0000008500a57308 */ /* 0x000ea20000000800 */
[----:B------:R-:W-:Y:S01]  /*3f60*/  ISETP.GT.U32.AND P0, PT, R237, UR27, PT ;  /* 0x0000001bed007c0c */ /* 0x000fe2000bf04070 */
[----:B------:R-:W-:Y:S01]  /*3f70*/  FFMA.FTZ R62, R62, UR28, -R0 ;  /* 0x0000001c3e3e7c23 */ /* 0x000fe20008010800 */
[----:B------:R-:W-:Y:S07]  /*3f80*/  ISETP.LE.U32.AND P5, PT, R4, UR27, PT ;  /* 0x0000001b04007c0c */ /* 0x000fee000bfa3070 */
[----:B------:R-:W3:Y:S01]  /*3f90*/  MUFU.EX2 R168, R54 ;  /* 0x0000003600a87308 */ /* 0x000ee20000000800 */
[----:B------:R-:W-:Y:S01]  /*3fa0*/  LOP3.LUT R4, R13, 0xffff, RZ, 0xc0, !PT ;  /* 0x0000ffff0d047812 */ /* 0x000fe200078ec0ff */
[----:B-1----:R-:W-:Y:S01]  /*3fb0*/  @P2 FADD.FTZ R159, -R159, -RZ ;  /* 0x800000ff9f9f2221 */ /* 0x002fe20000010100 */
[----:B------:R-:W-:Y:S07]  /*3fc0*/  ISETP.LE.U32.AND P2, PT, R5, UR27, PT ;  /* 0x0000001b05007c0c */ /* 0x000fee000bf43070 */
[----:B------:R-:W1:Y:S01]  /*3fd0*/  MUFU.EX2 R166, R55 ;  /* 0x0000003700a67308 */ /* 0x000e620000000800 */
[----:B------:R-:W-:Y:S01]  /*3fe0*/  SHF.R.U32.HI R4, RZ, 0x8, R4 ;  /* 0x00000008ff047819 */ /* 0x000fe20000011604 */
[--C-:B------:R-:W-:Y:S01]  /*3ff0*/  FFMA.FTZ R58, R58, UR28, -R0.reuse ;  /* 0x0000001c3a3a7c23 */ /* 0x100fe20008010800 */
[----:B------:R-:W-:Y:S07]  /*4000*/  F2FP.RELU.F16.F32.PACK_AB R5, R224, R223 ;  /* 0x000000dfe005723e */ /* 0x000fee00000008ff */
[----:B------:R-:W4:Y:S01]  /*4010*/  MUFU.EX2 R164, R66 ;  /* 0x0000004200a47308 */ /* 0x000f220000000800 */
[----:B------:R-:W-:Y:S01]  /*4020*/  LOP3.LUT R6, R4, 0xffff, RZ, 0xc0, !PT ;  /* 0x0000ffff04067812 */ /* 0x000fe200078ec0ff */
[----:B--2---:R-:W-:Y:S01]  /*4030*/  @P0 FADD.FTZ R165, -R165, -RZ ;  /* 0x800000ffa5a50221 */ /* 0x004fe20000010100 */
[----:B------:R-:W-:Y:S01]  /*4040*/  F2FP.RELU.F16.F32.PACK_AB R4, R199, R200 ;  /* 0x000000c8c704723e */ /* 0x000fe200000008ff */
[----:B------:R2:W-:Y:S01]  /*4050*/  STS [R156+0x1c400], R5 ;  /* 0x01c400059c007388 */ /* 0x0005e20000000800 */
[----:B------:R-:W-:Y:S01]  /*4060*/  F2FP.RELU.F16.F32.PACK_AB R8, R205, R206 ;  /* 0x000000cecd08723e */ /* 0x000fe200000008ff */
[--C-:B------:R-:W-:Y:S01]  /*4070*/  FFMA.FTZ R59, R59, UR28, -R0.reuse ;  /* 0x0000001c3b3b7c23 */ /* 0x100fe20008010800 */
[----:B------:R-:W-:Y:S01]  /*4080*/  ISETP.LE.U32.AND P0, PT, R6, UR27, PT ;  /* 0x0000001b06007c0c */ /* 0x000fe2000bf03070 */
[----:B------:R2:W-:Y:S01]  /*4090*/  STS [R156+0x1c000], R4 ;  /* 0x01c000049c007388 */ /* 0x0005e20000000800 */
[----:B------:R-:W-:Y:S01]  /*40a0*/  F2FP.RELU.F16.F32.PACK_AB R6, R235, R236 ;  /* 0x000000eceb06723e */ /* 0x000fe200000008ff */
[----:B------:R-:W-:Y:S01]  /*40b0*/  FFMA.FTZ R0, R63, UR28, -R0 ;  /* 0x0000001c3f007c23 */ /* 0x000fe20008010800 */
[----:B------:R-:W-:Y:S01]  /*40c0*/  F2FP.RELU.F16.F32.PACK_AB R7, R232, R231 ;  /* 0x000000e7e807723e */ /* 0x000fe200000008ff */
[----:B------:R-:W2:Y:S01]  /*40d0*/  MUFU.EX2 R158, R64 ;  /* 0x00000040009e7308 */ /* 0x000ea20000000800 */
[----:B---3--:R-:W-:Y:S01]  /*40e0*/  @!P6 FADD.FTZ R168, -R168, -RZ ;  /* 0x800000ffa8a8e221 */ /* 0x008fe20000010100 */
[----:B-1----:R-:W-:Y:S01]  /*40f0*/  @!P1 FADD.FTZ R166, -R166, -RZ ;  /* 0x800000ffa6a69221 */ /* 0x002fe20000010100 */
[----:B----4-:R-:W-:Y:S07]  /*4100*/  @P4 FADD.FTZ R164, -R164, -RZ ;  /* 0x800000ffa4a44221 */ /* 0x010fee0000010100 */
[----:B------:R1:W-:Y:S01]  /*4110*/  MUFU.EX2 R192, R0 ;  /* 0x0000000000c07308 */ /* 0x0003e20000000800 */
[----:B------:R-:W-:Y:S01]  /*4120*/  FFMA.FTZ R56, R56, UR28, -R132 ;  /* 0x0000001c38387c23 */ /* 0x000fe20008010884 */
[----:B------:R-:W-:Y:S01]  /*4130*/  IMAD.IADD R154, R240, 0x1, R152 ;  /* 0x00000001f09a7824 */ /* 0x000fe200078e0298 */
[----:B------:R-:W-:Y:S01]  /*4140*/  PRMT R13, R13, 0x7632, R13 ;  /* 0x000076320d0d7816 */ /* 0x000fe2000000000d */
[--C-:B------:R-:W-:Y:S06]  /*4150*/  FFMA.FTZ R57, R57, UR28, -R132.reuse ;  /* 0x0000001c39397c23 */ /* 0x100fec0008010884 */
[----:B------:R-:W3:Y:S01]  /*4160*/  MUFU.EX2 R194, R56 ;  /* 0x0000003800c27308 */ /* 0x000ee20000000800 */
[--C-:B------:R-:W-:Y:S01]  /*4170*/  FFMA.FTZ R60, R60, UR28, -R132.reuse ;  /* 0x0000001c3c3c7c23 */ /* 0x100fe20008010884 */
[----:B------:R-:W-:Y:S01]  /*4180*/  LOP3.LUT R13, R13, 0xff, RZ, 0xc0, !PT ;  /* 0x000000ff0d0d7812 */ /* 0x000fe200078ec0ff */
[----:B------:R-:W-:Y:S07]  /*4190*/  FFMA.FTZ R132, R61, UR28, -R132 ;  /* 0x0000001c3d847c23 */ /* 0x000fee0008010884 */
[----:B------:R-:W4:Y:S01]  /*41a0*/  MUFU.EX2 R170, R57 ;  /* 0x0000003900aa7308 */ /* 0x000f220000000800 */
[----:B--2---:R-:W-:Y:S01]  /*41b0*/  @!P3 FADD.FTZ R158, -R158, -RZ ;  /* 0x800000ff9e9eb221 */ /* 0x004fe20000010100 */
[----:B------:R-:W-:Y:S01]  /*41c0*/  ISETP.LE.U32.AND P4, PT, R13, UR27, PT ;  /* 0x0000001b0d007c0c */ /* 0x000fe2000bf83070 */
[----:B------:R-:W2:Y:S01]  /*41d0*/  LDL R237, [R1+0x10] ;  /* 0x0000100001ed7983 */ /* 0x000ea20000100800 */
[----:B------:R-:W-:Y:S06]  /*41e0*/  F2FP.RELU.F16.F32.PACK_AB R5, R213, R216 ;  /* 0x000000d8d505723e */ /* 0x000fec00000008ff */
[----:B------:R-:W4:Y:S01]  /*41f0*/  MUFU.EX2 R196, R58 ;  /* 0x0000003a00c47308 */ /* 0x000f220000000800 */
[----:B-1----:R-:W-:Y:S01]  /*4200*/  F2FP.RELU.F16.F32.PACK_AB R0, R165, R164 ;  /* 0x000000a4a500723e */ /* 0x002fe200000008ff */
[----:B------:R-:W-:Y:S08]  /*4210*/  IMAD.IADD R4, R156, 0x1, R240 ;  /* 0x000000019c047824 */ /* 0x000ff000078e02f0 */
[----:B------:R-:W1:Y:S01]  /*4220*/  MUFU.EX2 R195, R59 ;  /* 0x0000003b00c37308 */ /* 0x000e620000000800 */
[----:B---3--:R-:W-:Y:S01]  /*4230*/  @!P5 FADD.FTZ R194, -R194, -RZ ;  /* 0x800000ffc2c2d221 */ /* 0x008fe20000010100 */
[----:B------:R-:W-:Y:S01]  /*4240*/  ISETP.LE.U32.AND P6, PT, R22, UR27, PT ;  /* 0x0000001b16007c0c */ /* 0x000fe2000bfc3070 */
[----:B------:R3:W-:Y:S07]  /*4250*/  STS [R4+0x1c000], R8 ;  /* 0x01c0000804007388 */ /* 0x0007ee0000000800 */
[----:B------:R-:W1:Y:S01]  /*4260*/  MUFU.EX2 R169, R60 ;  /* 0x0000003c00a97308 */ /* 0x000e620000000800 */
[----:B------:R-:W-:Y:S01]  /*4270*/  ISETP.GT.U32.AND P1, PT, R23, UR27, PT ;  /* 0x0000001b17007c0c */ /* 0x000fe2000bf24070 */
[----:B----4-:R-:W-:Y:S01]  /*4280*/  @!P0 FADD.FTZ R170, -R170, -RZ ;  /* 0x800000ffaaaa8221 */ /* 0x010fe20000010100 */
[----:B------:R4:W-:Y:S07]  /*4290*/  STS [R4+0x1c400], R5 ;  /* 0x01c4000504007388 */ /* 0x0009ee0000000800 */
[----:B------:R-:W3:Y:S01]  /*42a0*/  MUFU.EX2 R167, R132 ;  /* 0x0000008400a77308 */ /* 0x000ee20000000800 */
[----:B------:R-:W-:Y:S01]  /*42b0*/  ISETP.GT.U32.AND P5, PT, R25, UR27, PT ;  /* 0x0000001b19007c0c */ /* 0x000fe2000bfa4070 */
[----:B------:R-:W-:Y:S01]  /*42c0*/  @!P4 FADD.FTZ R196, -R196, -RZ ;  /* 0x800000ffc4c4c221 */ /* 0x000fe20000010100 */
[----:B------:R4:W-:Y:S07]  /*42d0*/  STS [R156+0x1e400], R6 ;  /* 0x01e400069c007388 */ /* 0x0009ee0000000800 */
[----:B------:R-:W4:Y:S01]  /*42e0*/  MUFU.EX2 R193, R62 ;  /* 0x0000003e00c17308 */ /* 0x000f220000000800 */
[----:B------:R-:W-:Y:S01]  /*42f0*/  ISETP.GT.U32.AND P3, PT, R24, UR27, PT ;  /* 0x0000001b18007c0c */ /* 0x000fe2000bf64070 */
[----:B-1----:R-:W-:Y:S01]  /*4300*/  @!P2 FADD.FTZ R195, -R195, -RZ ;  /* 0x800000ffc3c3a221 */ /* 0x002fe20000010100 */
[----:B------:R1:W-:Y:S01]  /*4310*/  STS [R156+0x1e000], R7 ;  /* 0x01e000079c007388 */ /* 0x0003e20000000800 */
[----:B------:R-:W-:Y:S01]  /*4320*/  FSETP.GE.FTZ.AND P2, PT, R205, RZ, PT ;  /* 0x000000ffcd00720b */ /* 0x000fe20003f56000 */
[----:B------:R-:W-:Y:S02]  /*4330*/  @!P6 FADD.FTZ R169, -R169, -RZ ;  /* 0x800000ffa9a9e221 */ /* 0x000fe40000010100 */
[----:B------:R-:W-:Y:S01]  /*4340*/  STS [R4+0x1e000], R9 ;  /* 0x01e0000904007388 */ /* 0x000fe20000000800 */
[----:B---3--:R-:W-:Y:S01]  /*4350*/  @P1 FADD.FTZ R167, -R167, -RZ ;  /* 0x800000ffa7a71221 */ /* 0x008fe20000010100 */
[----:B------:R-:W-:Y:S01]  /*4360*/  FSETP.GE.FTZ.AND P1, PT, R202, RZ, PT ;  /* 0x000000ffca00720b */ /* 0x000fe20003f36000 */
[----:B----4-:R-:W-:Y:S04]  /*4370*/  @P5 FADD.FTZ R193, -R193, -RZ ;  /* 0x800000ffc1c15221 */ /* 0x010fe80000010100 */
[----:B------:R-:W-:Y:S01]  /*4380*/  @P3 FADD.FTZ R192, -R192, -RZ ;  /* 0x800000ffc0c03221 */ /* 0x000fe20000010100 */
[----:B------:R-:W-:Y:S02]  /*4390*/  F2FP.RELU.F16.F32.PACK_AB R8, R233, R234 ;  /* 0x000000eae908723e */ /* 0x000fe400000008ff */
[----:B------:R-:W-:Y:S02]  /*43a0*/  FSETP.GE.FTZ.AND P3, PT, R206, RZ, PT ;  /* 0x000000ffce00720b */ /* 0x000fe40003f76000 */
[----:B------:R-:W-:Y:S01]  /*43b0*/  F2FP.RELU.F16.F32.PACK_AB R5, R190, R191 ;  /* 0x000000bfbe05723e */ /* 0x000fe200000008ff */
[----:B------:R3:W-:Y:S01]  /*43c0*/  STS [R4+0x1e400], R8 ;  /* 0x01e4000804007388 */ /* 0x0007e20000000800 */
[----:B------:R-:W-:Y:S02]  /*43d0*/  F2FP.RELU.F16.F32.PACK_AB R6, R211, R212 ;  /* 0x000000d4d306723e */ /* 0x000fe400000008ff */
[----:B-1----:R-:W-:Y:S03]  /*43e0*/  F2FP.RELU.F16.F32.PACK_AB R7, R201, R202 ;  /* 0x000000cac907723e */ /* 0x002fe600000008ff */
[----:B------:R1:W-:Y:S04]  /*43f0*/  STS [R153+0x1c400], R6 ;  /* 0x01c4000699007388 */ /* 0x0003e80000000800 */
[----:B------:R4:W-:Y:S04]  /*4400*/  STS [R153+0x1c000], R7 ;  /* 0x01c0000799007388 */ /* 0x0009e80000000800 */
[----:B------:R4:W-:Y:S01]  /*4410*/  STS [R155+0x1c000], R5 ;  /* 0x01c000059b007388 */ /* 0x0009e20000000800 */
[----:B---3--:R-:W-:Y:S02]  /*4420*/  F2FP.RELU.F16.F32.PACK_AB R8, R222, R221 ;  /* 0x000000ddde08723e */ /* 0x008fe400000008ff */
[----:B------:R-:W-:Y:S02]  /*4430*/  F2FP.RELU.F16.F32.PACK_AB R4, R225, R226 ;  /* 0x000000e2e104723e */ /* 0x000fe400000008ff */
[----:B-1----:R-:W-:Y:S02]  /*4440*/  F2FP.RELU.F16.F32.PACK_AB R6, R203, R204 ;  /* 0x000000cccb06723e */ /* 0x002fe400000008ff */
[----:B----4-:R-:W-:Y:S03]  /*4450*/  F2FP.RELU.F16.F32.PACK_AB R7, R227, R229 ;  /* 0x000000e5e307723e */ /* 0x010fe600000008ff */
[----:B------:R1:W-:Y:S01]  /*4460*/  STS [R155+0x1c400], R6 ;  /* 0x01c400069b007388 */ /* 0x0003e20000000800 */
[----:B------:R-:W-:Y:S03]  /*4470*/  F2FP.RELU.F16.F32.PACK_AB R5, R219, R220 ;  /* 0x000000dcdb05723e */ /* 0x000fe600000008ff */
[----:B------:R3:W-:Y:S04]  /*4480*/  STS [R153+0x1e000], R8 ;  /* 0x01e0000899007388 */ /* 0x0007e80000000800 */
[----:B------:R4:W-:Y:S04]  /*4490*/  STS [R153+0x1e400], R7 ;  /* 0x01e4000799007388 */ /* 0x0009e80000000800 */
[----:B------:R4:W-:Y:S04]  /*44a0*/  STS [R155+0x1e000], R5 ;  /* 0x01e000059b007388 */ /* 0x0009e80000000800 */
[----:B------:R4:W-:Y:S01]  /*44b0*/  STS [R155+0x1e400], R4 ;  /* 0x01e400049b007388 */ /* 0x0009e20000000800 */
[----:B-1----:R-:W-:Y:S02]  /*44c0*/  F2FP.RELU.F16.F32.PACK_AB R6, R162, R163 ;  /* 0x000000a3a206723e */ /* 0x002fe400000008ff */
[----:B---3--:R-:W-:Y:S02]  /*44d0*/  F2FP.RELU.F16.F32.PACK_AB R8, R215, R214 ;  /* 0x000000d6d708723e */ /* 0x008fe400000008ff */
[----:B----4-:R-:W-:Y:S02]  /*44e0*/  F2FP.RELU.F16.F32.PACK_AB R7, R197, R198 ;  /* 0x000000c6c507723e */ /* 0x010fe400000008ff */
[----:B------:R-:W-:Y:S03]  /*44f0*/  F2FP.RELU.F16.F32.PACK_AB R5, R188, R189 ;  /* 0x000000bdbc05723e */ /* 0x000fe600000008ff */
[----:B------:R1:W-:Y:S01]  /*4500*/  STS [R157+0x400], R7 ;  /* 0x000400079d007388 */ /* 0x0003e20000000800 */
[----:B------:R-:W-:Y:S03]  /*4510*/  IMAD.IADD R4, R240, 0x1, R157 ;  /* 0x00000001f0047824 */ /* 0x000fe600078e029d */
[----:B------:R3:W-:Y:S04]  /*4520*/  STS [R157], R5 ;  /* 0x000000059d007388 */ /* 0x0007e80000000800 */
[----:B------:R4:W-:Y:S01]  /*4530*/  STS [R4], R6 ;  /* 0x0000000604007388 */ /* 0x0009e20000000800 */
[----:B-1----:R-:W-:Y:S02]  /*4540*/  F2FP.RELU.F16.F32.PACK_AB R7, R209, R210 ;  /* 0x000000d2d107723e */ /* 0x002fe400000008ff */
[----:B---3--:R-:W-:Y:S02]  /*4550*/  F2FP.RELU.F16.F32.PACK_AB R5, R171, R187 ;  /* 0x000000bbab05723e */ /* 0x008fe400000008ff */
[----:B----4-:R-:W-:Y:S03]  /*4560*/  F2FP.RELU.F16.F32.PACK_AB R6, R217, R218 ;  /* 0x000000dad906723e */ /* 0x010fe600000008ff */
[----:B------:R1:W-:Y:S04]  /*4570*/  STS [R4+0x400], R5 ;  /* 0x0004000504007388 */ /* 0x0003e80000000800 */
[----:B------:R3:W-:Y:S04]  /*4580*/  STS [R157+0x2000], R7 ;  /* 0x002000079d007388 */ /* 0x0007e80000000800 */
[----:B------:R4:W-:Y:S04]  /*4590*/  STS [R157+0x2400], R6 ;  /* 0x002400069d007388 */ /* 0x0009e80000000800 */
[----:B------:R-:W-:Y:S01]  /*45a0*/  STS [R4+0x2400], R8 ;  /* 0x0024000804007388 */ /* 0x000fe20000000800 */
[----:B-1----:R-:W-:Y:S02]  /*45b0*/  F2FP.RELU.F16.F32.PACK_AB R5, R208, R207 ;  /* 0x000000cfd005723e */ /* 0x002fe400000008ff */
[----:B---3--:R-:W-:Y:S03]  /*45c0*/  F2FP.RELU.F16.F32.PACK_AB R7, R160, R161 ;  /* 0x000000a1a007723e */ /* 0x008fe600000008ff */
[----:B------:R1:W-:Y:S01]  /*45d0*/  STS [R4+0x2000], R5 ;  /* 0x0020000504007388 */ /* 0x0003e20000000800 */
[----:B----4-:R-:W-:Y:S03]  /*45e0*/  F2FP.RELU.F16.F32.PACK_AB R6, R166, R168 ;  /* 0x000000a8a606723e */ /* 0x010fe600000008ff */
[----:B------:R3:W-:Y:S04]  /*45f0*/  STS [R152], R7 ;  /* 0x0000000798007388 */ /* 0x0007e80000000800 */
[----:B------:R4:W-:Y:S04]  /*4600*/  STS [R152+0x400], R6 ;  /* 0x0004000698007388 */ /* 0x0009e80000000800 */
[----:B------:R4:W-:Y:S01]  /*4610*/  STS [R154+0x400], R0 ;  /* 0x000400009a007388 */ /* 0x0009e20000000800 */
[----:B-1----:R-:W-:Y:S02]  /*4620*/  F2FP.RELU.F16.F32.PACK_AB R5, R159, R158 ;  /* 0x0000009e9f05723e */ /* 0x002fe400000008ff */
[----:B------:R-:W-:Y:S02]  /*4630*/  F2FP.RELU.F16.F32.PACK_AB R4, R192, R193 ;  /* 0x000000c1c004723e */ /* 0x000fe400000008ff */
[----:B---3--:R-:W-:Y:S01]  /*4640*/  F2FP.RELU.F16.F32.PACK_AB R7, R170, R194 ;  /* 0x000000c2aa07723e */ /* 0x008fe200000008ff */
[----:B------:R1:W-:Y:S01]  /*4650*/  STS [R154], R5 ;  /* 0x000000059a007388 */ /* 0x0003e20000000800 */
[----:B----4-:R-:W-:Y:S03]  /*4660*/  F2FP.RELU.F16.F32.PACK_AB R6, R195, R196 ;  /* 0x000000c4c306723e */ /* 0x010fe600000008ff */
[----:B------:R-:W-:Y:S01]  /*4670*/  STS [R152+0x2000], R7 ;  /* 0x0020000798007388 */ /* 0x000fe20000000800 */
[----:B------:R-:W-:Y:S03]  /*4680*/  LOP3.LUT R0, R174, 0x8, R181, 0x78, !PT ;  /* 0x00000008ae007812 */ /* 0x000fe600078e78b5 */
[----:B------:R-:W-:Y:S01]  /*4690*/  STS [R152+0x2400], R6 ;  /* 0x0024000698007388 */ /* 0x000fe20000000800 */
[----:B------:R-:W-:Y:S03]  /*46a0*/  LOP3.LUT R0, R178, R0, RZ, 0xfc, !PT ;  /* 0x00000000b2007212 */ /* 0x000fe600078efcff */
[----:B------:R-:W-:Y:S01]  /*46b0*/  STS [R154+0x2400], R4 ;  /* 0x002400049a007388 */ /* 0x000fe20000000800 */
[----:B------:R-:W-:Y:S05]  /*46c0*/  LEA R149, R0, UR4, 0x1 ;  /* 0x0000000400957c11 */ /* 0x000fea000f8e08ff */
[C---:B------:R-:W-:Y:S02]  /*46d0*/  IMAD.IADD R151, R149.reuse, 0x1, R180 ;  /* 0x0000000195977824 */ /* 0x040fe400078e02b4 */
[----:B------:R-:W-:Y:S01]  /*46e0*/  IMAD.IADD R150, R149, 0x1, R176 ;  /* 0x0000000195967824 */ /* 0x000fe200078e02b0 */
[----:B-1----:R-:W-:Y:S05]  /*46f0*/  F2FP.RELU.F16.F32.PACK_AB R5, R167, R169 ;  /* 0x000000a9a705723e */ /* 0x002fea00000008ff */
[----:B------:R-:W-:Y:S04]  /*4700*/  STS [R154+0x2000], R5 ;  /* 0x002000059a007388 */ /* 0x000fe80000000800 */
[----:B------:R-:W-:Y:S08]  /*4710*/  LDSM.16.M88.4 R64, [R149+0x8000] ;  /* 0x008000009540783b */ /* 0x000ff00000000200 */
[----:B------:R-:W1:Y:S08]  /*4720*/  LDSM.16.M88.4 R16, [R2+0x10000] ;  /* 0x010000000210783b */ /* 0x000e700000000200 */
[----:B------:R-:W3:Y:S08]  /*4730*/  LDSM.16.M88.4 R60, [R149+0xa000] ;  /* 0x00a00000953c783b */ /* 0x000ef00000000200 */
[----:B------:R-:W4:Y:S08]  /*4740*/  LDSM.16.M88.4 R32, [R2+0x10800] ;  /* 0x010800000220783b */ /* 0x000f300000000200 */
[----:B------:R-:W4:Y:S08]  /*4750*/  LDSM.16.M88.4 R48, [R2+0x11000] ;  /* 0x011000000230783b */ /* 0x000f300000000200 */
[----:B------:R2:W4:Y:S01]  /*4760*/  LDSM.16.M88.4 R132, [R2+0x11800] ;  /* 0x011800000284783b */ /* 0x0005220000000200 */
[-C--:B-1----:R-:W-:Y:S07]  /*4770*/  HMMA.16816.F32 R4, R64, R16.reuse, RZ ;  /* 0x000000104004723c */ /* 0x082fee00000018ff */
[----:B------:R-:W-:Y:S01]  /*4780*/  LDSM.16.M88.4 R136, [R151+0x8000] ;  /* 0x008000009788783b */ /* 0x000fe20000000200 */
[C---:B---3--:R-:W-:Y:S07]  /*4790*/  HMMA.16816.F32 R8, R60.reuse, R16, RZ ;  /* 0x000000103c08723c */ /* 0x048fee00000018ff */
[----:B------:R-:W1:Y:S01]  /*47a0*/  LDSM.16.M88.4 R140, [R3+0x10000] ;  /* 0x01000000038c783b */ /* 0x000e620000000200 */
[----:B--2---:R-:W-:Y:S01]  /*47b0*/  IMAD.U32 R2, RZ, RZ, UR42 ;  /* 0x0000002aff027e24 */ /* 0x004fe2000f8e00ff */
[-C--:B------:R-:W-:Y:S06]  /*47c0*/  HMMA.16816.F32 R12, R60, R18.reuse, RZ ;  /* 0x000000123c0c723c */ /* 0x080fec00000018ff */
[----:B------:R-:W-:Y:S01]  /*47d0*/  LDSM.16.M88.4 R144, [R3+0x11800] ;  /* 0x011800000390783b */ /* 0x000fe20000000200 */
[C---:B------:R-:W-:Y:S01]  /*47e0*/  LEA R2, P0, R237.reuse, R2, 0x2 ;  /* 0x00000002ed027211 */ /* 0x040fe200078010ff */
        /* <DEDUP_REMOVED lines=24> */
[----:B-1----:R-:W-:Y:S05]  /*4970*/  IMAD.U32 R3, RZ, RZ, UR5 ;  /* 0x00000005ff037e24 */ /* 0x002fea000f8e00ff */
[----:B------:R-:W-:Y:S02]  /*4980*/  LEA.HI.X R3, R237, R3, RZ, 0x2, P0 ;  /* 0x00000003ed037211 */ /* 0x000fe400000f14ff */
[----:B------:R-:W-:Y:S01]  /*4990*/  FSETP.GE.FTZ.AND P0, PT, R200, RZ, PT ;  /* 0x000000ffc800720b */ /* 0x000fe20003f16000 */
        /* <DEDUP_REMOVED lines=25> */
[C---:B------:R-:W-:Y:S08]  /*4b30*/  HMMA.16816.F32 R48, R132.reuse, R138, R48 ;  /* 0x0000008a8430723c */ /* 0x040ff00000001830 */
[-C--:B------:R-:W-:Y:S08]  /*4b40*/  HMMA.16816.F32 R52, R132, R144.reuse, R52 ;  /* 0x000000908434723c */ /* 0x080ff00000001834 */
[C---:B------:R-:W-:Y:S01]  /*4b50*/  HMMA.16816.F32 R56, R140.reuse, R144, R56 ;  /* 0x000000908c38723c */ /* 0x040fe20000001838 */
[----:B------:R-:W2:Y:S07]  /*4b60*/  LDG.E R144, desc[UR24][R2.64] ;  /* 0x0000001802907981 */ /* 0x000eae000c1e1900 */
[-C--:B------:R-:W-:Y:S03]  /*4b70*/  HMMA.16816.F32 R60, R140, R146.reuse, R60 ;  /* 0x000000928c3c723c */ /* 0x080fe6000000183c */
[----:B------:R-:W-:Y:S05]  /*4b80*/  IMAD.IADD R140, R180, 0x1, R150 ;  /* 0x00000001b48c7824 */ /* 0x000fea00078e0296 */
        /* <DEDUP_REMOVED lines=25> */
[----:B------:R-:W5:Y:S01]  /*4d20*/  LDG.E R4, desc[UR24][R2.64+0x100] ;  /* 0x0001001802047981 */ /* 0x000f62000c1e1900 */
[C---:B------:R-:W-:Y:S01]  /*4d30*/  FADD.FTZ R17, -R144.reuse, R17 ;  /* 0x0000001190117221 */ /* 0x040fe20000010100 */
[----:B------:R-:W-:Y:S01]  /*4d40*/  FADD.FTZ R20, -R144, R20 ;  /* 0x0000001490147221 */ /* 0x000fe20000010100 */
[-C--:B------:R-:W-:Y:S01]  /*4d50*/  FSEL R0, R0, R144.reuse, P0 ;  /* 0x0000009000007208 */ /* 0x080fe20000000000 */
[C---:B------:R-:W-:Y:S01]  /*4d60*/  FADD.FTZ R21, -R144.reuse, R21 ;  /* 0x0000001590157221 */ /* 0x040fe20000010100 */
[----:B------:R-:W-:Y:S08]  /*4d70*/  FSETP.GE.FTZ.AND P0, PT, R199, RZ, PT ;  /* 0x000000ffc700720b */ /* 0x000ff00003f16000 */
[----:B------:R-:W-:Y:S01]  /*4d80*/  FADD.FTZ R64, -R144, R64 ;  /* 0x0000004090407221 */ /* 0x000fe20000010100 */
[----:B------:R-:W-:Y:S01]  /*4d90*/  FSEL R132, R16, R144, P3 ;  /* 0x0000009010847208 */ /* 0x000fe20001800000 */
[----:B------:R-:W-:Y:S01]  /*4da0*/  FMUL.FTZ R200, R200, R0 ;  /* 0x00000000c8c87220 */ /* 0x000fe20000410000 */
[-C--:B------:R-:W-:Y:S01]  /*4db0*/  FSEL R16, R17, R144.reuse, P2 ;  /* 0x0000009011107208 */ /* 0x080fe20001000000 */
[----:B------:R-:W-:Y:S01]  /*4dc0*/  FADD.FTZ R0, -R144, R5 ;  /* 0x0000000590007221 */ /* 0x000fe20000010100 */
[----:B------:R-:W-:Y:S01]  /*4dd0*/  FSEL R20, R20, R144, P1 ;  /* 0x0000009014147208 */ /* 0x000fe20000800000 */
[----:B------:R-:W2:Y:S01]  /*4de0*/  LDG.E R5, desc[UR24][R2.64+0x20] ;  /* 0x0000201802057981 */ /* 0x000ea2000c1e1900 */
        /* <DEDUP_REMOVED lines=8> */
[----:B------:R-:W-:Y:S01]  /*4e70*/  SHF.R.U32.HI R0, RZ, 0x4, R183 ;  /* 0x00000004ff007819 */ /* 0x000fe200000116b7 */
[----:B------:R-:W-:Y:S01]  /*4e80*/  FADD.FTZ R20, -R144, R32 ;  /* 0x0000002090147221 */ /* 0x000fe20000010100 */
[----:B------:R-:W-:Y:S01]  /*4e90*/  F2FP.F16.F32.PACK_AB R133, R16, R133 ;  /* 0x000000851085723e */ /* 0x000fe200000000ff */
[----:B------:R-:W-:Y:S01]  /*4ea0*/  FADD.FTZ R16, -R144, R36 ;  /* 0x0000002490107221 */ /* 0x000fe20000010100 */
[----:B------:R-:W-:Y:S01]  /*4eb0*/  LOP3.LUT R0, R0, 0x8, RZ, 0xc0, !PT ;  /* 0x0000000800007812 */ /* 0x000fe200078ec0ff */
[----:B------:R-:W-:Y:S01]  /*4ec0*/  FADD.FTZ R17, -R144, R33 ;  /* 0x0000002190117221 */ /* 0x000fe20000010100 */
[-C--:B------:R-:W-:Y:S02]  /*4ed0*/  FSEL R21, R21, R144.reuse, P0 ;  /* 0x0000009015157208 */ /* 0x080fe40000000000 */
[----:B------:R-:W-:Y:S02]  /*4ee0*/  LOP3.LUT R0, R0, 0x10, R183, 0xf8, !PT ;  /* 0x0000001000007812 */ /* 0x000fe400078ef8b7 */
[----:B------:R-:W-:Y:S01]  /*4ef0*/  FSETP.GE.FTZ.AND P2, PT, R190, RZ, PT ;  /* 0x000000ffbe00720b */ /* 0x000fe20003f56000 */
[----:B------:R-:W-:Y:S01]  /*4f00*/  FMUL.FTZ R21, R201, R21 ;  /* 0x00000015c9157220 */ /* 0x000fe20000410000 */
[----:B------:R-:W-:Y:S02]  /*4f10*/  FSETP.GE.FTZ.AND P0, PT, R188, RZ, PT ;  /* 0x000000ffbc00720b */ /* 0x000fe40003f16000 */
[-C--:B------:R-:W-:Y:S02]  /*4f20*/  FSEL R16, R16, R144.reuse, P1 ;  /* 0x0000009010107208 */ /* 0x080fe40000800000 */
[-C--:B------:R-:W-:Y:S01]  /*4f30*/  FSEL R20, R20, R144.reuse, P3 ;  /* 0x0000009014147208 */ /* 0x080fe20001800000 */
[----:B------:R1:W5:Y:S01]  /*4f40*/  LDG.E R2, desc[UR24][R2.64+0x120] ;  /* 0x0001201802027981 */ /* 0x000362000c1e1900 */
[----:B------:R-:W-:Y:S01]  /*4f50*/  FSEL R17, R17, R144, P2 ;  /* 0x0000009011117208 */ /* 0x000fe20001000000 */
[----:B------:R-:W-:Y:S01]  /*4f60*/  FMUL.FTZ R36, R189, R16 ;  /* 0x00000010bd247220 */ /* 0x000fe20000410000 */
[----:B------:R-:W-:Y:S01]  /*4f70*/  FSETP.GE.FTZ.AND P1, PT, R161, RZ, PT ;  /* 0x000000ffa100720b */ /* 0x000fe20003f36000 */
[----:B------:R-:W-:Y:S01]  /*4f80*/  FADD.FTZ R16, -R144, R52 ;  /* 0x0000003490107221 */ /* 0x000fe20000010100 */
[----:B------:R-:W-:Y:S01]  /*4f90*/  F2FP.F16.F32.PACK_AB R135, R21, R134 ;  /* 0x000000861587723e */ /* 0x000fe200000000ff */
[----:B------:R-:W-:Y:S01]  /*4fa0*/  FMUL.FTZ R32, R191, R20 ;  /* 0x00000014bf207220 */ /* 0x000fe20000410000 */
[----:B------:R-:W-:Y:S01]  /*4fb0*/  FSETP.GE.FTZ.AND P3, PT, R163, RZ, PT ;  /* 0x000000ffa300720b */ /* 0x000fe20003f76000 */
[----:B------:R-:W-:Y:S01]  /*4fc0*/  FMUL.FTZ R21, R190, R17 ;  /* 0x00000011be157220 */ /* 0x000fe20000410000 */
[----:B------:R-:W-:Y:S01]  /*4fd0*/  FSETP.GE.FTZ.AND P2, PT, R162, RZ, PT ;  /* 0x000000ffa200720b */ /* 0x000fe20003f56000 */
[----:B------:R-:W-:Y:S01]  /*4fe0*/  FADD.FTZ R20, -R144, R48 ;  /* 0x0000003090147221 */ /* 0x000fe20000010100 */
[-C--:B------:R-:W-:Y:S01]  /*4ff0*/  FSEL R16, R16, R144.reuse, P1 ;  /* 0x0000009010107208 */ /* 0x080fe20000800000 */
[----:B------:R-:W-:Y:S01]  /*5000*/  FADD.FTZ R17, -R144, R49 ;  /* 0x0000003190117221 */ /* 0x000fe20000010100 */
[----:B------:R-:W-:Y:S02]  /*5010*/  FSETP.GE.FTZ.AND P1, PT, R159, RZ, PT ;  /* 0x000000ff9f00720b */ /* 0x000fe40003f36000 */
[----:B------:R-:W-:Y:S01]  /*5020*/  FSEL R20, R20, R144, P3 ;  /* 0x0000009014147208 */ /* 0x000fe20001800000 */
[----:B------:R-:W-:Y:S01]  /*5030*/  FMUL.FTZ R16, R161, R16 ;  /* 0x00000010a1107220 */ /* 0x000fe20000410000 */
[----:B------:R-:W-:Y:S02]  /*5040*/  FSEL R17, R17, R144, P2 ;  /* 0x0000009011117208 */ /* 0x000fe40001000000 */
[----:B------:R-:W-:Y:S01]  /*5050*/  F2FP.F16.F32.PACK_AB R132, R199, R200 ;  /* 0x000000c8c784723e */ /* 0x000fe200000000ff */
[----:B------:R-:W-:Y:S01]  /*5060*/  FMUL.FTZ R20, R163, R20 ;  /* 0x00000014a3147220 */ /* 0x000fe20000410000 */
[----:B------:R-:W-:Y:S01]  /*5070*/  F2FP.F16.F32.PACK_AB R134, R21, R32 ;  /* 0x000000201586723e */ /* 0x000fe200000000ff */
[----:B------:R-:W-:Y:S01]  /*5080*/  FMUL.FTZ R17, R162, R17 ;  /* 0x00000011a2117220 */ /* 0x000fe20000410000 */
[----:B-1----:R-:W-:Y:S01]  /*5090*/  LOP3.LUT R3, R0, R174, RZ, 0x3c, !PT ;  /* 0x000000ae00037212 */ /* 0x002fe200078e3cff */
[----:B------:R-:W-:Y:S03]  /*50a0*/  FADD.FTZ R0, -R144, R37 ;  /* 0x0000002590007221 */ /* 0x000fe60000010100 */
[----:B------:R-:W-:Y:S02]  /*50b0*/  F2FP.F16.F32.PACK_AB R52, R17, R20 ;  /* 0x000000141134723e */ /* 0x000fe400000000ff */
[----:B------:R-:W-:Y:S02]  /*50c0*/  FSEL R0, R0, R144, P0 ;  /* 0x0000009000007208 */ /* 0x000fe40000000000 */
[----:B------:R-:W-:Y:S03]  /*50d0*/  FSETP.GE.FTZ.AND P0, PT, R160, RZ, PT ;  /* 0x000000ffa000720b */ /* 0x000fe60003f16000 */
[----:B------:R-:W-:Y:S01]  /*50e0*/  FMUL.FTZ R33, R188, R0 ;  /* 0x00000000bc217220 */ /* 0x000fe20000410000 */
[----:B------:R-:W-:Y:S04]  /*50f0*/  FADD.FTZ R0, -R144, R53 ;  /* 0x0000003590007221 */ /* 0x000fe80000010100 */
[----:B------:R-:W-:Y:S02]  /*5100*/  F2FP.F16.F32.PACK_AB R53, R33, R36 ;  /* 0x000000242135723e */ /* 0x000fe400000000ff */
[----:B------:R-:W-:Y:S02]  /*5110*/  FSEL R0, R0, R144, P0 ;  /* 0x0000009000007208 */ /* 0x000fe40000000000 */
[----:B------:R-:W-:Y:S03]  /*5120*/  FSETP.GE.FTZ.AND P0, PT, R158, RZ, PT ;  /* 0x000000ff9e00720b */ /* 0x000fe60003f16000 */
[----:B------:R-:W-:Y:S01]  /*5130*/  FMUL.FTZ R0, R160, R0 ;  /* 0x00000000a0007220 */ /* 0x000fe20000410000 */
[----:B------:R-:W-:Y:S01]  /*5140*/  FSEL R64, R64, R144, P0 ;  /* 0x0000009040407208 */ /* 0x000fe20000000000 */
[----:B------:R-:W-:Y:S01]  /*5150*/  @P1 FADD.FTZ R144, -R144, R65 ;  /* 0x0000004190901221 */ /* 0x000fe20000010100 */
[----:B------:R-:W-:Y:S02]  /*5160*/  FSETP.GE.FTZ.AND P0, PT, R223, RZ, PT ;  /* 0x000000ffdf00720b */ /* 0x000fe40003f16000 */
[----:B------:R-:W-:Y:S01]  /*5170*/  F2FP.F16.F32.PACK_AB R49, R0, R16 ;  /* 0x000000100031723e */ /* 0x000fe200000000ff */
[----:B------:R-:W-:Y:S01]  /*5180*/  FMUL.FTZ R64, R158, R64 ;  /* 0x000000409e407220 */ /* 0x000fe20000410000 */
[----:B--2---:R-:W-:Y:S05]  /*5190*/  FADD.FTZ R6, -R5, R6 ;  /* 0x0000000605067221 */ /* 0x004fea0000010100 */
        /* <DEDUP_REMOVED lines=28> */
.L_x_2269:
[C---:B------:R-:W-:Y:S01]  /*5360*/  FADD.FTZ R0, -R5.reuse, R18 ;  /* 0x0000001205007221 */ /* 0x040fe20000010100 */
[C---:B------:R-:W-:Y:S01]  /*5370*/  FADD.FTZ R19, -R5.reuse, R19 ;  /* 0x0000001305137221 */ /* 0x040fe20000010100 */
[----:B------:R-:W-:Y:S01]  /*5380*/  FSETP.GE.FTZ.AND P0, PT, R216, RZ, PT ;  /* 0x000000ffd800720b */ /* 0x000fe20003f16000 */
[----:B------:R-:W-:Y:S01]  /*5390*/  FADD.FTZ R6, -R5, R7 ;  /* 0x0000000705067221 */ /* 0x000fe20000010100 */
[----:B------:R-:W-:Y:S01]  /*53a0*/  FSETP.GE.FTZ.AND P2, PT, R213, RZ, PT ;  /* 0x000000ffd500720b */ /* 0x000fe20003f56000 */
[C---:B-1----:R-:W-:Y:S01]  /*53b0*/  FADD.FTZ R17, -R5.reuse, R22 ;  /* 0x0000001605117221 */ /* 0x042fe20000010100 */
        /* <DEDUP_REMOVED lines=9> */
[----:B------:R-:W-:Y:S01]  /*5450*/  FMUL.FTZ R20, R223, R48 ;  /* 0x00000030df147220 */ /* 0x000fe20000410000 */
[----:B------:R-:W-:Y:S01]  /*5460*/  FSETP.GE.FTZ.AND P1, PT, R212, RZ, PT ;  /* 0x000000ffd400720b */ /* 0x000fe20003f36000 */
[----:B------:R-:W-:Y:S01]  /*5470*/  FADD.FTZ R54, -R5, R54 ;  /* 0x0000003605367221 */ /* 0x000fe20000010100 */
[-C--:B------:R-:W-:Y:S01]  /*5480*/  FSEL R16, R16, R5.reuse, P0 ;  /* 0x0000000510107208 */ /* 0x080fe20000000000 */
[----:B------:R-:W-:Y:S01]  /*5490*/  FMUL.FTZ R6, R224, R6 ;  /* 0x00000006e0067220 */ /* 0x000fe20000410000 */
[----:B------:R-:W-:Y:S01]  /*54a0*/  FSEL R17, R17, R5, P1 ;  /* 0x0000000511117208 */ /* 0x000fe20000800000 */
[C---:B------:R-:W-:Y:S01]  /*54b0*/  FADD.FTZ R55, -R5.reuse, R55 ;  /* 0x0000003705377221 */ /* 0x040fe20000010100 */
[----:B------:R-:W-:Y:S01]  /*54c0*/  F2FP.F16.F32.PACK_AB R0, R0, R7 ;  /* 0x000000070000723e */ /* 0x000fe200000000ff */
[----:B------:R-:W-:Y:S01]  /*54d0*/  FADD.FTZ R7, -R5, R38 ;  /* 0x0000002605077221 */ /* 0x000fe20000010100 */
[----:B------:R-:W-:Y:S01]  /*54e0*/  FSETP.GE.FTZ.AND P1, PT, R198, RZ, PT ;  /* 0x000000ffc600720b */ /* 0x000fe20003f36000 */
[----:B------:R-:W-:Y:S01]  /*54f0*/  FMUL.FTZ R19, R212, R17 ;  /* 0x00000011d4137220 */ /* 0x000fe20000410000 */
[----:B------:R-:W-:Y:S01]  /*5500*/  FMUL.FTZ R18, R211, R16 ;  /* 0x00000010d3127220 */ /* 0x000fe20000410000 */
[C---:B------:R-:W-:Y:S01]  /*5510*/  FADD.FTZ R16, -R5.reuse, R35 ;  /* 0x0000002305107221 */ /* 0x040fe20000010100 */
[----:B------:R-:W-:Y:S01]  /*5520*/  FADD.FTZ R17, -R5, R34 ;  /* 0x0000002205117221 */ /* 0x000fe20000010100 */
[-C--:B------:R-:W-:Y:S01]  /*5530*/  FSEL R7, R7, R5.reuse, P1 ;  /* 0x0000000507077208 */ /* 0x080fe20000800000 */
[----:B------:R-:W-:Y:S01]  /*5540*/  FADD.FTZ R39, -R5, R39 ;  /* 0x0000002705277221 */ /* 0x000fe20000010100 */
[----:B------:R-:W-:Y:S01]  /*5550*/  FSETP.GE.FTZ.AND P0, PT, R204, RZ, PT ;  /* 0x000000ffcc00720b */ /* 0x000fe20003f16000 */
[----:B------:R-:W-:Y:S01]  /*5560*/  STS [R156+0x14000], R132 ;  /* 0x014000849c007388 */ /* 0x000fe20000000800 */
[----:B------:R-:W-:Y:S01]  /*5570*/  FSETP.GE.FTZ.AND P2, PT, R203, RZ, PT ;  /* 0x000000ffcb00720b */ /* 0x000fe20003f56000 */
[C---:B-----5:R-:W-:Y:S01]  /*5580*/  FADD.FTZ R9, -R4.reuse, R9 ;  /* 0x0000000904097221 */ /* 0x060fe20000010100 */
[----:B------:R-:W-:Y:S01]  /*5590*/  FSETP.GE.FTZ.AND P1, PT, R187, RZ, PT ;  /* 0x000000ffbb00720b */ /* 0x000fe20003f36000 */
[C---:B------:R-:W-:Y:S01]  /*55a0*/  FADD.FTZ R8, -R4.reuse, R8 ;  /* 0x0000000804087221 */ /* 0x040fe20000010100 */
[-C--:B------:R-:W-:Y:S01]  /*55b0*/  FSEL R17, R17, R5.reuse, P0 ;  /* 0x0000000511117208 */ /* 0x080fe20000000000 */
[----:B------:R-:W-:Y:S01]  /*55c0*/  FADD.FTZ R13, -R4, R13 ;  /* 0x0000000d040d7221 */ /* 0x000fe20000010100 */
[-C--:B------:R-:W-:Y:S01]  /*55d0*/  FSEL R16, R16, R5.reuse, P2 ;  /* 0x0000000510107208 */ /* 0x080fe20001000000 */
[----:B------:R-:W-:Y:S01]  /*55e0*/  FADD.FTZ R24, -R4, R24 ;  /* 0x0000001804187221 */ /* 0x000fe20000010100 */
[----:B------:R-:W-:Y:S01]  /*55f0*/  FSEL R50, R50, R5, P1 ;  /* 0x0000000532327208 */ /* 0x000fe20000800000 */
        /* <DEDUP_REMOVED lines=8> */
[----:B------:R-:W-:Y:S01]  /*5680*/  FMUL.FTZ R50, R187, R50 ;  /* 0x00000032bb327220 */ /* 0x000fe20000410000 */
[----:B------:R-:W-:Y:S01]  /*5690*/  FSEL R16, R55, R5, P1 ;  /* 0x0000000537107208 */ /* 0x000fe20000800000 */
[----:B------:R1:W-:Y:S01]  /*56a0*/  STS [R156+0x14400], R6 ;  /* 0x014400069c007388 */ /* 0x0003e20000000800 */
[----:B------:R-:W-:Y:S01]  /*56b0*/  FSETP.GE.FTZ.AND P0, PT, R197, RZ, PT ;  /* 0x000000ffc500720b */ /* 0x000fe20003f16000 */
[----:B------:R-:W-:Y:S01]  /*56c0*/  FMUL.FTZ R17, R168, R17 ;  /* 0x00000011a8117220 */ /* 0x000fe20000410000 */
[----:B------:R-:W-:Y:S01]  /*56d0*/  F2FP.F16.F32.PACK_AB R34, R18, R19 ;  /* 0x000000131222723e */ /* 0x000fe200000000ff */
[----:B------:R-:W-:Y:S01]  /*56e0*/  FMUL.FTZ R16, R166, R16 ;  /* 0x00000010a6107220 */ /* 0x000fe20000410000 */
[----:B------:R-:W-:Y:S01]  /*56f0*/  FMUL.FTZ R19, R198, R7 ;  /* 0x00000007c6137220 */ /* 0x000fe20000410000 */
[----:B------:R-:W-:Y:S01]  /*5700*/  FSEL R39, R39, R5, P0 ;  /* 0x0000000527277208 */ /* 0x000fe20000000000 */
[----:B------:R-:W-:Y:S01]  /*5710*/  FADD.FTZ R7, -R5, R51 ;  /* 0x0000003305077221 */ /* 0x000fe20000010100 */
[----:B------:R-:W-:Y:S01]  /*5720*/  FSETP.GE.FTZ.AND P0, PT, R171, RZ, PT ;  /* 0x000000ffab00720b */ /* 0x000fe20003f16000 */
[----:B------:R-:W-:Y:S01]  /*5730*/  FADD.FTZ R29, -R4, R29 ;  /* 0x0000001d041d7221 */ /* 0x000fe20000010100 */
[----:B------:R-:W-:Y:S01]  /*5740*/  F2FP.F16.F32.PACK_AB R32, R16, R17 ;  /* 0x000000111020723e */ /* 0x000fe200000000ff */
[----:B------:R-:W-:Y:S01]  /*5750*/  IMAD.IADD R16, R156, 0x1, R240 ;  /* 0x000000019c107824 */ /* 0x000fe200078e02f0 */
[----:B------:R-:W-:Y:S01]  /*5760*/  FSEL R7, R7, R5, P0 ;  /* 0x0000000507077208 */ /* 0x000fe20000000000 */
[----:B------:R-:W-:Y:S01]  /*5770*/  FADD.FTZ R44, -R4, R44 ;  /* 0x0000002c042c7221 */ /* 0x000fe20000010100 */
[----:B------:R-:W-:Y:S01]  /*5780*/  FSETP.GE.FTZ.AND P0, PT, R165, RZ, PT ;  /* 0x000000ffa500720b */ /* 0x000fe20003f16000 */
[----:B------:R-:W-:Y:S01]  /*5790*/  FMUL.FTZ R39, R197, R39 ;  /* 0x00000027c5277220 */ /* 0x000fe20000410000 */
[----:B------:R2:W-:Y:S01]  /*57a0*/  STS [R16+0x14400], R0 ;  /* 0x0144000010007388 */ /* 0x0005e20000000800 */
[----:B------:R-:W-:Y:S01]  /*57b0*/  FMUL.FTZ R18, R171, R7 ;  /* 0x00000007ab127220 */ /* 0x000fe20000410000 */
[----:B------:R-:W-:Y:S01]  /*57c0*/  FADD.FTZ R7, -R5, R66 ;  /* 0x0000004205077221 */ /* 0x000fe20000010100 */
[----:B------:R-:W-:Y:S02]  /*57d0*/  FSETP.GE.FTZ.AND P1, PT, R164, RZ, PT ;  /* 0x000000ffa400720b */ /* 0x000fe40003f36000 */
[----:B------:R-:W-:Y:S01]  /*57e0*/  STS [R16+0x14000], R133 ;  /* 0x0140008510007388 */ /* 0x000fe20000000800 */
[----:B------:R-:W-:Y:S01]  /*57f0*/  FSETP.GE.FTZ.AND P2, PT, R232, RZ, PT ;  /* 0x000000ffe800720b */ /* 0x000fe20003f56000 */
[C---:B------:R-:W-:Y:S01]  /*5800*/  FADD.FTZ R26, -R2.reuse, R26 ;  /* 0x0000001a021a7221 */ /* 0x040fe20000010100 */
[----:B------:R-:W-:Y:S01]  /*5810*/  FSEL R7, R7, R5, P1 ;  /* 0x0000000507077208 */ /* 0x000fe20000800000 */
[----:B------:R-:W-:Y:S01]  /*5820*/  FADD.FTZ R27, -R2, R27 ;  /* 0x0000001b021b7221 */ /* 0x000fe20000010100 */
[----:B------:R-:W-:Y:S01]  /*5830*/  FSETP.GE.FTZ.AND P1, PT, R230, RZ, PT ;  /* 0x000000ffe600720b */ /* 0x000fe20003f36000 */
[----:B------:R-:W-:Y:S01]  /*5840*/  FADD.FTZ R30, -R2, R30 ;  /* 0x0000001e021e7221 */ /* 0x000fe20000010100 */
[----:B------:R-:W-:Y:S01]  /*5850*/  @P0 FADD.FTZ R5, -R5, R67 ;  /* 0x0000004305050221 */ /* 0x000fe20000010100 */
[----:B------:R-:W-:Y:S01]  /*5860*/  FSETP.GE.FTZ.AND P0, PT, R231, RZ, PT ;  /* 0x000000ffe700720b */ /* 0x000fe20003f16000 */
[----:B------:R-:W-:Y:S01]  /*5870*/  FMUL.FTZ R7, R164, R7 ;  /* 0x00000007a4077220 */ /* 0x000fe20000410000 */
[----:B------:R-:W-:Y:S01]  /*5880*/  FSETP.GE.FTZ.AND P4, PT, R222, RZ, PT ;  /* 0x000000ffde00720b */ /* 0x000fe20003f96000 */
[----:B-1----:R-:W-:Y:S01]  /*5890*/  FMUL.FTZ R6, R165, R5 ;  /* 0x00000005a5067220 */ /* 0x002fe20000410000 */
[-C--:B------:R-:W-:Y:S01]  /*58a0*/  FSEL R8, R8, R4.reuse, P0 ;  /* 0x0000000408087208 */ /* 0x080fe20000000000 */
[C---:B------:R-:W-:Y:S01]  /*58b0*/  FADD.FTZ R31, -R2.reuse, R31 ;  /* 0x0000001f021f7221 */ /* 0x040fe20000010100 */
[----:B------:R-:W-:Y:S01]  /*58c0*/  FSEL R5, R9, R4, P2 ;  /* 0x0000000409057208 */ /* 0x000fe20001000000 */
[----:B------:R-:W-:Y:S01]  /*58d0*/  FADD.FTZ R42, -R2, R42 ;  /* 0x0000002a022a7221 */ /* 0x000fe20000010100 */
[----:B------:R-:W-:Y:S01]  /*58e0*/  FSETP.GE.FTZ.AND P0, PT, R228, RZ, PT ;  /* 0x000000ffe400720b */ /* 0x000fe20003f16000 */
[----:B------:R-:W-:Y:S01]  /*58f0*/  FMUL.FTZ R8, R231, R8 ;  /* 0x00000008e7087220 */ /* 0x000fe20000410000 */
[----:B------:R-:W-:Y:S01]  /*5900*/  F2FP.F16.F32.PACK_AB R23, R6, R7 ;  /* 0x000000070617723e */ /* 0x000fe200000000ff */
[----:B------:R-:W-:Y:S01]  /*5910*/  FMUL.FTZ R5, R232, R5 ;  /* 0x00000005e8057220 */ /* 0x000fe20000410000 */
[----:B------:R-:W-:Y:S01]  /*5920*/  FSEL R13, R13, R4, P0 ;  /* 0x000000040d0d7208 */ /* 0x000fe20000000000 */
[----:B------:R-:W-:Y:S01]  /*5930*/  FADD.FTZ R6, -R4, R40 ;  /* 0x0000002804067221 */ /* 0x000fe20000010100 */
[----:B------:R-:W-:Y:S01]  /*5940*/  FSETP.GE.FTZ.AND P0, PT, R221, RZ, PT ;  /* 0x000000ffdd00720b */ /* 0x000fe20003f16000 */
[----:B------:R-:W-:Y:S01]  /*5950*/  FADD.FTZ R43, -R2, R43 ;  /* 0x0000002b022b7221 */ /* 0x000fe20000010100 */
[----:B--2---:R-:W-:Y:S01]  /*5960*/  F2FP.F16.F32.PACK_AB R0, R5, R8 ;  /* 0x000000080500723e */ /* 0x004fe200000000ff */
[----:B------:R-:W-:Y:S01]  /*5970*/  FADD.FTZ R5, -R4, R41 ;  /* 0x0000002904057221 */ /* 0x000fe20000010100 */
[-C--:B------:R-:W-:Y:S01]  /*5980*/  FSEL R24, R24, R4.reuse, P0 ;  /* 0x0000000418187208 */ /* 0x080fe20000000000 */
[----:B------:R-:W-:Y:S01]  /*5990*/  FADD.FTZ R8, -R4, R28 ;  /* 0x0000001c04087221 */ /* 0x000fe20000010100 */
[-C--:B------:R-:W-:Y:S01]  /*59a0*/  FSEL R12, R12, R4.reuse, P1 ;  /* 0x000000040c0c7208 */ /* 0x080fe20000800000 */
[----:B------:R-:W-:Y:S01]  /*59b0*/  FMUL.FTZ R13, R228, R13 ;  /* 0x0000000de40d7220 */ /* 0x000fe20000410000 */
[----:B------:R-:W-:Y:S01]  /*59c0*/  FSETP.GE.FTZ.AND P0, PT, R209, RZ, PT ;  /* 0x000000ffd100720b */ /* 0x000fe20003f16000 */
[----:B------:R1:W-:Y:S01]  /*59d0*/  STS [R156+0x16000], R0 ;  /* 0x016000009c007388 */ /* 0x0003e20000000800 */
[----:B------:R-:W-:Y:S01]  /*59e0*/  FSEL R7, R25, R4, P4 ;  /* 0x0000000419077208 */ /* 0x000fe20002000000 */
[----:B------:R-:W-:Y:S01]  /*59f0*/  FMUL.FTZ R12, R230, R12 ;  /* 0x0000000ce60c7220 */ /* 0x000fe20000410000 */
[----:B------:R-:W-:Y:S01]  /*5a00*/  FSETP.GE.FTZ.AND P3, PT, R220, RZ, PT ;  /* 0x000000ffdc00720b */ /* 0x000fe20003f76000 */
[----:B------:R-:W-:Y:S01]  /*5a10*/  FADD.FTZ R58, -R2, R58 ;  /* 0x0000003a023a7221 */ /* 0x000fe20000010100 */
[----:B------:R-:W-:Y:S01]  /*5a20*/  FSETP.GE.FTZ.AND P1, PT, R210, RZ, PT ;  /* 0x000000ffd200720b */ /* 0x000fe20003f36000 */
[----:B------:R-:W-:Y:S01]  /*5a30*/  FMUL.FTZ R7, R222, R7 ;  /* 0x00000007de077220 */ /* 0x000fe20000410000 */
[----:B------:R-:W-:Y:S01]  /*5a40*/  FSEL R5, R5, R4, P0 ;  /* 0x0000000405057208 */ /* 0x000fe20000000000 */
[----:B------:R-:W-:Y:S01]  /*5a50*/  FMUL.FTZ R144, R159, R144 ;  /* 0x000000909f907220 */ /* 0x000fe20000410000 */
[----:B------:R-:W-:Y:S01]  /*5a60*/  F2FP.F16.F32.PACK_AB R33, R20, R21 ;  /* 0x000000151421723e */ /* 0x000fe200000000ff */
[----:B------:R-:W-:Y:S01]  /*5a70*/  FMUL.FTZ R21, R221, R24 ;  /* 0x00000018dd157220 */ /* 0x000fe20000410000 */
[----:B------:R-:W-:Y:S01]  /*5a80*/  FSETP.GE.FTZ.AND P0, PT, R167, RZ, PT ;  /* 0x000000ffa700720b */ /* 0x000fe20003f16000 */
[----:B------:R-:W-:Y:S01]  /*5a90*/  IMAD R141, R242, UR20, RZ ;  /* 0x00000014f28d7c24 */ /* 0x000fe2000f8e02ff */
[-C--:B------:R-:W-:Y:S02]  /*5aa0*/  FSEL R8, R8, R4.reuse, P3 ;  /* 0x0000000408087208 */ /* 0x080fe40001800000 */
[----:B------:R-:W-:Y:S02]  /*5ab0*/  FSEL R6, R6, R4, P1 ;  /* 0x0000000406067208 */ /* 0x000fe40000800000 */
[----:B------:R-:W-:Y:S02]  /*5ac0*/  FSETP.GE.FTZ.AND P2, PT, R219, RZ, PT ;  /* 0x000000ffdb00720b */ /* 0x000fe40003f56000 */
[----:B------:R-:W-:Y:S01]  /*5ad0*/  F2FP.F16.F32.PACK_AB R50, R18, R50 ;  /* 0x000000321232723e */ /* 0x000fe200000000ff */
[----:B------:R-:W-:Y:S01]  /*5ae0*/  FMUL.FTZ R18, R220, R8 ;  /* 0x00000008dc127220 */ /* 0x000fe20000410000 */
[----:B------:R-:W-:Y:S01]  /*5af0*/  F2FP.F16.F32.PACK_AB R22, R13, R12 ;  /* 0x0000000c0d16723e */ /* 0x000fe200000000ff */
[----:B------:R-:W-:Y:S01]  /*5b00*/  FMUL.FTZ R9, R210, R6 ;  /* 0x00000006d2097220 */ /* 0x000fe20000410000 */
[----:B------:R-:W-:Y:S01]  /*5b10*/  F2FP.F16.F32.PACK_AB R21, R7, R21 ;  /* 0x000000150715723e */ /* 0x000fe200000000ff */
[----:B------:R-:W-:Y:S01]  /*5b20*/  FMUL.FTZ R13, R209, R5 ;  /* 0x00000005d10d7220 */ /* 0x000fe20000410000 */
[-C--:B------:R-:W-:Y:S01]  /*5b30*/  FSEL R29, R29, R4.reuse, P2 ;  /* 0x000000041d1d7208 */ /* 0x080fe20001000000 */
[C---:B------:R-:W-:Y:S01]  /*5b40*/  FADD.FTZ R8, -R4.reuse, R45 ;  /* 0x0000002d04087221 */ /* 0x040fe20000010100 */
[C---:B------:R-:W-:Y:S01]  /*5b50*/  FADD.FTZ R7, -R4.reuse, R56 ;  /* 0x0000003804077221 */ /* 0x040fe20000010100 */
[C---:B------:R-:W-:Y:S01]  /*5b60*/  FADD.FTZ R6, -R4.reuse, R57 ;  /* 0x0000003904067221 */ /* 0x040fe20000010100 */
[----:B------:R-:W-:Y:S01]  /*5b70*/  FADD.FTZ R5, -R4, R60 ;  /* 0x0000003c04057221 */ /* 0x000fe20000010100 */
[----:B------:R-:W-:Y:S01]  /*5b80*/  FSETP.GE.FTZ.AND P5, PT, R207, RZ, PT ;  /* 0x000000ffcf00720b */ /* 0x000fe20003fb6000 */
[----:B------:R-:W-:Y:S01]  /*5b90*/  FMUL.FTZ R12, R219, R29 ;  /* 0x0000001ddb0c7220 */ /* 0x000fe20000410000 */
[----:B------:R-:W-:Y:S01]  /*5ba0*/  FSETP.GE.FTZ.AND P4, PT, R208, RZ, PT ;  /* 0x000000ffd000720b */ /* 0x000fe20003f96000 */
[----:B-1----:R-:W-:Y:S01]  /*5bb0*/  FADD.FTZ R0, -R2, R62 ;  /* 0x0000003e02007221 */ /* 0x002fe20000010100 */
[----:B------:R-:W-:Y:S02]  /*5bc0*/  FSETP.GE.FTZ.AND P3, PT, R194, RZ, PT ;  /* 0x000000ffc200720b */ /* 0x000fe40003f76000 */
[----:B------:R-:W-:Y:S02]  /*5bd0*/  FSETP.GE.FTZ.AND P2, PT, R170, RZ, PT ;  /* 0x000000ffaa00720b */ /* 0x000fe40003f56000 */
[----:B------:R-:W-:Y:S02]  /*5be0*/  FSETP.GE.FTZ.AND P1, PT, R169, RZ, PT ;  /* 0x000000ffa900720b */ /* 0x000fe40003f36000 */
[-C--:B------:R-:W-:Y:S02]  /*5bf0*/  FSEL R44, R44, R4.reuse, P5 ;  /* 0x000000042c2c7208 */ /* 0x080fe40002800000 */
[-C--:B------:R-:W-:Y:S02]  /*5c00*/  FSEL R8, R8, R4.reuse, P4 ;  /* 0x0000000408087208 */ /* 0x080fe40002000000 */
[----:B------:R-:W-:Y:S01]  /*5c10*/  FSEL R7, R7, R4, P3 ;  /* 0x0000000407077208 */ /* 0x000fe20001800000 */
[----:B------:R-:W-:Y:S01]  /*5c20*/  FMUL.FTZ R17, R207, R44 ;  /* 0x0000002ccf117220 */ /* 0x000fe20000410000 */
[----:B------:R-:W-:Y:S01]  /*5c30*/  FSEL R6, R6, R4, P2 ;  /* 0x0000000406067208 */ /* 0x000fe20001000000 */
[----:B------:R-:W-:Y:S01]  /*5c40*/  FMUL.FTZ R8, R208, R8 ;  /* 0x00000008d0087220 */ /* 0x000fe20000410000 */
[----:B------:R-:W-:Y:S01]  /*5c50*/  FSEL R5, R5, R4, P1 ;  /* 0x0000000405057208 */ /* 0x000fe20000800000 */
[----:B------:R-:W-:Y:S01]  /*5c60*/  @P0 FADD.FTZ R4, -R4, R61 ;  /* 0x0000003d04040221 */ /* 0x000fe20000010100 */
[----:B------:R-:W-:Y:S01]  /*5c70*/  F2FP.F16.F32.PACK_AB R39, R39, R19 ;  /* 0x000000132727723e */ /* 0x000fe200000000ff */
[----:B------:R-:W-:Y:S01]  /*5c80*/  FMUL.FTZ R7, R194, R7 ;  /* 0x00000007c2077220 */ /* 0x000fe20000410000 */
[----:B------:R-:W-:Y:S01]  /*5c90*/  FMUL.FTZ R6, R170, R6 ;  /* 0x00000006aa067220 */ /* 0x000fe20000410000 */
[----:B------:R-:W-:Y:S01]  /*5ca0*/  FMUL.FTZ R5, R169, R5 ;  /* 0x00000005a9057220 */ /* 0x000fe20000410000 */
[----:B------:R-:W-:Y:S01]  /*5cb0*/  FMUL.FTZ R19, R167, R4 ;  /* 0x00000004a7137220 */ /* 0x000fe20000410000 */
[----:B------:R-:W-:Y:S01]  /*5cc0*/  F2FP.F16.F32.PACK_AB R12, R12, R18 ;  /* 0x000000120c0c723e */ /* 0x000fe200000000ff */
[----:B------:R-:W-:Y:S01]  /*5cd0*/  FADD.FTZ R4, -R2, R15 ;  /* 0x0000000f02047221 */ /* 0x000fe20000010100 */
[----:B------:R-:W-:Y:S01]  /*5ce0*/  F2FP.F16.F32.PACK_AB R18, R6, R7 ;  /* 0x000000070612723e */ /* 0x000fe200000000ff */
[C---:B------:R-:W-:Y:S01]  /*5cf0*/  FADD.FTZ R7, -R2.reuse, R10 ;  /* 0x0000000a02077221 */ /* 0x040fe20000010100 */
[----:B------:R-:W-:Y:S01]  /*5d00*/  F2FP.F16.F32.PACK_AB R19, R19, R5 ;  /* 0x000000051313723e */ /* 0x000fe200000000ff */
[C---:B------:R-:W-:Y:S01]  /*5d10*/  FADD.FTZ R5, -R2.reuse, R14 ;  /* 0x0000000e02057221 */ /* 0x040fe20000010100 */
[----:B------:R-:W-:Y:S01]  /*5d20*/  FADD.FTZ R6, -R2, R11 ;  /* 0x0000000b02067221 */ /* 0x000fe20000010100 */
[----:B------:R-:W-:Y:S02]  /*5d30*/  FSETP.GE.FTZ.AND P1, PT, R234, RZ, PT ;  /* 0x000000ffea00720b */ /* 0x000fe40003f36000 */
[----:B------:R-:W-:Y:S02]  /*5d40*/  FSETP.GE.FTZ.AND P3, PT, R236, RZ, PT ;  /* 0x000000ffec00720b */ /* 0x000fe40003f76000 */
[----:B------:R-:W-:Y:S02]  /*5d50*/  FSETP.GE.FTZ.AND P2, PT, R235, RZ, PT ;  /* 0x000000ffeb00720b */ /* 0x000fe40003f56000 */
[----:B------:R-:W-:Y:S02]  /*5d60*/  FSETP.GE.FTZ.AND P0, PT, R233, RZ, PT ;  /* 0x000000ffe900720b */ /* 0x000fe40003f16000 */
[-C--:B------:R-:W-:Y:S02]  /*5d70*/  FSEL R5, R5, R2.reuse, P1 ;  /* 0x0000000205057208 */ /* 0x080fe40000800000 */
[-C--:B------:R-:W-:Y:S02]  /*5d80*/  FSEL R7, R7, R2.reuse, P3 ;  /* 0x0000000207077208 */ /* 0x080fe40001800000 */
[-C--:B------:R-:W-:Y:S01]  /*5d90*/  FSEL R6, R6, R2.reuse, P2 ;  /* 0x0000000206067208 */ /* 0x080fe20001000000 */
[----:B------:R-:W-:Y:S01]  /*5da0*/  FMUL.FTZ R5, R234, R5 ;  /* 0x00000005ea057220 */ /* 0x000fe20000410000 */
[----:B------:R-:W-:Y:S01]  /*5db0*/  FSETP.GE.FTZ.AND P1, PT, R229, RZ, PT ;  /* 0x000000ffe500720b */ /* 0x000fe20003f36000 */
[----:B------:R-:W-:Y:S01]  /*5dc0*/  FMUL.FTZ R7, R236, R7 ;  /* 0x00000007ec077220 */ /* 0x000fe20000410000 */
[----:B------:R-:W-:Y:S01]  /*5dd0*/  FSEL R4, R4, R2, P0 ;  /* 0x0000000204047208 */ /* 0x000fe20000000000 */
[----:B------:R-:W-:Y:S01]  /*5de0*/  FMUL.FTZ R6, R235, R6 ;  /* 0x00000006eb067220 */ /* 0x000fe20000410000 */
[----:B------:R-:W-:Y:S02]  /*5df0*/  FSEL R26, R26, R2, P1 ;  /* 0x000000021a1a7208 */ /* 0x000fe40000800000 */
[----:B------:R-:W-:Y:S01]  /*5e00*/  FSETP.GE.FTZ.AND P0, PT, R227, RZ, PT ;  /* 0x000000ffe300720b */ /* 0x000fe20003f16000 */
[----:B------:R-:W-:Y:S01]  /*5e10*/  FMUL.FTZ R4, R233, R4 ;  /* 0x00000004e9047220 */ /* 0x000fe20000410000 */
[----:B------:R-:W-:Y:S01]  /*5e20*/  FSETP.GE.FTZ.AND P1, PT, R226, RZ, PT ;  /* 0x000000ffe200720b */ /* 0x000fe20003f36000 */
[----:B------:R-:W-:Y:S01]  /*5e30*/  FMUL.FTZ R26, R229, R26 ;  /* 0x0000001ae51a7220 */ /* 0x000fe20000410000 */
[-C--:B------:R-:W-:Y:S02]  /*5e40*/  FSEL R27, R27, R2.reuse, P0 ;  /* 0x000000021b1b7208 */ /* 0x080fe40000000000 */
[----:B------:R-:W-:Y:S02]  /*5e50*/  FSEL R30, R30, R2, P1 ;  /* 0x000000021e1e7208 */ /* 0x000fe40000800000 */
[----:B------:R-:W-:Y:S01]  /*5e60*/  F2FP.F16.F32.PACK_AB R10, R6, R7 ;  /* 0x00000007060a723e */ /* 0x000fe200000000ff */
[----:B------:R-:W-:Y:S01]  /*5e70*/  FMUL.FTZ R7, R227, R27 ;  /* 0x0000001be3077220 */ /* 0x000fe20000410000 */
[----:B------:R-:W-:Y:S01]  /*5e80*/  FSETP.GE.FTZ.AND P0, PT, R225, RZ, PT ;  /* 0x000000ffe100720b */ /* 0x000fe20003f16000 */
[----:B------:R-:W-:Y:S01]  /*5e90*/  FMUL.FTZ R30, R226, R30 ;  /* 0x0000001ee21e7220 */ /* 0x000fe20000410000 */
[----:B------:R-:W-:Y:S01]  /*5ea0*/  FSETP.GE.FTZ.AND P1, PT, R218, RZ, PT ;  /* 0x000000ffda00720b */ /* 0x000fe20003f36000 */
[----:B------:R-:W-:Y:S01]  /*5eb0*/  STS [R156+0x16400], R10 ;  /* 0x0164000a9c007388 */ /* 0x000fe20000000800 */
[----:B------:R-:W-:Y:S01]  /*5ec0*/  F2FP.F16.F32.PACK_AB R13, R13, R9 ;  /* 0x000000090d0d723e */ /* 0x000fe200000000ff */
[----:B------:R-:W-:Y:S01]  /*5ed0*/  FADD.FTZ R6, -R2, R47 ;  /* 0x0000002f02067221 */ /* 0x000fe20000010100 */
[----:B------:R-:W-:Y:S01]  /*5ee0*/  F2FP.F16.F32.PACK_AB R9, R4, R5 ;  /* 0x000000050409723e */ /* 0x000fe200000000ff */
[----:B------:R-:W-:Y:S01]  /*5ef0*/  FADD.FTZ R5, -R2, R46 ;  /* 0x0000002e02057221 */ /* 0x000fe20000010100 */
[-C--:B------:R-:W-:Y:S01]  /*5f00*/  FSEL R31, R31, R2.reuse, P0 ;  /* 0x000000021f1f7208 */ /* 0x080fe20000000000 */
[----:B------:R-:W-:Y:S01]  /*5f10*/  STS [R16+0x16000], R22 ;  /* 0x0160001610007388 */ /* 0x000fe20000000800 */
[-C--:B------:R-:W-:Y:S01]  /*5f20*/  FSEL R42, R42, R2.reuse, P1 ;  /* 0x000000022a2a7208 */ /* 0x080fe20000800000 */
[----:B------:R-:W-:Y:S01]  /*5f30*/  FADD.FTZ R4, -R2, R59 ;  /* 0x0000003b02047221 */ /* 0x000fe20000010100 */
[----:B------:R-:W-:Y:S02]  /*5f40*/  FSETP.GE.FTZ.AND P0, PT, R217, RZ, PT ;  /* 0x000000ffd900720b */ /* 0x000fe40003f16000 */
[----:B------:R-:W-:Y:S01]  /*5f50*/  STS [R16+0x16400], R9 ;  /* 0x0164000910007388 */ /* 0x000fe20000000800 */
[----:B------:R-:W-:Y:S01]  /*5f60*/  FSETP.GE.FTZ.AND P1, PT, R214, RZ, PT ;  /* 0x000000ffd600720b */ /* 0x000fe20003f36000 */
[----:B------:R-:W-:Y:S01]  /*5f70*/  FMUL.FTZ R31, R225, R31 ;  /* 0x0000001fe11f7220 */ /* 0x000fe20000410000 */
[-C--:B------:R-:W-:Y:S02]  /*5f80*/  FSEL R43, R43, R2.reuse, P0 ;  /* 0x000000022b2b7208 */ /* 0x080fe40000000000 */
[----:B------:R-:W-:Y:S01]  /*5f90*/  STS [R153+0x14000], R135 ;  /* 0x0140008799007388 */ /* 0x000fe20000000800 */
[----:B------:R-:W-:Y:S01]  /*5fa0*/  FSEL R5, R5, R2, P1 ;  /* 0x0000000205057208 */ /* 0x000fe20000800000 */
[----:B------:R-:W-:Y:S01]  /*5fb0*/  FMUL.FTZ R42, R218, R42 ;  /* 0x0000002ada2a7220 */ /* 0x000fe20000410000 */
[----:B------:R-:W-:Y:S02]  /*5fc0*/  FSETP.GE.FTZ.AND P0, PT, R192, RZ, PT ;  /* 0x000000ffc000720b */ /* 0x000fe40003f16000 */
[----:B------:R-:W-:Y:S01]  /*5fd0*/  STS [R153+0x14400], R34 ;  /* 0x0144002299007388 */ /* 0x000fe20000000800 */
[----:B------:R-:W-:Y:S01]  /*5fe0*/  FSETP.GE.FTZ.AND P1, PT, R193, RZ, PT ;  /* 0x000000ffc100720b */ /* 0x000fe20003f36000 */
[----:B------:R-:W-:Y:S01]  /*5ff0*/  FMUL.FTZ R20, R214, R5 ;  /* 0x00000005d6147220 */ /* 0x000fe20000410000 */
[----:B------:R-:W-:Y:S02]  /*6000*/  F2FP.F16.F32.PACK_AB R7, R7, R26 ;  /* 0x0000001a0707723e */ /* 0x000fe400000000ff */
[----:B------:R-:W-:Y:S01]  /*6010*/  STS [R155+0x14000], R134 ;  /* 0x014000869b007388 */ /* 0x000fe20000000800 */
[----:B------:R-:W-:Y:S01]  /*6020*/  FSEL R0, R0, R2, P1 ;  /* 0x0000000200007208 */ /* 0x000fe20000800000 */
[----:B------:R-:W-:Y:S01]  /*6030*/  FMUL.FTZ R43, R217, R43 ;  /* 0x0000002bd92b7220 */ /* 0x000fe20000410000 */
[----:B------:R-:W-:Y:S02]  /*6040*/  FSETP.GE.FTZ.AND P4, PT, R215, RZ, PT ;  /* 0x000000ffd700720b */ /* 0x000fe40003f96000 */
[----:B------:R-:W-:Y:S01]  /*6050*/  STS [R155+0x14400], R33 ;  /* 0x014400219b007388 */ /* 0x000fe20000000800 */
[----:B------:R-:W-:Y:S01]  /*6060*/  FSETP.GE.FTZ.AND P3, PT, R196, RZ, PT ;  /* 0x000000ffc400720b */ /* 0x000fe20003f76000 */
[----:B------:R-:W-:Y:S01]  /*6070*/  FMUL.FTZ R11, R193, R0 ;  /* 0x00000000c10b7220 */ /* 0x000fe20000410000 */
[----:B------:R-:W-:Y:S02]  /*6080*/  FSETP.GE.FTZ.AND P2, PT, R195, RZ, PT ;  /* 0x000000ffc300720b */ /* 0x000fe40003f56000 */
[----:B------:R-:W-:Y:S01]  /*6090*/  STS [R153+0x16000], R21 ;  /* 0x0160001599007388 */ /* 0x000fe20000000800 */
[----:B------:R-:W-:Y:S02]  /*60a0*/  F2FP.F16.F32.PACK_AB R0, R31, R30 ;  /* 0x0000001e1f00723e */ /* 0x000fe400000000ff */
[-C--:B------:R-:W-:Y:S02]  /*60b0*/  FSEL R6, R6, R2.reuse, P4 ;  /* 0x0000000206067208 */ /* 0x080fe40002000000 */
[----:B------:R-:W-:Y:S01]  /*60c0*/  STS [R153+0x16400], R7 ;  /* 0x0164000799007388 */ /* 0x000fe20000000800 */
[-C--:B------:R-:W-:Y:S02]  /*60d0*/  FSEL R5, R58, R2.reuse, P3 ;  /* 0x000000023a057208 */ /* 0x080fe40001800000 */
[----:B------:R-:W-:Y:S01]  /*60e0*/  FSEL R4, R4, R2, P2 ;  /* 0x0000000204047208 */ /* 0x000fe20001000000 */
[----:B------:R-:W-:Y:S01]  /*60f0*/  @P0 FADD.FTZ R2, -R2, R63 ;  /* 0x0000003f02020221 */ /* 0x000fe20000010100 */
[----:B------:R-:W-:Y:S01]  /*6100*/  STS [R155+0x16000], R12 ;  /* 0x0160000c9b007388 */ /* 0x000fe20000000800 */
[----:B------:R-:W-:Y:S01]  /*6110*/  F2FP.F16.F32.PACK_AB R17, R8, R17 ;  /* 0x000000110811723e */ /* 0x000fe200000000ff */
[----:B------:R-:W-:Y:S01]  /*6120*/  FMUL.FTZ R15, R215, R6 ;  /* 0x00000006d70f7220 */ /* 0x000fe20000410000 */
[----:B------:R-:W-:Y:S02]  /*6130*/  FMUL.FTZ R8, R192, R2 ;  /* 0x00000002c0087220 */ /* 0x000fe40000410000 */
[----:B------:R1:W-:Y:S01]  /*6140*/  STS [R155+0x16400], R0 ;  /* 0x016400009b007388 */ /* 0x0003e20000000800 */
[----:B------:R-:W-:Y:S02]  /*6150*/  IMAD.IADD R2, R240, 0x1, R157 ;  /* 0x00000001f0027824 */ /* 0x000fe400078e029d */
[----:B------:R-:W-:Y:S01]  /*6160*/  FMUL.FTZ R6, R195, R4 ;  /* 0x00000004c3067220 */ /* 0x000fe20000410000 */
[----:B------:R-:W-:Y:S01]  /*6170*/  F2FP.F16.F32.PACK_AB R4, R43, R42 ;  /* 0x0000002a2b04723e */ /* 0x000fe200000000ff */
[----:B------:R-:W-:Y:S01]  /*6180*/  STS [R157+-0x8000], R53 ;  /* 0xff8000359d007388 */ /* 0x000fe20000000800 */
[----:B------:R-:W-:Y:S01]  /*6190*/  FMUL.FTZ R14, R196, R5 ;  /* 0x00000005c40e7220 */ /* 0x000fe20000410000 */
[----:B------:R-:W-:Y:S03]  /*61a0*/  F2FP.F16.F32.PACK_AB R5, R15, R20 ;  /* 0x000000140f05723e */ /* 0x000fe600000000ff */
[----:B------:R-:W-:Y:S01]  /*61b0*/  STS [R157+-0x7c00], R39 ;  /* 0xff8400279d007388 */ /* 0x000fe20000000800 */
[----:B------:R-:W-:Y:S02]  /*61c0*/  F2FP.F16.F32.PACK_AB R64, R144, R64 ;  /* 0x000000409040723e */ /* 0x000fe400000000ff */
[----:B------:R-:W-:Y:S02]  /*61d0*/  F2FP.F16.F32.PACK_AB R6, R6, R14 ;  /* 0x0000000e0606723e */ /* 0x000fe400000000ff */
[----:B------:R-:W-:Y:S01]  /*61e0*/  STS [R2+-0x8000], R52 ;  /* 0xff80003402007388 */ /* 0x000fe20000000800 */
[----:B------:R-:W-:Y:S04]  /*61f0*/  F2FP.F16.F32.PACK_AB R8, R8, R11 ;  /* 0x0000000b0808723e */ /* 0x000fe800000000ff */
[----:B------:R-:W-:Y:S05]  /*6200*/  STS [R2+-0x7c00], R50 ;  /* 0xff84003202007388 */ /* 0x000fea0000000800 */
[----:B------:R-:W-:Y:S05]  /*6210*/  STS [R157+-0x6000], R13 ;  /* 0xffa0000d9d007388 */ /* 0x000fea0000000800 */
[----:B------:R-:W-:Y:S01]  /*6220*/  STS [R157+-0x5c00], R4 ;  /* 0xffa400049d007388 */ /* 0x000fe20000000800 */
[----:B-1----:R-:W-:Y:S04]  /*6230*/  LOP3.LUT R0, R182, 0x30, R181, 0xf8, !PT ;  /* 0x00000030b6007812 */ /* 0x002fe800078ef8b5 */
[----:B------:R-:W-:Y:S01]  /*6240*/  STS [R2+-0x6000], R17 ;  /* 0xffa0001102007388 */ /* 0x000fe20000000800 */
[----:B------:R-:W-:Y:S04]  /*6250*/  LOP3.LUT R0, R0, 0x1c0, R184, 0xf8, !PT ;  /* 0x000001c000007812 */ /* 0x000fe800078ef8b8 */
[----:B------:R1:W-:Y:S01]  /*6260*/  STS [R2+-0x5c00], R5 ;  /* 0xffa4000502007388 */ /* 0x0003e20000000800 */
[----:B------:R-:W-:Y:S04]  /*6270*/  LOP3.LUT R0, R0, R177, RZ, 0x3c, !PT ;  /* 0x000000b100007212 */ /* 0x000fe800078e3cff */
[----:B------:R-:W-:Y:S05]  /*6280*/  STS [R152+-0x8000], R49 ;  /* 0xff80003198007388 */ /* 0x000fea0000000800 */
[----:B------:R-:W-:Y:S05]  /*6290*/  STS [R152+-0x7c00], R32 ;  /* 0xff84002098007388 */ /* 0x000fea0000000800 */
[----:B------:R-:W-:Y:S05]  /*62a0*/  STS [R154+-0x8000], R64 ;  /* 0xff8000409a007388 */ /* 0x000fea0000000800 */
[----:B------:R-:W-:Y:S05]  /*62b0*/  STS [R154+-0x7c00], R23 ;  /* 0xff8400179a007388 */ /* 0x000fea0000000800 */
[----:B------:R-:W-:Y:S05]  /*62c0*/  STS [R152+-0x6000], R18 ;  /* 0xffa0001298007388 */ /* 0x000fea0000000800 */
[----:B------:R-:W-:Y:S01]  /*62d0*/  STS [R152+-0x5c00], R6 ;  /* 0xffa4000698007388 */ /* 0x000fe20000000800 */
[----:B-1----:R-:W-:Y:S02]  /*62e0*/  LOP3.LUT R2, R0, 0x200, R186, 0xf8, !PT ;  /* 0x0000020000027812 */ /* 0x002fe400078ef8ba */
[----:B------:R-:W-:Y:S02]  /*62f0*/  LOP3.LUT R0, R3, 0x200, R184, 0xf8, !PT ;  /* 0x0000020003007812 */ /* 0x000fe400078ef8b8 */
[----:B------:R-:W-:Y:S01]  /*6300*/  STS [R154+-0x6000], R19 ;  /* 0xffa000139a007388 */ /* 0x000fe20000000800 */
[----:B------:R-:W-:Y:S02]  /*6310*/  LEA R2, R2, UR4, 0x1 ;  /* 0x0000000402027c11 */ /* 0x000fe4000f8e08ff */
[----:B------:R-:W-:Y:S02]  /*6320*/  LEA R0, R0, UR4, 0x1 ;  /* 0x0000000400007c11 */ /* 0x000fe4000f8e08ff */
[----:B------:R-:W-:Y:S01]  /*6330*/  STS [R154+-0x5c00], R8 ;  /* 0xffa400089a007388 */ /* 0x000fe20000000800 */
[----:B------:R-:W-:Y:S02]  /*6340*/  BAR.SYNC.DEFER_BLOCKING 0x0 ;  /* 0x0000000000007b1d */ /* 0x000fe40000010000 */
[----:B------:R-:W-:Y:S04]  /*6350*/  IMAD.IADD R3, R0, 0x1, R176 ;  /* 0x0000000100037824 */ /* 0x000fe800078e02b0 */
        /* <DEDUP_REMOVED lines=93> */
[----:B------:R-:W-:Y:S01]  /*6930*/  LEA.HI.X.SX32 R4, R4, R239, 0x2, P0 ;  /* 0x000000ef04047211 */ /* 0x000fe200000f16ff */
[----:B------:R-:W-:Y:S03]  /*6940*/  IMAD.MOV.U32 R238, RZ, RZ, R5 ;  /* 0x000000ffffee7224 */ /* 0x000fe600078e0005 */
[-C--:B------:R-:W-:Y:S03]  /*6950*/  HMMA.16816.F32 R76, R32, R22.reuse, R76 ;  /* 0x00000016204c723c */ /* 0x080fe6000000184c */
[----:B------:R-:W-:Y:S05]  /*6960*/  IMAD.MOV.U32 R239, RZ, RZ, R4 ;  /* 0x000000ffffef7224 */ /* 0x000fea00078e0004 */
        /* <DEDUP_REMOVED lines=32> */
.L_x_2270:
[----:B------:R-:W-:Y:S01]  /*6b70*/  LDSM.16.M88.4 R32, [R149+0x14000] ;  /* 0x014000009520783b */ /* 0x000fe20000000200 */
[----:B------:R-:W-:Y:S01]  /*6b80*/  IADD3 R140, PT, PT, R180, R149, R176 ;  /* 0x00000095b48c7210 */ /* 0x000fe20007ffe0b0 */
[----:B------:R-:W-:Y:S01]  /*6b90*/  IMAD.MOV.U32 R172, RZ, RZ, 0x4 ;  /* 0x00000004ffac7424 */ /* 0x000fe200078e00ff */
[----:B------:R-:W-:Y:S01]  /*6ba0*/  PLOP3.LUT P1, PT, PT, PT, UP0, 0x80, 0x8 ;  /* 0x000000000008781c */ /* 0x000fe20003f2f008 */
[----:B------:R-:W1:Y:S01]  /*6bb0*/  LDSM.16.MT88.4 R16, [R0+0xc000] ;  /* 0x00c000000010783b */ /* 0x000e620000004200 */
[----:B------:R-:W-:Y:S01]  /*6bc0*/  ULOP3.LUT UR43, UR29, 0x1, URZ, 0xc0, !UPT ;  /* 0x000000011d2b7892 */ /* 0x000fe2000f8ec0ff */
[----:B------:R-:W-:Y:S01]  /*6bd0*/  VIADD R243, R243, 0xfffffff8 ;  /* 0xfffffff8f3f37836 */ /* 0x000fe20000000000 */
[----:B------:R-:W-:Y:S01]  /*6be0*/  @UP0 UIADD3 UR44, UP2, UPT, UR40, -0x200, URZ ;  /* 0xfffffe00282c0890 */ /* 0x000fe2000ff5e0ff */
[----:B------:R-:W2:Y:S01]  /*6bf0*/  LDSM.16.M88.4 R28, [R149+0x16000] ;  /* 0x01600000951c783b */ /* 0x000ea20000000200 */
[----:B------:R-:W-:Y:S02]  /*6c00*/  UISETP.NE.U32.AND UP1, UPT, UR43, 0x1, UPT ;  /* 0x000000012b00788c */ /* 0x000fe4000bf25070 */
[----:B------:R-:W-:Y:S01]  /*6c10*/  UIADD3 UR45, UPT, UPT, UR29, -0x1, URZ ;  /* 0xffffffff1d2d7890 */ /* 0x000fe2000fffe0ff */
[----:B------:R-:W3:Y:S01]  /*6c20*/  LDSM.16.MT88.4 R36, [R3+0xc000] ;  /* 0x00c000000324783b */ /* 0x000ee20000004200 */
[----:B------:R-:W-:Y:S03]  /*6c30*/  @UP0 UIADD3.X UR43, UPT, UPT, UR41, -0x1, URZ, UP2, !UPT ;  /* 0xffffffff292b0890 */ /* 0x000fe600097fe4ff */
[----:B------:R-:W4:Y:S04]  /*6c40*/  LDL R171, [R1+0xc] ;  /* 0x00000c0001ab7983 */ /* 0x000f280000100800 */
[----:B------:R-:W-:Y:S04]  /*6c50*/  LDSM.16.M88.4 R40, [R151+0x14000] ;  /* 0x014000009728783b */ /* 0x000fe80000000200 */
[----:B------:R-:W5:Y:S04]  /*6c60*/  LDL R170, [R1+0x8] ;  /* 0x0000080001aa7983 */ /* 0x000f680000100800 */
[----:B------:R-:W3:Y:S04]  /*6c70*/  LDSM.16.MT88.4 R44, [R0+0xc800] ;  /* 0x00c80000002c783b */ /* 0x000ee80000004200 */
[----:B------:R-:W5:Y:S04]  /*6c80*/  LDL R169, [R1+0x4] ;  /* 0x0000040001a97983 */ /* 0x000f680000100800 */
[----:B------:R-:W3:Y:S04]  /*6c90*/  LDSM.16.M88.4 R48, [R151+0x16000] ;  /* 0x016000009730783b */ /* 0x000ee80000000200 */
[----:B------:R-:W5:Y:S01]  /*6ca0*/  LDL R168, [R1] ;  /* 0x0000000001a87983 */ /* 0x000f620000100800 */
[-C--:B-1----:R-:W-:Y:S03]  /*6cb0*/  HMMA.16816.F32 R4, R32, R16.reuse, RZ ;  /* 0x000000102004723c */ /* 0x082fe600000018ff */
[----:B------:R-:W1:Y:S04]  /*6cc0*/  LDSM.16.MT88.4 R52, [R3+0xc800] ;  /* 0x00c800000334783b */ /* 0x000e680000004200 */
[----:B------:R-:W-:Y:S01]  /*6cd0*/  LDSM.16.MT88.4 R56, [R0+0xd000] ;  /* 0x00d000000038783b */ /* 0x000fe20000004200 */
[C---:B--2---:R-:W-:Y:S03]  /*6ce0*/  HMMA.16816.F32 R8, R28.reuse, R16, RZ ;  /* 0x000000101c08723c */ /* 0x044fe600000018ff */
[----:B------:R-:W-:Y:S04]  /*6cf0*/  LDSM.16.M88.4 R60, [R150+0x16000] ;  /* 0x01600000963c783b */ /* 0x000fe80000000200 */
[----:B------:R-:W-:Y:S01]  /*6d00*/  LDSM.16.MT88.4 R64, [R3+0xd000] ;  /* 0x00d000000340783b */ /* 0x000fe20000004200 */
[-C--:B------:R-:W-:Y:S03]  /*6d10*/  HMMA.16816.F32 R12, R28, R18.reuse, RZ ;  /* 0x000000121c0c723c */ /* 0x080fe600000018ff */
[----:B------:R-:W-:Y:S04]  /*6d20*/  LDSM.16.MT88.4 R132, [R0+0xd800] ;  /* 0x00d800000084783b */ /* 0x000fe80000004200 */
[----:B------:R-:W-:Y:S01]  /*6d30*/  LDSM.16.M88.4 R136, [R140+0x16000] ;  /* 0x016000008c88783b */ /* 0x000fe20000000200 */
[C---:B------:R-:W-:Y:S08]  /*6d40*/  HMMA.16816.F32 R16, R32.reuse, R18, RZ ;  /* 0x000000122010723c */ /* 0x040ff000000018ff */
[-C--:B---3--:R-:W-:Y:S08]  /*6d50*/  HMMA.16816.F32 R20, R32, R36.reuse, RZ ;  /* 0x000000242014723c */ /* 0x088ff000000018ff */
[C---:B------:R-:W-:Y:S08]  /*6d60*/  HMMA.16816.F32 R24, R28.reuse, R36, RZ ;  /* 0x000000241c18723c */ /* 0x040ff000000018ff */
[-C--:B------:R-:W-:Y:S08]  /*6d70*/  HMMA.16816.F32 R28, R28, R38.reuse, RZ ;  /* 0x000000261c1c723c */ /* 0x080ff000000018ff */
[----:B------:R-:W-:Y:S01]  /*6d80*/  HMMA.16816.F32 R32, R32, R38, RZ ;  /* 0x000000262020723c */ /* 0x000fe200000018ff */
[----:B------:R-:W2:Y:S07]  /*6d90*/  LDSM.16.M88.4 R36, [R150+0x14000] ;  /* 0x014000009624783b */ /* 0x000eae0000000200 */
[-C--:B------:R-:W-:Y:S08]  /*6da0*/  HMMA.16816.F32 R4, R40, R44.reuse, R4 ;  /* 0x0000002c2804723c */ /* 0x080ff00000001804 */
[C---:B------:R-:W-:Y:S08]  /*6db0*/  HMMA.16816.F32 R8, R48.reuse, R44, R8 ;  /* 0x0000002c3008723c */ /* 0x040ff00000001808 */
[-C--:B------:R-:W-:Y:S08]  /*6dc0*/  HMMA.16816.F32 R12, R48, R46.reuse, R12 ;  /* 0x0000002e300c723c */ /* 0x080ff0000000180c */
[C---:B------:R-:W-:Y:S01]  /*6dd0*/  HMMA.16816.F32 R16, R40.reuse, R46, R16 ;  /* 0x0000002e2810723c */ /* 0x040fe20000001810 */
[----:B------:R-:W3:Y:S07]  /*6de0*/  LDSM.16.M88.4 R44, [R140+0x14000] ;  /* 0x014000008c2c783b */ /* 0x000eee0000000200 */
[-C--:B-1----:R-:W-:Y:S08]  /*6df0*/  HMMA.16816.F32 R20, R40, R52.reuse, R20 ;  /* 0x000000342814723c */ /* 0x082ff00000001814 */
[C---:B------:R-:W-:Y:S08]  /*6e00*/  HMMA.16816.F32 R24, R48.reuse, R52, R24 ;  /* 0x000000343018723c */ /* 0x040ff00000001818 */
[-C--:B------:R-:W-:Y:S01]  /*6e10*/  HMMA.16816.F32 R28, R48, R54.reuse, R28 ;  /* 0x00000036301c723c */ /* 0x080fe2000000181c */
[----:B------:R-:W1:Y:S07]  /*6e20*/  LDSM.16.MT88.4 R48, [R3+0xd800] ;  /* 0x00d800000330783b */ /* 0x000e6e0000004200 */
[----:B------:R-:W-:Y:S01]  /*6e30*/  HMMA.16816.F32 R32, R40, R54, R32 ;  /* 0x000000362820723c */ /* 0x000fe20000001820 */
[----:B------:R-:W-:Y:S04]  /*6e40*/  LDSM.16.M88.4 R40, [R149+0x18000] ;  /* 0x018000009528783b */ /* 0x000fe80000000200 */
[----:B------:R-:W1:Y:S03]  /*6e50*/  LDSM.16.MT88.4 R52, [R0+0xe000] ;  /* 0x00e000000034783b */ /* 0x000e660000004200 */
[-C--:B--2---:R-:W-:Y:S08]  /*6e60*/  HMMA.16816.F32 R4, R36, R56.reuse, R4 ;  /* 0x000000382404723c */ /* 0x084ff00000001804 */
        /* <DEDUP_REMOVED lines=9> */
[----:B------:R-:W2:Y:S07]  /*6f00*/  LDSM.16.M88.4 R36, [R149+0x1a000] ;  /* 0x01a000009524783b */ /* 0x000eae0000000200 */
[-C--:B---3--:R-:W-:Y:S08]  /*6f10*/  HMMA.16816.F32 R4, R44, R132.reuse, R4 ;  /* 0x000000842c04723c */ /* 0x088ff00000001804 */
[C---:B------:R-:W-:Y:S08]  /*6f20*/  HMMA.16816.F32 R8, R136.reuse, R132, R8 ;  /* 0x000000848808723c */ /* 0x040ff00000001808 */
[-C--:B------:R-:W-:Y:S08]  /*6f30*/  HMMA.16816.F32 R12, R136, R134.reuse, R12 ;  /* 0x00000086880c723c */ /* 0x080ff0000000180c */
[C---:B------:R-:W-:Y:S08]  /*6f40*/  HMMA.16816.F32 R16, R44.reuse, R134, R16 ;  /* 0x000000862c10723c */ /* 0x040ff00000001810 */
[-C--:B-1----:R-:W-:Y:S08]  /*6f50*/  HMMA.16816.F32 R20, R44, R48.reuse, R20 ;  /* 0x000000302c14723c */ /* 0x082ff00000001814 */
        /* <DEDUP_REMOVED lines=9> */
[-C--:B------:R-:W-:Y:S05]  /*6ff0*/  HMMA.16816.F32 R4, R40, R52.reuse, R4 ;  /* 0x000000342804723c */ /* 0x080fea0000001804 */
[C---:B------:R-:W-:Y:S02]  /*7000*/  LEA.HI.X.SX32 R165, R141.reuse, R167, 0x5, P0 ;  /* 0x000000a78da57211 */ /* 0x040fe400000f2eff */
[C---:B------:R-:W-:Y:S01]  /*7010*/  LEA R162, P0, R141.reuse, R164, 0x5 ;  /* 0x000000a48da27211 */ /* 0x040fe200078028ff */
[C---:B--2---:R-:W-:Y:S04]  /*7020*/  HMMA.16816.F32 R8, R36.reuse, R52, R8 ;  /* 0x000000342408723c */ /* 0x044fe80000001808 */
[C---:B------:R-:W-:Y:S02]  /*7030*/  LEA.HI.X.SX32 R163, R141.reuse, R165, 0x5, P0 ;  /* 0x000000a58da37211 */ /* 0x040fe400000f2eff */
[C---:B------:R-:W-:Y:S02]  /*7040*/  LEA R160, P0, R141.reuse, R162, 0x5 ;  /* 0x000000a28da07211 */ /* 0x040fe400078028ff */
[-C--:B------:R-:W-:Y:S03]  /*7050*/  HMMA.16816.F32 R12, R36, R54.reuse, R12 ;  /* 0x00000036240c723c */ /* 0x080fe6000000180c */
[C---:B------:R-:W-:Y:S02]  /*7060*/  LEA.HI.X.SX32 R161, R141.reuse, R163, 0x5, P0 ;  /* 0x000000a38da17211 */ /* 0x040fe400000f2eff */
[C---:B------:R-:W-:Y:S03]  /*7070*/  LEA R158, P0, R141.reuse, R160, 0x5 ;  /* 0x000000a08d9e7211 */ /* 0x040fe600078028ff */
[C---:B------:R-:W-:Y:S01]  /*7080*/  HMMA.16816.F32 R16, R40.reuse, R54, R16 ;  /* 0x000000362810723c */ /* 0x040fe20000001810 */
[----:B------:R-:W2:Y:S03]  /*7090*/  LDSM.16.M88.4 R52, [R151+0x1a000] ;  /* 0x01a000009734783b */ /* 0x000ea60000000200 */
        /* <DEDUP_REMOVED lines=14> */
[C---:B------:R-:W-:Y:S01]  /*7180*/  LEA.HI.X.SX32 R147, R141.reuse, R153, 0x5, P0 ;  /* 0x000000998d937211 */ /* 0x040fe200000f2eff */
[----:B------:R-:W4:Y:S01]  /*7190*/  LDSM.16.MT88.4 R56, [R0+0xf000] ;  /* 0x00f000000038783b */ /* 0x000f220000004200 */
[C---:B------:R-:W-:Y:S02]  /*71a0*/  LEA R144, P0, R141.reuse, R146, 0x5 ;  /* 0x000000928d907211 */ /* 0x040fe400078028ff */
[-C--:B-1----:R-:W-:Y:S05]  /*71b0*/  HMMA.16816.F32 R4, R44, R48.reuse, R4 ;  /* 0x000000302c04723c */ /* 0x082fea0000001804 */
        /* <DEDUP_REMOVED lines=15> */
[C---:B------:R-:W-:Y:S04]  /*72b0*/  HMMA.16816.F32 R24, R52.reuse, R36, R24 ;  /* 0x000000243418723c */ /* 0x040fe80000001818 */
[C---:B------:R-:W-:Y:S04]  /*72c0*/  LEA.HI.X.SX32 R149, R141.reuse, R135, 0x5, P0 ;  /* 0x000000878d957211 */ /* 0x040fe800000f2eff */
[-C--:B------:R-:W-:Y:S01]  /*72d0*/  HMMA.16816.F32 R28, R52, R38.reuse, R28 ;  /* 0x00000026341c723c */ /* 0x080fe2000000181c */
[----:B------:R-:W-:Y:S02]  /*72e0*/  LDSM.16.M88.4 R52, [R140+0x1a000] ;  /* 0x01a000008c34783b */ /* 0x000fe40000000200 */
[C---:B-1----:R-:W-:Y:S05]  /*72f0*/  IMAD.WIDE R150, R141.reuse, -0x1c0, R148 ;  /* 0xfffffe408d967825 */ /* 0x042fea00078e0294 */
[----:B------:R-:W-:Y:S01]  /*7300*/  HMMA.16816.F32 R32, R44, R38, R32 ;  /* 0x000000262c20723c */ /* 0x000fe20000001820 */
[----:B------:R1:W-:Y:S03]  /*7310*/  LDSM.16.MT88.4 R44, [R0+0xf800] ;  /* 0x00f80000002c783b */ /* 0x0003e60000004200 */
[C---:B------:R-:W-:Y:S01]  /*7320*/  LEA R132, P0, R141.reuse, R150, 0x5 ;  /* 0x000000968d847211 */ /* 0x040fe200078028ff */
[----:B------:R-:W3:Y:S03]  /*7330*/  LDSM.16.M88.4 R36, [R140+0x18000] ;  /* 0x018000008c24783b */ /* 0x000ee60000000200 */
[-C--:B----4-:R-:W-:Y:S05]  /*7340*/  HMMA.16816.F32 R4, R40, R56.reuse, R4 ;  /* 0x000000382804723c */ /* 0x090fea0000001804 */
[C---:B------:R-:W-:Y:S02]  /*7350*/  LEA.HI.X.SX32 R133, R141.reuse, R151, 0x5, P0 ;  /* 0x000000978d857211 */ /* 0x040fe400000f2eff */
[C---:B------:R-:W-:Y:S01]  /*7360*/  LEA R66, P0, R141.reuse, R132, 0x5 ;  /* 0x000000848d427211 */ /* 0x040fe200078028ff */
[C---:B--2---:R-:W-:Y:S04]  /*7370*/  HMMA.16816.F32 R8, R48.reuse, R56, R8 ;  /* 0x000000383008723c */ /* 0x044fe80000001808 */
[C---:B------:R-:W-:Y:S02]  /*7380*/  LEA.HI.X.SX32 R67, R141.reuse, R133, 0x5, P0 ;  /* 0x000000858d437211 */ /* 0x040fe400000f2eff */
[C---:B------:R-:W-:Y:S02]  /*7390*/  LEA R64, P0, R141.reuse, R66, 0x5 ;  /* 0x000000428d407211 */ /* 0x040fe400078028ff */
[-C--:B------:R-:W-:Y:S03]  /*73a0*/  HMMA.16816.F32 R12, R48, R58.reuse, R12 ;  /* 0x0000003a300c723c */ /* 0x080fe6000000180c */
[C---:B------:R-:W-:Y:S01]  /*73b0*/  LEA.HI.X.SX32 R65, R141.reuse, R67, 0x5, P0 ;  /* 0x000000438d417211 */ /* 0x040fe200000f2eff */
[----:B-1----:R-:W-:Y:S04]  /*73c0*/  IMAD.IADD R0, R176, 0x1, R173 ;  /* 0x00000001b0007824 */ /* 0x002fe800078e02ad */
[C---:B------:R-:W-:Y:S08]  /*73d0*/  HMMA.16816.F32 R16, R40.reuse, R58, R16 ;  /* 0x0000003a2810723c */ /* 0x040ff00000001810 */
[-C--:B------:R-:W-:Y:S08]  /*73e0*/  HMMA.16816.F32 R20, R40, R60.reuse, R20 ;  /* 0x0000003c2814723c */ /* 0x080ff00000001814 */
[C---:B------:R-:W-:Y:S08]  /*73f0*/  HMMA.16816.F32 R24, R48.reuse, R60, R24 ;  /* 0x0000003c3018723c */ /* 0x040ff00000001818 */
[-C--:B------:R-:W-:Y:S08]  /*7400*/  HMMA.16816.F32 R28, R48, R62.reuse, R28 ;  /* 0x0000003e301c723c */ /* 0x080ff0000000181c */
[----:B------:R-:W-:Y:S01]  /*7410*/  HMMA.16816.F32 R32, R40, R62, R32 ;  /* 0x0000003e2820723c */ /* 0x000fe20000001820 */
[----:B------:R-:W1:Y:S03]  /*7420*/  LDSM.16.MT88.4 R40, [R3+0xf800] ;  /* 0x00f800000328783b */ /* 0x000e660000004200 */
[C---:B------:R-:W-:Y:S04]  /*7430*/  LEA R62, P0, R141.reuse, R64, 0x5 ;  /* 0x000000408d3e7211 */ /* 0x040fe800078028ff */
[-C--:B---3--:R-:W-:Y:S05]  /*7440*/  HMMA.16816.F32 R4, R36, R44.reuse, R4 ;  /* 0x0000002c2404723c */ /* 0x088fea0000001804 */
[C---:B------:R-:W-:Y:S02]  /*7450*/  LEA.HI.X.SX32 R63, R141.reuse, R65, 0x5, P0 ;  /* 0x000000418d3f7211 */ /* 0x040fe400000f2eff */
[----:B------:R-:W-:Y:S01]  /*7460*/  LEA R60, P0, R141, R62, 0x5 ;  /* 0x0000003e8d3c7211 */ /* 0x000fe200078028ff */
[C---:B------:R-:W-:Y:S04]  /*7470*/  HMMA.16816.F32 R8, R52.reuse, R44, R8 ;  /* 0x0000002c3408723c */ /* 0x040fe80000001808 */
[----:B------:R-:W-:Y:S01]  /*7480*/  @P1 IMAD.WIDE.U32 R44, R237, R172, UR40 ;  /* 0x00000028ed2c1e25 */ /* 0x000fe2000f8e00ac */
[C---:B------:R-:W-:Y:S01]  /*7490*/  LEA.HI.X.SX32 R61, R141.reuse, R63, 0x5, P0 ;  /* 0x0000003f8d3d7211 */ /* 0x040fe200000f2eff */
[----:B------:R-:W-:Y:S01]  /*74a0*/  @UP0 UMOV UR40, UR44 ;  /* 0x0000002c00280c82 */ /* 0x000fe20008000000 */
[C---:B------:R-:W-:Y:S01]  /*74b0*/  LEA R58, P0, R141.reuse, R60, 0x5 ;  /* 0x0000003c8d3a7211 */ /* 0x040fe200078028ff */
[-C--:B------:R-:W-:Y:S01]  /*74c0*/  HMMA.16816.F32 R12, R52, R46.reuse, R12 ;  /* 0x0000002e340c723c */ /* 0x080fe2000000180c */
[----:B------:R-:W2:Y:S01]  /*74d0*/  @P1 LDG.E R171, desc[UR24][R44.64+-0x200] ;  /* 0xfffe00182cab1981 */ /* 0x000ea2000c1e1900 */
[----:B------:R-:W-:Y:S01]  /*74e0*/  @UP0 UMOV UR41, UR43 ;  /* 0x0000002b00290c82 */ /* 0x000fe20008000000 */
[C---:B------:R-:W-:Y:S02]  /*74f0*/  LEA.HI.X.SX32 R59, R141.reuse, R61, 0x5, P0 ;  /* 0x0000003d8d3b7211 */ /* 0x040fe400000f2eff */
[----:B-----5:R-:W3:Y:S01]  /*7500*/  @P1 LDG.E R170, desc[UR24][R44.64+-0x1e0] ;  /* 0xfffe20182caa1981 */ /* 0x020ee2000c1e1900 */
[C---:B------:R-:W-:Y:S02]  /*7510*/  LEA R56, P0, R141.reuse, R58, 0x5 ;  /* 0x0000003a8d387211 */ /* 0x040fe400078028ff */
[C---:B------:R-:W-:Y:S01]  /*7520*/  HMMA.16816.F32 R16, R36.reuse, R46, R16 ;  /* 0x0000002e2410723c */ /* 0x040fe20000001810 */
[----:B------:R-:W4:Y:S03]  /*7530*/  @P1 LDG.E R169, desc[UR24][R44.64+-0x100] ;  /* 0xffff00182ca91981 */ /* 0x000f26000c1e1900 */
[C---:B------:R-:W-:Y:S01]  /*7540*/  LEA.HI.X.SX32 R57, R141.reuse, R59, 0x5, P0 ;  /* 0x0000003b8d397211 */ /* 0x040fe200000f2eff */
[----:B------:R5:W4:Y:S01]  /*7550*/  @P1 LDG.E R168, desc[UR24][R44.64+-0xe0] ;  /* 0xffff20182ca81981 */ /* 0x000b22000c1e1900 */
[C---:B------:R-:W-:Y:S02]  /*7560*/  LEA R50, P0, R141.reuse, R56, 0x5 ;  /* 0x000000388d327211 */ /* 0x040fe400078028ff */
[-C--:B-1----:R-:W-:Y:S01]  /*7570*/  HMMA.16816.F32 R20, R36, R40.reuse, R20 ;  /* 0x000000282414723c */ /* 0x082fe20000001814 */
[----:B------:R-:W-:Y:S02]  /*7580*/  REDG.E.ADD.F32.FTZ.RN.STRONG.GPU desc[UR24][R238.64], R4 ;  /* 0x00000004ee0079a6 */ /* 0x000fe4000c12f318 */
[C---:B------:R-:W-:Y:S02]  /*7590*/  LEA.HI.X.SX32 R51, R141.reuse, R57, 0x5, P0 ;  /* 0x000000398d337211 */ /* 0x040fe400000f2eff */
[----:B------:R-:W-:Y:S01]  /*75a0*/  REDG.E.ADD.F32.FTZ.RN.STRONG.GPU desc[UR24][R166.64], R5 ;  /* 0x00000005a60079a6 */ /* 0x000fe2000c12f318 */
[C---:B------:R-:W-:Y:S02]  /*75b0*/  LEA R48, P0, R141.reuse, R50, 0x5 ;  /* 0x000000328d307211 */ /* 0x040fe400078028ff */
[C---:B------:R-:W-:Y:S01]  /*75c0*/  HMMA.16816.F32 R24, R52.reuse, R40, R24 ;  /* 0x000000283418723c */ /* 0x040fe20000001818 */
[----:B------:R1:W-:Y:S03]  /*75d0*/  REDG.E.ADD.F32.FTZ.RN.STRONG.GPU desc[UR24][R164.64], R6 ;  /* 0x00000006a40079a6 */ /* 0x0003e6000c12f318 */
[C---:B------:R-:W-:Y:S01]  /*75e0*/  LEA.HI.X.SX32 R49, R141.reuse, R51, 0x5, P0 ;  /* 0x000000338d317211 */ /* 0x040fe200000f2eff */
[----:B------:R5:W-:Y:S01]  /*75f0*/  REDG.E.ADD.F32.FTZ.RN.STRONG.GPU desc[UR24][R162.64], R7 ;  /* 0x00000007a20079a6 */ /* 0x000be2000c12f318 */
[C---:B------:R-:W-:Y:S02]  /*7600*/  LEA R46, P0, R141.reuse, R48, 0x5 ;  /* 0x000000308d2e7211 */ /* 0x040fe400078028ff */
[-C--:B------:R-:W-:Y:S01]  /*7610*/  HMMA.16816.F32 R28, R52, R42.reuse, R28 ;  /* 0x0000002a341c723c */ /* 0x080fe2000000181c */
[----:B------:R5:W-:Y:S02]  /*7620*/  REDG.E.ADD.F32.FTZ.RN.STRONG.GPU desc[UR24][R160.64], R8 ;  /* 0x00000008a00079a6 */ /* 0x000be4000c12f318 */
[C---:B------:R-:W-:Y:S02]  /*7630*/  LEA.HI.X.SX32 R47, R141.reuse, R49, 0x5, P0 ;  /* 0x000000318d2f7211 */ /* 0x040fe400000f2eff */
[----:B------:R5:W-:Y:S01]  /*7640*/  REDG.E.ADD.F32.FTZ.RN.STRONG.GPU desc[UR24][R158.64], R9 ;  /* 0x000000099e0079a6 */ /* 0x000be2000c12f318 */
[C---:B------:R-:W-:Y:S02]  /*7650*/  LEA R40, P0, R141.reuse, R46, 0x5 ;  /* 0x0000002e8d287211 */ /* 0x040fe400078028ff */
[----:B------:R-:W-:Y:S01]  /*7660*/  HMMA.16816.F32 R32, R36, R42, R32 ;  /* 0x0000002a2420723c */ /* 0x000fe20000001820 */
[----:B------:R-:W-:Y:S03]  /*7670*/  REDG.E.ADD.F32.FTZ.RN.STRONG.GPU desc[UR24][R156.64], R10 ;  /* 0x0000000a9c0079a6 */ /* 0x000fe6000c12f318 */
[C---:B------:R-:W-:Y:S01]  /*7680*/  LEA.HI.X.SX32 R41, R141.reuse, R47, 0x5, P0 ;  /* 0x0000002f8d297211 */ /* 0x040fe200000f2eff */
[----:B------:R-:W-:Y:S04]  /*7690*/  REDG.E.ADD.F32.FTZ.RN.STRONG.GPU desc[UR24][R154.64], R11 ;  /* 0x0000000b9a0079a6 */ /* 0x000fe8000c12f318 */
[----:B------:R-:W-:Y:S01]  /*76a0*/  REDG.E.ADD.F32.FTZ.RN.STRONG.GPU desc[UR24][R152.64], R16 ;  /* 0x00000010980079a6 */ /* 0x000fe2000c12f318 */
[C---:B-1----:R-:W-:Y:S03]  /*76b0*/  LEA R6, P0, R141.reuse, R40, 0x5 ;  /* 0x000000288d067211 */ /* 0x042fe600078028ff */
[----:B------:R-:W-:Y:S01]  /*76c0*/  REDG.E.ADD.F32.FTZ.RN.STRONG.GPU desc[UR24][R146.64], R17 ;  /* 0x00000011920079a6 */ /* 0x000fe2000c12f318 */
[C---:B-----5:R-:W-:Y:S03]  /*76d0*/  LEA.HI.X.SX32 R7, R141.reuse, R41, 0x5, P0 ;  /* 0x000000298d077211 */ /* 0x060fe600000f2eff */
[----:B------:R-:W-:Y:S01]  /*76e0*/  REDG.E.ADD.F32.FTZ.RN.STRONG.GPU desc[UR24][R144.64], R18 ;  /* 0x00000012900079a6 */ /* 0x000fe2000c12f318 */
[C---:B------:R-:W-:Y:S03]  /*76f0*/  LEA R4, P0, R141.reuse, R6, 0x5 ;  /* 0x000000068d047211 */ /* 0x040fe600078028ff */
[----:B------:R-:W-:Y:S01]  /*7700*/  REDG.E.ADD.F32.FTZ.RN.STRONG.GPU desc[UR24][R142.64], R19 ;  /* 0x000000138e0079a6 */ /* 0x000fe2000c12f318 */
[C---:B------:R-:W-:Y:S02]  /*7710*/  LEA.HI.X.SX32 R5, R141.reuse, R7, 0x5, P0 ;  /* 0x000000078d057211 */ /* 0x040fe400000f2eff */
[C---:B------:R-:W-:Y:S01]  /*7720*/  LEA R8, P0, R141.reuse, R4, 0x5 ;  /* 0x000000048d087211 */ /* 0x040fe200078028ff */
[----:B------:R-:W-:Y:S03]  /*7730*/  REDG.E.ADD.F32.FTZ.RN.STRONG.GPU desc[UR24][R138.64], R12 ;  /* 0x0000000c8a0079a6 */ /* 0x000fe6000c12f318 */
[----:B------:R-:W-:Y:S01]  /*7740*/  LEA.HI.X.SX32 R9, R141, R5, 0x5, P0 ;  /* 0x000000058d097211 */ /* 0x000fe200000f2eff */
        /* <DEDUP_REMOVED lines=24> */
[----:B------:R-:W-:Y:S04]  /*78d0*/  LDSM.16.MT88.4 R4, [R2+0x14000] ;  /* 0x014000000204783b */ /* 0x000fe80000004200 */
[----:B------:R-:W1:Y:S04]  /*78e0*/  LDSM.16.MT88.4 R8, [R173] ;  /* 0x00000000ad08783b */ /* 0x000e680000004200 */
[----:B------:R-:W5:Y:S04]  /*78f0*/  LDSM.16.MT88.4 R12, [R2+0x18000] ;  /* 0x01800000020c783b */ /* 0x000f680000004200 */
[----:B------:R-:W5:Y:S04]  /*7900*/  LDSM.16.MT88.4 R16, [R0] ;  /* 0x000000000010783b */ /* 0x000f680000004200 */
[----:B------:R-:W-:Y:S04]  /*7910*/  LDSM.16.MT88.4 R20, [R2+0x14800] ;  /* 0x014800000214783b */ /* 0x000fe80000004200 */
[----:B------:R-:W5:Y:S04]  /*7920*/  LDSM.16.MT88.4 R24, [R173+0x800] ;  /* 0x00080000ad18783b */ /* 0x000f680000004200 */
[----:B------:R-:W5:Y:S04]  /*7930*/  LDSM.16.MT88.4 R32, [R2+0x18800] ;  /* 0x018800000220783b */ /* 0x000f680000004200 */
[----:B------:R-:W-:Y:S04]  /*7940*/  LDSM.16.MT88.4 R28, [R173+0x1000] ;  /* 0x00100000ad1c783b */ /* 0x000fe80000004200 */
[----:B------:R-:W-:Y:S04]  /*7950*/  LDSM.16.MT88.4 R36, [R2+0x19000] ;  /* 0x019000000224783b */ /* 0x000fe80000004200 */
[----:B------:R-:W-:Y:S04]  /*7960*/  LDSM.16.MT88.4 R40, [R2+0x19800] ;  /* 0x019800000228783b */ /* 0x000fe80000004200 */
[----:B------:R-:W-:Y:S01]  /*7970*/  LDSM.16.MT88.4 R44, [R0+0x1800] ;  /* 0x00180000002c783b */ /* 0x000fe20000004200 */
[-C--:B-1----:R-:W-:Y:S08]  /*7980*/  HMMA.16816.F32 R100, R4, R8.reuse, R100 ;  /* 0x000000080464723c */ /* 0x082ff00000001864 */
[C---:B-----5:R-:W-:Y:S08]  /*7990*/  HMMA.16816.F32 R104, R12.reuse, R8, R104 ;  /* 0x000000080c68723c */ /* 0x060ff00000001868 */
[-C--:B------:R-:W-:Y:S08]  /*79a0*/  HMMA.16816.F32 R108, R12, R10.reuse, R108 ;  /* 0x0000000a0c6c723c */ /* 0x080ff0000000186c */
[C---:B------:R-:W-:Y:S01]  /*79b0*/  HMMA.16816.F32 R112, R4.reuse, R10, R112 ;  /* 0x0000000a0470723c */ /* 0x040fe20000001870 */
[----:B------:R-:W1:Y:S07]  /*79c0*/  LDSM.16.MT88.4 R8, [R0+0x800] ;  /* 0x000800000008783b */ /* 0x000e6e0000004200 */
[-C--:B------:R-:W-:Y:S08]  /*79d0*/  HMMA.16816.F32 R116, R4, R16.reuse, R116 ;  /* 0x000000100474723c */ /* 0x080ff00000001874 */
[C---:B------:R-:W-:Y:S08]  /*79e0*/  HMMA.16816.F32 R120, R12.reuse, R16, R120 ;  /* 0x000000100c78723c */ /* 0x040ff00000001878 */
[-C--:B------:R-:W-:Y:S01]  /*79f0*/  HMMA.16816.F32 R124, R12, R18.reuse, R124 ;  /* 0x000000120c7c723c */ /* 0x080fe2000000187c */
[----:B------:R-:W5:Y:S07]  /*7a00*/  LDSM.16.MT88.4 R12, [R2+0x15000] ;  /* 0x01500000020c783b */ /* 0x000f6e0000004200 */
        /* <DEDUP_REMOVED lines=8> */
[-C--:B-1----:R-:W-:Y:S08]  /*7a90*/  HMMA.16816.F32 R116, R20, R8.reuse, R116 ;  /* 0x000000081474723c */ /* 0x082ff00000001874 */
[C---:B------:R-:W-:Y:S01]  /*7aa0*/  HMMA.16816.F32 R120, R32.reuse, R8, R120 ;  /* 0x000000082078723c */ /* 0x040fe20000001878 */
[----:B--2---:R-:W-:Y:S07]  /*7ab0*/  @P1 STL [R1+0xc], R171 ;  /* 0x00000cab01001387 */ /* 0x004fee0000100800 */
[-C--:B------:R-:W-:Y:S01]  /*7ac0*/  HMMA.16816.F32 R124, R32, R10.reuse, R124 ;  /* 0x0000000a207c723c */ /* 0x080fe2000000187c */
[----:B------:R-:W-:Y:S04]  /*7ad0*/  LDSM.16.MT88.4 R32, [R0+0x2000] ;  /* 0x002000000020783b */ /* 0x000fe80000004200 */
[----:B---3--:R-:W-:Y:S03]  /*7ae0*/  @P1 STL [R1+0x8], R170 ;  /* 0x000008aa01001387 */ /* 0x008fe60000100800 */
[----:B------:R-:W-:Y:S01]  /*7af0*/  HMMA.16816.F32 R128, R20, R10, R128 ;  /* 0x0000000a1480723c */ /* 0x000fe20000001880 */
[----:B------:R-:W-:Y:S04]  /*7b00*/  LDSM.16.MT88.4 R8, [R2+0x16000] ;  /* 0x016000000208783b */ /* 0x000fe80000004200 */
[----:B------:R-:W1:Y:S03]  /*7b10*/  LDSM.16.MT88.4 R20, [R173+0x2000] ;  /* 0x00200000ad14783b */ /* 0x000e660000004200 */
[-C--:B-----5:R-:W-:Y:S01]  /*7b20*/  HMMA.16816.F32 R100, R12, R28.reuse, R100 ;  /* 0x0000001c0c64723c */ /* 0x0a0fe20000001864 */
[----:B----4-:R-:W-:Y:S04]  /*7b30*/  @P1 STL [R1+0x4], R169 ;  /* 0x000004a901001387 */ /* 0x010fe80000100800 */
[----:B------:R-:W-:Y:S03]  /*7b40*/  @P1 STL [R1], R168 ;  /* 0x000000a801001387 */ /* 0x000fe60000100800 */
        /* <DEDUP_REMOVED lines=34> */
[----:B------:R2:W-:Y:S03]  /*7d70*/  LDSM.16.MT88.4 R32, [R0+0x3800] ;  /* 0x003800000020783b */ /* 0x0005e60000004200 */
        /* <DEDUP_REMOVED lines=30> */
.L_x_2268:
[----:B------:R-:W1:Y:S01]  /*7f60*/  LDCU UR6, c[0x0][0x4fc] ;  /* 0x00009f80ff0677ac */ /* 0x000e620008000800 */
[C---:B------:R-:W-:Y:S01]  /*7f70*/  SHF.L.U32 R0, R183.reuse, 0x4, RZ ;  /* 0x00000004b7007819 */ /* 0x040fe200000006ff */
[----:B------:R-:W-:Y:S01]  /*7f80*/  IMAD.MOV.U32 R9, RZ, RZ, 0x20 ;  /* 0x00000020ff097424 */ /* 0x000fe200078e00ff */
[C---:B------:R-:W-:Y:S01]  /*7f90*/  SHF.L.U32 R3, R183.reuse, 0x5, RZ ;  /* 0x00000005b7037819 */ /* 0x040fe200000006ff */
[----:B------:R-:W2:Y:S01]  /*7fa0*/  LDCU.64 UR14, c[0x0][0x5a8] ;  /* 0x0000b500ff0e77ac */ /* 0x000ea20008000a00 */
[----:B------:R-:W-:Y:S02]  /*7fb0*/  SHF.L.U32 R2, R183, 0x1, RZ ;  /* 0x00000001b7027819 */ /* 0x000fe400000006ff */
[----:B------:R-:W-:Y:S01]  /*7fc0*/  LOP3.LUT R0, R0, 0x1c0, RZ, 0xc0, !PT ;  /* 0x000001c000007812 */ /* 0x000fe200078ec0ff */
[----:B------:R-:W3:Y:S01]  /*7fd0*/  LDCU UR5, c[0x0][0x500] ;  /* 0x0000a000ff0577ac */ /* 0x000ee20008000800 */
[----:B------:R-:W-:Y:S02]  /*7fe0*/  SHF.R.U32.HI R4, RZ, 0x4, R183 ;  /* 0x00000004ff047819 */ /* 0x000fe400000116b7 */
[----:B------:R-:W-:Y:S01]  /*7ff0*/  LOP3.LUT R3, R3, 0xc00, RZ, 0xc0, !PT ;  /* 0x00000c0003037812 */ /* 0x000fe200078ec0ff */
[----:B------:R-:W-:Y:S01]  /*8000*/  UMOV UR20, UR16 ;  /* 0x0000001000147c82 */ /* 0x000fe20008000000 */
[----:B------:R-:W-:-:S02]  /*8010*/  LOP3.LUT R0, R0, 0x38, R2, 0xf8, !PT ;  /* 0x0000003800007812 */ /* 0x000fc400078ef802 */
[----:B------:R-:W-:Y:S02]  /*8020*/  LOP3.LUT R2, R3, 0x6, R2, 0xf8, !PT ;  /* 0x0000000603027812 */ /* 0x000fe400078ef802 */
[----:B------:R-:W-:Y:S01]  /*8030*/  LOP3.LUT R0, R0, 0x8, R4, 0x78, !PT ;  /* 0x0000000800007812 */ /* 0x000fe200078e7804 */
        /* <DEDUP_REMOVED lines=32> */
[----:B------:R-:W1:Y:S01]  /*8240*/  LDCU.64 UR6, c[0x0][0x5b0] ;  /* 0x0000b600ff0677ac */ /* 0x000e620008000a00 */
[----:B------:R-:W-:Y:S01]  /*8250*/  LOP3.LUT R6, R2, R0, RZ, 0xfc, !PT ;  /* 0x0000000002067212 */ /* 0x000fe200078efcff */
[----:B---3--:R-:W-:Y:S01]  /*8260*/  FMUL.FTZ R100, R100, UR5 ;  /* 0x0000000564647c20 */ /* 0x008fe20008410000 */
[----:B------:R-:W-:Y:S01]  /*8270*/  LOP3.LUT R0, R250, 0x1f8, RZ, 0xc0, !PT ;  /* 0x000001f8fa007812 */ /* 0x000fe200078ec0ff */
[----:B--2---:R-:W-:Y:S01]  /*8280*/  UIMAD UR15, UR20, UR15, URZ ;  /* 0x0000000f140f72a4 */ /* 0x004fe2000f8e02ff */
[----:B------:R-:W-:Y:S01]  /*8290*/  MOV R4, UR14 ;  /* 0x0000000e00047c02 */ /* 0x000fe20008000f00 */
[----:B------:R-:W-:Y:S01]  /*82a0*/  FMUL.FTZ R29, R101, UR5 ;  /* 0x00000005651d7c20 */ /* 0x000fe20008410000 */
[----:B------:R-:W-:Y:S01]  /*82b0*/  MOV R2, R177 ;  /* 0x000000b100027202 */ /* 0x000fe20000000f00 */
[----:B------:R-:W-:Y:S01]  /*82c0*/  FMUL.FTZ R102, R102, UR5 ;  /* 0x0000000566667c20 */ /* 0x000fe20008410000 */
[----:B------:R-:W-:Y:S01]  /*82d0*/  MOV R3, RZ ;  /* 0x000000ff00037202 */ /* 0x000fe20000000f00 */
[----:B------:R-:W-:Y:S01]  /*82e0*/  FMUL.FTZ R28, R103, UR5 ;  /* 0x00000005671c7c20 */ /* 0x000fe20008410000 */
[----:B------:R-:W-:Y:S01]  /*82f0*/  LOP3.LUT R0, R0, 0x38, R183, 0x78, !PT ;  /* 0x0000003800007812 */ /* 0x000fe200078e78b7 */
[----:B------:R-:W-:Y:S01]  /*8300*/  FMUL.FTZ R112, R112, UR5 ;  /* 0x0000000570707c20 */ /* 0x000fe20008410000 */
[----:B------:R-:W-:Y:S01]  /*8310*/  R2P PR, R183, 0x18 ;  /* 0x00000018b7007804 */ /* 0x000fe20000000000 */
[----:B------:R-:W-:Y:S01]  /*8320*/  IMAD.WIDE.U32 R4, R4, UR20, R2 ;  /* 0x0000001404047c25 */ /* 0x000fe2000f8e0002 */
[----:B------:R-:W-:-:S03]  /*8330*/  LOP3.LUT R30, R0, 0x1e00, R250, 0xf8, !PT ;  /* 0x00001e00001e7812 */ /* 0x000fc600078ef8fa */
[----:B------:R-:W-:Y:S01]  /*8340*/  FMUL.FTZ R113, R113, UR5 ;  /* 0x0000000571717c20 */ /* 0x000fe20008410000 */
[----:B------:R-:W-:Y:S01]  /*8350*/  LEA R0, R6, UR4, 0x1 ;  /* 0x0000000406007c11 */ /* 0x000fe2000f8e08ff */
[----:B------:R-:W-:Y:S01]  /*8360*/  FMUL.FTZ R114, R114, UR5 ;  /* 0x0000000572727c20 */ /* 0x000fe20008410000 */
[----:B-1----:R-:W-:Y:S01]  /*8370*/  MOV R8, UR6 ;  /* 0x0000000600087c02 */ /* 0x002fe20008000f00 */
[----:B------:R-:W-:Y:S01]  /*8380*/  FMUL.FTZ R115, R115, UR5 ;  /* 0x0000000573737c20 */ /* 0x000fe20008410000 */
[----:B------:R-:W-:Y:S01]  /*8390*/  MOV R6, R4 ;  /* 0x0000000400067202 */ /* 0x000fe20000000f00 */
[----:B------:R-:W-:Y:S01]  /*83a0*/  VIADD R4, R0, 0xc000 ;  /* 0x0000c00000047836 */ /* 0x000fe20000000000 */
[----:B------:R-:W-:Y:S01]  /*83b0*/  IADD3 R7, PT, PT, R5, UR15, RZ ;  /* 0x0000000f05077c10 */ /* 0x000fe2000fffe0ff */
        /* <DEDUP_REMOVED lines=13> */
[----:B------:R-:W-:-:S04]  /*8490*/  IMAD.WIDE.U32 R8, R8, UR20, R2 ;  /* 0x0000001408087c25 */ /* 0x000fc8000f8e0002 */
        /* <DEDUP_REMOVED lines=21> */
[----:B------:R-:W-:Y:S01]  /*85f0*/  USHF.L.U32 UR14, UR26, 0x7, URZ ;  /* 0x000000071a0e7899 */ /* 0x000fe200080006ff */
[----:B------:R-:W-:Y:S01]  /*8600*/  F2FP.F16.F32.PACK_AB R24, R24, R106 ;  /* 0x0000006a1818723e */ /* 0x000fe200000000ff */
[----:B------:R-:W-:Y:S01]  /*8610*/  UIMAD UR7, UR20, UR7, URZ ;  /* 0x00000007140772a4 */ /* 0x000fe2000f8e02ff */
[----:B------:R-:W-:Y:S01]  /*8620*/  F2FP.F16.F32.PACK_AB R108, R109, R108 ;  /* 0x0000006c6d6c723e */ /* 0x000fe200000000ff */
[----:B------:R-:W-:Y:S01]  /*8630*/  USHF.R.S32.HI UR5, URZ, 0x1f, UR14 ;  /* 0x0000001fff057899 */ /* 0x000fe2000801140e */
[----:B------:R-:W-:Y:S01]  /*8640*/  F2FP.F16.F32.PACK_AB R110, R111, R110 ;  /* 0x0000006e6f6e723e */ /* 0x000fe200000000ff */
[----:B------:R-:W-:Y:S01]  /*8650*/  UIADD3 UR14, UP0, UPT, UR32, UR14, URZ ;  /* 0x0000000e200e7290 */ /* 0x000fe2000ff1e0ff */
[----:B------:R-:W-:Y:S01]  /*8660*/  F2FP.F16.F32.PACK_AB R116, R117, R116 ;  /* 0x000000747574723e */ /* 0x000fe200000000ff */
[----:B------:R-:W-:Y:S01]  /*8670*/  STS [R0+0xc000], R29 ;  /* 0x00c0001d00007388 */ /* 0x000fe20000000800 */
[----:B------:R-:W-:Y:S01]  /*8680*/  F2FP.F16.F32.PACK_AB R118, R119, R118 ;  /* 0x000000767776723e */ /* 0x000fe200000000ff */
[----:B------:R-:W-:Y:S01]  /*8690*/  ULEA.HI.X.SX32 UR32, UR32, UR5, 0x1, UP0 ;  /* 0x0000000520207291 */ /* 0x000fe200080f0eff */
[----:B------:R-:W-:Y:S01]  /*86a0*/  F2FP.F16.F32.PACK_AB R128, R129, R128 ;  /* 0x000000808180723e */ /* 0x000fe200000000ff */
[----:B------:R-:W-:Y:S01]  /*86b0*/  STS [R0+0xc400], R28 ;  /* 0x00c4001c00007388 */ /* 0x000fe20000000800 */
[----:B------:R-:W-:-:S02]  /*86c0*/  F2FP.F16.F32.PACK_AB R130, R131, R130 ;  /* 0x000000828382723e */ /* 0x000fc400000000ff */
[----:B------:R-:W-:Y:S01]  /*86d0*/  IADD3 R4, PT, PT, R5, R2, RZ ;  /* 0x0000000205047210 */ /* 0x000fe20007ffe0ff */
        /* <DEDUP_REMOVED lines=18> */
[----:B------:R-:W-:Y:S01]  /*8800*/  STS [R2], R116 ;  /* 0x0000007402007388 */ /* 0x000fe20000000800 */
        /* <DEDUP_REMOVED lines=10> */
[----:B-1----:R-:W1:Y:S01]  /*88b0*/  LDC.64 R24, c[0x0][0x5d8] ;  /* 0x00017600ff187b82 */ /* 0x002e620000000a00 */
[----:B------:R-:W-:Y:S01]  /*88c0*/  F2FP.F16.F32.PACK_AB R27, R27, R94 ;  /* 0x0000005e1b1b723e */ /* 0x000fe200000000ff */
[----:B------:R-:W-:Y:S01]  /*88d0*/  STS [R2+0x2000], R120 ;  /* 0x0020007802007388 */ /* 0x000fe20000000800 */
[----:B------:R-:W-:-:S03]  /*88e0*/  SHF.R.U32.HI R183, RZ, 0x3, R183 ;  /* 0x00000003ffb77819 */ /* 0x000fc600000116b7 */
        /* <DEDUP_REMOVED lines=8> */
[----:B------:R3:W-:Y:S04]  /*8970*/  STS [R0+0x12400], R20 ;  /* 0x0124001400007388 */ /* 0x0007e80000000800 */
[----:B------:R-:W-:Y:S04]  /*8980*/  STS [R3+0x12000], R18 ;  /* 0x0120001203007388 */ /* 0x000fe80000000800 */
[----:B------:R-:W-:Y:S04]  /*8990*/  STS [R3+0x12400], R17 ;  /* 0x0124001103007388 */ /* 0x000fe80000000800 */
[----:B------:R-:W-:Y:S01]  /*89a0*/  STS [R2+0x4000], R16 ;  /* 0x0040001002007388 */ /* 0x000fe20000000800 */
[----:B--2---:R-:W2:Y:S03]  /*89b0*/  LDC.64 R10, c[0x0][0x5c0] ;  /* 0x00017000ff0a7b82 */ /* 0x004ea60000000a00 */
[----:B------:R-:W-:Y:S04]  /*89c0*/  STS [R2+0x4400], R15 ;  /* 0x0044000f02007388 */ /* 0x000fe80000000800 */
[----:B------:R4:W-:Y:S04]  /*89d0*/  STS [R4+0x4000], R14 ;  /* 0x0040000e04007388 */ /* 0x0009e80000000800 */
[----:B------:R-:W-:Y:S01]  /*89e0*/  STS [R4+0x4400], R13 ;  /* 0x0044000d04007388 */ /* 0x000fe20000000800 */
[----:B---3--:R-:W-:-:S03]  /*89f0*/  LEA R0, R30, UR4, 0x1 ;  /* 0x000000041e007c11 */ /* 0x008fc6000f8e08ff */
[----:B------:R-:W-:Y:S04]  /*8a00*/  STS [R2+0x6000], R23 ;  /* 0x0060001702007388 */ /* 0x000fe80000000800 */
[----:B------:R1:W-:Y:S04]  /*8a10*/  STS [R2+0x6400], R22 ;  /* 0x0064001602007388 */ /* 0x0003e80000000800 */
[----:B------:R-:W-:Y:S04]  /*8a20*/  STS [R4+0x6000], R26 ;  /* 0x0060001a04007388 */ /* 0x000fe80000000800 */
[----:B------:R3:W-:Y:S01]  /*8a30*/  STS [R4+0x6400], R27 ;  /* 0x0064001b04007388 */ /* 0x0007e20000000800 */
[----:B------:R-:W-:Y:S08]  /*8a40*/  BAR.SYNC.DEFER_BLOCKING 0x0 ;  /* 0x0000000000007b1d */ /* 0x000ff00000010000 */
[----:B----4-:R-:W4:Y:S01]  /*8a50*/  LDC.64 R14, c[0x0][0x5e0] ;  /* 0x00017800ff0e7b82 */ /* 0x010f220000000a00 */
[----:B-1----:R-:W-:-:S07]  /*8a60*/  IMAD.WIDE.U32 R2, R24, UR18, R6 ;  /* 0x0000001218027c25 */ /* 0x002fce000f8e0006 */
[----:B------:R-:W1:Y:S01]  /*8a70*/  LDC.64 R12, c[0x0][0x5c8] ;  /* 0x00017200ff0c7b82 */ /* 0x000e620000000a00 */
[----:B------:R-:W-:Y:S02]  /*8a80*/  IMAD R5, R25, UR18, R3 ;  /* 0x0000001219057c24 */ /* 0x000fe4000f8e0203 */
[C---:B--2---:R-:W-:Y:S01]  /*8a90*/  IMAD R6, R10.reuse, UR32, RZ ;  /* 0x000000200a067c24 */ /* 0x044fe2000f8e02ff */
[----:B---3--:R-:W-:Y:S01]  /*8aa0*/  MOV R4, R2 ;  /* 0x0000000200047202 */ /* 0x008fe20000000f00 */
[----:B------:R-:W-:Y:S01]  /*8ab0*/  VIADD R3, R9, UR7 ;  /* 0x0000000709037c36 */ /* 0x000fe20008000000 */
[----:B------:R-:W2:Y:S01]  /*8ac0*/  LDCU.128 UR4, c[0x0][0x560] ;  /* 0x0000ac00ff0477ac */ /* 0x000ea20008000c00 */
[----:B------:R-:W3:Y:S01]  /*8ad0*/  LDS.128 R44, [R0+0xc000] ;  /* 0x00c00000002c7984 */ /* 0x000ee20000000c00 */
[----:B------:R-:W-:Y:S01]  /*8ae0*/  MOV R2, R8 ;  /* 0x0000000800027202 */ /* 0x000fe20000000f00 */
[----:B------:R-:W-:Y:S02]  /*8af0*/  IMAD R6, R11, UR14, R6 ;  /* 0x0000000e0b067c24 */ /* 0x000fe4000f8e0206 */
[----:B------:R-:W5:Y:S01]  /*8b00*/  LDS.128 R40, [R0+0xd000] ;  /* 0x00d0000000287984 */ /* 0x000f620000000c00 */
[----:B------:R-:W-:-:S03]  /*8b10*/  IMAD.WIDE.U32 R4, R10, UR14, R4 ;  /* 0x0000000e0a047c25 */ /* 0x000fc6000f8e0004 */
[----:B------:R-:W5:Y:S01]  /*8b20*/  LDS.128 R36, [R0+0xe000] ;  /* 0x00e0000000247984 */ /* 0x000f620000000c00 */
[----:B----4-:R-:W-:Y:S01]  /*8b30*/  IMAD.WIDE.U32 R8, R14, UR18, R2 ;  /* 0x000000120e087c25 */ /* 0x010fe2000f8e0002 */
[----:B------:R-:W-:Y:S02]  /*8b40*/  IADD3 R3, PT, PT, R5, R6, RZ ;  /* 0x0000000605037210 */ /* 0x000fe40007ffe0ff */
[----:B------:R-:W4:Y:S01]  /*8b50*/  LDS.128 R32, [R0+0xf000] ;  /* 0x00f0000000207984 */ /* 0x000f220000000c00 */
[----:B------:R-:W-:Y:S01]  /*8b60*/  MOV R2, R4 ;  /* 0x0000000400027202 */ /* 0x000fe20000000f00 */
[----:B------:R-:W-:Y:S01]  /*8b70*/  IMAD R5, R15, UR18, R9 ;  /* 0x000000120f057c24 */ /* 0x000fe2000f8e0209 */
[----:B------:R-:W-:Y:S01]  /*8b80*/  MOV R4, R8 ;  /* 0x0000000800047202 */ /* 0x000fe20000000f00 */
[----:B------:R-:W4:Y:S01]  /*8b90*/  LDS.128 R28, [R0+0x10000] ;  /* 0x01000000001c7984 */ /* 0x000f220000000c00 */
[----:B-1----:R-:W-:Y:S01]  /*8ba0*/  IMAD R9, R12, UR32, RZ ;  /* 0x000000200c097c24 */ /* 0x002fe2000f8e02ff */
[C---:B------:R-:W-:Y:S01]  /*8bb0*/  SHF.L.U32 R15, R10.reuse, 0x6, RZ ;  /* 0x000000060a0f7819 */ /* 0x040fe200000006ff */
[----:B------:R-:W-:Y:S01]  /*8bc0*/  IMAD.WIDE.U32 R6, R183, R10, R2 ;  /* 0x0000000ab7067225 */ /* 0x000fe200078e0002 */
[----:B------:R-:W1:Y:S01]  /*8bd0*/  LDS.128 R24, [R0+0x11000] ;  /* 0x0110000000187984 */ /* 0x000e620000000c00 */
[----:B------:R-:W-:-:S02]  /*8be0*/  SHF.L.U64.HI R14, R10, 0x6, R11 ;  /* 0x000000060a0e7819 */ /* 0x000fc4000001020b */
[----:B------:R-:W-:Y:S01]  /*8bf0*/  IMAD R9, R13, UR14, R9 ;  /* 0x0000000e0d097c24 */ /* 0x000fe2000f8e0209 */
[----:B------:R-:W1:Y:S01]  /*8c00*/  LDS.128 R20, [R0+0x12000] ;  /* 0x0120000000147984 */ /* 0x000e620000000c00 */
[----:B------:R-:W-:Y:S01]  /*8c10*/  IMAD.WIDE.U32 R4, R12, UR14, R4 ;  /* 0x0000000e0c047c25 */ /* 0x000fe2000f8e0004 */
[----:B--2---:R-:W-:Y:S02]  /*8c20*/  LEA R2, P0, R6, UR4, 0x1 ;  /* 0x0000000406027c11 */ /* 0x004fe4000f8008ff */
[----:B------:R2:W1:Y:S01]  /*8c30*/  LDS.128 R16, [R0+0x13000] ;  /* 0x0130000000107984 */ /* 0x0004620000000c00 */
[----:B------:R-:W-:Y:S01]  /*8c40*/  IMAD R3, R183, R11, R7 ;  /* 0x0000000bb7037224 */ /* 0x000fe200078e0207 */
[----:B------:R-:W-:Y:S01]  /*8c50*/  IADD3 R8, P1, PT, R15, R2, RZ ;  /* 0x000000020f087210 */ /* 0x000fe20007f3e0ff */
[----:B------:R-:W-:-:S03]  /*8c60*/  IMAD.IADD R5, R5, 0x1, R9 ;  /* 0x0000000105057824 */ /* 0x000fc600078e0209 */
[----:B------:R-:W-:Y:S01]  /*8c70*/  LEA.HI.X R3, R6, UR5, R3, 0x1, P0 ;  /* 0x0000000506037c11 */ /* 0x000fe200080f0c03 */
[----:B------:R-:W-:Y:S01]  /*8c80*/  IMAD.WIDE.U32 R4, R183, R12, R4 ;  /* 0x0000000cb7047225 */ /* 0x000fe200078e0004 */
[----:B------:R-:W-:Y:S02]  /*8c90*/  LEA R6, P0, R10, R2, 0x7 ;  /* 0x000000020a067211 */ /* 0x000fe400078038ff */
[-C--:B------:R-:W-:Y:S02]  /*8ca0*/  IADD3.X R9, PT, PT, R14, R3.reuse, RZ, P1, !PT ;  /* 0x000000030e097210 */ /* 0x080fe40000ffe4ff */
[----:B------:R-:W-:Y:S01]  /*8cb0*/  LEA.HI.X R7, R10, R3, R11, 0x7, P0 ;  /* 0x000000030a077211 */ /* 0x000fe200000f3c0b */
[----:B---3--:R3:W-:Y:S01]  /*8cc0*/  STG.E.128 desc[UR24][R2.64], R44 ;  /* 0x0000002c02007986 */ /* 0x0087e2000c101d18 */
[----:B------:R-:W-:-:S03]  /*8cd0*/  IADD3 R10, P2, PT, R6, R15, RZ ;  /* 0x0000000f060a7210 */ /* 0x000fc60007f5e0ff */
[----:B-----5:R5:W-:Y:S01]  /*8ce0*/  STG.E.128 desc[UR24][R8.64], R40 ;  /* 0x0000002808007986 */ /* 0x020be2000c101d18 */
[----:B------:R-:W-:-:S03]  /*8cf0*/  IADD3.X R11, PT, PT, R7, R14, RZ, P2, !PT ;  /* 0x0000000e070b7210 */ /* 0x000fc600017fe4ff */
[----:B------:R1:W-:Y:S01]  /*8d00*/  STG.E.128 desc[UR24][R6.64], R36 ;  /* 0x0000002406007986 */ /* 0x0003e2000c101d18 */
[----:B--2---:R-:W-:-:S03]  /*8d10*/  IMAD R0, R183, R13, R5 ;  /* 0x0000000db7007224 */ /* 0x004fc600078e0205 */
[----:B----4-:R2:W-:Y:S01]  /*8d20*/  STG.E.128 desc[UR24][R10.64], R32 ;  /* 0x000000200a007986 */ /* 0x0105e2000c101d18 */
[----:B---3--:R-:W-:Y:S02]  /*8d30*/  LEA R2, P0, R4, UR6, 0x1 ;  /* 0x0000000604027c11 */ /* 0x008fe4000f8008ff */
[----:B-----5:R-:W-:Y:S02]  /*8d40*/  SHF.L.U32 R9, R12, 0x6, RZ ;  /* 0x000000060c097819 */ /* 0x020fe400000006ff */
[----:B------:R-:W-:Y:S02]  /*8d50*/  LEA.HI.X R3, R4, UR7, R0, 0x1, P0 ;  /* 0x0000000704037c11 */ /* 0x000fe400080f0c00 */
[CC--:B------:R-:W-:Y:S02]  /*8d60*/  LEA R4, P0, R12.reuse, R2.reuse, 0x7 ;  /* 0x000000020c047211 */ /* 0x0c0fe400078038ff */
[----:B------:R-:W-:Y:S01]  /*8d70*/  SHF.L.U64.HI R0, R12, 0x6, R13 ;  /* 0x000000060c007819 */ /* 0x000fe2000001020d */
[----:B------:R2:W-:Y:S01]  /*8d80*/  STG.E.128 desc[UR24][R2.64], R28 ;  /* 0x0000001c02007986 */ /* 0x0005e2000c101d18 */
[----:B------:R-:W-:-:S02]  /*8d90*/  IADD3 R8, P1, PT, R9, R2, RZ ;  /* 0x0000000209087210 */ /* 0x000fc40007f3e0ff */
[----:B------:R-:W-:Y:S02]  /*8da0*/  LEA.HI.X R5, R12, R3, R13, 0x7, P0 ;  /* 0x000000030c057211 */ /* 0x000fe400000f3c0d */
[----:B-1----:R-:W-:Y:S02]  /*8db0*/  IADD3 R6, P0, PT, R4, R9, RZ ;  /* 0x0000000904067210 */ /* 0x002fe40007f1e0ff */
[----:B------:R-:W-:Y:S02]  /*8dc0*/  IADD3.X R9, PT, PT, R0, R3, RZ, P1, !PT ;  /* 0x0000000300097210 */ /* 0x000fe40000ffe4ff */
[----:B------:R-:W-:-:S03]  /*8dd0*/  IADD3.X R7, PT, PT, R5, R0, RZ, P0, !PT ;  /* 0x0000000005077210 */ /* 0x000fc600007fe4ff */
[----:B------:R2:W-:Y:S04]  /*8de0*/  STG.E.128 desc[UR24][R8.64], R24 ;  /* 0x0000001808007986 */ /* 0x0005e8000c101d18 */
[----:B------:R2:W-:Y:S04]  /*8df0*/  STG.E.128 desc[UR24][R4.64], R20 ;  /* 0x0000001404007986 */ /* 0x0005e8000c101d18 */
[----:B------:R2:W-:Y:S02]  /*8e00*/  STG.E.128 desc[UR24][R6.64], R16 ;  /* 0x0000001006007986 */ /* 0x0005e4000c101d18 */
.L_x_2265:
[----:B------:R-:W1:Y:S01]  /*8e10*/  LDCU UR5, c[0x0][0x438] ;  /* 0x00008700ff0577ac */ /* 0x000e620008000800 */
[----:B------:R-:W3:Y:S01]  /*8e20*/  LDCU UR6, c[0x0][0x370] ;  /* 0x00006e00ff0677ac */ /* 0x000ee20008000800 */
[----:B-1----:R-:W-:-:S04]  /*8e30*/  UIADD3 UR5, UPT, UPT, UR5, 0x7f, URZ ;  /* 0x0000007f05057890 */ /* 0x002fc8000fffe0ff */
[----:B------:R-:W-:Y:S02]  /*8e40*/  USHF.R.S32.HI UR4, URZ, 0x1f, UR5 ;  /* 0x0000001fff047899 */ /* 0x000fe40008011405 */
[----:B---3--:R-:W-:Y:S02]  /*8e50*/  UIADD3 UR26, UPT, UPT, UR6, UR26, URZ ;  /* 0x0000001a061a7290 */ /* 0x008fe4000fffe0ff */
[----:B------:R-:W-:-:S04]  /*8e60*/  ULEA.HI UR4, UR4, UR5, URZ, 0x7 ;  /* 0x0000000504047291 */ /* 0x000fc8000f8f38ff */
[----:B------:R-:W-:-:S04]  /*8e70*/  USHF.R.S32.HI UR4, URZ, 0x7, UR4 ;  /* 0x00000007ff047899 */ /* 0x000fc80008011404 */
[----:B------:R-:W-:-:S09]  /*8e80*/  UISETP.GE.AND UP0, UPT, UR26, UR4, UPT ;  /* 0x000000041a00728c */ /* 0x000fd2000bf06270 */
[----:B------:R-:W-:Y:S05]  /*8e90*/  BRA.U !UP0, `(.L_x_2272) ;  /* 0xffffff7108d87547 */ /* 0x000fea000b83ffff */
[----:B------:R-:W-:Y:S05]  /*8ea0*/  EXIT ;  /* 0x000000000000794d */ /* 0x000fea0003800000 */
.L_x_2273:
        /* <DEDUP_REMOVED lines=13> */
.L_x_2791:


//--------------------- .text._ZN5flash44flash_bwd_dq_dk_dv_loop_seqk_parallel_kernelI23Flash_bwd_kernel_traitsILi64ELi128ELi128ELi8ELi4ELi4ELi4ELb0ELb0EN7cutlass6half_tE19Flash_kernel_traitsILi64ELi128ELi128ELi8ES3_EELb0ELb0ELb0ELb0ELb1ELb1ELb1EEEvNS_16Flash_bwd_paramsE --------------------------
	.section	.text._ZN5flash44flash_bwd_dq_dk_dv_loop_seqk_parallel_kernelI23Flash_bwd_kernel_traitsILi64ELi128ELi128ELi8ELi4ELi4ELi4ELb0ELb0EN7cutlass6half_tE19Flash_kernel_traitsILi64ELi128ELi128ELi8ES3_EELb0ELb0ELb0ELb0ELb1ELb1ELb1EEEvNS_16Flash_bwd_paramsE,"ax",@progbits
	.align	128
        .global         _ZN5flash44flash_bwd_dq_dk_dv_loop_seqk_parallel_kernelI23Flash_bwd_kernel_traitsILi64ELi128ELi128ELi8ELi4ELi4ELi4ELb0ELb0EN7cutlass6half_tE19Flash_kernel_traitsILi64ELi128ELi128ELi8ES3_EELb0ELb0ELb0ELb0ELb1ELb1ELb1EEEvNS_16Flash_bwd_paramsE
        .type           _ZN5flash44flash_bwd_dq_dk_dv_loop_seqk_parallel_kernelI23Flash_bwd_kernel_traitsILi64ELi128ELi128ELi8ELi4ELi4ELi4ELb0ELb0EN7cutlass6half_tE19Flash_kernel_traitsILi64ELi128ELi128ELi8ES3_EELb0ELb0ELb0ELb0ELb1ELb1ELb1EEEvNS_16Flash_bwd_paramsE,@function
        .size           _ZN5flash44flash_bwd_dq_dk_dv_loop_seqk_parallel_kernelI23Flash_bwd_kernel_traitsILi64ELi128ELi128ELi8ELi4ELi4ELi4ELb0ELb0EN7cutlass6half_tE19Flash_kernel_traitsILi64ELi128ELi128ELi8ES3_EELb0ELb0ELb0ELb0ELb1ELb1ELb1EEEvNS_16Flash_bwd_paramsE,(.L_x_2792 - _ZN5flash44flash_bwd_dq_dk_dv_loop_seqk_parallel_kernelI23Flash_bwd_kernel_traitsILi64ELi128ELi128ELi8ELi4ELi4ELi4ELb0ELb0EN7cutlass6half_tE19Flash_kernel_traitsILi64ELi128ELi128ELi8ES3_EELb0ELb0ELb0ELb0ELb1ELb1ELb1EEEvNS_16Flash_bwd_paramsE)
        .other          _ZN5flash44flash_bwd_dq_dk_dv_loop_seqk_parallel_kernelI23Flash_bwd_kernel_traitsILi64ELi128ELi128ELi8ELi4ELi4ELi4ELb0ELb0EN7cutlass6half_tE19Flash_kernel_traitsILi64ELi128ELi128ELi8ES3_EELb0ELb0ELb0ELb0ELb1ELb1ELb1EEEvNS_16Flash_bwd_paramsE,@"STO_CUDA_ENTRY STV_DEFAULT"
_ZN5flash44flash_bwd_dq_dk_dv_loop_seqk_parallel_kernelI23Flash_bwd_kernel_traitsILi64ELi128ELi128ELi8ELi4ELi4ELi4ELb0ELb0EN7cutlass6half_tE19Flash_kernel_traitsILi64ELi128ELi128ELi8ES3_EELb0ELb0ELb0ELb0ELb1ELb1ELb1EEEvNS_16Flash_bwd_paramsE:
.text._ZN5flash44flash_bwd_dq_dk_dv_loop_seqk_parallel_kernelI23Flash_bwd_kernel_traitsILi64ELi128ELi128ELi8ELi4ELi4ELi4ELb0ELb0EN7cutlass6half_tE19Flash_kernel_traitsILi64ELi128ELi128ELi8ES3_EELb0ELb0ELb0ELb0ELb1ELb1ELb1EEEvNS_16Flash_bwd_paramsE:
        /* <DEDUP_REMOVED lines=35> */
.L_x_2281:
        /* <DEDUP_REMOVED lines=72> */
.L_x_2275:
[----:B------:R-:W1:Y:S01]  /*06b0*/  LDCU UR32, c[0x0][0x3e0] ;  /* 0x00007c00ff2077ac */ /* 0x000e620008000800 */
[----:B------:R-:W2:Y:S01]  /*06c0*/  LDCU UR44, c[0x0][0x444] ;  /* 0x00008880ff2c77ac */ /* 0x000ea20008000800 */
[----:B-1----:R-:W-:-:S04]  /*06d0*/  UIMAD UR32, UR37, UR32, UR24 ;  /* 0x00000020252072a4 */ /* 0x002fc8000f8e0218 */
[----:B--2---:R-:W-:-:S12]  /*06e0*/  UIMAD UR32, UR32, UR44, URZ ;  /* 0x0000002c202072a4 */ /* 0x004fd8000f8e02ff */
.L_x_2276:
        /* <DEDUP_REMOVED lines=38> */
[----:B------:R-:W-:Y:S01]  /*0950*/  LOP3.LUT R184, R36, 0x38, RZ, 0xc0, !PT ;  /* 0x0000003824b87812 */ /* 0x000fe200078ec0ff */
[----:B------:R2:W-:Y:S01]  /*0960*/  STL [R1+0x98], R36 ;  /* 0x0000982401007387 */ /* 0x0005e20000100800 */
[----:B------:R-:W-:Y:S01]  /*0970*/  UIMAD UR12, UR4, UR44, UR12 ;  /* 0x0000002c040c72a4 */ /* 0x000fe2000f8e020c */
[----:B------:R-:W-:Y:S01]  /*0980*/  CS2R R108, SRZ ;  /* 0x00000000006c7805 */ /* 0x000fe2000001ff00 */
[----:B------:R-:W4:Y:S01]  /*0990*/  LDCU.64 UR4, c[0x0][0x3d8] ;  /* 0x00007b00ff0477ac */ /* 0x000f220008000a00 */
[----:B------:R-:W-:Y:S01]  /*09a0*/  IMAD.MOV.U32 R2, RZ, RZ, R184 ;  /* 0x000000ffff027224 */ /* 0x000fe200078e00b8 */
[----:B------:R-:W-:-:S02]  /*09b0*/  CS2R R114, SRZ ;  /* 0x0000000000727805 */ /* 0x000fc4000001ff00 */
[----:B------:R-:W-:Y:S01]  /*09c0*/  CS2R R112, SRZ ;  /* 0x0000000000707805 */ /* 0x000fe2000001ff00 */
[----:B------:R-:W-:Y:S01]  /*09d0*/  ULEA UR41, UR41, 0xffffff80, 0x7 ;  /* 0xffffff8029297891 */ /* 0x000fe2000f8e38ff */
[--C-:B------:R-:W-:Y:S01]  /*09e0*/  IMAD.WIDE.U32 R8, R8, UR37, R2.reuse ;  /* 0x0000002508087c25 */ /* 0x100fe2000f8e0002 */
[----:B------:R-:W-:Y:S01]  /*09f0*/  ULEA UR34, UR33, UR34, 0x7 ;  /* 0x0000002221227291 */ /* 0x000fe2000f8e38ff */
[----:B------:R-:W-:Y:S01]  /*0a00*/  CS2R R106, SRZ ;  /* 0x00000000006a7805 */ /* 0x000fe2000001ff00 */
[----:B------:R-:W-:Y:S01]  /*0a10*/  ULEA UR32, UR33, UR32, 0x7 ;  /* 0x0000002021207291 */ /* 0x000fe2000f8e38ff */
[--C-:B------:R-:W-:Y:S01]  /*0a20*/  IMAD.WIDE.U32 R6, R6, UR37, R2.reuse ;  /* 0x0000002506067c25 */ /* 0x100fe2000f8e0002 */
[----:B------:R-:W-:Y:S02]  /*0a30*/  CS2R R104, SRZ ;  /* 0x0000000000687805 */ /* 0x000fe4000001ff00 */
[----:B------:R-:W-:Y:S01]  /*0a40*/  CS2R R102, SRZ ;  /* 0x0000000000667805 */ /* 0x000fe2000001ff00 */
[----:B-1----:R-:W-:Y:S01]  /*0a50*/  UISETP.NE.U32.AND UP0, UPT, UR14, URZ, UPT ;  /* 0x000000ff0e00728c */ /* 0x002fe2000bf05070 */
[----:B------:R-:W-:Y:S01]  /*0a60*/  IMAD.WIDE.U32 R4, R4, UR37, R2 ;  /* 0x0000002504047c25 */ /* 0x000fe2000f8e0002 */
[----:B------:R-:W-:-:S02]  /*0a70*/  CS2R R100, SRZ ;  /* 0x0000000000647805 */ /* 0x000fc4000001ff00 */
        /* <DEDUP_REMOVED lines=12> */
[----:B----4-:R-:W-:Y:S01]  /*0b40*/  IMAD.WIDE.U32 R18, R0, UR4, R4 ;  /* 0x0000000400127c25 */ /* 0x010fe2000f8e0004 */
[----:B------:R-:W-:Y:S01]  /*0b50*/  SHF.R.S32.HI R10, RZ, 0x1f, R12 ;  /* 0x0000001fff0a7819 */ /* 0x000fe2000001140c */
[----:B------:R-:W-:Y:S01]  /*0b60*/  USEL UR40, UR40, URZ, UP0 ;  /* 0x000000ff28287287 */ /* 0x000fe20008000000 */
[----:B------:R-:W-:Y:S01]  /*0b70*/  CS2R R98, SRZ ;  /* 0x0000000000627805 */ /* 0x000fe2000001ff00 */
[----:B------:R-:W-:Y:S01]  /*0b80*/  IMAD R3, R2, UR37, R7 ;  /* 0x0000002502037c24 */ /* 0x000fe2000f8e0207 */
[----:B------:R-:W-:Y:S01]  /*0b90*/  CS2R R96, SRZ ;  /* 0x0000000000607805 */ /* 0x000fe2000001ff00 */
[----:B------:R-:W-:Y:S01]  /*0ba0*/  IMAD.MOV.U32 R2, RZ, RZ, R6 ;  /* 0x000000ffff027224 */ /* 0x000fe200078e0006 */
[----:B------:R-:W-:Y:S01]  /*0bb0*/  UIADD3 UR40, UP0, UPT, UR41, UR40, URZ ;  /* 0x0000002829287290 */ /* 0x000fe2000ff1e0ff */
[----:B--2---:R-:W-:Y:S01]  /*0bc0*/  IMAD R6, R11, UR6, RZ ;  /* 0x000000060b067c24 */ /* 0x004fe2000f8e02ff */
        /* <DEDUP_REMOVED lines=13> */
[----:B------:R-:W-:Y:S01]  /*0ca0*/  IMAD.WIDE.U32 R4, R20, UR41, RZ ;  /* 0x0000002914047c25 */ /* 0x000fe2000f8e00ff */
        /* <DEDUP_REMOVED lines=9> */
[----:B------:R-:W-:-:S02]  /*0d40*/  CS2R R70, SRZ ;  /* 0x0000000000467805 */ /* 0x000fc4000001ff00 */
[----:B------:R-:W-:Y:S01]  /*0d50*/  CS2R R68, SRZ ;  /* 0x0000000000447805 */ /* 0x000fe2000001ff00 */
[----:B------:R-:W-:Y:S01]  /*0d60*/  IMAD R7, R10, UR16, R7 ;  /* 0x000000100a077c24 */ /* 0x000fe2000f8e0207 */
[----:B------:R-:W-:Y:S01]  /*0d70*/  LOP3.LUT R10, R190, 0x1f, RZ, 0xc0, !PT ;  /* 0x0000001fbe0a7812 */ /* 0x000fe200078ec0ff */
[----:B------:R-:W-:Y:S02]  /*0d80*/  IMAD R0, R21, UR41, R0 ;  /* 0x0000002915007c24 */ /* 0x000fe4000f8e0200 */
[----:B------:R-:W-:Y:S01]  /*0d90*/  IMAD.MOV.U32 R6, RZ, RZ, R2 ;  /* 0x000000ffff067224 */ /* 0x000fe200078e0002 */
[----:B------:R-:W-:Y:S01]  /*0da0*/  LOP3.LUT R2, R4, R184, RZ, 0xfc, !PT ;  /* 0x000000b804027212 */ /* 0x000fe200078efcff */
[----:B------:R-:W-:Y:S02]  /*0db0*/  IMAD.IADD R7, R3, 0x1, R7 ;  /* 0x0000000103077824 */ /* 0x000fe400078e0207 */
[----:B------:R-:W-:Y:S02]  /*0dc0*/  IMAD.IADD R3, R5, 0x1, R0 ;  /* 0x0000000105037824 */ /* 0x000fe400078e0200 */
[----:B------:R-:W-:Y:S01]  /*0dd0*/  IMAD R4, R16, UR12, RZ ;  /* 0x0000000c10047c24 */ /* 0x000fe2000f8e02ff */
[----:B------:R-:W-:Y:S01]  /*0de0*/  UIADD3.X UR12, UPT, UPT, URZ, UR12, URZ, UP0, !UPT ;  /* 0x0000000cff0c7290 */ /* 0x000fe200087fe4ff */
[----:B-1----:R-:W-:-:S02]  /*0df0*/  IMAD.U32 R0, RZ, RZ, UR6 ;  /* 0x00000006ff007e24 */ /* 0x002fc4000f8e00ff */
        /* <DEDUP_REMOVED lines=8> */
[----:B------:R-:W-:Y:S02]  /*0e80*/  IMAD R5, R5, UR37, R3 ;  /* 0x0000002505057c24 */ /* 0x000fe4000f8e0203 */
[----:B------:R-:W-:-:S04]  /*0e90*/  IMAD.WIDE.U32 R8, R12, UR40, R6 ;  /* 0x000000280c087c25 */ /* 0x000fc8000f8e0006 */
[----:B------:R-:W-:Y:S01]  /*0ea0*/  IMAD.IADD R3, R11, 0x1, R4 ;  /* 0x000000010b037824 */ /* 0x000fe200078e0204 */
[----:B------:R-:W-:Y:S01]  /*0eb0*/  SHF.L.U64.HI R11, R16, 0x6, R17 ;  /* 0x00000006100b7819 */ /* 0x000fe20000010211 */
[----:B------:R-:W-:Y:S01]  /*0ec0*/  IMAD R13, R12, UR12, R13 ;  /* 0x0000000c0c0d7c24 */ /* 0x000fe2000f8e020d */
[----:B------:R-:W4:Y:S01]  /*0ed0*/  LDCU.64 UR12, c[0x0][0x380] ;  /* 0x00007000ff0c77ac */ /* 0x000f220008000a00 */
[----:B--2---:R-:W-:Y:S02]  /*0ee0*/  IMAD.U32 R0, RZ, RZ, UR4 ;  /* 0x00000004ff007e24 */ /* 0x004fe4000f8e00ff */
[----:B------:R-:W-:Y:S02]  /*0ef0*/  IMAD.MOV.U32 R4, RZ, RZ, R2 ;  /* 0x000000ffff047224 */ /* 0x000fe400078e0002 */
[----:B-----5:R-:W-:Y:S01]  /*0f00*/  IMAD.WIDE.U32 R6, R31, R24, RZ ;  /* 0x000000181f067225 */ /* 0x020fe200078e00ff */
[----:B------:R-:W-:-:S03]  /*0f10*/  SHF.R.U32.HI R24, RZ, 0x3, R190 ;  /* 0x00000003ff187819 */ /* 0x000fc600000116be */
[----:B------:R-:W-:Y:S01]  /*0f20*/  IMAD.MOV.U32 R2, RZ, RZ, R10 ;  /* 0x000000ffff027224 */ /* 0x000fe200078e000a */
[----:B------:R-:W-:Y:S01]  /*0f30*/  SEL R6, R6, RZ, P3 ;  /* 0x000000ff06067207 */ /* 0x000fe20001800000 */
[----:B------:R-:W-:Y:S01]  /*0f40*/  IMAD.WIDE.U32 R4, R0, UR24, R4 ;  /* 0x0000001800047c25 */ /* 0x000fe2000f8e0004 */
[----:B------:R-:W-:Y:S02]  /*0f50*/  @P3 BAR.SYNC.DEFER_BLOCKING 0x0 ;  /* 0x0000000000003b1d */ /* 0x000fe40000010000 */
[----:B------:R-:W-:Y:S01]  /*0f60*/  IADD3 R8, P1, P0, R22, R8, R6 ;  /* 0x0000000816087210 */ /* 0x000fe2000783e006 */
[----:B------:R-:W-:Y:S01]  /*0f70*/  IMAD R10, R31, R25, R7 ;  /* 0x000000191f0a7224 */ /* 0x000fe200078e0207 */
[----:B------:R-:W-:Y:S01]  /*0f80*/  SHF.R.S32.HI R6, RZ, 0x1f, R22 ;  /* 0x0000001fff067819 */ /* 0x000fe20000011416 */
        /* <DEDUP_REMOVED lines=57> */
[----:B------:R-:W-:-:S03]  /*1320*/  UISETP.GE.AND UP0, UPT, UR31, 0x1, UPT ;  /* 0x000000011f00788c */ /* 0x000fc6000bf06270 */
[----:B------:R3:W-:Y:S04]  /*1330*/  STL [R1+0x90], R32 ;  /* 0x0000902001007387 */ /* 0x0007e80000100800 */
[----:B------:R3:W-:Y:S04]  /*1340*/  STL [R1+0x94], R34 ;  /* 0x0000942201007387 */ /* 0x0007e80000100800 */
[----:B------:R3:W-:Y:S04]  /*1350*/  STL [R1+0x8c], R33 ;  /* 0x00008c2101007387 */ /* 0x0007e80000100800 */
[----:B------:R3:W-:Y:S01]  /*1360*/  STL [R1+0x88], R35 ;  /* 0x0000882301007387 */ /* 0x0007e20000100800 */
        /* <DEDUP_REMOVED lines=78> */
[----:B------:R-:W1:Y:S01]  /*1850*/  LDCU UR12, c[0x0][0x3b0] ;  /* 0x00007600ff0c77ac */ /* 0x000e620008000800 */
[----:B------:R-:W-:Y:S01]  /*1860*/  IMAD.WIDE.U32 R2, R30, R2, UR38 ;  /* 0x000000261e027e25 */ /* 0x000fe2000f8e0002 */
[----:B------:R-:W2:Y:S04]  /*1870*/  LDCU UR13, c[0x0][0x3b4] ;  /* 0x00007680ff0d77ac */ /* 0x000ea80008000800 */
[----:B------:R-:W3:Y:S01]  /*1880*/  LDG.E R10, desc[UR28][R2.64] ;  /* 0x0000001c020a7981 */ /* 0x000ee2000c1e1900 */
[----:B------:R-:W-:Y:S01]  /*1890*/  IMAD.SHL.U32 R5, R190, 0x20, RZ ;  /* 0x00000020be057824 */ /* 0x000fe200078e00ff */
[----:B------:R-:W4:Y:S02]  /*18a0*/  LDCU UR6, c[0x0][0x590] ;  /* 0x0000b200ff0677ac */ /* 0x000f240008000800 */
[----:B------:R-:W5:Y:S01]  /*18b0*/  LDG.E R9, desc[UR28][R2.64+0x20] ;  /* 0x0000201c02097981 */ /* 0x000f62000c1e1900 */
[----:B------:R-:W4:Y:S03]  /*18c0*/  LDCU UR7, c[0x0][0x594] ;  /* 0x0000b280ff0777ac */ /* 0x000f260008000800 */
[----:B------:R-:W5:Y:S01]  /*18d0*/  LDG.E R8, desc[UR28][R2.64+0x100] ;  /* 0x0001001c02087981 */ /* 0x000f62000c1e1900 */
[----:B------:R-:W3:Y:S03]  /*18e0*/  LDCU UR14, c[0x0][0x3e0] ;  /* 0x00007c00ff0e77ac */ /* 0x000ee60008000800 */
[----:B------:R4:W5:Y:S01]  /*18f0*/  LDG.E R7, desc[UR28][R2.64+0x120] ;  /* 0x0001201c02077981 */ /* 0x000962000c1e1900 */
[----:B------:R-:W-:Y:S01]  /*1900*/  LOP3.LUT R184, R184, 0x1c0, R4, 0xf8, !PT ;  /* 0x000001c0b8b87812 */ /* 0x000fe200078ef804 */
[----:B------:R-:W-:Y:S01]  /*1910*/  IMAD.MOV.U32 R181, RZ, RZ, 0x40 ;  /* 0x00000040ffb57424 */ /* 0x000fe200078e00ff */
[----:B-1----:R-:W-:Y:S01]  /*1920*/  USHF.L.U32 UR17, UR12, 0x7, URZ ;  /* 0x000000070c117899 */ /* 0x002fe200080006ff */
[----:B------:R-:W-:Y:S01]  /*1930*/  IMAD.MOV.U32 R185, RZ, RZ, 0x20 ;  /* 0x00000020ffb97424 */ /* 0x000fe200078e00ff */
[----:B------:R-:W-:Y:S01]  /*1940*/  LOP3.LUT R0, R184, 0x8, R0, 0x78, !PT ;  /* 0x00000008b8007812 */ /* 0x000fe200078e7800 */
[----:B------:R-:W-:Y:S01]  /*1950*/  IMAD.MOV.U32 R127, RZ, RZ, RZ ;  /* 0x000000ffff7f7224 */ /* 0x000fe200078e00ff */
[----:B--2---:R-:W-:-:S02]  /*1960*/  USHF.L.U64.HI UR13, UR12, 0x6, UR13 ;  /* 0x000000060c0d7899 */ /* 0x004fc4000801020d */
[----:B----4-:R-:W-:Y:S01]  /*1970*/  USHF.L.U32 UR31, UR6, 0x7, URZ ;  /* 0x00000007061f7899 */ /* 0x010fe200080006ff */
[----:B------:R-:W1:Y:S01]  /*1980*/  LDCU UR16, c[0x0][0x50c] ;  /* 0x0000a180ff1077ac */ /* 0x000e620008000800 */
[----:B------:R-:W-:Y:S01]  /*1990*/  USHF.L.U64.HI UR7, UR6, 0x6, UR7 ;  /* 0x0000000606077899 */ /* 0x000fe20008010207 */
[----:B------:R-:W2:Y:S01]  /*19a0*/  LDCU UR15, c[0x0][0x45c] ;  /* 0x00008b80ff0f77ac */ /* 0x000ea20008000800 */
[----:B------:R-:W-:Y:S02]  /*19b0*/  USHF.L.U32 UR12, UR12, 0x6, URZ ;  /* 0x000000060c0c7899 */ /* 0x000fe400080006ff */
[----:B------:R-:W-:Y:S01]  /*19c0*/  USHF.L.U32 UR6, UR6, 0x6, URZ ;  /* 0x0000000606067899 */ /* 0x000fe200080006ff */
[----:B------:R-:W-:Y:S02]  /*19d0*/  SHF.R.U32.HI R3, RZ, 0x4, R190 ;  /* 0x00000004ff037819 */ /* 0x000fe400000116be */
[----:B------:R-:W-:Y:S02]  /*19e0*/  LOP3.LUT R2, R4, 0x200, RZ, 0xc0, !PT ;  /* 0x0000020004027812 */ /* 0x000fe400078ec0ff */
[----:B------:R-:W-:-:S02]  /*19f0*/  LOP3.LUT R3, R3, 0x8, RZ, 0xc0, !PT ;  /* 0x0000000803037812 */ /* 0x000fc400078ec0ff */
[----:B------:R-:W-:Y:S02]  /*1a00*/  LOP3.LUT R2, R2, 0xc00, R5, 0xf8, !PT ;  /* 0x00000c0002027812 */ /* 0x000fe400078ef805 */
[----:B------:R-:W-:Y:S02]  /*1a10*/  LOP3.LUT R3, R3, 0x10, R190, 0xf8, !PT ;  /* 0x0000001003037812 */ /* 0x000fe400078ef8be */
[----:B------:R-:W4:Y:S01]  /*1a20*/  S2R R190, SR_TID.X ;  /* 0x0000000000be7919 */ /* 0x000f220000002100 */
[----:B------:R-:W-:Y:S02]  /*1a30*/  LOP3.LUT R183, R2, R0, RZ, 0xfc, !PT ;  /* 0x0000000002b77212 */ /* 0x000fe400078efcff */
[----:B------:R-:W-:-:S04]  /*1a40*/  LOP3.LUT R3, R3, R184, RZ, 0x3c, !PT ;  /* 0x000000b803037212 */ /* 0x000fc800078e3cff */
[----:B------:R-:W-:Y:S01]  /*1a50*/  LOP3.LUT R3, R3, 0x200, R4, 0xf8, !PT ;  /* 0x0000020003037812 */ /* 0x000fe200078ef804 */
[C---:B----4-:R-:W-:Y:S01]  /*1a60*/  IMAD.SHL.U32 R2, R190.reuse, 0x10, RZ ;  /* 0x00000010be027824 */ /* 0x050fe200078e00ff */
        /* <DEDUP_REMOVED lines=10> */
[----:B------:R-:W-:-:S04]  /*1b10*/  LOP3.LUT R0, R0, 0xc00, R193, 0xf8, !PT ;  /* 0x00000c0000007812 */ /* 0x000fc800078ef8c1 */
[----:B------:R-:W-:Y:S01]  /*1b20*/  LOP3.LUT R0, R0, R2, RZ, 0xfc, !PT ;  /* 0x0000000200007212 */ /* 0x000fe200078efcff */
[----:B---3--:R-:W-:Y:S04]  /*1b30*/  STL [R1+0xa8], R10 ;  /* 0x0000a80a01007387 */ /* 0x008fe80000100800 */
[----:B-----5:R-:W-:Y:S04]  /*1b40*/  STL [R1+0xa4], R9 ;  /* 0x0000a40901007387 */ /* 0x020fe80000100800 */
[----:B------:R-:W-:Y:S04]  /*1b50*/  STL [R1+0xa0], R8 ;  /* 0x0000a00801007387 */ /* 0x000fe80000100800 */
[----:B------:R-:W-:Y:S04]  /*1b60*/  STL [R1+0x9c], R7 ;  /* 0x00009c0701007387 */ /* 0x000fe80000100800 */
[----:B------:R-:W-:Y:S04]  /*1b70*/  STL [R1+0xac], R4 ;  /* 0x0000ac0401007387 */ /* 0x000fe80000100800 */
[----:B------:R-:W-:Y:S04]  /*1b80*/  STL.64 [R1+0x70], R22 ;  /* 0x0000701601007387 */ /* 0x000fe80000100a00 */
[----:B------:R3:W-:Y:S04]  /*1b90*/  STL [R1+0xb0], R0 ;  /* 0x0000b00001007387 */ /* 0x0007e80000100800 */
[----:B------:R4:W-:Y:S01]  /*1ba0*/  STL [R1+0x84], R21 ;  /* 0x0000841501007387 */ /* 0x0009e20000100800 */
[----:B---3--:R-:W-:Y:S01]  /*1bb0*/  IMAD.MOV.U32 R0, RZ, RZ, 0x10 ;  /* 0x00000010ff007424 */ /* 0x008fe200078e00ff */
[C---:B------:R-:W-:Y:S01]  /*1bc0*/  LOP3.LUT P1, RZ, R190.reuse, 0x2, RZ, 0xc0, !PT ;  /* 0x00000002beff7812 */ /* 0x040fe2000782c0ff */
[----:B------:R-:W-:Y:S01]  /*1bd0*/  UMOV UR32, UR36 ;  /* 0x0000002400207c82 */ /* 0x000fe20008000000 */
[----:B------:R-:W-:-:S02]  /*1be0*/  LOP3.LUT P0, RZ, R190, 0x4, RZ, 0xc0, !PT ;  /* 0x00000004beff7812 */ /* 0x000fc4000780c0ff */
        /* <DEDUP_REMOVED lines=11> */
[----:B-12-4-:R-:W-:-:S07]  /*1ca0*/  LOP3.LUT R186, R186, 0xc00, R193, 0xf8, !PT ;  /* 0x00000c00baba7812 */ /* 0x016fce00078ef8c1 */
.L_x_2280:
[----:B------:R-:W-:Y:S01]  /*1cb0*/  STL [R1+0xdc], R78 ;  /* 0x0000dc4e01007387 */ /* 0x000fe20000100800 */
[----:B------:R-:W-:Y:S01]  /*1cc0*/  SHF.L.U32 R0, R190, 0x3, RZ ;  /* 0x00000003be007819 */ /* 0x000fe200000006ff */
[----:B------:R-:W-:Y:S01]  /*1cd0*/  UMOV UR4, UR21 ;  /* 0x0000001500047c82 */ /* 0x000fe20008000000 */
[C---:B------:R-:W-:Y:S01]  /*1ce0*/  IADD3 R144, PT, PT, R183.reuse, R187, RZ ;  /* 0x000000bbb7907210 */ /* 0x040fe20007ffe0ff */
[----:B------:R1:W-:Y:S01]  /*1cf0*/  STL [R1+0xd8], R77 ;  /* 0x0000d84d01007387 */ /* 0x0003e20000100800 */
[----:B------:R-:W-:Y:S01]  /*1d00*/  LOP3.LUT R184, R0, 0x38, RZ, 0xc0, !PT ;  /* 0x0000003800b87812 */ /* 0x000fe200078ec0ff */
[----:B------:R-:W-:Y:S02]  /*1d10*/  UIADD3 UR34, UPT, UPT, UR33, 0x1, URZ ;  /* 0x0000000121227890 */ /* 0x000fe4000fffe0ff */
[----:B------:R2:W-:Y:S01]  /*1d20*/  STL [R1+0xd4], R76 ;  /* 0x0000d44c01007387 */ /* 0x0005e20000100800 */
[----:B------:R-:W-:Y:S01]  /*1d30*/  LOP3.LUT R182, R184, 0x1c0, R191, 0xf8, !PT ;  /* 0x000001c0b8b67812 */ /* 0x000fe200078ef8bf */
[----:B------:R-:W-:Y:S02]  /*1d40*/  UISETP.NE.AND UP0, UPT, UR34, 0x1, UPT ;  /* 0x000000012200788c */ /* 0x000fe4000bf05270 */
[----:B------:R3:W-:Y:S04]  /*1d50*/  STL [R1+0xd0], R75 ;  /* 0x0000d04b01007387 */ /* 0x0007e80000100800 */
[----:B------:R-:W-:Y:S04]  /*1d60*/  STL [R1+0xcc], R74 ;  /* 0x0000cc4a01007387 */ /* 0x000fe80000100800 */
[----:B------:R-:W-:Y:S04]  /*1d70*/  STL [R1+0xc8], R73 ;  /* 0x0000c84901007387 */ /* 0x000fe80000100800 */
[----:B------:R-:W-:Y:S04]  /*1d80*/  STL [R1+0xc4], R72 ;  /* 0x0000c44801007387 */ /* 0x000fe80000100800 */
[----:B------:R-:W-:Y:S04]  /*1d90*/  STL [R1+0xc0], R71 ;  /* 0x0000c04701007387 */ /* 0x000fe80000100800 */
[----:B------:R-:W0:Y:S08]  /*1da0*/  LDGDEPBAR ;  /* 0x00000000000079af */ /* 0x000e300000000000 */
[----:B------:R-:W-:Y:S04]  /*1db0*/  STL [R1+0xbc], R70 ;  /* 0x0000bc4601007387 */ /* 0x000fe80000100800 */
[----:B------:R-:W-:Y:S04]  /*1dc0*/  STL [R1+0xb8], R69 ;  /* 0x0000b84501007387 */ /* 0x000fe80000100800 */
[----:B------:R4:W-:Y:S04]  /*1dd0*/  STL [R1+0xb4], R68 ;  /* 0x0000b44401007387 */ /* 0x0009e80000100800 */
[----:B------:R4:W-:Y:S04]  /*1de0*/  STL [R1+0x98], R0 ;  /* 0x0000980001007387 */ /* 0x0009e80000100800 */
[----:B-1----:R-:W4:Y:S04]  /*1df0*/  LDL R77, [R1+0xa4] ;  /* 0x0000a400014d7983 */ /* 0x002f280000100800 */
[----:B--2---:R-:W2:Y:S04]  /*1e00*/  LDL R76, [R1+0xa0] ;  /* 0x0000a000014c7983 */ /* 0x004ea80000100800 */
[----:B---3--:R-:W3:Y:S04]  /*1e10*/  LDL R75, [R1+0x9c] ;  /* 0x00009c00014b7983 */ /* 0x008ee80000100800 */
[----:B----4-:R-:W4:Y:S01]  /*1e20*/  LDL R68, [R1+0xa8] ;  /* 0x0000a80001447983 */ /* 0x010f220000100800 */
[----:B------:R-:W-:Y:S04]  /*1e30*/  LOP3.LUT R0, R192, R182, R189, 0xf6, !PT ;  /* 0x000000b6c0007212 */ /* 0x000fe800078ef6bd */
[----:B------:R-:W-:Y:S02]  /*1e40*/  LEA R2, R0, UR4, 0x1 ;  /* 0x0000000400027c11 */ /* 0x000fe4000f8e08ff */
[----:B------:R-:W-:Y:S02]  /*1e50*/  IADD3 R0, PT, PT, R183, R181, RZ ;  /* 0x000000b5b7007210 */ /* 0x000fe40007ffe0ff */
[-C--:B------:R-:W-:Y:S02]  /*1e60*/  IADD3 R152, PT, PT, R187, R2.reuse, RZ ;  /* 0x00000002bb987210 */ /* 0x080fe40007ffe0ff */
[----:B------:R-:W-:Y:S02]  /*1e70*/  IADD3 R172, PT, PT, R181, R2, RZ ;  /* 0x00000002b5ac7210 */ /* 0x000fe40007ffe0ff */
[----:B------:R-:W-:Y:S02]  /*1e80*/  IADD3 R3, PT, PT, R187, R0, RZ ;  /* 0x00000000bb037210 */ /* 0x000fe40007ffe0ff */
[----:B----4-:R-:W-:Y:S01]  /*1e90*/  FSETP.NEU.FTZ.AND P1, PT, R68, -INF , PT ;  /* 0xff8000004400780b */ /* 0x010fe20003f3d000 */
[----:B------:R-:W-:Y:S04]  /*1ea0*/  DEPBAR.LE SB0, 0x0 ;  /* 0x000080000000791a */ /* 0x000fe80000000000 */
[----:B------:R-:W-:Y:S01]  /*1eb0*/  BAR.SYNC.DEFER_BLOCKING 0x0 ;  /* 0x0000000000007b1d */ /* 0x000fe20000010000 */
[----:B------:R-:W-:Y:S05]  /*1ec0*/  FSETP.NEU.FTZ.AND P0, PT, R77, -INF , PT ;  /* 0xff8000004d00780b */ /* 0x000fea0003f1d000 */
[----:B------:R-:W-:Y:S08]  /*1ed0*/  LDSM.16.M88.4 R64, [R183] ;  /* 0x00000000b740783b */ /* 0x000ff00000000200 */
[----:B------:R-:W1:Y:S08]  /*1ee0*/  LDSM.16.M88.4 R16, [R2+0xc000] ;  /* 0x00c000000210783b */ /* 0x000e700000000200 */
[----:B------:R-:W4:Y:S08]  /*1ef0*/  LDSM.16.M88.4 R60, [R183+0x2000] ;  /* 0x00200000b73c783b */ /* 0x000f300000000200 */
[----:B------:R-:W2:Y:S08]  /*1f00*/  LDSM.16.M88.4 R32, [R2+0xc800] ;  /* 0x00c800000220783b */ /* 0x000eb00000000200 */
[----:B------:R-:W3:Y:S08]  /*1f10*/  LDSM.16.M88.4 R48, [R2+0xd000] ;  /* 0x00d000000230783b */ /* 0x000ef00000000200 */
[----:B------:R-:W3:Y:S01]  /*1f20*/  LDSM.16.M88.4 R132, [R2+0xd800] ;  /* 0x00d800000284783b */ /* 0x000ee20000000200 */
        /* <DEDUP_REMOVED lines=8> */
[-C--:B--2---:R-:W-:Y:S07]  /*1fb0*/  HMMA.16816.F32 R20, R64, R32.reuse, RZ ;  /* 0x000000204014723c */ /* 0x084fee00000018ff */
[----:B------:R-:W-:Y:S01]  /*1fc0*/  LDSM.16.M88.4 R156, [R0] ;  /* 0x00000000009c783b */ /* 0x000fe20000000200 */
[C---:B------:R-:W-:Y:S07]  /*1fd0*/  HMMA.16816.F32 R24, R60.reuse, R32, RZ ;  /* 0x000000203c18723c */ /* 0x040fee00000018ff */
[----:B------:R-:W-:Y:S01]  /*1fe0*/  LDSM.16.M88.4 R160, [R172+0xc000] ;  /* 0x00c00000aca0783b */ /* 0x000fe20000000200 */
[-C--:B------:R-:W-:Y:S07]  /*1ff0*/  HMMA.16816.F32 R28, R60, R34.reuse, RZ ;  /* 0x000000223c1c723c */ /* 0x080fee00000018ff */
[----:B------:R2:W-:Y:S01]  /*2000*/  LDSM.16.M88.4 R164, [R0+0x2000] ;  /* 0x0020000000a4783b */ /* 0x0005e20000000200 */
[C---:B------:R-:W-:Y:S07]  /*2010*/  HMMA.16816.F32 R32, R64.reuse, R34, RZ ;  /* 0x000000224020723c */ /* 0x040fee00000018ff */
[----:B------:R-:W-:Y:S01]  /*2020*/  LDSM.16.M88.4 R168, [R172+0xd000] ;  /* 0x00d00000aca8783b */ /* 0x000fe20000000200 */
[-C--:B---3--:R-:W-:Y:S08]  /*2030*/  HMMA.16816.F32 R36, R64, R48.reuse, RZ ;  /* 0x000000304024723c */ /* 0x088ff000000018ff */
[C---:B------:R-:W-:Y:S02]  /*2040*/  HMMA.16816.F32 R40, R60.reuse, R48, RZ ;  /* 0x000000303c28723c */ /* 0x040fe400000018ff */
[C---:B--2---:R-:W-:Y:S05]  /*2050*/  IADD3 R0, PT, PT, R187.reuse, R172, RZ ;  /* 0x000000acbb007210 */ /* 0x044fea0007ffe0ff */
[----:B------:R-:W-:Y:S01]  /*2060*/  LDSM.16.M88.4 R176, [R0+0xc000] ;  /* 0x00c0000000b0783b */ /* 0x000fe20000000200 */
        /* <DEDUP_REMOVED lines=9> */
[C---:B----4-:R-:W-:Y:S08]  /*2100*/  HMMA.16816.F32 R8, R144.reuse, R140, R8 ;  /* 0x0000008c9008723c */ /* 0x050ff00000001808 */
        /* <DEDUP_REMOVED lines=13> */
[----:B------:R-:W2:Y:S07]  /*21e0*/  LDSM.16.M88.4 R132, [R3+0x2000] ;  /* 0x002000000384783b */ /* 0x000eae0000000200 */
[-C--:B-1----:R-:W-:Y:S08]  /*21f0*/  HMMA.16816.F32 R52, R136, R152.reuse, R52 ;  /* 0x000000988834723c */ /* 0x082ff00000001834 */
[C---:B------:R-:W-:Y:S08]  /*2200*/  HMMA.16816.F32 R56, R144.reuse, R152, R56 ;  /* 0x000000989038723c */ /* 0x040ff00000001838 */
[-C--:B------:R-:W-:Y:S03]  /*2210*/  HMMA.16816.F32 R60, R144, R154.reuse, R60 ;  /* 0x0000009a903c723c */ /* 0x080fe6000000183c */
[----:B------:R-:W-:Y:S05]  /*2220*/  IADD3 R144, PT, PT, R187, R2, RZ ;  /* 0x00000002bb907210 */ /* 0x000fea0007ffe0ff */
        /* <DEDUP_REMOVED lines=32> */
[----:B------:R-:W-:Y:S01]  /*2430*/  FMUL.FTZ R14, R68, 1.4426950216293334961 ;  /* 0x3fb8aa3b440e7820 */ /* 0x000fe20000410000 */
[----:B------:R-:W-:Y:S01]  /*2440*/  FMUL.FTZ R13, R13, UR16 ;  /* 0x000000100d0d7c20 */ /* 0x000fe20008410000 */
[----:B------:R-:W-:Y:S05]  /*2450*/  FMUL.FTZ R12, R12, UR16 ;  /* 0x000000100c0c7c20 */ /* 0x000fea0008410000 */
[----:B------:R-:W-:Y:S01]  /*2460*/  MUFU.TANH R191, R6 ;  /* 0x0000000600bf7308 */ /* 0x000fe20000002400 */
[----:B------:R-:W-:Y:S01]  /*2470*/  FMUL.FTZ R15, R15, UR16 ;  /* 0x000000100f0f7c20 */ /* 0x000fe20008410000 */
[----:B------:R-:W-:Y:S02]  /*2480*/  FSEL R14, R14, RZ, P1 ;  /* 0x000000ff0e0e7208 */ /* 0x000fe40000800000 */
[----:B------:R-:W-:Y:S01]  /*2490*/  FSETP.NEU.FTZ.AND P1, PT, R76, -INF , PT ;  /* 0xff8000004c00780b */ /* 0x000fe20003f3d000 */
[----:B------:R-:W-:Y:S01]  /*24a0*/  FMUL.FTZ R16, R16, UR16 ;  /* 0x0000001010107c20 */ /* 0x000fe20008410000 */
[----:B------:R-:W-:Y:S01]  /*24b0*/  FMUL.FTZ R19, R19, UR16 ;  /* 0x0000001013137c20 */ /* 0x000fe20008410000 */
[----:B------:R-:W-:Y:S03]  /*24c0*/  FMUL.FTZ R17, R17, UR16 ;  /* 0x0000001011117c20 */ /* 0x000fe60008410000 */
[----:B------:R2:W3:Y:S01]  /*24d0*/  MUFU.TANH R193, R7 ;  /* 0x0000000700c17308 */ /* 0x0004e20000002400 */
[----:B------:R-:W-:Y:S09]  /*24e0*/  FMUL.FTZ R18, R18, UR16 ;  /* 0x0000001012127c20 */ /* 0x000ff20008410000 */
[----:B------:R1:W-:Y:S10]  /*24f0*/  MUFU.TANH R68, R3 ;  /* 0x0000000300447308 */ /* 0x0003f40000002400 */
[----:B------:R4:W-:Y:S01]  /*2500*/  MUFU.TANH R69, R13 ;  /* 0x0000000d00457308 */ /* 0x0009e20000002400 */
[----:B--2---:R-:W2:Y:S09]  /*2510*/  LDSM.16.M88.4 R4, [R0+0xc800] ;  /* 0x00c800000004783b */ /* 0x004eb20000000200 */
[----:B------:R3:W-:Y:S01]  /*2520*/  MUFU.TANH R70, R12 ;  /* 0x0000000c00467308 */ /* 0x0007e20000002400 */
[----:B-1----:R-:W-:Y:S09]  /*2530*/  FFMA.FTZ R3, R146, UR15, -R14 ;  /* 0x0000000f92037c23 */ /* 0x002ff2000801080e */
[----:B------:R1:W-:Y:S01]  /*2540*/  MUFU.EX2 R173, R3 ;  /* 0x0000000300ad7308 */ /* 0x0003e20000000800 */
[----:B----4-:R-:W-:Y:S09]  /*2550*/  FMUL.FTZ R13, R77, 1.4426950216293334961 ;  /* 0x3fb8aa3b4d0d7820 */ /* 0x010ff20000410000 */
[----:B------:R4:W2:Y:S01]  /*2560*/  MUFU.TANH R74, R8 ;  /* 0x00000008004a7308 */ /* 0x0008a20000002400 */
[----:B------:R-:W-:Y:S02]  /*2570*/  FSEL R13, R13, RZ, P0 ;  /* 0x000000ff0d0d7208 */ /* 0x000fe40000000000 */
[----:B------:R-:W-:Y:S01]  /*2580*/  FSETP.NEU.FTZ.AND P0, PT, R75, -INF , PT ;  /* 0xff8000004b00780b */ /* 0x000fe20003f1d000 */
[----:B---3--:R-:W-:Y:S06]  /*2590*/  FMUL.FTZ R12, R76, 1.4426950216293334961 ;  /* 0x3fb8aa3b4c0c7820 */ /* 0x008fec0000410000 */
[----:B------:R-:W-:Y:S01]  /*25a0*/  MUFU.TANH R71, R11 ;  /* 0x0000000b00477308 */ /* 0x000fe20000002400 */
[----:B------:R-:W-:Y:S01]  /*25b0*/  R2P PR, R190, 0x18 ;  /* 0x00000018be007804 */ /* 0x000fe20000000000 */
[--C-:B-1----:R-:W-:Y:S01]  /*25c0*/  FFMA.FTZ R3, R193, UR15, -R13.reuse ;  /* 0x0000000fc1037c23 */ /* 0x102fe2000801080d */
[----:B------:R-:W-:Y:S07]  /*25d0*/  FSEL R12, R12, RZ, P1 ;  /* 0x000000ff0c0c7208 */ /* 0x000fee0000800000 */
[----:B------:R1:W-:Y:S01]  /*25e0*/  MUFU.EX2 R233, R3 ;  /* 0x0000000300e97308 */ /* 0x0003e20000000800 */
[----:B----4-:R-:W-:Y:S01]  /*25f0*/  FFMA.FTZ R8, R191, UR15, -R13 ;  /* 0x0000000fbf087c23 */ /* 0x010fe2000801080d */
[----:B--2---:R-:W-:Y:S08]  /*2600*/  STL [R1+0x38], R74 ;  /* 0x0000384a01007387 */ /* 0x004ff00000100800 */
[----:B------:R-:W-:Y:S01]  /*2610*/  MUFU.TANH R11, R15 ;  /* 0x0000000f000b7308 */ /* 0x000fe20000002400 */
[-C--:B------:R-:W-:Y:S09]  /*2620*/  HMMA.16816.F32 R20, R148, R4.reuse, R20 ;  /* 0x000000049414723c */ /* 0x080ff20000001814 */
[----:B------:R2:W-:Y:S01]  /*2630*/  MUFU.EX2 R232, R8 ;  /* 0x0000000800e87308 */ /* 0x0005e20000000800 */
[C---:B------:R-:W-:Y:S09]  /*2640*/  HMMA.16816.F32 R24, R132.reuse, R4, R24 ;  /* 0x000000048418723c */ /* 0x040ff20000001818 */
[----:B------:R-:W-:Y:S01]  /*2650*/  MUFU.TANH R136, R16 ;  /* 0x0000001000887308 */ /* 0x000fe20000002400 */
[--C-:B------:R-:W-:Y:S01]  /*2660*/  FFMA.FTZ R4, R70, UR15, -R12.reuse ;  /* 0x0000000f46047c23 */ /* 0x100fe2000801080c */
[----:B-1----:R-:W-:Y:S01]  /*2670*/  FMUL.FTZ R3, R75, 1.4426950216293334961 ;  /* 0x3fb8aa3b4b037820 */ /* 0x002fe20000410000 */
[-C--:B------:R-:W-:Y:S07]  /*2680*/  HMMA.16816.F32 R28, R132, R6.reuse, R28 ;  /* 0x00000006841c723c */ /* 0x080fee000000181c */
[----:B------:R-:W1:Y:S01]  /*2690*/  MUFU.TANH R73, R9 ;  /* 0x0000000900497308 */ /* 0x000e620000002400 */
[----:B------:R-:W-:Y:S01]  /*26a0*/  FMUL.FTZ R21, R21, UR16 ;  /* 0x0000001015157c20 */ /* 0x000fe20008410000 */
[----:B------:R-:W-:Y:S01]  /*26b0*/  FMUL.FTZ R20, R20, UR16 ;  /* 0x0000001014147c20 */ /* 0x000fe20008410000 */
[----:B------:R-:W-:Y:S01]  /*26c0*/  FSEL R3, R3, RZ, P0 ;  /* 0x000000ff03037208 */ /* 0x000fe20000000000 */
[----:B--2---:R-:W-:Y:S01]  /*26d0*/  FFMA.FTZ R8, R74, UR15, -R12 ;  /* 0x0000000f4a087c23 */ /* 0x004fe2000801080c */
[----:B------:R-:W-:Y:S01]  /*26e0*/  LOP3.LUT P0, RZ, R190, 0x4, RZ, 0xc0, !PT ;  /* 0x00000004beff7812 */ /* 0x000fe2000780c0ff */
[C---:B------:R-:W-:Y:S04]  /*26f0*/  HMMA.16816.F32 R32, R148.reuse, R6, R32 ;  /* 0x000000069420723c */ /* 0x040fe80000001820 */
[----:B------:R-:W2:Y:S01]  /*2700*/  MUFU.TANH R76, R21 ;  /* 0x00000015004c7308 */ /* 0x000ea20000002400 */
[----:B------:R-:W-:Y:S01]  /*2710*/  FMUL.FTZ R22, R22, UR16 ;  /* 0x0000001016167c20 */ /* 0x000fe20008410000 */
[----:B------:R-:W-:Y:S01]  /*2720*/  FMUL.FTZ R23, R23, UR16 ;  /* 0x0000001017177c20 */ /* 0x000fe20008410000 */
[--C-:B------:R-:W-:Y:S01]  /*2730*/  FFMA.FTZ R5, R68, UR15, -R3.reuse ;  /* 0x0000000f44057c23 */ /* 0x100fe20008010803 */
[----:B------:R-:W-:Y:S01]  /*2740*/  FMUL.FTZ R24, R24, UR16 ;  /* 0x0000001018187c20 */ /* 0x000fe20008410000 */
[----:B------:R-:W-:Y:S01]  /*2750*/  FMUL.FTZ R26, R26, UR16 ;  /* 0x000000101a1a7c20 */ /* 0x000fe20008410000 */
[----:B------:R-:W-:Y:S04]  /*2760*/  FMUL.FTZ R27, R27, UR16 ;  /* 0x000000101b1b7c20 */ /* 0x000fe80008410000 */
[----:B------:R3:W-:Y:S01]  /*2770*/  MUFU.TANH R77, R20 ;  /* 0x00000014004d7308 */ /* 0x0007e20000002400 */
[----:B------:R-:W-:Y:S01]  /*2780*/  FMUL.FTZ R30, R30, UR16 ;  /* 0x000000101e1e7c20 */ /* 0x000fe20008410000 */
[----:B-1----:R-:W-:Y:S01]  /*2790*/  STL [R1+0x34], R73 ;  /* 0x0000344901007387 */ /* 0x002fe20000100800 */
[--C-:B------:R-:W-:Y:S01]  /*27a0*/  FFMA.FTZ R9, R147, UR15, -R14.reuse ;  /* 0x0000000f93097c23 */ /* 0x100fe2000801080e */
[----:B------:R-:W-:Y:S01]  /*27b0*/  FMUL.FTZ R31, R31, UR16 ;  /* 0x000000101f1f7c20 */ /* 0x000fe20008410000 */
[----:B------:R-:W-:Y:S01]  /*27c0*/  FMUL.FTZ R25, R25, UR16 ;  /* 0x0000001019197c20 */ /* 0x000fe20008410000 */
[----:B------:R-:W-:Y:S01]  /*27d0*/  FMUL.FTZ R28, R28, UR16 ;  /* 0x000000101c1c7c20 */ /* 0x000fe20008410000 */
[----:B------:R-:W-:Y:S03]  /*27e0*/  FMUL.FTZ R29, R29, UR16 ;  /* 0x000000101d1d7c20 */ /* 0x000fe60008410000 */
[----:B------:R1:W4:Y:S01]  /*27f0*/  MUFU.EX2 R139, R8 ;  /* 0x00000008008b7308 */ /* 0x0003220000000800 */
[----:B------:R-:W-:Y:S01]  /*2800*/  FMUL.FTZ R32, R32, UR16 ;  /* 0x0000001020207c20 */ /* 0x000fe20008410000 */
[----:B--2---:R-:W-:Y:S01]  /*2810*/  FFMA.FTZ R6, R76, UR15, -R14 ;  /* 0x0000000f4c067c23 */ /* 0x004fe2000801080e */
[----:B------:R-:W-:Y:S07]  /*2820*/  FMUL.FTZ R33, R33, UR16 ;  /* 0x0000001021217c20 */ /* 0x000fee0008410000 */
[----:B------:R2:W-:Y:S01]  /*2830*/  MUFU.EX2 R21, R4 ;  /* 0x0000000400157308 */ /* 0x0005e20000000800 */
[----:B------:R-:W-:Y:S01]  /*2840*/  FMUL.FTZ R34, R34, UR16 ;  /* 0x0000001022227c20 */ /* 0x000fe20008410000 */
[----:B------:R-:W-:Y:S08]  /*2850*/  FMUL.FTZ R35, R35, UR16 ;  /* 0x0000001023237c20 */ /* 0x000ff00008410000 */
[----:B------:R-:W4:Y:S01]  /*2860*/  MUFU.TANH R72, R10 ;  /* 0x0000000a00487308 */ /* 0x000f220000002400 */
[--C-:B-1----:R-:W-:Y:S09]  /*2870*/  FFMA.FTZ R8, R71, UR15, -R3.reuse ;  /* 0x0000000f47087c23 */ /* 0x102ff20008010803 */
[----:B------:R1:W-:Y:S01]  /*2880*/  MUFU.TANH R225, R22 ;  /* 0x0000001600e17308 */ /* 0x0003e20000002400 */
[--C-:B--2---:R-:W-:Y:S09]  /*2890*/  FFMA.FTZ R4, R11, UR15, -R3.reuse ;  /* 0x0000000f0b047c23 */ /* 0x104ff20008010803 */
[----:B---3--:R2:W-:Y:S01]  /*28a0*/  MUFU.EX2 R20, R4 ;  /* 0x0000000400147308 */ /* 0x0085e20000000800 */
[----:B----4-:R-:W-:Y:S01]  /*28b0*/  STL [R1+0x80], R72 ;  /* 0x0000804801007387 */ /* 0x010fe20000100800 */
[----:B------:R-:W-:Y:S08]  /*28c0*/  FFMA.FTZ R10, R73, UR15, -R12 ;  /* 0x0000000f490a7c23 */ /* 0x000ff0000801080c */
[----:B------:R3:W-:Y:S01]  /*28d0*/  MUFU.EX2 R138, R8 ;  /* 0x00000008008a7308 */ /* 0x0007e20000000800 */
[----:B------:R-:W-:Y:S09]  /*28e0*/  STL [R1+0x7c], R71 ;  /* 0x00007c4701007387 */ /* 0x000ff20000100800 */
[----:B------:R-:W4:Y:S01]  /*28f0*/  MUFU.TANH R230, R19 ;  /* 0x0000001300e67308 */ /* 0x000f220000002400 */
[----:B------:R-:W-:Y:S01]  /*2900*/  STL [R1+0x30], R70 ;  /* 0x0000304601007387 */ /* 0x000fe20000100800 */
[----:B--2---:R-:W-:Y:S03]  /*2910*/  FFMA.FTZ R4, R136, UR15, -R14 ;  /* 0x0000000f88047c23 */ /* 0x004fe6000801080e */
[----:B------:R-:W-:Y:S05]  /*2920*/  STL [R1+0x2c], R69 ;  /* 0x00002c4501007387 */ /* 0x000fea0000100800 */
[----:B------:R2:W-:Y:S01]  /*2930*/  MUFU.EX2 R172, R9 ;  /* 0x0000000900ac7308 */ /* 0x0005e20000000800 */
[----:B---3--:R-:W-:Y:S01]  /*2940*/  FFMA.FTZ R8, R69, UR15, -R12 ;  /* 0x0000000f45087c23 */ /* 0x008fe2000801080c */
[----:B------:R-:W-:Y:S08]  /*2950*/  STL [R1+0x78], R68 ;  /* 0x0000784401007387 */ /* 0x000ff00000100800 */
[----:B------:R4:W-:Y:S01]  /*2960*/  MUFU.EX2 R197, R4 ;  /* 0x0000000400c57308 */ /* 0x0009e20000000800 */
[----:B------:R-:W-:Y:S09]  /*2970*/  STL [R1+0x6c], R11 ;  /* 0x00006c0b01007387 */ /* 0x000ff20000100800 */
[----:B------:R-:W3:Y:S01]  /*2980*/  MUFU.TANH R78, R17 ;  /* 0x00000011004e7308 */ /* 0x000ee20000002400 */
[----:B------:R-:W-:Y:S01]  /*2990*/  STL [R1+0x20], R139 ;  /* 0x0000208b01007387 */ /* 0x000fe20000100800 */
[----:B--2---:R-:W-:Y:S08]  /*29a0*/  FFMA.FTZ R9, R72, UR15, -R3 ;  /* 0x0000000f48097c23 */ /* 0x004ff00008010803 */
[----:B-1----:R3:W-:Y:S01]  /*29b0*/  MUFU.EX2 R22, R8 ;  /* 0x0000000800167308 */ /* 0x0027e20000000800 */
[--C-:B----4-:R-:W-:Y:S09]  /*29c0*/  FFMA.FTZ R4, R230, UR15, -R13.reuse ;  /* 0x0000000fe6047c23 */ /* 0x110ff2000801080d */
[----:B------:R-:W1:Y:S10]  /*29d0*/  MUFU.EX2 R140, R10 ;  /* 0x0000000a008c7308 */ /* 0x000e740000000800 */
[----:B------:R2:W-:Y:S10]  /*29e0*/  MUFU.EX2 R218, R4 ;  /* 0x0000000400da7308 */ /* 0x0005f40000000800 */
[----:B------:R-:W4:Y:S01]  /*29f0*/  MUFU.EX2 R137, R9 ;  /* 0x0000000900897308 */ /* 0x000f220000000800 */
[--C-:B---3--:R-:W-:Y:S09]  /*2a00*/  FFMA.FTZ R8, R78, UR15, -R14.reuse ;  /* 0x0000000f4e087c23 */ /* 0x108ff2000801080e */
[----:B------:R-:W3:Y:S01]  /*2a10*/  MUFU.TANH R224, R23 ;  /* 0x0000001700e07308 */ /* 0x000ee20000002400 */
[----:B-1----:R-:W-:Y:S01]  /*2a20*/  STL [R1+0x1c], R140 ;  /* 0x00001c8c01007387 */ /* 0x002fe20000100800 */
[----:B--2---:R-:W-:Y:S08]  /*2a30*/  FFMA.FTZ R4, R77, UR15, -R14 ;  /* 0x0000000f4d047c23 */ /* 0x004ff0000801080e */
[----:B------:R1:W-:Y:S01]  /*2a40*/  MUFU.EX2 R196, R8 ;  /* 0x0000000800c47308 */ /* 0x0003e20000000800 */
[----:B----4-:R-:W-:Y:S09]  /*2a50*/  STL [R1+0x68], R137 ;  /* 0x0000688901007387 */ /* 0x010ff20000100800 */
[----:B------:R-:W2:Y:S01]  /*2a60*/  MUFU.TANH R231, R18 ;  /* 0x0000001200e77308 */ /* 0x000ea20000002400 */
[----:B------:R-:W-:Y:S04]  /*2a70*/  STL [R1+0x64], R138 ;  /* 0x0000648a01007387 */ /* 0x000fe80000100800 */
[----:B------:R-:W-:Y:S05]  /*2a80*/  STL [R1+0x8], R21 ;  /* 0x0000081501007387 */ /* 0x000fea0000100800 */
[----:B------:R3:W-:Y:S01]  /*2a90*/  MUFU.EX2 R179, R4 ;  /* 0x0000000400b37308 */ /* 0x0007e20000000800 */
[----:B-1----:R-:W1:Y:S09]  /*2aa0*/  LDSM.16.M88.4 R8, [R0+0xd000] ;  /* 0x00d000000008783b */ /* 0x002e720000000200 */
[----:B------:R2:W4:Y:S10]  /*2ab0*/  MUFU.EX2 R19, R5 ;  /* 0x0000000500137308 */ /* 0x0005340000000800 */
[----:B------:R-:W1:Y:S01]  /*2ac0*/  MUFU.TANH R23, R24 ;  /* 0x0000001800177308 */ /* 0x000e620000002400 */
[----:B------:R-:W-:Y:S01]  /*2ad0*/  STL [R1+0x4], R22 ;  /* 0x0000041601007387 */ /* 0x000fe20000100800 */
[--C-:B---3--:R-:W-:Y:S08]  /*2ae0*/  FFMA.FTZ R4, R224, UR15, -R13.reuse ;  /* 0x0000000fe0047c23 */ /* 0x108ff0000801080d */
[----:B------:R-:W3:Y:S01]  /*2af0*/  MUFU.TANH R18, R26 ;  /* 0x0000001a00127308 */ /* 0x000ee20000002400 */
[--C-:B--2---:R-:W-:Y:S01]  /*2b00*/  FFMA.FTZ R5, R231, UR15, -R13.reuse ;  /* 0x0000000fe7057c23 */ /* 0x104fe2000801080d */
[----:B----4-:R-:W-:Y:S04]  /*2b10*/  STL [R1+0x60], R19 ;  /* 0x0000601301007387 */ /* 0x010fe80000100800 */
[----:B------:R-:W-:Y:S04]  /*2b20*/  STL [R1+0x5c], R20 ;  /* 0x00005c1401007387 */ /* 0x000fe80000100800 */
[----:B------:R2:W-:Y:S01]  /*2b30*/  MUFU.EX2 R214, R4 ;  /* 0x0000000400d67308 */ /* 0x0005e20000000800 */
[----:B-1----:R-:W-:Y:S09]  /*2b40*/  STL [R1], R23 ;  /* 0x0000001701007387 */ /* 0x002ff20000100800 */
[----:B------:R1:W-:Y:S10]  /*2b50*/  MUFU.EX2 R217, R5 ;  /* 0x0000000500d97308 */ /* 0x0003f40000000800 */
[----:B------:R-:W4:Y:S01]  /*2b60*/  MUFU.TANH R17, R27 ;  /* 0x0000001b00117308 */ /* 0x000f220000002400 */
[----:B---3--:R3:W-:Y:S01]  /*2b70*/  STL [R1+0x58], R18 ;  /* 0x0000581201007387 */ /* 0x0087e20000100800 */
[--C-:B--2---:R-:W-:Y:S08]  /*2b80*/  FFMA.FTZ R4, R23, UR15, -R12.reuse ;  /* 0x0000000f17047c23 */ /* 0x104ff0000801080c */
[----:B------:R-:W2:Y:S01]  /*2b90*/  MUFU.TANH R16, R30 ;  /* 0x0000001e00107308 */ /* 0x000ea20000002400 */
[-C--:B------:R-:W-:Y:S03]  /*2ba0*/  HMMA.16816.F32 R36, R148, R8.reuse, R36 ;  /* 0x000000089424723c */ /* 0x080fe60000001824 */
[----:B-1----:R-:W-:Y:S06]  /*2bb0*/  FFMA.FTZ R5, R225, UR15, -R13 ;  /* 0x0000000fe1057c23 */ /* 0x002fec000801080d */
[----:B------:R1:W-:Y:S01]  /*2bc0*/  MUFU.EX2 R243, R4 ;  /* 0x0000000400f37308 */ /* 0x0003e20000000800 */
[C---:B------:R-:W-:Y:S01]  /*2bd0*/  HMMA.16816.F32 R40, R132.reuse, R8, R40 ;  /* 0x000000088428723c */ /* 0x040fe20000001828 */
[----:B----4-:R4:W-:Y:S08]  /*2be0*/  STL [R1+0x54], R17 ;  /* 0x0000541101007387 */ /* 0x0109f00000100800 */
[----:B------:R3:W-:Y:S10]  /*2bf0*/  MUFU.EX2 R215, R5 ;  /* 0x0000000500d77308 */ /* 0x0007f40000000800 */
[----:B------:R-:W4:Y:S01]  /*2c00*/  MUFU.TANH R15, R31 ;  /* 0x0000001f000f7308 */ /* 0x000f220000002400 */
[-C--:B------:R-:W-:Y:S01]  /*2c10*/  HMMA.16816.F32 R44, R132, R10.reuse, R44 ;  /* 0x0000000a842c723c */ /* 0x080fe2000000182c */
[----:B--2---:R-:W-:Y:S02]  /*2c20*/  STL [R1+0x50], R16 ;  /* 0x0000501001007387 */ /* 0x004fe40000100800 */
[----:B------:R-:W-:Y:S01]  /*2c30*/  FMUL.FTZ R37, R37, UR16 ;  /* 0x0000001025257c20 */ /* 0x000fe20008410000 */
[--C-:B-1----:R-:W-:Y:S01]  /*2c40*/  FFMA.FTZ R4, R17, UR15, -R3.reuse ;  /* 0x0000000f11047c23 */ /* 0x102fe20008010803 */
[----:B------:R-:W-:Y:S04]  /*2c50*/  FMUL.FTZ R36, R36, UR16 ;  /* 0x0000001024247c20 */ /* 0x000fe80008410000 */
[----:B------:R-:W1:Y:S01]  /*2c60*/  MUFU.TANH R248, R28 ;  /* 0x0000001c00f87308 */ /* 0x000e620000002400 */
[----:B------:R-:W-:Y:S01]  /*2c70*/  FMUL.FTZ R39, R39, UR16 ;  /* 0x0000001027277c20 */ /* 0x000fe20008410000 */
[C---:B------:R-:W-:Y:S04]  /*2c80*/  HMMA.16816.F32 R48, R148.reuse, R10, R48 ;  /* 0x0000000a9430723c */ /* 0x040fe80000001830 */
[--C-:B---3--:R-:W-:Y:S01]  /*2c90*/  FFMA.FTZ R5, R18, UR15, -R3.reuse ;  /* 0x0000000f12057c23 */ /* 0x108fe20008010803 */
[----:B------:R-:W-:Y:S03]  /*2ca0*/  FMUL.FTZ R41, R41, UR16 ;  /* 0x0000001029297c20 */ /* 0x000fe60008410000 */
[----:B------:R1:W-:Y:S01]  /*2cb0*/  MUFU.EX2 R18, R4 ;  /* 0x0000000400127308 */ /* 0x0003e20000000800 */
[----:B------:R-:W-:Y:S01]  /*2cc0*/  FMUL.FTZ R42, R42, UR16 ;  /* 0x000000102a2a7c20 */ /* 0x000fe20008410000 */
[----:B----4-:R2:W-:Y:S01]  /*2cd0*/  STL [R1+0x4c], R15 ;  /* 0x00004c0f01007387 */ /* 0x0105e20000100800 */
[----:B------:R-:W-:Y:S07]  /*2ce0*/  FMUL.FTZ R43, R43, UR16 ;  /* 0x000000102b2b7c20 */ /* 0x000fee0008410000 */
[----:B------:R3:W4:Y:S01]  /*2cf0*/  MUFU.EX2 R17, R5 ;  /* 0x0000000500117308 */ /* 0x0007220000000800 */
[----:B------:R-:W-:Y:S01]  /*2d00*/  FMUL.FTZ R46, R46, UR16 ;  /* 0x000000102e2e7c20 */ /* 0x000fe20008410000 */
[----:B------:R-:W-:Y:S01]  /*2d10*/  FMUL.FTZ R47, R47, UR16 ;  /* 0x000000102f2f7c20 */ /* 0x000fe20008410000 */
[----:B------:R-:W-:Y:S07]  /*2d20*/  FMUL.FTZ R40, R40, UR16 ;  /* 0x0000001028287c20 */ /* 0x000fee0008410000 */
[----:B------:R-:W2:Y:S01]  /*2d30*/  MUFU.TANH R72, R37 ;  /* 0x0000002500487308 */ /* 0x000ea20000002400 */
[----:B------:R-:W-:Y:S01]  /*2d40*/  FMUL.FTZ R44, R44, UR16 ;  /* 0x000000102c2c7c20 */ /* 0x000fe20008410000 */
[----:B------:R-:W-:Y:S01]  /*2d50*/  FMUL.FTZ R45, R45, UR16 ;  /* 0x000000102d2d7c20 */ /* 0x000fe20008410000 */
[----:B------:R-:W-:Y:S01]  /*2d60*/  FMUL.FTZ R38, R38, UR16 ;  /* 0x0000001026267c20 */ /* 0x000fe20008410000 */
[----:B------:R-:W-:Y:S01]  /*2d70*/  FMUL.FTZ R48, R48, UR16 ;  /* 0x0000001030307c20 */ /* 0x000fe20008410000 */
[----:B-1----:R-:W-:Y:S01]  /*2d80*/  FFMA.FTZ R4, R248, UR15, -R12 ;  /* 0x0000000ff8047c23 */ /* 0x002fe2000801080c */
[----:B------:R-:W-:Y:S04]  /*2d90*/  FMUL.FTZ R49, R49, UR16 ;  /* 0x0000001031317c20 */ /* 0x000fe80008410000 */
[----:B------:R-:W1:Y:S01]  /*2da0*/  MUFU.TANH R238, R41 ;  /* 0x0000002900ee7308 */ /* 0x000e620000002400 */
[----:B------:R-:W-:Y:S01]  /*2db0*/  FMUL.FTZ R51, R51, UR16 ;  /* 0x0000001033337c20 */ /* 0x000fe20008410000 */
[--C-:B---3--:R-:W-:Y:S01]  /*2dc0*/  FFMA.FTZ R5, R16, UR15, -R3.reuse ;  /* 0x0000000f10057c23 */ /* 0x108fe20008010803 */
[----:B----4-:R-:W-:Y:S01]  /*2dd0*/  STL [R1+0x48], R17 ;  /* 0x0000481101007387 */ /* 0x010fe20000100800 */
[----:B------:R-:W-:Y:S03]  /*2de0*/  FMUL.FTZ R50, R50, UR16 ;  /* 0x0000001032327c20 */ /* 0x000fe60008410000 */
[----:B------:R-:W-:Y:S03]  /*2df0*/  STL [R1+0x44], R18 ;  /* 0x0000441201007387 */ /* 0x000fe60000100800 */
[----:B------:R3:W-:Y:S01]  /*2e00*/  MUFU.EX2 R240, R4 ;  /* 0x0000000400f07308 */ /* 0x0007e20000000800 */
[----:B--2---:R-:W-:Y:S09]  /*2e10*/  FFMA.FTZ R9, R72, UR15, -R14 ;  /* 0x0000000f48097c23 */ /* 0x004ff2000801080e */
[----:B------:R-:W2:Y:S10]  /*2e20*/  MUFU.TANH R26, R42 ;  /* 0x0000002a001a7308 */ /* 0x000eb40000002400 */
[----:B------:R1:W-:Y:S01]  /*2e30*/  MUFU.EX2 R166, R9 ;  /* 0x0000000900a67308 */ /* 0x0003e20000000800 */
[----:B---3--:R-:W-:Y:S09]  /*2e40*/  FFMA.FTZ R4, R15, UR15, -R3 ;  /* 0x0000000f0f047c23 */ /* 0x008ff20008010803 */
[----:B------:R-:W3:Y:S10]  /*2e50*/  MUFU.EX2 R15, R5 ;  /* 0x00000005000f7308 */ /* 0x000ef40000000800 */
[----:B------:R-:W4:Y:S10]  /*2e60*/  MUFU.EX2 R16, R4 ;  /* 0x0000000400107308 */ /* 0x000f340000000800 */
[----:B------:R-:W-:Y:S01]  /*2e70*/  MUFU.TANH R252, R25 ;  /* 0x0000001900fc7308 */ /* 0x000fe20000002400 */
[--C-:B-1----:R-:W-:Y:S01]  /*2e80*/  FFMA.FTZ R9, R238, UR15, -R12.reuse ;  /* 0x0000000fee097c23 */ /* 0x102fe2000801080c */
[----:B---3--:R-:W-:Y:S08]  /*2e90*/  STL [R1+0x40], R15 ;  /* 0x0000400f01007387 */ /* 0x008ff00000100800 */
[----:B------:R-:W1:Y:S01]  /*2ea0*/  MUFU.TANH R25, R43 ;  /* 0x0000002b00197308 */ /* 0x000e620000002400 */
[----:B----4-:R-:W-:Y:S04]  /*2eb0*/  STL [R1+0x3c], R16 ;  /* 0x00003c1001007387 */ /* 0x010fe80000100800 */
[----:B--2---:R-:W-:Y:S05]  /*2ec0*/  STL [R1+0x28], R26 ;  /* 0x0000281a01007387 */ /* 0x004fea0000100800 */
[----:B------:R-:W2:Y:S10]  /*2ed0*/  MUFU.TANH R24, R46 ;  /* 0x0000002e00187308 */ /* 0x000eb40000002400 */
[----:B------:R-:W3:Y:S01]  /*2ee0*/  MUFU.TANH R23, R47 ;  /* 0x0000002f00177308 */ /* 0x000ee20000002400 */
[----:B-1----:R-:W-:Y:S09]  /*2ef0*/  STL [R1+0x24], R25 ;  /* 0x0000241901007387 */ /* 0x002ff20000100800 */
[----:B------:R1:W-:Y:S01]  /*2f00*/  MUFU.EX2 R228, R9 ;  /* 0x0000000900e47308 */ /* 0x0003e20000000800 */
[----:B--2---:R-:W-:Y:S09]  /*2f10*/  STL [R1+0x18], R24 ;  /* 0x0000181801007387 */ /* 0x004ff20000100800 */
[----:B------:R2:W-:Y:S10]  /*2f20*/  MUFU.EX2 R178, R6 ;  /* 0x0000000600b27308 */ /* 0x0005f40000000800 */
[----:B------:R-:W4:Y:S01]  /*2f30*/  MUFU.TANH R75, R32 ;  /* 0x00000020004b7308 */ /* 0x000f220000002400 */
[----:B---3--:R-:W-:Y:S04]  /*2f40*/  STL [R1+0x14], R23 ;  /* 0x0000141701007387 */ /* 0x008fe80000100800 */
[----:B-1----:R-:W3:Y:S05]  /*2f50*/  LDL R9, [R1+0xb0] ;  /* 0x0000b00001097983 */ /* 0x002eea0000100800 */
[----:B------:R-:W1:Y:S01]  /*2f60*/  MUFU.TANH R247, R29 ;  /* 0x0000001d00f77308 */ /* 0x000e620000002400 */
[----:B--2---:R-:W-:Y:S09]  /*2f70*/  FFMA.FTZ R6, R252, UR15, -R12 ;  /* 0x0000000ffc067c23 */ /* 0x004ff2000801080c */
[----:B------:R1:W-:Y:S01]  /*2f80*/  MUFU.EX2 R242, R6 ;  /* 0x0000000600f27308 */ /* 0x0003e20000000800 */
[----:B----4-:R-:W-:Y:S09]  /*2f90*/  FFMA.FTZ R4, R75, UR15, -R14 ;  /* 0x0000000f4b047c23 */ /* 0x010ff2000801080e */
[----:B------:R-:W-:Y:S10]  /*2fa0*/  MUFU.TANH R74, R33 ;  /* 0x00000021004a7308 */ /* 0x000ff40000002400 */
[----:B------:R-:W2:Y:S01]  /*2fb0*/  MUFU.TANH R213, R34 ;  /* 0x0000002200d57308 */ /* 0x000ea20000002400 */
[----:B-1----:R-:W-:Y:S09]  /*2fc0*/  FFMA.FTZ R6, R247, UR15, -R12 ;  /* 0x0000000ff7067c23 */ /* 0x002ff2000801080c */
[----:B------:R-:W1:Y:S10]  /*2fd0*/  MUFU.TANH R212, R35 ;  /* 0x0000002300d47308 */ /* 0x000e740000002400 */
[----:B------:R4:W-:Y:S01]  /*2fe0*/  MUFU.EX2 R239, R6 ;  /* 0x0000000600ef7308 */ /* 0x0009e20000000800 */
[--C-:B--2---:R-:W-:Y:S09]  /*2ff0*/  FFMA.FTZ R5, R213, UR15, -R13.reuse ;  /* 0x0000000fd5057c23 */ /* 0x104ff2000801080d */
[----:B------:R1:W-:Y:S10]  /*3000*/  MUFU.EX2 R171, R4 ;  /* 0x0000000400ab7308 */ /* 0x0003f40000000800 */
[----:B------:R-:W-:Y:S10]  /*3010*/  MUFU.EX2 R208, R5 ;  /* 0x0000000500d07308 */ /* 0x000ff40000000800 */
[----:B------:R-:W2:Y:S01]  /*3020*/  MUFU.TANH R73, R36 ;  /* 0x0000002400497308 */ /* 0x000ea20000002400 */
[--C-:B----4-:R-:W-:Y:S01]  /*3030*/  FFMA.FTZ R6, R74, UR15, -R14.reuse ;  /* 0x0000000f4a067c23 */ /* 0x110fe2000801080e */
[--C-:B-1----:R-:W-:Y:S08]  /*3040*/  FFMA.FTZ R4, R212, UR15, -R13.reuse ;  /* 0x0000000fd4047c23 */ /* 0x102ff0000801080d */
[----:B------:R-:W-:Y:S10]  /*3050*/  MUFU.EX2 R170, R6 ;  /* 0x0000000600aa7308 */ /* 0x000ff40000000800 */
[----:B------:R1:W-:Y:S10]  /*3060*/  MUFU.EX2 R207, R4 ;  /* 0x0000000400cf7308 */ /* 0x0003f40000000800 */
[----:B------:R-:W4:Y:S10]  /*3070*/  MUFU.TANH R211, R39 ;  /* 0x0000002700d37308 */ /* 0x000f340000002400 */
[----:B------:R-:W-:Y:S01]  /*3080*/  MUFU.TANH R241, R40 ;  /* 0x0000002800f17308 */ /* 0x000fe20000002400 */
[----:B-1----:R2:W1:Y:S09]  /*3090*/  LDSM.16.M88.4 R4, [R0+0xd800] ;  /* 0x00d800000004783b */ /* 0x0024720000000200 */
[----:B------:R-:W-:Y:S10]  /*30a0*/  MUFU.TANH R235, R44 ;  /* 0x0000002c00eb7308 */ /* 0x000ff40000002400 */
[----:B------:R-:W4:Y:S10]  /*30b0*/  MUFU.TANH R234, R45 ;  /* 0x0000002d00ea7308 */ /* 0x000f340000002400 */
[----:B------:R-:W-:Y:S01]  /*30c0*/  MUFU.TANH R71, R48 ;  /* 0x0000003000477308 */ /* 0x000fe20000002400 */
[----:B--2---:R-:W-:Y:S09]  /*30d0*/  FFMA.FTZ R0, R73, UR15, -R14 ;  /* 0x0000000f49007c23 */ /* 0x004ff2000801080e */
[----:B------:R4:W-:Y:S10]  /*30e0*/  MUFU.EX2 R167, R0 ;  /* 0x0000000000a77308 */ /* 0x0009f40000000800 */
[----:B------:R-:W2:Y:S01]  /*30f0*/  MUFU.TANH R70, R49 ;  /* 0x0000003100467308 */ /* 0x000ea20000002400 */
[-C--:B-1----:R-:W-:Y:S09]  /*3100*/  HMMA.16816.F32 R52, R148, R4.reuse, R52 ;  /* 0x000000049434723c */ /* 0x082ff20000001834 */
[----:B------:R-:W-:Y:S01]  /*3110*/  MUFU.TANH R200, R51 ;  /* 0x0000003300c87308 */ /* 0x000fe20000002400 */
[----:B----4-:R-:W-:Y:S01]  /*3120*/  FFMA.FTZ R0, R211, UR15, -R13 ;  /* 0x0000000fd3007c23 */ /* 0x010fe2000801080d */
[C---:B------:R-:W-:Y:S08]  /*3130*/  HMMA.16816.F32 R56, R132.reuse, R4, R56 ;  /* 0x000000048438723c */ /* 0x040ff00000001838 */
[----:B------:R1:W-:Y:S01]  /*3140*/  MUFU.EX2 R204, R0 ;  /* 0x0000000000cc7308 */ /* 0x0003e20000000800 */
[--C-:B------:R-:W-:Y:S01]  /*3150*/  FFMA.FTZ R5, R234, UR15, -R12.reuse ;  /* 0x0000000fea057c23 */ /* 0x100fe2000801080c */
[----:B------:R-:W-:Y:S08]  /*3160*/  FFMA.FTZ R4, R24, UR15, -R3 ;  /* 0x0000000f18047c23 */ /* 0x000ff00008010803 */
[----:B------:R-:W4:Y:S01]  /*3170*/  MUFU.TANH R201, R50 ;  /* 0x0000003200c97308 */ /* 0x000f220000002400 */
[-C--:B------:R-:W-:Y:S03]  /*3180*/  HMMA.16816.F32 R60, R132, R6.reuse, R60 ;  /* 0x00000006843c723c */ /* 0x080fe6000000183c */
[----:B------:R-:W-:Y:S01]  /*3190*/  FMUL.FTZ R53, R53, UR16 ;  /* 0x0000001035357c20 */ /* 0x000fe20008410000 */
[----:B------:R-:W-:Y:S01]  /*31a0*/  FMUL.FTZ R52, R52, UR16 ;  /* 0x0000001034347c20 */ /* 0x000fe20008410000 */
[----:B------:R-:W-:Y:S04]  /*31b0*/  FMUL.FTZ R54, R54, UR16 ;  /* 0x0000001036367c20 */ /* 0x000fe80008410000 */
[----:B------:R2:W-:Y:S01]  /*31c0*/  MUFU.EX2 R222, R5 ;  /* 0x0000000500de7308 */ /* 0x0005e20000000800 */
[----:B------:R-:W-:Y:S01]  /*31d0*/  FMUL.FTZ R55, R55, UR16 ;  /* 0x0000001037377c20 */ /* 0x000fe20008410000 */
[----:B------:R-:W-:Y:S08]  /*31e0*/  HMMA.16816.F32 R64, R148, R6, R64 ;  /* 0x000000069440723c */ /* 0x000ff00000001840 */
[----:B------:R4:W-:Y:S01]  /*31f0*/  MUFU.EX2 R251, R4 ;  /* 0x0000000400fb7308 */ /* 0x0009e20000000800 */
[----:B-1----:R-:W-:Y:S01]  /*3200*/  FFMA.FTZ R0, R241, UR15, -R12 ;  /* 0x0000000ff1007c23 */ /* 0x002fe2000801080c */
[----:B------:R-:W-:Y:S08]  /*3210*/  F2FP.F16.F32.PACK_AB R6, R172, R173 ;  /* 0x000000adac06723e */ /* 0x000ff000000000ff */
[----:B------:R-:W1:Y:S01]  /*3220*/  MUFU.TANH R68, R53 ;  /* 0x0000003500447308 */ /* 0x000e620000002400 */
[----:B------:R-:W-:Y:S01]  /*3230*/  FMUL.FTZ R57, R57, UR16 ;  /* 0x0000001039397c20 */ /* 0x000fe20008410000 */
[----:B------:R-:W-:Y:S01]  /*3240*/  FMUL.FTZ R56, R56, UR16 ;  /* 0x0000001038387c20 */ /* 0x000fe20008410000 */
[----:B------:R-:W-:Y:S01]  /*3250*/  FMUL.FTZ R58, R58, UR16 ;  /* 0x000000103a3a7c20 */ /* 0x000fe20008410000 */
[----:B------:R-:W-:Y:S01]  /*3260*/  FMUL.FTZ R59, R59, UR16 ;  /* 0x000000103b3b7c20 */ /* 0x000fe20008410000 */
[----:B------:R-:W-:Y:S01]  /*3270*/  FMUL.FTZ R60, R60, UR16 ;  /* 0x000000103c3c7c20 */ /* 0x000fe20008410000 */
[--C-:B--2---:R-:W-:Y:S01]  /*3280*/  FFMA.FTZ R5, R70, UR15, -R14.reuse ;  /* 0x0000000f46057c23 */ /* 0x104fe2000801080e */
[----:B------:R-:W-:Y:S03]  /*3290*/  FMUL.FTZ R62, R62, UR16 ;  /* 0x000000103e3e7c20 */ /* 0x000fe60008410000 */
[----:B------:R2:W-:Y:S01]  /*32a0*/  MUFU.EX2 R229, R0 ;  /* 0x0000000000e57308 */ /* 0x0005e20000000800 */
[----:B------:R-:W-:Y:S01]  /*32b0*/  FMUL.FTZ R63, R63, UR16 ;  /* 0x000000103f3f7c20 */ /* 0x000fe20008410000 */
[----:B----4-:R-:W-:Y:S01]  /*32c0*/  FFMA.FTZ R4, R201, UR15, -R13 ;  /* 0x0000000fc9047c23 */ /* 0x010fe2000801080d */
[----:B------:R-:W-:Y:S07]  /*32d0*/  FMUL.FTZ R61, R61, UR16 ;  /* 0x000000103d3d7c20 */ /* 0x000fee0008410000 */
[----:B------:R-:W4:Y:S01]  /*32e0*/  MUFU.TANH R69, R52 ;  /* 0x0000003400457308 */ /* 0x000f220000002400 */
[----:B------:R-:W-:Y:S01]  /*32f0*/  FMUL.FTZ R64, R64, UR16 ;  /* 0x0000001040407c20 */ /* 0x000fe20008410000 */
[----:B------:R-:W-:Y:S01]  /*3300*/  FMUL.FTZ R66, R66, UR16 ;  /* 0x0000001042427c20 */ /* 0x000fe20008410000 */
[----:B------:R-:W-:Y:S01]  /*3310*/  FMUL.FTZ R65, R65, UR16 ;  /* 0x0000001041417c20 */ /* 0x000fe20008410000 */
[----:B------:R-:W-:Y:S01]  /*3320*/  FMUL.FTZ R67, R67, UR16 ;  /* 0x0000001043437c20 */ /* 0x000fe20008410000 */
[----:B------:R-:W-:Y:S02]  /*3330*/  MOV R150, R136 ;  /* 0x0000008800967202 */ /* 0x000fe40000000f00 */
[----:B------:R-:W-:Y:S03]  /*3340*/  MOV R151, R146 ;  /* 0x0000009200977202 */ /* 0x000fe60000000f00 */
[----:B------:R1:W-:Y:S01]  /*3350*/  MUFU.EX2 R164, R5 ;  /* 0x0000000500a47308 */ /* 0x0003e20000000800 */
[----:B--2---:R-:W-:Y:S09]  /*3360*/  FFMA.FTZ R0, R25, UR15, -R3 ;  /* 0x0000000f19007c23 */ /* 0x004ff20008010803 */
[----:B------:R-:W-:Y:S10]  /*3370*/  MUFU.TANH R199, R54 ;  /* 0x0000003600c77308 */ /* 0x000ff40000002400 */
[----:B------:R2:W-:Y:S01]  /*3380*/  MUFU.EX2 R11, R0 ;  /* 0x00000000000b7308 */ /* 0x0005e20000000800 */
[----:B-1----:R-:W-:Y:S09]  /*3390*/  FFMA.FTZ R5, R68, UR15, -R14 ;  /* 0x0000000f44057c23 */ /* 0x002ff2000801080e */
[----:B------:R4:W-:Y:S10]  /*33a0*/  MUFU.EX2 R195, R4 ;  /* 0x0000000400c37308 */ /* 0x0009f40000000800 */
[----:B------:R1:W-:Y:S10]  /*33b0*/  MUFU.EX2 R162, R5 ;  /* 0x0000000500a27308 */ /* 0x0003f40000000800 */
[----:B------:R-:W3:Y:S01]  /*33c0*/  MUFU.TANH R198, R55 ;  /* 0x0000003700c67308 */ /* 0x000ee20000002400 */
[----:B--2---:R-:W-:Y:S01]  /*33d0*/  FFMA.FTZ R0, R235, UR15, -R12 ;  /* 0x0000000feb007c23 */ /* 0x004fe2000801080c */
[--C-:B----4-:R-:W-:Y:S08]  /*33e0*/  FFMA.FTZ R4, R69, UR15, -R14.reuse ;  /* 0x0000000f45047c23 */ /* 0x110ff0000801080e */
[----:B------:R2:W-:Y:S01]  /*33f0*/  MUFU.EX2 R223, R0 ;  /* 0x0000000000df7308 */ /* 0x0005e20000000800 */
[----:B-1----:R-:W-:Y:S09]  /*3400*/  F2FP.F16.F32.PACK_AB R5, R233, R232 ;  /* 0x000000e8e905723e */ /* 0x002ff200000000ff */
[----:B------:R1:W-:Y:S10]  /*3410*/  MUFU.EX2 R163, R4 ;  /* 0x0000000400a37308 */ /* 0x0003f40000000800 */
[----:B------:R-:W-:Y:S01]  /*3420*/  MUFU.TANH R220, R57 ;  /* 0x0000003900dc7308 */ /* 0x000fe20000002400 */
[----:B---3--:R-:W-:Y:S01]  /*3430*/  FFMA.FTZ R7, R198, UR15, -R13 ;  /* 0x0000000fc6077c23 */ /* 0x008fe2000801080d */
[----:B--2---:R-:W-:Y:S08]  /*3440*/  FFMA.FTZ R0, R23, UR15, -R3 ;  /* 0x0000000f17007c23 */ /* 0x004ff00008010803 */
[----:B------:R2:W-:Y:S01]  /*3450*/  MUFU.EX2 R176, R7 ;  /* 0x0000000700b07308 */ /* 0x0005e20000000800 */
[----:B-1----:R-:W-:Y:S09]  /*3460*/  F2FP.F16.F32.PACK_AB R4, R196, R197 ;  /* 0x000000c5c404723e */ /* 0x002ff200000000ff */
[----:B------:R1:W-:Y:S10]  /*3470*/  MUFU.EX2 R250, R0 ;  /* 0x0000000000fa7308 */ /* 0x0003f40000000800 */
[----:B------:R-:W3:Y:S01]  /*3480*/  MUFU.TANH R210, R38 ;  /* 0x0000002600d27308 */ /* 0x000ee20000002400 */
[----:B--2---:R-:W-:Y:S09]  /*3490*/  SEL R7, R185, 0xffffffe0, !P3 ;  /* 0xffffffe0b9077807 */ /* 0x004ff20005800000 */
[----:B------:R-:W-:Y:S01]  /*34a0*/  MUFU.TANH R216, R60 ;  /* 0x0000003c00d87308 */ /* 0x000fe20000002400 */
[----:B-1----:R-:W-:Y:S09]  /*34b0*/  FFMA.FTZ R0, R71, UR15, -R14 ;  /* 0x0000000f47007c23 */ /* 0x002ff2000801080e */
[----:B------:R1:W-:Y:S01]  /*34c0*/  MUFU.EX2 R165, R0 ;  /* 0x0000000000a57308 */ /* 0x0003e20000000800 */
[--C-:B---3--:R-:W-:Y:S09]  /*34d0*/  FFMA.FTZ R8, R210, UR15, -R13.reuse ;  /* 0x0000000fd2087c23 */ /* 0x108ff2000801080d */
[----:B------:R-:W-:Y:S10]  /*34e0*/  MUFU.TANH R192, R64 ;  /* 0x0000004000c07308 */ /* 0x000ff40000002400 */
[----:B------:R2:W-:Y:S01]  /*34f0*/  MUFU.EX2 R203, R8 ;  /* 0x0000000800cb7308 */ /* 0x0005e20000000800 */
[----:B-1----:R-:W-:Y:S09]  /*3500*/  FFMA.FTZ R0, R200, UR15, -R13 ;  /* 0x0000000fc8007c23 */ /* 0x002ff2000801080d */
[----:B------:R-:W-:Y:S10]  /*3510*/  MUFU.TANH R175, R66 ;  /* 0x0000004200af7308 */ /* 0x000ff40000002400 */
[----:B------:R-:W-:Y:S01]  /*3520*/  MUFU.EX2 R194, R0 ;  /* 0x0000000000c27308 */ /* 0x000fe20000000800 */
[--C-:B--2---:R-:W-:Y:S09]  /*3530*/  FFMA.FTZ R8, R26, UR15, -R3.reuse ;  /* 0x0000000f1a087c23 */ /* 0x104ff20008010803 */
[----:B------:R-:W-:Y:S10]  /*3540*/  MUFU.TANH R219, R56 ;  /* 0x0000003800db7308 */ /* 0x000ff40000002400 */
[----:B------:R-:W1:Y:S10]  /*3550*/  MUFU.EX2 R10, R8 ;  /* 0x00000008000a7308 */ /* 0x000e740000000800 */
[----:B------:R-:W-:Y:S10]  /*3560*/  MUFU.TANH R249, R62 ;  /* 0x0000003e00f97308 */ /* 0x000ff40000002400 */
[----:B------:R-:W2:Y:S01]  /*3570*/  MUFU.TANH R246, R58 ;  /* 0x0000003a00f67308 */ /* 0x000ea20000002400 */
[----:B-1----:R-:W-:Y:S04]  /*3580*/  STL [R1+0x10], R10 ;  /* 0x0000100a01007387 */ /* 0x002fe80000100800 */
[----:B------:R-:W-:Y:S05]  /*3590*/  STL [R1+0xc], R11 ;  /* 0x00000c0b01007387 */ /* 0x000fea0000100800 */
[----:B------:R-:W1:Y:S01]  /*35a0*/  MUFU.TANH R244, R59 ;  /* 0x0000003b00f47308 */ /* 0x000e620000002400 */
[----:B------:R-:W-:Y:S02]  /*35b0*/  LEA R152, R9, UR4, 0x1 ;  /* 0x0000000409987c11 */ /* 0x000fe4000f8e08ff */
[----:B------:R-:W-:Y:S07]  /*35c0*/  MOV R9, 0x10 ;  /* 0x0000001000097802 */ /* 0x000fee0000000f00 */
[----:B------:R-:W-:Y:S01]  /*35d0*/  MUFU.TANH R245, R63 ;  /* 0x0000003f00f57308 */ /* 0x000fe20000002400 */
[C---:B------:R-:W-:Y:S01]  /*35e0*/  IADD3 R0, PT, PT, R152.reuse, 0x1c000, RZ ;  /* 0x0001c00098007810 */ /* 0x040fe20007ffe0ff */
[----:B------:R3:W-:Y:S01]  /*35f0*/  STS [R152+0x1c000], R6 ;  /* 0x01c0000698007388 */ /* 0x0007e20000000800 */
[----:B------:R-:W-:Y:S01]  /*3600*/  IADD3 R153, PT, PT, R152, 0x1c040, RZ ;  /* 0x0001c04098997810 */ /* 0x000fe20007ffe0ff */
[----:B--2---:R-:W-:Y:S01]  /*3610*/  FFMA.FTZ R8, R246, UR15, -R3 ;  /* 0x0000000ff6087c23 */ /* 0x004fe20008010803 */
[----:B------:R-:W-:Y:S01]  /*3620*/  @P4 IADD3 R153, PT, PT, R0, -0x40, RZ ;  /* 0xffffffc000994810 */ /* 0x000fe20007ffe0ff */
[----:B------:R-:W-:Y:S01]  /*3630*/  FFMA.FTZ R0, R199, UR15, -R13 ;  /* 0x0000000fc7007c23 */ /* 0x000fe2000801080d */
[----:B------:R-:W-:Y:S01]  /*3640*/  SEL R9, R9, 0xfffffff0, !P0 ;  /* 0xfffffff009097807 */ /* 0x000fe20004000000 */
[----:B------:R2:W-:Y:S01]  /*3650*/  STS [R152+0x1c400], R5 ;  /* 0x01c4000598007388 */ /* 0x0005e20000000800 */
[C---:B------:R-:W-:Y:S01]  /*3660*/  IADD3 R155, PT, PT, R152.reuse, R7, RZ ;  /* 0x00000007989b7210 */ /* 0x040fe20007ffe0ff */
[----:B------:R4:W-:Y:S01]  /*3670*/  MUFU.EX2 R177, R0 ;  /* 0x0000000000b17308 */ /* 0x0009e20000000800 */
[----:B------:R-:W-:Y:S02]  /*3680*/  IADD3 R159, PT, PT, R152, R9, RZ ;  /* 0x00000009989f7210 */ /* 0x000fe40007ffe0ff */
[C---:B------:R-:W-:Y:S07]  /*3690*/  IADD3 R158, PT, PT, R9.reuse, R155, RZ ;  /* 0x0000009b099e7210 */ /* 0x040fee0007ffe0ff */
[----:B------:R-:W1:Y:S01]  /*36a0*/  MUFU.TANH R189, R65 ;  /* 0x0000004100bd7308 */ /* 0x000e620000002400 */
[-C--:B------:R-:W-:Y:S01]  /*36b0*/  IADD3 R157, PT, PT, R9, R153.reuse, RZ ;  /* 0x00000099099d7210 */ /* 0x080fe20007ffe0ff */
[----:B------:R1:W-:Y:S01]  /*36c0*/  STS [R159+0x1c000], R4 ;  /* 0x01c000049f007388 */ /* 0x0003e20000000800 */
[----:B------:R-:W-:Y:S04]  /*36d0*/  IADD3 R154, PT, PT, R7, R153, RZ ;  /* 0x00000099079a7210 */ /* 0x000fe80007ffe0ff */
[----:B------:R-:W-:Y:S03]  /*36e0*/  IADD3 R156, PT, PT, R9, R154, RZ ;  /* 0x0000009a099c7210 */ /* 0x000fe60007ffe0ff */
[----:B------:R-:W-:Y:S01]  /*36f0*/  MUFU.TANH R174, R67 ;  /* 0x0000004300ae7308 */ /* 0x000fe20000002400 */
[----:B----4-:R-:W-:Y:S02]  /*3700*/  F2FP.F16.F32.PACK_AB R0, R218, R217 ;  /* 0x000000d9da00723e */ /* 0x010fe400000000ff */
[----:B---3--:R-:W-:Y:S03]  /*3710*/  F2FP.F16.F32.PACK_AB R6, R20, R19 ;  /* 0x000000131406723e */ /* 0x008fe600000000ff */
[----:B------:R3:W-:Y:S04]  /*3720*/  STS [R159+0x1c400], R0 ;  /* 0x01c400009f007388 */ /* 0x0007e80000000800 */
[----:B------:R-:W4:Y:S01]  /*3730*/  MUFU.TANH R221, R61 ;  /* 0x0000003d00dd7308 */ /* 0x000f220000002400 */
[----:B--2---:R-:W-:Y:S05]  /*3740*/  F2FP.F16.F32.PACK_AB R5, R140, R139 ;  /* 0x0000008b8c05723e */ /* 0x004fea00000000ff */
[----:B------:R2:W-:Y:S04]  /*3750*/  STS [R152+0x1e000], R5 ;  /* 0x01e0000598007388 */ /* 0x0005e80000000800 */
[----:B------:R-:W-:Y:S01]  /*3760*/  MUFU.EX2 R237, R8 ;  /* 0x0000000800ed7308 */ /* 0x000fe20000000800 */
[----:B-1----:R-:W-:Y:S05]  /*3770*/  F2FP.F16.F32.PACK_AB R4, R138, R137 ;  /* 0x000000898a04723e */ /* 0x002fea00000000ff */
[----:B------:R1:W-:Y:S04]  /*3780*/  STS [R152+0x1e400], R4 ;  /* 0x01e4000498007388 */ /* 0x0003e80000000800 */
[----:B------:R4:W-:Y:S01]  /*3790*/  STS [R159+0x1e400], R6 ;  /* 0x01e400069f007388 */ /* 0x0009e20000000800 */
[----:B---3--:R-:W-:Y:S05]  /*37a0*/  F2FP.F16.F32.PACK_AB R0, R22, R21 ;  /* 0x000000151600723e */ /* 0x008fea00000000ff */
[----:B------:R3:W-:Y:S01]  /*37b0*/  STS [R159+0x1e000], R0 ;  /* 0x01e000009f007388 */ /* 0x0007e20000000800 */
[----:B--2---:R-:W-:Y:S05]  /*37c0*/  F2FP.F16.F32.PACK_AB R5, R178, R179 ;  /* 0x000000b3b205723e */ /* 0x004fea00000000ff */
[----:B------:R2:W-:Y:S01]  /*37d0*/  STS [R155+0x1c000], R5 ;  /* 0x01c000059b007388 */ /* 0x0005e20000000800 */
[----:B-1----:R-:W-:Y:S01]  /*37e0*/  F2FP.F16.F32.PACK_AB R4, R214, R215 ;  /* 0x000000d7d604723e */ /* 0x002fe200000000ff */
[--C-:B----4-:R-:W-:Y:S04]  /*37f0*/  FFMA.FTZ R6, R219, UR15, -R12.reuse ;  /* 0x0000000fdb067c23 */ /* 0x110fe8000801080c */
[----:B------:R1:W-:Y:S01]  /*3800*/  STS [R155+0x1c400], R4 ;  /* 0x01c400049b007388 */ /* 0x0003e20000000800 */
[----:B------:R4:W-:Y:S01]  /*3810*/  MUFU.EX2 R209, R6 ;  /* 0x0000000600d17308 */ /* 0x0009e20000000800 */
[----:B---3--:R-:W-:Y:S05]  /*3820*/  F2FP.F16.F32.PACK_AB R0, R170, R171 ;  /* 0x000000abaa00723e */ /* 0x008fea00000000ff */
[----:B------:R3:W-:Y:S01]  /*3830*/  STS [R158+0x1c000], R0 ;  /* 0x01c000009e007388 */ /* 0x0007e20000000800 */
[----:B--2---:R-:W-:Y:S01]  /*3840*/  F2FP.F16.F32.PACK_AB R5, R242, R243 ;  /* 0x000000f3f205723e */ /* 0x004fe200000000ff */
[----:B----4-:R-:W-:Y:S04]  /*3850*/  FFMA.FTZ R6, R244, UR15, -R3 ;  /* 0x0000000ff4067c23 */ /* 0x010fe80008010803 */
[----:B------:R-:W-:Y:S01]  /*3860*/  MUFU.EX2 R236, R6 ;  /* 0x0000000600ec7308 */ /* 0x000fe20000000800 */
[----:B-1----:R-:W-:Y:S02]  /*3870*/  F2FP.F16.F32.PACK_AB R4, R18, R17 ;  /* 0x000000111204723e */ /* 0x002fe400000000ff */
[----:B---3--:R-:W-:Y:S05]  /*3880*/  F2FP.F16.F32.PACK_AB R0, R207, R208 ;  /* 0x000000d0cf00723e */ /* 0x008fea00000000ff */
[----:B------:R1:W-:Y:S04]  /*3890*/  STS [R158+0x1c400], R0 ;  /* 0x01c400009e007388 */ /* 0x0003e80000000800 */
[----:B------:R2:W-:Y:S04]  /*38a0*/  STS [R155+0x1e000], R5 ;  /* 0x01e000059b007388 */ /* 0x0005e80000000800 */
[----:B------:R3:W-:Y:S01]  /*38b0*/  STS [R155+0x1e400], R4 ;  /* 0x01e400049b007388 */ /* 0x0007e20000000800 */
[----:B-1----:R-:W-:Y:S04]  /*38c0*/  FFMA.FTZ R0, R220, UR15, -R12 ;  /* 0x0000000fdc007c23 */ /* 0x002fe8000801080c */
[----:B------:R1:W4:Y:S01]  /*38d0*/  MUFU.EX2 R206, R0 ;  /* 0x0000000000ce7308 */ /* 0x0003220000000800 */
[----:B--2---:R-:W-:Y:S02]  /*38e0*/  F2FP.F16.F32.PACK_AB R5, R239, R240 ;  /* 0x000000f0ef05723e */ /* 0x004fe400000000ff */
[----:B---3--:R-:W-:Y:S03]  /*38f0*/  F2FP.F16.F32.PACK_AB R4, R16, R15 ;  /* 0x0000000f1004723e */ /* 0x008fe600000000ff */
[----:B------:R2:W-:Y:S04]  /*3900*/  STS [R158+0x1e000], R5 ;  /* 0x01e000059e007388 */ /* 0x0005e80000000800 */
[----:B------:R3:W-:Y:S01]  /*3910*/  STS [R158+0x1e400], R4 ;  /* 0x01e400049e007388 */ /* 0x0007e20000000800 */
[----:B-1----:R-:W-:Y:S02]  /*3920*/  F2FP.F16.F32.PACK_AB R0, R166, R167 ;  /* 0x000000a7a600723e */ /* 0x002fe400000000ff */
[----:B----4-:R-:W-:Y:S03]  /*3930*/  F2FP.F16.F32.PACK_AB R6, R206, R209 ;  /* 0x000000d1ce06723e */ /* 0x010fe600000000ff */
[----:B------:R1:W-:Y:S01]  /*3940*/  STS [R153], R0 ;  /* 0x0000000099007388 */ /* 0x0003e20000000800 */
[--C-:B--2---:R-:W-:Y:S01]  /*3950*/  FFMA.FTZ R5, R192, UR15, -R14.reuse ;  /* 0x0000000fc0057c23 */ /* 0x104fe2000801080e */
[----:B------:R-:W-:Y:S01]  /*3960*/  FFMA.FTZ R14, R189, UR15, -R14 ;  /* 0x0000000fbd0e7c23 */ /* 0x000fe2000801080e */
[--C-:B---3--:R-:W-:Y:S02]  /*3970*/  FFMA.FTZ R4, R216, UR15, -R12.reuse ;  /* 0x0000000fd8047c23 */ /* 0x108fe4000801080c */
[----:B------:R2:W-:Y:S01]  /*3980*/  MUFU.EX2 R161, R5 ;  /* 0x0000000500a17308 */ /* 0x0005e20000000800 */
[----:B------:R-:W-:Y:S09]  /*3990*/  FFMA.FTZ R12, R221, UR15, -R12 ;  /* 0x0000000fdd0c7c23 */ /* 0x000ff2000801080c */
[----:B------:R3:W-:Y:S01]  /*39a0*/  MUFU.EX2 R205, R4 ;  /* 0x0000000400cd7308 */ /* 0x0007e20000000800 */
[----:B-1----:R-:W-:Y:S09]  /*39b0*/  F2FP.F16.F32.PACK_AB R0, R204, R203 ;  /* 0x000000cbcc00723e */ /* 0x002ff200000000ff */
[----:B------:R-:W-:Y:S01]  /*39c0*/  MUFU.EX2 R160, R14 ;  /* 0x0000000e00a07308 */ /* 0x000fe20000000800 */
[----:B------:R1:W-:Y:S01]  /*39d0*/  STS [R153+0x400], R0 ;  /* 0x0004000099007388 */ /* 0x0003e20000000800 */
[--C-:B--2---:R-:W-:Y:S01]  /*39e0*/  FFMA.FTZ R5, R175, UR15, -R13.reuse ;  /* 0x0000000faf057c23 */ /* 0x104fe2000801080d */
[----:B------:R-:W-:Y:S07]  /*39f0*/  FFMA.FTZ R13, R174, UR15, -R13 ;  /* 0x0000000fae0d7c23 */ /* 0x000fee000801080d */
[----:B------:R-:W-:Y:S01]  /*3a00*/  MUFU.EX2 R202, R12 ;  /* 0x0000000c00ca7308 */ /* 0x000fe20000000800 */
[----:B---3--:R-:W-:Y:S09]  /*3a10*/  F2FP.F16.F32.PACK_AB R4, R164, R165 ;  /* 0x000000a5a404723e */ /* 0x008ff200000000ff */
[----:B------:R2:W-:Y:S01]  /*3a20*/  MUFU.EX2 R169, R5 ;  /* 0x0000000500a97308 */ /* 0x0005e20000000800 */
[----:B------:R3:W-:Y:S09]  /*3a30*/  STS [R157], R4 ;  /* 0x000000049d007388 */ /* 0x0007f20000000800 */
[----:B------:R-:W4:Y:S01]  /*3a40*/  MUFU.EX2 R168, R13 ;  /* 0x0000000d00a87308 */ /* 0x000f220000000800 */
[--C-:B--2---:R-:W-:Y:S01]  /*3a50*/  FFMA.FTZ R5, R249, UR15, -R3.reuse ;  /* 0x0000000ff9057c23 */ /* 0x104fe20008010803 */
[----:B------:R-:W-:Y:S01]  /*3a60*/  FFMA.FTZ R3, R245, UR15, -R3 ;  /* 0x0000000ff5037c23 */ /* 0x000fe20008010803 */
[----:B-1----:R-:W-:Y:S07]  /*3a70*/  F2FP.F16.F32.PACK_AB R0, R194, R195 ;  /* 0x000000c3c200723e */ /* 0x002fee00000000ff */
[----:B------:R1:W-:Y:S01]  /*3a80*/  MUFU.EX2 R227, R5 ;  /* 0x0000000500e37308 */ /* 0x0003e20000000800 */
[----:B------:R2:W-:Y:S09]  /*3a90*/  STS [R157+0x400], R0 ;  /* 0x000400009d007388 */ /* 0x0005f20000000800 */
[----:B------:R4:W2:Y:S01]  /*3aa0*/  MUFU.EX2 R226, R3 ;  /* 0x0000000300e27308 */ /* 0x0008a20000000800 */
[----:B---3--:R-:W-:Y:S05]  /*3ab0*/  F2FP.F16.F32.PACK_AB R4, R228, R229 ;  /* 0x000000e5e404723e */ /* 0x008fea00000000ff */
[----:B------:R3:W-:Y:S01]  /*3ac0*/  STS [R153+0x2000], R4 ;  /* 0x0020000499007388 */ /* 0x0007e20000000800 */
[----:B-1----:R-:W-:Y:S02]  /*3ad0*/  F2FP.F16.F32.PACK_AB R5, R176, R177 ;  /* 0x000000b1b005723e */ /* 0x002fe400000000ff */
[----:B----4-:R-:W-:Y:S02]  /*3ae0*/  F2FP.F16.F32.PACK_AB R3, R168, R169 ;  /* 0x000000a9a803723e */ /* 0x010fe400000000ff */
[----:B--2---:R-:W-:Y:S05]  /*3af0*/  F2FP.F16.F32.PACK_AB R0, R11, R10 ;  /* 0x0000000a0b00723e */ /* 0x004fea00000000ff */
[----:B------:R1:W-:Y:S01]  /*3b00*/  STS [R153+0x2400], R0 ;  /* 0x0024000099007388 */ /* 0x0003e20000000800 */
[----:B---3--:R-:W-:Y:S05]  /*3b10*/  F2FP.F16.F32.PACK_AB R4, R222, R223 ;  /* 0x000000dfde04723e */ /* 0x008fea00000000ff */
[----:B------:R2:W-:Y:S01]  /*3b20*/  STS [R157+0x2000], R4 ;  /* 0x002000049d007388 */ /* 0x0005e20000000800 */
[----:B-1----:R-:W-:Y:S05]  /*3b30*/  F2FP.F16.F32.PACK_AB R0, R250, R251 ;  /* 0x000000fbfa00723e */ /* 0x002fea00000000ff */
[----:B------:R1:W-:Y:S04]  /*3b40*/  STS [R157+0x2400], R0 ;  /* 0x002400009d007388 */ /* 0x0003e80000000800 */
[----:B------:R3:W-:Y:S01]  /*3b50*/  STS [R154+0x400], R5 ;  /* 0x000400059a007388 */ /* 0x0007e20000000800 */
[----:B--2---:R-:W-:Y:S02]  /*3b60*/  F2FP.F16.F32.PACK_AB R4, R160, R161 ;  /* 0x000000a1a004723e */ /* 0x004fe400000000ff */
[----:B-1----:R-:W-:Y:S02]  /*3b70*/  F2FP.F16.F32.PACK_AB R0, R162, R163 ;  /* 0x000000a3a200723e */ /* 0x002fe400000000ff */
[----:B---3--:R-:W-:Y:S03]  /*3b80*/  F2FP.F16.F32.PACK_AB R5, R236, R237 ;  /* 0x000000edec05723e */ /* 0x008fe600000000ff */
[----:B------:R1:W-:Y:S04]  /*3b90*/  STS [R154], R0 ;  /* 0x000000009a007388 */ /* 0x0003e80000000800 */
[----:B------:R2:W-:Y:S04]  /*3ba0*/  STS [R156], R4 ;  /* 0x000000049c007388 */ /* 0x0005e80000000800 */
[----:B------:R3:W-:Y:S04]  /*3bb0*/  STS [R156+0x400], R3 ;  /* 0x000400039c007388 */ /* 0x0007e80000000800 */
[----:B------:R-:W-:Y:S04]  /*3bc0*/  STS [R154+0x2000], R6 ;  /* 0x002000069a007388 */ /* 0x000fe80000000800 */
[----:B------:R-:W-:Y:S01]  /*3bd0*/  STS [R154+0x2400], R5 ;  /* 0x002400059a007388 */ /* 0x000fe20000000800 */
[----:B-1----:R-:W-:Y:S02]  /*3be0*/  LOP3.LUT R0, R182, 0x8, R188, 0x78, !PT ;  /* 0x00000008b6007812 */ /* 0x002fe400078e78bc */
[----:B--2---:R-:W-:Y:S02]  /*3bf0*/  F2FP.F16.F32.PACK_AB R4, R202, R205 ;  /* 0x000000cdca04723e */ /* 0x004fe400000000ff */
[----:B------:R-:W-:Y:S02]  /*3c00*/  LOP3.LUT R0, R186, R0, RZ, 0xfc, !PT ;  /* 0x00000000ba007212 */ /* 0x000fe400078efcff */
[----:B---3--:R-:W-:Y:S01]  /*3c10*/  F2FP.F16.F32.PACK_AB R3, R226, R227 ;  /* 0x000000e3e203723e */ /* 0x008fe200000000ff */
[----:B------:R-:W-:Y:S01]  /*3c20*/  STS [R156+0x2000], R4 ;  /* 0x002000049c007388 */ /* 0x000fe20000000800 */
[----:B------:R-:W-:Y:S02]  /*3c30*/  LEA R148, R0, UR4, 0x1 ;  /* 0x0000000400947c11 */ /* 0x000fe4000f8e08ff */
[----:B------:R-:W-:Y:S01]  /*3c40*/  IADD3 R0, PT, PT, R181, R2, RZ ;  /* 0x00000002b5007210 */ /* 0x000fe20007ffe0ff */
[----:B------:R1:W-:Y:S01]  /*3c50*/  STS [R156+0x2400], R3 ;  /* 0x002400039c007388 */ /* 0x0003e20000000800 */
[C---:B------:R-:W-:Y:S03]  /*3c60*/  IADD3 R149, PT, PT, R148.reuse, R187, RZ ;  /* 0x000000bb94957210 */ /* 0x040fe60007ffe0ff */
[----:B------:R-:W-:Y:S08]  /*3c70*/  LDSM.16.M88.4 R64, [R148+0x8000] ;  /* 0x008000009440783b */ /* 0x000ff00000000200 */
[----:B------:R-:W2:Y:S08]  /*3c80*/  LDSM.16.M88.4 R16, [R2+0x10000] ;  /* 0x010000000210783b */ /* 0x000eb00000000200 */
[----:B------:R-:W3:Y:S01]  /*3c90*/  LDSM.16.M88.4 R60, [R148+0xa000] ;  /* 0x00a00000943c783b */ /* 0x000ee20000000200 */
[----:B-1----:R-:W-:Y:S07]  /*3ca0*/  IADD3 R3, PT, PT, R148, R181, RZ ;  /* 0x000000b594037210 */ /* 0x002fee0007ffe0ff */
[----:B------:R-:W1:Y:S08]  /*3cb0*/  LDSM.16.M88.4 R32, [R2+0x10800] ;  /* 0x010800000220783b */ /* 0x000e700000000200 */
[----:B------:R-:W4:Y:S08]  /*3cc0*/  LDSM.16.M88.4 R48, [R2+0x11000] ;  /* 0x011000000230783b */ /* 0x000f300000000200 */
[----:B------:R-:W4:Y:S01]  /*3cd0*/  LDSM.16.M88.4 R132, [R2+0x11800] ;  /* 0x011800000284783b */ /* 0x000f220000000200 */
[-C--:B--2---:R-:W-:Y:S07]  /*3ce0*/  HMMA.16816.F32 R4, R64, R16.reuse, RZ ;  /* 0x000000104004723c */ /* 0x084fee00000018ff */
[----:B------:R-:W-:Y:S01]  /*3cf0*/  LDSM.16.M88.4 R136, [R149+0x8000] ;  /* 0x008000009588783b */ /* 0x000fe20000000200 */
[C---:B---3--:R-:W-:Y:S07]  /*3d00*/  HMMA.16816.F32 R8, R60.reuse, R16, RZ ;  /* 0x000000103c08723c */ /* 0x048fee00000018ff */
[----:B------:R-:W2:Y:S01]  /*3d10*/  LDSM.16.M88.4 R140, [R144+0x10000] ;  /* 0x01000000908c783b */ /* 0x000ea20000000200 */
[-C--:B------:R-:W-:Y:S08]  /*3d20*/  HMMA.16816.F32 R12, R60, R18.reuse, RZ ;  /* 0x000000123c0c723c */ /* 0x080ff000000018ff */
[C---:B------:R-:W-:Y:S08]  /*3d30*/  HMMA.16816.F32 R16, R64.reuse, R18, RZ ;  /* 0x000000124010723c */ /* 0x040ff000000018ff */
        /* <DEDUP_REMOVED lines=24> */
[C---:B------:R-:W-:Y:S04]  /*3ec0*/  HMMA.16816.F32 R40, R132.reuse, R140, R40 ;  /* 0x0000008c8428723c */ /* 0x040fe80000001828 */
[----:B------:R-:W-:Y:S02]  /*3ed0*/  MOV R141, R147 ;  /* 0x00000093008d7202 */ /* 0x000fe40000000f00 */
[----:B------:R-:W1:Y:S02]  /*3ee0*/  LDSM.16.M88.4 R144, [R144+0x11800] ;  /* 0x011800009090783b */ /* 0x000e640000000200 */
[-C--:B------:R-:W-:Y:S03]  /*3ef0*/  HMMA.16816.F32 R44, R132, R142.reuse, R44 ;  /* 0x0000008e842c723c */ /* 0x080fe6000000182c */
[----:B------:R-:W-:Y:S05]  /*3f00*/  MOV R2, R141 ;  /* 0x0000008d00027202 */ /* 0x000fea0000000f00 */
[C---:B------:R-:W-:Y:S01]  /*3f10*/  HMMA.16816.F32 R48, R136.reuse, R142, R48 ;  /* 0x0000008e8830723c */ /* 0x040fe20000001830 */
[----:B------:R-:W-:Y:S07]  /*3f20*/  LDSM.16.M88.4 R140, [R3+0xa000] ;  /* 0x00a00000038c783b */ /* 0x000fee0000000200 */
[-C--:B-1----:R-:W-:Y:S08]  /*3f30*/  HMMA.16816.F32 R52, R136, R144.reuse, R52 ;  /* 0x000000908834723c */ /* 0x082ff00000001834 */
[C---:B------:R-:W-:Y:S01]  /*3f40*/  HMMA.16816.F32 R56, R132.reuse, R144, R56 ;  /* 0x000000908438723c */ /* 0x040fe20000001838 */
[----:B------:R-:W-:Y:S02]  /*3f50*/  MOV R144, UR32 ;  /* 0x0000002000907c02 */ /* 0x000fe40008000f00 */
[----:B------:R-:W-:Y:S05]  /*3f60*/  MOV R145, UR5 ;  /* 0x0000000500917c02 */ /* 0x000fea0008000f00 */
[-C--:B------:R-:W-:Y:S01]  /*3f70*/  HMMA.16816.F32 R60, R132, R146.reuse, R60 ;  /* 0x00000092843c723c */ /* 0x080fe2000000183c */
[----:B------:R-:W-:Y:S07]  /*3f80*/  LDSM.16.M88.4 R132, [R3+0x8000] ;  /* 0x008000000384783b */ /* 0x000fee0000000200 */
[----:B------:R-:W-:Y:S01]  /*3f90*/  HMMA.16816.F32 R64, R136, R146, R64 ;  /* 0x000000928840723c */ /* 0x000fe20000001840 */
[----:B------:R-:W2:Y:S03]  /*3fa0*/  LDL R146, [R1+0xac] ;  /* 0x0000ac0001927983 */ /* 0x000ea60000100800 */
[----:B------:R-:W-:Y:S01]  /*3fb0*/  MOV R147, R150 ;  /* 0x0000009600937202 */ /* 0x000fe20000000f00 */
[----:B------:R-:W1:Y:S03]  /*3fc0*/  LDSM.16.M88.4 R136, [R0+0x10000] ;  /* 0x010000000088783b */ /* 0x000e660000000200 */
        /* <DEDUP_REMOVED lines=15> */
[C---:B-1----:R-:W-:Y:S04]  /*40c0*/  IADD3 R0, PT, PT, R187.reuse, R0, RZ ;  /* 0x00000000bb007210 */ /* 0x042fe80007ffe0ff */
[-C--:B---3--:R-:W-:Y:S08]  /*40d0*/  HMMA.16816.F32 R52, R132, R136.reuse, R52 ;  /* 0x000000888434723c */ /* 0x088ff00000001834 */
[C---:B------:R-:W-:Y:S04]  /*40e0*/  HMMA.16816.F32 R56, R140.reuse, R136, R56 ;  /* 0x000000888c38723c */ /* 0x040fe80000001838 */
[----:B------:R-:W-:Y:S04]  /*40f0*/  MOV R137, R151 ;  /* 0x0000009700897202 */ /* 0x000fe80000000f00 */
[-C--:B------:R-:W-:Y:S03]  /*4100*/  HMMA.16816.F32 R60, R140, R138.reuse, R60 ;  /* 0x0000008a8c3c723c */ /* 0x080fe6000000183c */
[----:B------:R-:W-:Y:S02]  /*4110*/  IADD3 R140, PT, PT, R187, R3, RZ ;  /* 0x00000003bb8c7210 */ /* 0x000fe40007ffe0ff */
[----:B------:R-:W-:Y:S02]  /*4120*/  MOV R143, R137 ;  /* 0x00000089008f7202 */ /* 0x000fe40000000f00 */
[----:B------:R-:W-:Y:S01]  /*4130*/  MOV R3, R2 ;  /* 0x0000000200037202 */ /* 0x000fe20000000f00 */
[----:B------:R-:W-:Y:S01]  /*4140*/  HMMA.16816.F32 R64, R132, R138, R64 ;  /* 0x0000008a8440723c */ /* 0x000fe20000001840 */
[----:B------:R-:W-:Y:S08]  /*4150*/  LDSM.16.M88.4 R132, [R140+0x8000] ;  /* 0x008000008c84783b */ /* 0x000ff00000000200 */
[----:B------:R-:W1:Y:S01]  /*4160*/  LDSM.16.M88.4 R136, [R0+0x10000] ;  /* 0x010000000088783b */ /* 0x000e620000000200 */
[C---:B--2---:R-:W-:Y:S04]  /*4170*/  LEA R150, P0, R146.reuse, R144, 0x2 ;  /* 0x0000009092967211 */ /* 0x044fe800078010ff */
[----:B------:R-:W-:Y:S05]  /*4180*/  LEA.HI.X R151, R146, R145, RZ, 0x2, P0 ;  /* 0x0000009192977211 */ /* 0x000fea00000f14ff */
[----:B------:R-:W2:Y:S01]  /*4190*/  LDG.E R146, desc[UR28][R150.64] ;  /* 0x0000001c96927981 */ /* 0x000ea2000c1e1900 */
[-C--:B-1----:R-:W-:Y:S03]  /*41a0*/  HMMA.16816.F32 R4, R132, R136.reuse, R4 ;  /* 0x000000888404723c */ /* 0x082fe60000001804 */
[----:B------:R-:W3:Y:S04]  /*41b0*/  LDG.E R145, desc[UR28][R150.64+0x20] ;  /* 0x0000201c96917981 */ /* 0x000ee8000c1e1900 */
[----:B------:R-:W5:Y:S04]  /*41c0*/  LDG.E R144, desc[UR28][R150.64+0x100] ;  /* 0x0001001c96907981 */ /* 0x000f68000c1e1900 */
[----:B------:R1:W5:Y:S02]  /*41d0*/  LDG.E R2, desc[UR28][R150.64+0x120] ;  /* 0x0001201c96027981 */ /* 0x000364000c1e1900 */
[----:B-1----:R-:W-:Y:S06]  /*41e0*/  MOV R151, R147 ;  /* 0x0000009300977202 */ /* 0x002fec0000000f00 */
[C---:B--2---:R-:W-:Y:S01]  /*41f0*/  FADD.FTZ R4, -R146.reuse, R4 ;  /* 0x0000000492047221 */ /* 0x044fe20000010100 */
[----:B------:R-:W-:Y:S03]  /*4200*/  FADD.FTZ R5, -R146, R5 ;  /* 0x0000000592057221 */ /* 0x000fe60000010100 */
[----:B------:R-:W-:Y:S01]  /*4210*/  FMUL.FTZ R147, R173, R4 ;  /* 0x00000004ad937220 */ /* 0x000fe20000410000 */
[----:B------:R-:W-:Y:S01]  /*4220*/  MOV R4, R143 ;  /* 0x0000008f00047202 */ /* 0x000fe20000000f00 */
[----:B------:R-:W-:Y:S01]  /*4230*/  FMUL.FTZ R150, R172, R5 ;  /* 0x00000005ac967220 */ /* 0x000fe20000410000 */
[----:B------:R-:W1:Y:S01]  /*4240*/  LDSM.16.M88.4 R140, [R140+0xa000] ;  /* 0x00a000008c8c783b */ /* 0x000e620000000200 */
[----:B------:R-:W-:Y:S01]  /*4250*/  FFMA.FTZ R5, -R3, R3, 1 ;  /* 0x3f80000003057423 */ /* 0x000fe20000010103 */
[C---:B---3--:R-:W-:Y:S01]  /*4260*/  FADD.FTZ R6, -R145.reuse, R6 ;  /* 0x0000000691067221 */ /* 0x048fe20000010100 */
[----:B------:R-:W-:Y:S01]  /*4270*/  FFMA.FTZ R4, -R4, R4, 1 ;  /* 0x3f80000004047423 */ /* 0x000fe20000010104 */
[----:B------:R-:W-:Y:S01]  /*4280*/  FADD.FTZ R7, -R145, R7 ;  /* 0x0000000791077221 */ /* 0x000fe20000010100 */
[----:B------:R-:W-:Y:S02]  /*4290*/  FMUL.FTZ R5, R5, UR16 ;  /* 0x0000001005057c20 */ /* 0x000fe40008410000 */
[----:B------:R-:W-:Y:S01]  /*42a0*/  FMUL.FTZ R4, R4, UR16 ;  /* 0x0000001004047c20 */ /* 0x000fe20008410000 */
[----:B------:R-:W-:Y:S01]  /*42b0*/  FMUL.FTZ R7, R233, R7 ;  /* 0x00000007e9077220 */ /* 0x000fe20000410000 */
        /* <DEDUP_REMOVED lines=8> */
[----:B------:R-:W1:Y:S11]  /*4340*/  LDSM.16.M88.4 R136, [R0+0x11000] ;  /* 0x011000000088783b */ /* 0x000e760000000200 */
[----:B------:R-:W-:Y:S07]  /*4350*/  @!UPT UIADD3 URZ, UPT, UPT, URZ, URZ, URZ ;  /* 0x000000fffffff290 */ /* 0x000fee000fffe0ff */
[----:B------:R-:W-:Y:S01]  /*4360*/  FADD.FTZ R33, -R146, R33 ;  /* 0x0000002192217221 */ /* 0x000fe20000010100 */
[-C--:B-1----:R-:W-:Y:S08]  /*4370*/  HMMA.16816.F32 R36, R132, R136.reuse, R36 ;  /* 0x000000888424723c */ /* 0x082ff00000001824 */
[C---:B------:R-:W-:Y:S08]  /*4380*/  HMMA.16816.F32 R40, R140.reuse, R136, R40 ;  /* 0x000000888c28723c */ /* 0x040ff00000001828 */
[-C--:B------:R-:W-:Y:S08]  /*4390*/  HMMA.16816.F32 R44, R140, R138.reuse, R44 ;  /* 0x0000008a8c2c723c */ /* 0x080ff0000000182c */
[C---:B------:R-:W-:Y:S01]  /*43a0*/  HMMA.16816.F32 R48, R132.reuse, R138, R48 ;  /* 0x0000008a8430723c */ /* 0x040fe20000001830 */
[----:B------:R1:W2:Y:S03]  /*43b0*/  LDSM.16.M88.4 R136, [R0+0x11800] ;  /* 0x011800000088783b */ /* 0x0002a60000000200 */
[--C-:B-1----:R-:W-:Y:S04]  /*43c0*/  SHF.R.U32.HI R0, RZ, 0x4, R190.reuse ;  /* 0x00000004ff007819 */ /* 0x102fe800000116be */
[----:B------:R-:W-:Y:S04]  /*43d0*/  LOP3.LUT R0, R0, 0x8, RZ, 0xc0, !PT ;  /* 0x0000000800007812 */ /* 0x000fe800078ec0ff */
[----:B------:R-:W-:Y:S04]  /*43e0*/  LOP3.LUT R0, R0, 0x10, R190, 0xf8, !PT ;  /* 0x0000001000007812 */ /* 0x000fe800078ef8be */
[----:B------:R-:W-:Y:S01]  /*43f0*/  LOP3.LUT R3, R0, R182, RZ, 0x3c, !PT ;  /* 0x000000b600037212 */ /* 0x000fe200078e3cff */
[----:B------:R-:W-:Y:S01]  /*4400*/  FADD.FTZ R0, -R146, R20 ;  /* 0x0000001492007221 */ /* 0x000fe20000010100 */
[----:B------:R-:W-:Y:S02]  /*4410*/  FFMA.FTZ R20, -R78, R78, 1 ;  /* 0x3f8000004e147423 */ /* 0x000fe4000001014e */
[----:B------:R1:W5:Y:S01]  /*4420*/  LDL.LU R78, [R1+0xdc] ;  /* 0x0000dc00014e7983 */ /* 0x0003620000300800 */
[-C--:B--2---:R-:W-:Y:S03]  /*4430*/  HMMA.16816.F32 R52, R132, R136.reuse, R52 ;  /* 0x000000888434723c */ /* 0x084fe60000001834 */
[----:B------:R-:W-:Y:S01]  /*4440*/  FMUL.FTZ R20, R20, UR16 ;  /* 0x0000001014147c20 */ /* 0x000fe20008410000 */
[----:B------:R-:W-:Y:S04]  /*4450*/  FMUL.FTZ R0, R179, R0 ;  /* 0x00000000b3007220 */ /* 0x000fe80000410000 */
[C---:B------:R-:W-:Y:S08]  /*4460*/  HMMA.16816.F32 R56, R140.reuse, R136, R56 ;  /* 0x000000888c38723c */ /* 0x040ff00000001838 */
[-C--:B------:R-:W-:Y:S08]  /*4470*/  HMMA.16816.F32 R60, R140, R138.reuse, R60 ;  /* 0x0000008a8c3c723c */ /* 0x080ff0000000183c */
[----:B------:R-:W-:Y:S04]  /*4480*/  HMMA.16816.F32 R64, R132, R138, R64 ;  /* 0x0000008a8440723c */ /* 0x000fe80000001840 */
[----:B------:R-:W-:Y:S01]  /*4490*/  FFMA.FTZ R134, -R76, R76, 1 ;  /* 0x3f8000004c867423 */ /* 0x000fe2000001014c */
[----:B------:R-:W-:Y:S01]  /*44a0*/  FMUL.FTZ R132, R5, R150 ;  /* 0x0000009605847220 */ /* 0x000fe20000410000 */
[----:B------:R-:W-:Y:S01]  /*44b0*/  FMUL.FTZ R133, R4, R147 ;  /* 0x0000009304857220 */ /* 0x000fe20000410000 */
[C---:B------:R-:W-:Y:S01]  /*44c0*/  FADD.FTZ R4, -R146.reuse, R17 ;  /* 0x0000001192047221 */ /* 0x040fe20000010100 */
[----:B------:R-:W-:Y:S01]  /*44d0*/  FADD.FTZ R17, -R146, R21 ;  /* 0x0000001592117221 */ /* 0x000fe20000010100 */
[----:B------:R-:W-:Y:S01]  /*44e0*/  FFMA.FTZ R21, -R77, R77, 1 ;  /* 0x3f8000004d157423 */ /* 0x000fe2000001014d */
[----:B------:R-:W-:Y:S01]  /*44f0*/  FMUL.FTZ R134, R134, UR16 ;  /* 0x0000001086867c20 */ /* 0x000fe20008410000 */
[----:B------:R1:W5:Y:S01]  /*4500*/  LDL.LU R77, [R1+0xd8] ;  /* 0x0000d800014d7983 */ /* 0x0003620000300800 */
[----:B------:R-:W-:Y:S01]  /*4510*/  FMUL.FTZ R4, R196, R4 ;  /* 0x00000004c4047220 */ /* 0x000fe20000410000 */
[----:B------:R-:W-:Y:S01]  /*4520*/  FMUL.FTZ R21, R21, UR16 ;  /* 0x0000001015157c20 */ /* 0x000fe20008410000 */
[----:B------:R-:W-:Y:S01]  /*4530*/  FMUL.FTZ R17, R178, R17 ;  /* 0x00000011b2117220 */ /* 0x000fe20000410000 */
[----:B------:R1:W5:Y:S01]  /*4540*/  LDL.LU R76, [R1+0xd4] ;  /* 0x0000d400014c7983 */ /* 0x0003620000300800 */
[----:B------:R-:W-:Y:S01]  /*4550*/  FADD.FTZ R5, -R146, R16 ;  /* 0x0000001092057221 */ /* 0x000fe20000010100 */
[----:B------:R-:W-:Y:S03]  /*4560*/  FFMA.FTZ R16, -R151, R151, 1 ;  /* 0x3f80000097107423 */ /* 0x000fe60000010197 */
[----:B------:R-:W-:Y:S01]  /*4570*/  FMUL.FTZ R5, R197, R5 ;  /* 0x00000005c5057220 */ /* 0x000fe20000410000 */
[----:B------:R-:W-:Y:S04]  /*4580*/  FMUL.FTZ R16, R16, UR16 ;  /* 0x0000001010107c20 */ /* 0x000fe80008410000 */
[----:B------:R-:W-:Y:S01]  /*4590*/  FMUL.FTZ R5, R16, R5 ;  /* 0x0000000510057220 */ /* 0x000fe20000410000 */
[----:B------:R-:W-:Y:S01]  /*45a0*/  FMUL.FTZ R16, R20, R4 ;  /* 0x0000000414107220 */ /* 0x000fe20000410000 */
[----:B------:R-:W-:Y:S01]  /*45b0*/  FMUL.FTZ R4, R21, R0 ;  /* 0x0000000015047220 */ /* 0x000fe20000410000 */
[----:B------:R-:W-:Y:S01]  /*45c0*/  FFMA.FTZ R21, -R72, R72, 1 ;  /* 0x3f80000048157423 */ /* 0x000fe20000010148 */
[----:B------:R-:W-:Y:S01]  /*45d0*/  FADD.FTZ R20, -R146, R32 ;  /* 0x0000002092147221 */ /* 0x000fe20000010100 */
[----:B------:R-:W-:Y:S01]  /*45e0*/  FFMA.FTZ R32, -R73, R73, 1 ;  /* 0x3f80000049207423 */ /* 0x000fe20000010149 */
[----:B------:R-:W-:Y:S01]  /*45f0*/  FMUL.FTZ R0, R134, R17 ;  /* 0x0000001186007220 */ /* 0x000fe20000410000 */
[----:B------:R-:W-:Y:S01]  /*4600*/  F2FP.F16.F32.PACK_AB R17, R132, R133 ;  /* 0x000000858411723e */ /* 0x000fe200000000ff */
[----:B------:R-:W-:Y:S01]  /*4610*/  FMUL.FTZ R20, R171, R20 ;  /* 0x00000014ab147220 */ /* 0x000fe20000410000 */
[----:B------:R-:W-:Y:S01]  /*4620*/  F2FP.F16.F32.PACK_AB R16, R16, R5 ;  /* 0x000000051010723e */ /* 0x000fe200000000ff */
[----:B------:R-:W-:Y:S01]  /*4630*/  FMUL.FTZ R5, R170, R33 ;  /* 0x00000021aa057220 */ /* 0x000fe20000410000 */
[----:B------:R-:W-:Y:S01]  /*4640*/  F2FP.F16.F32.PACK_AB R132, R0, R4 ;  /* 0x000000040084723e */ /* 0x000fe200000000ff */
[----:B------:R-:W-:Y:S01]  /*4650*/  FFMA.FTZ R33, -R74, R74, 1 ;  /* 0x3f8000004a217423 */ /* 0x000fe2000001014a */
[C---:B------:R-:W-:Y:S01]  /*4660*/  FADD.FTZ R4, -R146.reuse, R36 ;  /* 0x0000002492047221 */ /* 0x040fe20000010100 */
[----:B------:R-:W-:Y:S01]  /*4670*/  FFMA.FTZ R36, -R75, R75, 1 ;  /* 0x3f8000004b247423 */ /* 0x000fe2000001014b */
[----:B------:R-:W-:Y:S01]  /*4680*/  FADD.FTZ R0, -R146, R37 ;  /* 0x0000002592007221 */ /* 0x000fe20000010100 */
[----:B------:R1:W5:Y:S01]  /*4690*/  LDL.LU R75, [R1+0xd0] ;  /* 0x0000d000014b7983 */ /* 0x0003620000300800 */
[----:B------:R-:W-:Y:S01]  /*46a0*/  FFMA.FTZ R37, -R71, R71, 1 ;  /* 0x3f80000047257423 */ /* 0x000fe20000010147 */
[----:B------:R-:W-:Y:S01]  /*46b0*/  FMUL.FTZ R4, R167, R4 ;  /* 0x00000004a7047220 */ /* 0x000fe20000410000 */
[----:B------:R-:W-:Y:S01]  /*46c0*/  FMUL.FTZ R36, R36, UR16 ;  /* 0x0000001024247c20 */ /* 0x000fe20008410000 */
[----:B------:R1:W5:Y:S01]  /*46d0*/  LDL.LU R74, [R1+0xcc] ;  /* 0x0000cc00014a7983 */ /* 0x0003620000300800 */
[----:B------:R-:W-:Y:S01]  /*46e0*/  FMUL.FTZ R32, R32, UR16 ;  /* 0x0000001020207c20 */ /* 0x000fe20008410000 */
[----:B------:R-:W-:Y:S01]  /*46f0*/  FMUL.FTZ R33, R33, UR16 ;  /* 0x0000001021217c20 */ /* 0x000fe20008410000 */
[----:B------:R-:W-:Y:S01]  /*4700*/  FMUL.FTZ R36, R36, R20 ;  /* 0x0000001424247220 */ /* 0x000fe20000410000 */
[----:B------:R1:W5:Y:S01]  /*4710*/  LDL.LU R73, [R1+0xc8] ;  /* 0x0000c80001497983 */ /* 0x0003620000300800 */
[----:B------:R-:W-:Y:S01]  /*4720*/  FADD.FTZ R20, -R146, R49 ;  /* 0x0000003192147221 */ /* 0x000fe20000010100 */
[----:B------:R-:W-:Y:S01]  /*4730*/  FFMA.FTZ R49, -R69, R69, 1 ;  /* 0x3f80000045317423 */ /* 0x000fe20000010145 */
[----:B------:R-:W-:Y:S01]  /*4740*/  FMUL.FTZ R32, R32, R4 ;  /* 0x0000000420207220 */ /* 0x000fe20000410000 */
[----:B------:R1:W5:Y:S01]  /*4750*/  LDL.LU R72, [R1+0xc4] ;  /* 0x0000c40001487983 */ /* 0x0003620000300800 */
[----:B------:R-:W-:Y:S01]  /*4760*/  FADD.FTZ R4, -R146, R52 ;  /* 0x0000003492047221 */ /* 0x000fe20000010100 */
[----:B------:R-:W-:Y:S01]  /*4770*/  FFMA.FTZ R52, -R68, R68, 1 ;  /* 0x3f80000044347423 */ /* 0x000fe20000010144 */
[----:B------:R-:W-:Y:S01]  /*4780*/  FMUL.FTZ R33, R33, R5 ;  /* 0x0000000521217220 */ /* 0x000fe20000410000 */
[----:B------:R1:W5:Y:S01]  /*4790*/  LDL.LU R71, [R1+0xc0] ;  /* 0x0000c00001477983 */ /* 0x0003620000300800 */
[----:B------:R-:W-:Y:S01]  /*47a0*/  FMUL.FTZ R5, R21, UR16 ;  /* 0x0000001015057c20 */ /* 0x000fe20008410000 */
[----:B------:R-:W-:Y:S01]  /*47b0*/  FADD.FTZ R21, -R146, R48 ;  /* 0x0000003092157221 */ /* 0x000fe20000010100 */
[----:B------:R-:W-:Y:S01]  /*47c0*/  FFMA.FTZ R48, -R70, R70, 1 ;  /* 0x3f80000046307423 */ /* 0x000fe20000010146 */
[----:B------:R-:W-:Y:S01]  /*47d0*/  FMUL.FTZ R0, R166, R0 ;  /* 0x00000000a6007220 */ /* 0x000fe20000410000 */
[----:B------:R1:W5:Y:S01]  /*47e0*/  LDL.LU R70, [R1+0xbc] ;  /* 0x0000bc0001467983 */ /* 0x0003620000300800 */
[----:B------:R-:W-:Y:S01]  /*47f0*/  FMUL.FTZ R21, R165, R21 ;  /* 0x00000015a5157220 */ /* 0x000fe20000410000 */
[----:B------:R-:W-:Y:S01]  /*4800*/  FMUL.FTZ R20, R164, R20 ;  /* 0x00000014a4147220 */ /* 0x000fe20000410000 */
[----:B------:R-:W-:Y:S01]  /*4810*/  FMUL.FTZ R5, R5, R0 ;  /* 0x0000000005057220 */ /* 0x000fe20000410000 */
[----:B------:R1:W5:Y:S01]  /*4820*/  LDL.LU R69, [R1+0xb8] ;  /* 0x0000b80001457983 */ /* 0x0003620000300800 */
[----:B------:R-:W-:Y:S01]  /*4830*/  FMUL.FTZ R37, R37, UR16 ;  /* 0x0000001025257c20 */ /* 0x000fe20008410000 */
[----:B------:R-:W-:Y:S01]  /*4840*/  FMUL.FTZ R48, R48, UR16 ;  /* 0x0000001030307c20 */ /* 0x000fe20008410000 */
[----:B------:R-:W-:Y:S01]  /*4850*/  FADD.FTZ R0, -R146, R53 ;  /* 0x0000003592007221 */ /* 0x000fe20000010100 */
[----:B------:R1:W5:Y:S01]  /*4860*/  LDL.LU R68, [R1+0xb4] ;  /* 0x0000b40001447983 */ /* 0x0003620000300800 */
[----:B------:R-:W-:Y:S01]  /*4870*/  FMUL.FTZ R21, R37, R21 ;  /* 0x0000001525157220 */ /* 0x000fe20000410000 */
[----:B------:R-:W-:Y:S01]  /*4880*/  FMUL.FTZ R20, R48, R20 ;  /* 0x0000001430147220 */ /* 0x000fe20000410000 */
[----:B------:R-:W-:Y:S01]  /*4890*/  FMUL.FTZ R0, R162, R0 ;  /* 0x00000000a2007220 */ /* 0x000fe20000410000 */
[----:B------:R-:W-:Y:S01]  /*48a0*/  FMUL.FTZ R48, R52, UR16 ;  /* 0x0000001034307c20 */ /* 0x000fe20008410000 */
[----:B------:R-:W-:Y:S01]  /*48b0*/  FMUL.FTZ R4, R163, R4 ;  /* 0x00000004a3047220 */ /* 0x000fe20000410000 */
[----:B------:R-:W-:Y:S01]  /*48c0*/  FMUL.FTZ R37, R49, UR16 ;  /* 0x0000001031257c20 */ /* 0x000fe20008410000 */
[----:B------:R-:W-:Y:S01]  /*48d0*/  F2FP.F16.F32.PACK_AB R52, R5, R32 ;  /* 0x000000200534723e */ /* 0x000fe200000000ff */
[----:B------:R-:W-:Y:S01]  /*48e0*/  FMUL.FTZ R5, R48, R0 ;  /* 0x0000000030057220 */ /* 0x000fe20000410000 */
[----:B------:R-:W-:Y:S01]  /*48f0*/  F2FP.F16.F32.PACK_AB R49, R20, R21 ;  /* 0x000000151431723e */ /* 0x000fe200000000ff */
[----:B------:R-:W-:Y:S01]  /*4900*/  FMUL.FTZ R32, R37, R4 ;  /* 0x0000000425207220 */ /* 0x000fe20000410000 */
[----:B------:R-:W-:Y:S01]  /*4910*/  FADD.FTZ R0, -R146, R64 ;  /* 0x0000004092007221 */ /* 0x000fe20000010100 */
[----:B------:R-:W-:Y:S01]  /*4920*/  FFMA.FTZ R20, -R192, R192, 1 ;  /* 0x3f800000c0147423 */ /* 0x000fe200000101c0 */
[----:B------:R-:W-:Y:S01]  /*4930*/  F2FP.F16.F32.PACK_AB R53, R33, R36 ;  /* 0x000000242135723e */ /* 0x000fe200000000ff */
[----:B------:R-:W-:Y:S01]  /*4940*/  FADD.FTZ R4, -R146, R65 ;  /* 0x0000004192047221 */ /* 0x000fe20000010100 */
[----:B------:R-:W-:Y:S01]  /*4950*/  FFMA.FTZ R21, -R189, R189, 1 ;  /* 0x3f800000bd157423 */ /* 0x000fe200000101bd */
[----:B------:R-:W-:Y:S01]  /*4960*/  F2FP.F16.F32.PACK_AB R48, R5, R32 ;  /* 0x000000200530723e */ /* 0x000fe200000000ff */
[----:B------:R-:W-:Y:S01]  /*4970*/  FMUL.FTZ R0, R161, R0 ;  /* 0x00000000a1007220 */ /* 0x000fe20000410000 */
[----:B------:R-:W-:Y:S01]  /*4980*/  FMUL.FTZ R20, R20, UR16 ;  /* 0x0000001014147c20 */ /* 0x000fe20008410000 */
[----:B------:R-:W-:Y:S01]  /*4990*/  SHF.L.U32 R192, R190, 0x5, RZ ;  /* 0x00000005bec07819 */ /* 0x000fe200000006ff */
[----:B------:R-:W-:Y:S01]  /*49a0*/  FMUL.FTZ R4, R160, R4 ;  /* 0x00000004a0047220 */ /* 0x000fe20000410000 */
[----:B------:R-:W-:Y:S01]  /*49b0*/  FMUL.FTZ R21, R21, UR16 ;  /* 0x0000001015157c20 */ /* 0x000fe20008410000 */
[----:B------:R-:W-:Y:S01]  /*49c0*/  LOP3.LUT R189, R190, 0x8, RZ, 0xc0, !PT ;  /* 0x00000008bebd7812 */ /* 0x000fe200078ec0ff */
[----:B------:R-:W-:Y:S01]  /*49d0*/  FMUL.FTZ R33, R20, R0 ;  /* 0x0000000014217220 */ /* 0x000fe20000410000 */
[----:B------:R-:W-:Y:S01]  /*49e0*/  FMUL.FTZ R20, R232, R6 ;  /* 0x00000006e8147220 */ /* 0x000fe20000410000 */
[----:B------:R-:W-:Y:S01]  /*49f0*/  LOP3.LUT R192, R192, 0x7200, RZ, 0xc0, !PT ;  /* 0x00007200c0c07812 */ /* 0x000fe200078ec0ff */
[----:B------:R-:W-:Y:S01]  /*4a00*/  FMUL.FTZ R32, R21, R4 ;  /* 0x0000000415207220 */ /* 0x000fe20000410000 */
[----:B------:R-:W-:Y:S01]  /*4a10*/  FFMA.FTZ R6, -R191, R191, 1 ;  /* 0x3f800000bf067423 */ /* 0x000fe200000101bf */
[C---:B------:R-:W-:Y:S01]  /*4a20*/  SHF.L.U32 R191, R190.reuse, 0x6, RZ ;  /* 0x00000006bebf7819 */ /* 0x040fe200000006ff */
[----:B------:R-:W-:Y:S01]  /*4a30*/  FFMA.FTZ R21, -R193, R193, 1 ;  /* 0x3f800000c1157423 */ /* 0x000fe200000101c1 */
[----:B------:R-:W-:Y:S01]  /*4a40*/  SHF.L.U32 R193, R190, 0x5, RZ ;  /* 0x00000005bec17819 */ /* 0x000fe200000006ff */
[----:B------:R-:W-:Y:S02]  /*4a50*/  FMUL.FTZ R6, R6, UR16 ;  /* 0x0000001006067c20 */ /* 0x000fe40008410000 */
[----:B------:R-:W-:Y:S01]  /*4a60*/  FMUL.FTZ R21, R21, UR16 ;  /* 0x0000001015157c20 */ /* 0x000fe20008410000 */
[----:B-1----:R-:W-:Y:S06]  /*4a70*/  BRA.U !UP0, `(.L_x_2278) ;  /* 0x0000000108807547 */ /* 0x002fec000b800000 */
[----:B------:R-:W2:Y:S01]  /*4a80*/  LDL.LU R135, [R1+0x90] ;  /* 0x0000900001877983 */ /* 0x000ea20000300800 */
[----:B------:R-:W-:Y:S01]  /*4a90*/  IADD3 R4, P0, PT, RZ, -UR25, RZ ;  /* 0x80000019ff047c10 */ /* 0x000fe2000ff1e0ff */
[----:B------:R-:W-:Y:S02]  /*4aa0*/  ULOP3.LUT UR34, UR33, 0x1, URZ, 0xc0, !UPT ;  /* 0x0000000121227892 */ /* 0x000fe4000f8ec0ff */
[----:B------:R-:W3:Y:S02]  /*4ab0*/  LDL.LU R134, [R1+0x8c] ;  /* 0x00008c0001867983 */ /* 0x000ee40000300800 */
[----:B------:R-:W-:Y:S01]  /*4ac0*/  IMAD.X R0, RZ, RZ, ~UR17, P0 ;  /* 0x80000011ff007e24 */ /* 0x000fe200080e06ff */
[----:B------:R-:W-:Y:S01]  /*4ad0*/  UISETP.NE.U32.AND UP1, UPT, UR34, 0x1, UPT ;  /* 0x000000012200788c */ /* 0x000fe2000bf25070 */
[----:B------:R-:W4:Y:S03]  /*4ae0*/  LDL.LU R133, [R1+0x84] ;  /* 0x0000840001857983 */ /* 0x000f260000300800 */
[----:B------:R-:W-:Y:S01]  /*4af0*/  SHF.R.S64 R4, R4, 0x1f, R0 ;  /* 0x0000001f04047819 */ /* 0x000fe20000001000 */
[----:B------:R-:W-:Y:S06]  /*4b00*/  USEL UR34, UR19, 0x4000, !UP1 ;  /* 0x0000400013227887 */ /* 0x000fec000c800000 */
[----:B------:R-:W-:Y:S02]  /*4b10*/  VIADD R183, R183, UR34 ;  /* 0x00000022b7b77c36 */ /* 0x000fe40008000000 */
[----:B----4-:R-:W-:Y:S01]  /*4b20*/  VIADD R133, R133, UR34 ;  /* 0x0000002285857c36 */ /* 0x010fe20008000000 */
[----:B--2---:R-:W-:Y:S04]  /*4b30*/  IADD3 R135, P0, PT, R4, R135, RZ ;  /* 0x0000008704877210 */ /* 0x004fe80007f1e0ff */
[----:B---3--:R-:W-:Y:S01]  /*4b40*/  LEA.HI.X.SX32 R134, R0, R134, 0x1, P0 ;  /* 0x0000008600867211 */ /* 0x008fe200000f0eff */
        /* <DEDUP_REMOVED lines=19> */
.L_x_2278:
[----:B------:R-:W2:Y:S01]  /*4c80*/  LDL.LU R139, [R1+0x20] ;  /* 0x00002000018b7983 */ /* 0x000ea20000300800 */
[----:B-1----:R-:W-:Y:S01]  /*4c90*/  FFMA.FTZ R4, -R231, R231, 1 ;  /* 0x3f800000e7047423 */ /* 0x002fe200000101e7 */
[----:B------:R-:W-:Y:S01]  /*4ca0*/  FADD.FTZ R22, -R145, R22 ;  /* 0x0000001691167221 */ /* 0x000fe20000010100 */
[----:B------:R-:W-:Y:S01]  /*4cb0*/  FFMA.FTZ R5, -R225, R225, 1 ;  /* 0x3f800000e1057423 */ /* 0x000fe200000101e1 */
[----:B------:R-:W3:Y:S01]  /*4cc0*/  LDL.LU R138, [R1+0x1c] ;  /* 0x00001c00018a7983 */ /* 0x000ee20000300800 */
[----:B------:R-:W-:Y:S01]  /*4cd0*/  FADD.FTZ R0, -R145, R23 ;  /* 0x0000001791007221 */ /* 0x000fe20000010100 */
[----:B------:R-:W-:Y:S01]  /*4ce0*/  FMUL.FTZ R22, R215, R22 ;  /* 0x00000016d7167220 */ /* 0x000fe20000410000 */
[----:B------:R-:W-:Y:S01]  /*4cf0*/  FMUL.FTZ R5, R5, UR16 ;  /* 0x0000001005057c20 */ /* 0x000fe20008410000 */
[----:B------:R-:W4:Y:S01]  /*4d00*/  LDL.LU R137, [R1+0x8] ;  /* 0x0000080001897983 */ /* 0x000f220000300800 */
[----:B------:R-:W-:Y:S01]  /*4d10*/  FMUL.FTZ R7, R21, R7 ;  /* 0x0000000715077220 */ /* 0x000fe20000410000 */
[----:B------:R-:W-:Y:S01]  /*4d20*/  FMUL.FTZ R0, R214, R0 ;  /* 0x00000000d6007220 */ /* 0x000fe20000410000 */
[----:B------:R-:W-:Y:S01]  /*4d30*/  FMUL.FTZ R22, R5, R22 ;  /* 0x0000001605167220 */ /* 0x000fe20000410000 */
[----:B------:R-:W4:Y:S01]  /*4d40*/  LDL.LU R136, [R1+0x4] ;  /* 0x0000040001887983 */ /* 0x000f220000300800 */
[C---:B------:R-:W-:Y:S01]  /*4d50*/  FADD.FTZ R19, -R145.reuse, R19 ;  /* 0x0000001391137221 */ /* 0x040fe20000010100 */
[----:B-----5:R-:W-:Y:S01]  /*4d60*/  FADD.FTZ R8, -R144, R8 ;  /* 0x0000000890087221 */ /* 0x020fe20000010100 */
[C---:B------:R-:W-:Y:S01]  /*4d70*/  FADD.FTZ R38, -R145.reuse, R38 ;  /* 0x0000002691267221 */ /* 0x040fe20000010100 */
[----:B------:R-:W4:Y:S01]  /*4d80*/  LDL.LU R135, [R1+0x38] ;  /* 0x0000380001877983 */ /* 0x000f220000300800 */
[----:B------:R-:W-:Y:S01]  /*4d90*/  FMUL.FTZ R19, R218, R19 ;  /* 0x00000013da137220 */ /* 0x000fe20000410000 */
[----:B------:R-:W-:Y:S01]  /*4da0*/  F2FP.F16.F32.PACK_AB R37, R32, R33 ;  /* 0x000000212025723e */ /* 0x000fe200000000ff */
[----:B------:R-:W-:Y:S01]  /*4db0*/  FADD.FTZ R39, -R145, R39 ;  /* 0x0000002791277221 */ /* 0x000fe20000010100 */
[----:B------:R-:W4:Y:S01]  /*4dc0*/  LDL.LU R134, [R1+0x34] ;  /* 0x0000340001867983 */ /* 0x000f220000300800 */
[----:B------:R-:W-:Y:S01]  /*4dd0*/  FMUL.FTZ R38, R203, R38 ;  /* 0x00000026cb267220 */ /* 0x000fe20000410000 */
[----:B------:R-:W-:Y:S01]  /*4de0*/  FADD.FTZ R9, -R144, R9 ;  /* 0x0000000990097221 */ /* 0x000fe20000010100 */
[C---:B------:R-:W-:Y:S01]  /*4df0*/  FADD.FTZ R34, -R145.reuse, R34 ;  /* 0x0000002291227221 */ /* 0x040fe20000010100 */
[----:B------:R-:W4:Y:S01]  /*4e00*/  LDL.LU R133, [R1+0x30] ;  /* 0x0000300001857983 */ /* 0x000f220000300800 */
[----:B------:R-:W-:Y:S01]  /*4e10*/  FMUL.FTZ R39, R204, R39 ;  /* 0x00000027cc277220 */ /* 0x000fe20000410000 */
[----:B------:R-:W-:Y:S01]  /*4e20*/  FADD.FTZ R12, -R144, R12 ;  /* 0x0000000c900c7221 */ /* 0x000fe20000010100 */
[C---:B------:R-:W-:Y:S01]  /*4e30*/  FADD.FTZ R50, -R145.reuse, R50 ;  /* 0x0000003291327221 */ /* 0x040fe20000010100 */
[----:B------:R-:W4:Y:S01]  /*4e40*/  LDL.LU R65, [R1+0x2c] ;  /* 0x00002c0001417983 */ /* 0x000f220000300800 */
[----:B------:R-:W-:Y:S01]  /*4e50*/  FMUL.FTZ R34, R208, R34 ;  /* 0x00000022d0227220 */ /* 0x000fe20000410000 */
[----:B------:R-:W-:Y:S01]  /*4e60*/  FADD.FTZ R66, -R145, R66 ;  /* 0x0000004291427221 */ /* 0x000fe20000010100 */
[----:B------:R-:W-:Y:S01]  /*4e70*/  FMUL.FTZ R50, R195, R50 ;  /* 0x00000032c3327220 */ /* 0x000fe20000410000 */
[----:B------:R-:W4:Y:S01]  /*4e80*/  LDL.LU R64, [R1] ;  /* 0x0000000001407983 */ /* 0x000f220000300800 */
[----:B------:R-:W-:Y:S01]  /*4e90*/  FADD.FTZ R18, -R145, R18 ;  /* 0x0000001291127221 */ /* 0x000fe20000010100 */
[----:B------:R-:W-:Y:S01]  /*4ea0*/  FMUL.FTZ R66, R169, R66 ;  /* 0x00000042a9427220 */ /* 0x000fe20000410000 */
[----:B------:R-:W-:Y:S01]  /*4eb0*/  FADD.FTZ R54, -R145, R54 ;  /* 0x0000003691367221 */ /* 0x000fe20000010100 */
[----:B------:R1:W-:Y:S01]  /*4ec0*/  STS [R152+0x14000], R17 ;  /* 0x0140001198007388 */ /* 0x0003e20000000800 */
[----:B------:R-:W-:Y:S01]  /*4ed0*/  FMUL.FTZ R18, R217, R18 ;  /* 0x00000012d9127220 */ /* 0x000fe20000410000 */
[C---:B------:R-:W-:Y:S01]  /*4ee0*/  FADD.FTZ R28, -R144.reuse, R28 ;  /* 0x0000001c901c7221 */ /* 0x040fe20000010100 */
[----:B------:R-:W-:Y:S01]  /*4ef0*/  FMUL.FTZ R54, R177, R54 ;  /* 0x00000036b1367220 */ /* 0x000fe20000410000 */
[----:B------:R-:W2:Y:S01]  /*4f00*/  LDL.LU R140, [R1+0x68] ;  /* 0x00006800018c7983 */ /* 0x000ea20000300800 */
[----:B------:R-:W-:Y:S01]  /*4f10*/  FADD.FTZ R25, -R144, R25 ;  /* 0x0000001990197221 */ /* 0x000fe20000010100 */
[----:B------:R-:W-:Y:S01]  /*4f20*/  FMUL.FTZ R28, R240, R28 ;  /* 0x0000001cf01c7220 */ /* 0x000fe20000410000 */
[----:B------:R-:W-:Y:S01]  /*4f30*/  FADD.FTZ R41, -R144, R41 ;  /* 0x0000002990297221 */ /* 0x000fe20000010100 */
[----:B------:R-:W-:Y:S01]  /*4f40*/  FADD.FTZ R10, -R2, R10 ;  /* 0x0000000a020a7221 */ /* 0x000fe20000010100 */
[----:B------:R-:W-:Y:S01]  /*4f50*/  FMUL.FTZ R25, R242, R25 ;  /* 0x00000019f2197220 */ /* 0x000fe20000410000 */
[----:B------:R-:W-:Y:S01]  /*4f60*/  FADD.FTZ R61, -R144, R61 ;  /* 0x0000003d903d7221 */ /* 0x000fe20000010100 */
[----:B------:R-:W-:Y:S01]  /*4f70*/  FMUL.FTZ R41, R228, R41 ;  /* 0x00000029e4297220 */ /* 0x000fe20000410000 */
[----:B------:R-:W-:Y:S01]  /*4f80*/  FADD.FTZ R11, -R2, R11 ;  /* 0x0000000b020b7221 */ /* 0x000fe20000010100 */
        /* <DEDUP_REMOVED lines=9> */
[----:B------:R-:W-:Y:S01]  /*5020*/  FMUL.FTZ R57, R206, R57 ;  /* 0x00000039ce397220 */ /* 0x000fe20000410000 */
[C---:B------:R-:W-:Y:S01]  /*5030*/  FADD.FTZ R26, -R2.reuse, R26 ;  /* 0x0000001a021a7221 */ /* 0x040fe20000010100 */
[----:B------:R-:W-:Y:S01]  /*5040*/  FADD.FTZ R27, -R2, R27 ;  /* 0x0000001b021b7221 */ /* 0x000fe20000010100 */
[----:B-1----:R-:W-:Y:S01]  /*5050*/  FMUL.FTZ R17, R6, R20 ;  /* 0x0000001406117220 */ /* 0x002fe20000410000 */
[----:B------:R-:W-:Y:S01]  /*5060*/  FMUL.FTZ R20, R4, UR16 ;  /* 0x0000001004147c20 */ /* 0x000fe20008410000 */
[----:B------:R-:W-:Y:S01]  /*5070*/  FFMA.FTZ R4, -R224, R224, 1 ;  /* 0x3f800000e0047423 */ /* 0x000fe200000101e0 */
[----:B------:R-:W-:Y:S01]  /*5080*/  FFMA.FTZ R6, -R230, R230, 1 ;  /* 0x3f800000e6067423 */ /* 0x000fe200000101e6 */
[----:B------:R-:W-:Y:S01]  /*5090*/  FMUL.FTZ R60, R205, R60 ;  /* 0x0000003ccd3c7220 */ /* 0x000fe20000410000 */
[----:B------:R-:W-:Y:S01]  /*50a0*/  FMUL.FTZ R18, R20, R18 ;  /* 0x0000001214127220 */ /* 0x000fe20000410000 */
[----:B------:R-:W-:Y:S01]  /*50b0*/  FMUL.FTZ R4, R4, UR16 ;  /* 0x0000001004047c20 */ /* 0x000fe20008410000 */
[----:B------:R-:W-:Y:S01]  /*50c0*/  FMUL.FTZ R6, R6, UR16 ;  /* 0x0000001006067c20 */ /* 0x000fe20008410000 */
[C---:B------:R-:W-:Y:S01]  /*50d0*/  FADD.FTZ R24, -R144.reuse, R24 ;  /* 0x0000001890187221 */ /* 0x040fe20000010100 */
[----:B------:R-:W-:Y:S01]  /*50e0*/  FADD.FTZ R40, -R144, R40 ;  /* 0x0000002890287221 */ /* 0x000fe20000010100 */
[----:B------:R-:W-:Y:S01]  /*50f0*/  FMUL.FTZ R5, R4, R0 ;  /* 0x0000000004057220 */ /* 0x000fe20000410000 */
[----:B------:R-:W-:Y:S01]  /*5100*/  F2FP.F16.F32.PACK_AB R4, R7, R17 ;  /* 0x000000110704723e */ /* 0x000fe200000000ff */
[----:B------:R-:W-:Y:S01]  /*5110*/  FMUL.FTZ R19, R6, R19 ;  /* 0x0000001306137220 */ /* 0x000fe20000410000 */
[----:B------:R-:W-:Y:S01]  /*5120*/  FFMA.FTZ R6, -R210, R210, 1 ;  /* 0x3f800000d2067423 */ /* 0x000fe200000101d2 */
[----:B------:R-:W-:Y:S01]  /*5130*/  FFMA.FTZ R7, -R213, R213, 1 ;  /* 0x3f800000d5077423 */ /* 0x000fe200000101d5 */
[----:B------:R-:W-:Y:S01]  /*5140*/  F2FP.F16.F32.PACK_AB R36, R5, R22 ;  /* 0x000000160524723e */ /* 0x000fe200000000ff */
[----:B------:R1:W-:Y:S01]  /*5150*/  STS [R152+0x14400], R4 ;  /* 0x0144000498007388 */ /* 0x0003e20000000800 */
[----:B------:R-:W-:Y:S01]  /*5160*/  FFMA.FTZ R5, -R212, R212, 1 ;  /* 0x3f800000d4057423 */ /* 0x000fe200000101d4 */
[----:B------:R-:W-:Y:S01]  /*5170*/  FMUL.FTZ R6, R6, UR16 ;  /* 0x0000001006067c20 */ /* 0x000fe20008410000 */
[----:B------:R-:W-:Y:S01]  /*5180*/  FMUL.FTZ R7, R7, UR16 ;  /* 0x0000001007077c20 */ /* 0x000fe20008410000 */
[----:B------:R-:W-:Y:S01]  /*5190*/  F2FP.F16.F32.PACK_AB R0, R19, R18 ;  /* 0x000000121300723e */ /* 0x000fe200000000ff */
        /* <DEDUP_REMOVED lines=10> */
[----:B------:R-:W-:Y:S01]  /*5240*/  FFMA.FTZ R5, -R200, R200, 1 ;  /* 0x3f800000c8057423 */ /* 0x000fe200000101c8 */
[----:B------:R-:W-:Y:S01]  /*5250*/  FMUL.FTZ R50, R6, R50 ;  /* 0x0000003206327220 */ /* 0x000fe20000410000 */
[----:B------:R-:W-:Y:S01]  /*5260*/  FFMA.FTZ R6, -R174, R174, 1 ;  /* 0x3f800000ae067423 */ /* 0x000fe200000101ae */
[----:B------:R-:W-:Y:S01]  /*5270*/  FMUL.FTZ R7, R7, UR16 ;  /* 0x0000001007077c20 */ /* 0x000fe20008410000 */
[----:B------:R-:W-:Y:S01]  /*5280*/  FMUL.FTZ R22, R5, UR16 ;  /* 0x0000001005167c20 */ /* 0x000fe20008410000 */
[----:B------:R-:W-:Y:S01]  /*5290*/  FADD.FTZ R5, -R145, R67 ;  /* 0x0000004391057221 */ /* 0x000fe20000010100 */
[----:B------:R-:W-:Y:S01]  /*52a0*/  FMUL.FTZ R6, R6, UR16 ;  /* 0x0000001006067c20 */ /* 0x000fe20008410000 */
[----:B------:R-:W-:Y:S01]  /*52b0*/  FMUL.FTZ R23, R7, R66 ;  /* 0x0000004207177220 */ /* 0x000fe20000410000 */
[----:B------:R-:W-:Y:S01]  /*52c0*/  FFMA.FTZ R18, -R199, R199, 1 ;  /* 0x3f800000c7127423 */ /* 0x000fe200000101c7 */
[----:B------:R-:W-:Y:S01]  /*52d0*/  FMUL.FTZ R5, R168, R5 ;  /* 0x00000005a8057220 */ /* 0x000fe20000410000 */
[----:B-1----:R-:W-:Y:S01]  /*52e0*/  FADD.FTZ R4, -R144, R13 ;  /* 0x0000000d90047221 */ /* 0x002fe20000010100 */
[----:B------:R1:W-:Y:S01]  /*52f0*/  STS [R159+0x14000], R16 ;  /* 0x014000109f007388 */ /* 0x0003e20000000800 */
[----:B------:R-:W-:Y:S01]  /*5300*/  FMUL.FTZ R18, R18, UR16 ;  /* 0x0000001012127c20 */ /* 0x000fe20008410000 */
[----:B------:R-:W-:Y:S01]  /*5310*/  FMUL.FTZ R5, R6, R5 ;  /* 0x0000000506057220 */ /* 0x000fe20000410000 */
[----:B------:R-:W-:Y:S01]  /*5320*/  FFMA.FTZ R17, -R198, R198, 1 ;  /* 0x3f800000c6117423 */ /* 0x000fe200000101c6 */
[----:B------:R-:W-:Y:S01]  /*5330*/  FMUL.FTZ R24, R243, R24 ;  /* 0x00000018f3187220 */ /* 0x000fe20000410000 */
[----:B------:R-:W-:Y:S01]  /*5340*/  FMUL.FTZ R54, R18, R54 ;  /* 0x0000003612367220 */ /* 0x000fe20000410000 */
[----:B------:R-:W-:Y:S01]  /*5350*/  FMUL.FTZ R40, R229, R40 ;  /* 0x00000028e5287220 */ /* 0x000fe20000410000 */
[----:B------:R-:W-:Y:S01]  /*5360*/  F2FP.F16.F32.PACK_AB R23, R5, R23 ;  /* 0x000000170517723e */ /* 0x000fe200000000ff */
[----:B------:R-:W-:Y:S01]  /*5370*/  FMUL.FTZ R17, R17, UR16 ;  /* 0x0000001011117c20 */ /* 0x000fe20008410000 */
[----:B------:R-:W-:Y:S01]  /*5380*/  FADD.FTZ R56, -R144, R56 ;  /* 0x0000003890387221 */ /* 0x000fe20000010100 */
[C---:B------:R-:W-:Y:S01]  /*5390*/  FADD.FTZ R30, -R2.reuse, R30 ;  /* 0x0000001e021e7221 */ /* 0x040fe20000010100 */
[C---:B------:R-:W-:Y:S01]  /*53a0*/  FADD.FTZ R31, -R2.reuse, R31 ;  /* 0x0000001f021f7221 */ /* 0x040fe20000010100 */
[----:B------:R-:W-:Y:S01]  /*53b0*/  FMUL.FTZ R32, R17, R55 ;  /* 0x0000003711207220 */ /* 0x000fe20000410000 */
[----:B------:R-:W-:Y:S01]  /*53c0*/  FMUL.FTZ R56, R209, R56 ;  /* 0x00000038d1387220 */ /* 0x000fe20000410000 */
[----:B------:R-:W-:Y:S01]  /*53d0*/  FADD.FTZ R35, -R145, R35 ;  /* 0x0000002391237221 */ /* 0x000fe20000010100 */
[C---:B------:R-:W-:Y:S01]  /*53e0*/  FADD.FTZ R42, -R2.reuse, R42 ;  /* 0x0000002a022a7221 */ /* 0x040fe20000010100 */
[C---:B------:R-:W-:Y:S01]  /*53f0*/  FADD.FTZ R43, -R2.reuse, R43 ;  /* 0x0000002b022b7221 */ /* 0x040fe20000010100 */
[C---:B------:R-:W-:Y:S01]  /*5400*/  FADD.FTZ R46, -R2.reuse, R46 ;  /* 0x0000002e022e7221 */ /* 0x040fe20000010100 */
[----:B------:R-:W-:Y:S01]  /*5410*/  FMUL.FTZ R35, R207, R35 ;  /* 0x00000023cf237220 */ /* 0x000fe20000410000 */
[C---:B------:R-:W-:Y:S01]  /*5420*/  FADD.FTZ R58, -R2.reuse, R58 ;  /* 0x0000003a023a7221 */ /* 0x040fe20000010100 */
[C---:B------:R-:W-:Y:S01]  /*5430*/  FADD.FTZ R59, -R2.reuse, R59 ;  /* 0x0000003b023b7221 */ /* 0x040fe20000010100 */
[----:B------:R-:W-:Y:S01]  /*5440*/  FADD.FTZ R62, -R2, R62 ;  /* 0x0000003e023e7221 */ /* 0x000fe20000010100 */
[----:B------:R-:W-:Y:S01]  /*5450*/  FMUL.FTZ R33, R33, R35 ;  /* 0x0000002321217220 */ /* 0x000fe20000410000 */
[----:B------:R-:W-:Y:S01]  /*5460*/  FMUL.FTZ R58, R237, R58 ;  /* 0x0000003aed3a7220 */ /* 0x000fe20000410000 */
[----:B------:R-:W-:Y:S01]  /*5470*/  FADD.FTZ R51, -R145, R51 ;  /* 0x0000003391337221 */ /* 0x000fe20000010100 */
        /* <DEDUP_REMOVED lines=8> */
[----:B------:R-:W1:Y:S04]  /*5500*/  LDC R54, c[0x0][0x44c] ;  /* 0x00011300ff367b82 */ /* 0x000e680000000800 */
[----:B------:R-:W-:Y:S01]  /*5510*/  F2FP.F16.F32.PACK_AB R22, R22, R50 ;  /* 0x000000321616723e */ /* 0x000fe200000000ff */
[----:B--2---:R-:W-:Y:S01]  /*5520*/  FMUL.FTZ R10, R140, R10 ;  /* 0x0000000a8c0a7220 */ /* 0x004fe20000410000 */
[----:B------:R-:W-:Y:S01]  /*5530*/  FMUL.FTZ R13, R139, R8 ;  /* 0x000000088b0d7220 */ /* 0x000fe20000410000 */
[----:B---3--:R-:W-:Y:S01]  /*5540*/  FMUL.FTZ R9, R138, R9 ;  /* 0x000000098a097220 */ /* 0x008fe20000410000 */
[----:B------:R-:W2:Y:S01]  /*5550*/  LDL.LU R139, [R1+0x64] ;  /* 0x00006400018b7983 */ /* 0x000ea20000300800 */
[----:B----4-:R-:W-:Y:S01]  /*5560*/  FMUL.FTZ R12, R137, R12 ;  /* 0x0000000c890c7220 */ /* 0x010fe20000410000 */
[----:B------:R-:W-:Y:S01]  /*5570*/  FMUL.FTZ R4, R136, R4 ;  /* 0x0000000488047220 */ /* 0x000fe20000410000 */
[----:B------:R-:W-:Y:S01]  /*5580*/  FFMA.FTZ R8, -R135, R135, 1 ;  /* 0x3f80000087087423 */ /* 0x000fe20000010187 */
[----:B------:R-:W3:Y:S01]  /*5590*/  LDL.LU R138, [R1+0x80] ;  /* 0x00008000018a7983 */ /* 0x000ee20000300800 */
[----:B------:R-:W-:Y:S01]  /*55a0*/  FFMA.FTZ R7, -R134, R134, 1 ;  /* 0x3f80000086077423 */ /* 0x000fe20000010186 */
[----:B------:R-:W-:Y:S01]  /*55b0*/  FFMA.FTZ R6, -R133, R133, 1 ;  /* 0x3f80000085067423 */ /* 0x000fe20000010185 */
[----:B------:R-:W-:Y:S01]  /*55c0*/  FMUL.FTZ R8, R8, UR16 ;  /* 0x0000001008087c20 */ /* 0x000fe20008410000 */
[----:B------:R-:W4:Y:S01]  /*55d0*/  LDL.LU R137, [R1+0x7c] ;  /* 0x00007c0001897983 */ /* 0x000f220000300800 */
[----:B------:R-:W-:Y:S01]  /*55e0*/  FFMA.FTZ R5, -R65, R65, 1 ;  /* 0x3f80000041057423 */ /* 0x000fe20000010141 */
[----:B------:R-:W-:Y:S01]  /*55f0*/  FMUL.FTZ R6, R6, UR16 ;  /* 0x0000001006067c20 */ /* 0x000fe20008410000 */
[----:B------:R-:W-:Y:S01]  /*5600*/  FMUL.FTZ R13, R8, R13 ;  /* 0x0000000d080d7220 */ /* 0x000fe20000410000 */
[----:B------:R-:W4:Y:S01]  /*5610*/  LDL.LU R136, [R1+0x60] ;  /* 0x0000600001887983 */ /* 0x000f220000300800 */
[----:B------:R-:W-:Y:S01]  /*5620*/  FFMA.FTZ R8, -R64, R64, 1 ;  /* 0x3f80000040087423 */ /* 0x000fe20000010140 */
[----:B------:R-:W-:Y:S01]  /*5630*/  FMUL.FTZ R5, R5, UR16 ;  /* 0x0000001005057c20 */ /* 0x000fe20008410000 */
[----:B------:R-:W-:Y:S01]  /*5640*/  FMUL.FTZ R12, R6, R12 ;  /* 0x0000000c060c7220 */ /* 0x000fe20000410000 */
[----:B------:R-:W4:Y:S01]  /*5650*/  LDL.LU R135, [R1+0x5c] ;  /* 0x00005c0001877983 */ /* 0x000f220000300800 */
[----:B------:R-:W-:Y:S01]  /*5660*/  FFMA.FTZ R6, -R248, R248, 1 ;  /* 0x3f800000f8067423 */ /* 0x000fe200000101f8 */
[----:B------:R-:W-:Y:S01]  /*5670*/  FMUL.FTZ R20, R5, R4 ;  /* 0x0000000405147220 */ /* 0x000fe20000410000 */
[----:B------:R-:W-:Y:S01]  /*5680*/  FADD.FTZ R4, -R144, R29 ;  /* 0x0000001d90047221 */ /* 0x000fe20000010100 */
[----:B------:R-:W4:Y:S01]  /*5690*/  LDL.LU R134, [R1+0x78] ;  /* 0x0000780001867983 */ /* 0x000f220000300800 */
[----:B------:R-:W-:Y:S01]  /*56a0*/  FFMA.FTZ R5, -R247, R247, 1 ;  /* 0x3f800000f7057423 */ /* 0x000fe200000101f7 */
[----:B------:R-:W-:Y:S01]  /*56b0*/  FMUL.FTZ R7, R7, UR16 ;  /* 0x0000001007077c20 */ /* 0x000fe20008410000 */
[----:B------:R-:W-:Y:S01]  /*56c0*/  FMUL.FTZ R6, R6, UR16 ;  /* 0x0000001006067c20 */ /* 0x000fe20008410000 */
[----:B------:R-:W4:Y:S01]  /*56d0*/  LDL.LU R133, [R1+0x6c] ;  /* 0x00006c0001857983 */ /* 0x000f220000300800 */
[----:B------:R-:W-:Y:S01]  /*56e0*/  FMUL.FTZ R4, R239, R4 ;  /* 0x00000004ef047220 */ /* 0x000fe20000410000 */
[----:B------:R-:W-:Y:S01]  /*56f0*/  FMUL.FTZ R5, R5, UR16 ;  /* 0x0000001005057c20 */ /* 0x000fe20008410000 */
[----:B------:R-:W-:Y:S01]  /*5700*/  FMUL.FTZ R9, R7, R9 ;  /* 0x0000000907097220 */ /* 0x000fe20000410000 */
[----:B------:R-:W4:Y:S01]  /*5710*/  LDL.LU R65, [R1+0x48] ;  /* 0x0000480001417983 */ /* 0x000f220000300800 */
[----:B------:R-:W-:Y:S01]  /*5720*/  FMUL.FTZ R18, R6, R28 ;  /* 0x0000001c06127220 */ /* 0x000fe20000410000 */
[----:B------:R-:W-:Y:S01]  /*5730*/  FMUL.FTZ R4, R5, R4 ;  /* 0x0000000405047220 */ /* 0x000fe20000410000 */
[----:B------:R-:W-:Y:S01]  /*5740*/  FFMA.FTZ R7, -R252, R252, 1 ;  /* 0x3f800000fc077423 */ /* 0x000fe200000101fc */
[----:B------:R-:W4:Y:S01]  /*5750*/  LDL.LU R64, [R1+0x44] ;  /* 0x0000440001407983 */ /* 0x000f220000300800 */
[----:B------:R-:W-:Y:S01]  /*5760*/  F2FP.F16.F32.PACK_AB R0, R9, R13 ;  /* 0x0000000d0900723e */ /* 0x000fe200000000ff */
[----:B------:R-:W-:Y:S01]  /*5770*/  FFMA.FTZ R5, -R234, R234, 1 ;  /* 0x3f800000ea057423 */ /* 0x000fe200000101ea */
[----:B------:R-:W-:Y:S01]  /*5780*/  F2FP.F16.F32.PACK_AB R18, R4, R18 ;  /* 0x000000120412723e */ /* 0x000fe200000000ff */
[----:B------:R-:W-:Y:S01]  /*5790*/  FMUL.FTZ R7, R7, UR16 ;  /* 0x0000001007077c20 */ /* 0x000fe20008410000 */
[----:B------:R-:W-:Y:S01]  /*57a0*/  FADD.FTZ R4, -R144, R45 ;  /* 0x0000002d90047221 */ /* 0x000fe20000010100 */
[----:B------:R4:W-:Y:S01]  /*57b0*/  STS [R152+0x16000], R0 ;  /* 0x0160000098007388 */ /* 0x0009e20000000800 */
[----:B------:R-:W-:Y:S01]  /*57c0*/  FMUL.FTZ R5, R5, UR16 ;  /* 0x0000001005057c20 */ /* 0x000fe20008410000 */
[----:B------:R-:W-:Y:S01]  /*57d0*/  FMUL.FTZ R19, R7, R25 ;  /* 0x0000001907137220 */ /* 0x000fe20000410000 */
[----:B------:R-:W-:Y:S01]  /*57e0*/  FMUL.FTZ R4, R222, R4 ;  /* 0x00000004de047220 */ /* 0x000fe20000410000 */
[----:B------:R-:W-:Y:S01]  /*57f0*/  FFMA.FTZ R7, -R238, R238, 1 ;  /* 0x3f800000ee077423 */ /* 0x000fe200000101ee */
[----:B------:R-:W4:Y:S01]  /*5800*/  LDL.LU R142, [R1+0x58] ;  /* 0x00005800018e7983 */ /* 0x000f220000300800 */
[----:B------:R-:W-:Y:S01]  /*5810*/  F2FP.F16.F32.PACK_AB R20, R20, R12 ;  /* 0x0000000c1414723e */ /* 0x000fe200000000ff */
[----:B------:R-:W-:Y:S01]  /*5820*/  FMUL.FTZ R13, R5, R4 ;  /* 0x00000004050d7220 */ /* 0x000fe20000410000 */
[----:B------:R-:W-:Y:S01]  /*5830*/  FMUL.FTZ R7, R7, UR16 ;  /* 0x0000001007077c20 */ /* 0x000fe20008410000 */
[----:B------:R-:W-:Y:S01]  /*5840*/  FFMA.FTZ R4, -R219, R219, 1 ;  /* 0x3f800000db047423 */ /* 0x000fe200000101db */
[----:B------:R-:W4:Y:S01]  /*5850*/  LDL.LU R141, [R1+0x54] ;  /* 0x00005400018d7983 */ /* 0x000f220000300800 */
[----:B------:R-:W-:Y:S01]  /*5860*/  FFMA.FTZ R6, -R235, R235, 1 ;  /* 0x3f800000eb067423 */ /* 0x000fe200000101eb */
[----:B------:R-:W-:Y:S01]  /*5870*/  FMUL.FTZ R12, R7, R41 ;  /* 0x00000029070c7220 */ /* 0x000fe20000410000 */
[----:B------:R-:W-:Y:S01]  /*5880*/  FMUL.FTZ R7, R4, UR16 ;  /* 0x0000001004077c20 */ /* 0x000fe20008410000 */
[----:B------:R-:W-:Y:S01]  /*5890*/  FFMA.FTZ R4, -R221, R221, 1 ;  /* 0x3f800000dd047423 */ /* 0x000fe200000101dd */
[----:B------:R-:W4:Y:S01]  /*58a0*/  LDL.LU R140, [R1+0x40] ;  /* 0x00004000018c7983 */ /* 0x000f220000300800 */
[----:B------:R-:W-:Y:S01]  /*58b0*/  FMUL.FTZ R6, R6, UR16 ;  /* 0x0000001006067c20 */ /* 0x000fe20008410000 */
[----:B------:R-:W-:Y:S01]  /*58c0*/  FFMA.FTZ R5, -R216, R216, 1 ;  /* 0x3f800000d8057423 */ /* 0x000fe200000101d8 */
[----:B------:R-:W-:Y:S01]  /*58d0*/  FMUL.FTZ R4, R4, UR16 ;  /* 0x0000001004047c20 */ /* 0x000fe20008410000 */
[----:B------:R-:W-:Y:S01]  /*58e0*/  FMUL.FTZ R8, R8, UR16 ;  /* 0x0000001008087c20 */ /* 0x000fe20008410000 */
[----:B------:R-:W-:Y:S01]  /*58f0*/  FMUL.FTZ R44, R6, R44 ;  /* 0x0000002c062c7220 */ /* 0x000fe20000410000 */
[----:B------:R-:W-:Y:S01]  /*5900*/  FFMA.FTZ R6, -R220, R220, 1 ;  /* 0x3f800000dc067423 */ /* 0x000fe200000101dc */
[----:B-1----:R-:W-:Y:S01]  /*5910*/  FMUL.FTZ R16, R4, R61 ;  /* 0x0000003d04107220 */ /* 0x002fe20000410000 */
[----:B------:R-:W-:Y:S01]  /*5920*/  FMUL.FTZ R5, R5, UR16 ;  /* 0x0000001005057c20 */ /* 0x000fe20008410000 */
[----:B------:R-:W-:Y:S01]  /*5930*/  FMUL.FTZ R24, R8, R24 ;  /* 0x0000001808187220 */ /* 0x000fe20000410000 */
[----:B------:R-:W-:Y:S01]  /*5940*/  FMUL.FTZ R6, R6, UR16 ;  /* 0x0000001006067c20 */ /* 0x000fe20008410000 */
[----:B------:R-:W-:Y:S01]  /*5950*/  FFMA.FTZ R8, -R241, R241, 1 ;  /* 0x3f800000f1087423 */ /* 0x000fe200000101f1 */
[----:B------:R-:W-:Y:S01]  /*5960*/  FMUL.FTZ R60, R5, R60 ;  /* 0x0000003c053c7220 */ /* 0x000fe20000410000 */
[----:B------:R-:W-:Y:S01]  /*5970*/  FMUL.FTZ R56, R7, R56 ;  /* 0x0000003807387220 */ /* 0x000fe20000410000 */
[----:B------:R-:W-:Y:S01]  /*5980*/  FMUL.FTZ R17, R6, R57 ;  /* 0x0000003906117220 */ /* 0x000fe20000410000 */
[----:B------:R-:W-:Y:S01]  /*5990*/  FMUL.FTZ R8, R8, UR16 ;  /* 0x0000001008087c20 */ /* 0x000fe20008410000 */
[----:B------:R-:W-:Y:S01]  /*59a0*/  F2FP.F16.F32.PACK_AB R19, R19, R24 ;  /* 0x000000181313723e */ /* 0x000fe200000000ff */
[----:B------:R-:W-:Y:S01]  /*59b0*/  IMAD R169, R54, UR14, RZ ;  /* 0x0000000e36a97c24 */ /* 0x000fe2000f8e02ff */
[----:B------:R-:W-:Y:S01]  /*59c0*/  F2FP.F16.F32.PACK_AB R13, R13, R44 ;  /* 0x0000002c0d0d723e */ /* 0x000fe200000000ff */
[----:B------:R-:W-:Y:S01]  /*59d0*/  FMUL.FTZ R8, R8, R40 ;  /* 0x0000002808087220 */ /* 0x000fe20000410000 */
[----:B------:R-:W-:Y:S02]  /*59e0*/  F2FP.F16.F32.PACK_AB R17, R17, R56 ;  /* 0x000000381111723e */ /* 0x000fe400000000ff */
[----:B------:R-:W-:Y:S02]  /*59f0*/  F2FP.F16.F32.PACK_AB R16, R16, R60 ;  /* 0x0000003c1010723e */ /* 0x000fe400000000ff */
[----:B------:R-:W-:Y:S01]  /*5a00*/  F2FP.F16.F32.PACK_AB R12, R12, R8 ;  /* 0x000000080c0c723e */ /* 0x000fe200000000ff */
[----:B--2---:R-:W-:Y:S02]  /*5a10*/  FMUL.FTZ R11, R139, R11 ;  /* 0x0000000b8b0b7220 */ /* 0x004fe40000410000 */
[----:B------:R-:W2:Y:S01]  /*5a20*/  LDL.LU R139, [R1+0x3c] ;  /* 0x00003c00018b7983 */ /* 0x000ea20000300800 */
[----:B---3--:R-:W-:Y:S03]  /*5a30*/  FFMA.FTZ R4, -R138, R138, 1 ;  /* 0x3f8000008a047423 */ /* 0x008fe6000001018a */
[----:B------:R-:W3:Y:S01]  /*5a40*/  LDL.LU R138, [R1+0x50] ;  /* 0x00005000018a7983 */ /* 0x000ee20000300800 */
[----:B----4-:R-:W-:Y:S01]  /*5a50*/  FFMA.FTZ R0, -R137, R137, 1 ;  /* 0x3f80000089007423 */ /* 0x010fe20000010189 */
[----:B------:R-:W-:Y:S02]  /*5a60*/  FMUL.FTZ R6, R4, UR16 ;  /* 0x0000001004067c20 */ /* 0x000fe40008410000 */
[----:B------:R-:W4:Y:S01]  /*5a70*/  LDL.LU R137, [R1+0x4c] ;  /* 0x00004c0001897983 */ /* 0x000f220000300800 */
[----:B------:R-:W-:Y:S01]  /*5a80*/  FMUL.FTZ R14, R136, R14 ;  /* 0x0000000e880e7220 */ /* 0x000fe20000410000 */
[----:B------:R-:W-:Y:S02]  /*5a90*/  FMUL.FTZ R5, R0, UR16 ;  /* 0x0000001000057c20 */ /* 0x000fe40008410000 */
[----:B------:R-:W4:Y:S01]  /*5aa0*/  LDL.LU R136, [R1+0x10] ;  /* 0x0000100001887983 */ /* 0x000f220000300800 */
[----:B------:R-:W-:Y:S01]  /*5ab0*/  FMUL.FTZ R6, R6, R10 ;  /* 0x0000000a06067220 */ /* 0x000fe20000410000 */
[----:B------:R-:W-:Y:S01]  /*5ac0*/  FMUL.FTZ R15, R135, R15 ;  /* 0x0000000f870f7220 */ /* 0x000fe20000410000 */
[----:B------:R-:W-:Y:S01]  /*5ad0*/  FMUL.FTZ R9, R5, R11 ;  /* 0x0000000b05097220 */ /* 0x000fe20000410000 */
[----:B------:R-:W4:Y:S01]  /*5ae0*/  LDL.LU R135, [R1+0xc] ;  /* 0x00000c0001877983 */ /* 0x000f220000300800 */
[----:B------:R-:W-:Y:S03]  /*5af0*/  FFMA.FTZ R4, -R134, R134, 1 ;  /* 0x3f80000086047423 */ /* 0x000fe60000010186 */
[----:B------:R-:W4:Y:S01]  /*5b00*/  LDL.LU R134, [R1+0x28] ;  /* 0x0000280001867983 */ /* 0x000f220000300800 */
[----:B------:R-:W-:Y:S01]  /*5b10*/  F2FP.F16.F32.PACK_AB R9, R9, R6 ;  /* 0x000000060909723e */ /* 0x000fe200000000ff */
[----:B------:R-:W-:Y:S01]  /*5b20*/  FFMA.FTZ R0, -R133, R133, 1 ;  /* 0x3f80000085007423 */ /* 0x000fe20000010185 */
[----:B------:R-:W-:Y:S01]  /*5b30*/  FMUL.FTZ R4, R4, UR16 ;  /* 0x0000001004047c20 */ /* 0x000fe20008410000 */
[----:B------:R-:W4:Y:S01]  /*5b40*/  LDL.LU R133, [R1+0x24] ;  /* 0x0000240001857983 */ /* 0x000f220000300800 */
[----:B------:R-:W-:Y:S01]  /*5b50*/  FMUL.FTZ R26, R65, R26 ;  /* 0x0000001a411a7220 */ /* 0x000fe20000410000 */
[----:B------:R-:W-:Y:S02]  /*5b60*/  FMUL.FTZ R0, R0, UR16 ;  /* 0x0000001000007c20 */ /* 0x000fe40008410000 */
[----:B------:R-:W4:Y:S01]  /*5b70*/  LDL.LU R65, [R1+0x18] ;  /* 0x0000180001417983 */ /* 0x000f220000300800 */
[----:B------:R-:W-:Y:S01]  /*5b80*/  FMUL.FTZ R14, R4, R14 ;  /* 0x0000000e040e7220 */ /* 0x000fe20000410000 */
[----:B------:R-:W-:Y:S01]  /*5b90*/  FMUL.FTZ R27, R64, R27 ;  /* 0x0000001b401b7220 */ /* 0x000fe20000410000 */
[----:B------:R-:W-:Y:S01]  /*5ba0*/  FMUL.FTZ R8, R0, R15 ;  /* 0x0000000f00087220 */ /* 0x000fe20000410000 */
[----:B------:R-:W4:Y:S04]  /*5bb0*/  LDL.LU R64, [R1+0x14] ;  /* 0x0000140001407983 */ /* 0x000f280000300800 */
[----:B------:R-:W-:Y:S01]  /*5bc0*/  F2FP.F16.F32.PACK_AB R8, R8, R14 ;  /* 0x0000000e0808723e */ /* 0x000fe200000000ff */
[----:B------:R-:W-:Y:S01]  /*5bd0*/  STS [R152+0x16400], R9 ;  /* 0x0164000998007388 */ /* 0x000fe20000000800 */
[----:B------:R-:W-:Y:S03]  /*5be0*/  FFMA.FTZ R4, -R142, R142, 1 ;  /* 0x3f8000008e047423 */ /* 0x000fe6000001018e */
[----:B------:R-:W-:Y:S01]  /*5bf0*/  STS [R159+0x16000], R20 ;  /* 0x016000149f007388 */ /* 0x000fe20000000800 */
[----:B------:R-:W-:Y:S01]  /*5c00*/  FMUL.FTZ R5, R4, UR16 ;  /* 0x0000001004057c20 */ /* 0x000fe20008410000 */
[----:B------:R-:W-:Y:S02]  /*5c10*/  FFMA.FTZ R0, -R141, R141, 1 ;  /* 0x3f8000008d007423 */ /* 0x000fe4000001018d */
[----:B------:R-:W-:Y:S01]  /*5c20*/  STS [R159+0x16400], R8 ;  /* 0x016400089f007388 */ /* 0x000fe20000000800 */
[----:B------:R-:W-:Y:S01]  /*5c30*/  FMUL.FTZ R26, R5, R26 ;  /* 0x0000001a051a7220 */ /* 0x000fe20000410000 */
[----:B------:R-:W-:Y:S01]  /*5c40*/  FMUL.FTZ R7, R0, UR16 ;  /* 0x0000001000077c20 */ /* 0x000fe20008410000 */
[----:B------:R-:W-:Y:S01]  /*5c50*/  FMUL.FTZ R30, R140, R30 ;  /* 0x0000001e8c1e7220 */ /* 0x000fe20000410000 */
[----:B------:R-:W-:Y:S02]  /*5c60*/  STS [R155+0x14000], R132 ;  /* 0x014000849b007388 */ /* 0x000fe40000000800 */
[----:B------:R-:W-:Y:S02]  /*5c70*/  FMUL.FTZ R7, R7, R27 ;  /* 0x0000001b07077220 */ /* 0x000fe40000410000 */
[----:B------:R-:W-:Y:S03]  /*5c80*/  STS [R155+0x14400], R36 ;  /* 0x014400249b007388 */ /* 0x000fe60000000800 */
[----:B------:R-:W-:Y:S01]  /*5c90*/  F2FP.F16.F32.PACK_AB R7, R7, R26 ;  /* 0x0000001a0707723e */ /* 0x000fe200000000ff */
[----:B------:R-:W-:Y:S04]  /*5ca0*/  STS [R158+0x14000], R53 ;  /* 0x014000359e007388 */ /* 0x000fe80000000800 */
[----:B------:R-:W-:Y:S04]  /*5cb0*/  STS [R158+0x14400], R33 ;  /* 0x014400219e007388 */ /* 0x000fe80000000800 */
[----:B------:R-:W-:Y:S04]  /*5cc0*/  STS [R155+0x16000], R19 ;  /* 0x016000139b007388 */ /* 0x000fe80000000800 */
[----:B------:R-:W-:Y:S04]  /*5cd0*/  STS [R155+0x16400], R7 ;  /* 0x016400079b007388 */ /* 0x000fe80000000800 */
[----:B------:R-:W-:Y:S04]  /*5ce0*/  STS [R158+0x16000], R18 ;  /* 0x016000129e007388 */ /* 0x000fe80000000800 */
[----:B------:R-:W4:Y:S01]  /*5cf0*/  LDL.LU.64 R50, [R1+0x70] ;  /* 0x0000700001327983 */ /* 0x000f220000300a00 */
[----:B--2---:R-:W-:Y:S01]  /*5d00*/  FMUL.FTZ R31, R139, R31 ;  /* 0x0000001f8b1f7220 */ /* 0x004fe20000410000 */
[----:B---3--:R-:W-:Y:S01]  /*5d10*/  FFMA.FTZ R4, -R138, R138, 1 ;  /* 0x3f8000008a047423 */ /* 0x008fe2000001018a */
[----:B----4-:R-:W-:Y:S03]  /*5d20*/  FFMA.FTZ R0, -R137, R137, 1 ;  /* 0x3f80000089007423 */ /* 0x010fe60000010189 */
[----:B------:R-:W-:Y:S01]  /*5d30*/  FMUL.FTZ R4, R4, UR16 ;  /* 0x0000001004047c20 */ /* 0x000fe20008410000 */
[----:B------:R-:W-:Y:S03]  /*5d40*/  FMUL.FTZ R0, R0, UR16 ;  /* 0x0000001000007c20 */ /* 0x000fe60008410000 */
[----:B------:R-:W-:Y:S01]  /*5d50*/  FMUL.FTZ R30, R4, R30 ;  /* 0x0000001e041e7220 */ /* 0x000fe20000410000 */
[----:B------:R-:W-:Y:S01]  /*5d60*/  FMUL.FTZ R42, R136, R42 ;  /* 0x0000002a882a7220 */ /* 0x000fe20000410000 */
[----:B------:R-:W-:Y:S01]  /*5d70*/  FMUL.FTZ R31, R0, R31 ;  /* 0x0000001f001f7220 */ /* 0x000fe20000410000 */
[----:B------:R-:W-:Y:S01]  /*5d80*/  FADD.FTZ R0, -R2, R47 ;  /* 0x0000002f02007221 */ /* 0x000fe20000010100 */
[----:B------:R-:W-:Y:S01]  /*5d90*/  FMUL.FTZ R43, R135, R43 ;  /* 0x0000002b872b7220 */ /* 0x000fe20000410000 */
[----:B------:R-:W-:Y:S02]  /*5da0*/  FFMA.FTZ R10, -R134, R134, 1 ;  /* 0x3f800000860a7423 */ /* 0x000fe40000010186 */
[----:B------:R-:W-:Y:S01]  /*5db0*/  FMUL.FTZ R0, R250, R0 ;  /* 0x00000000fa007220 */ /* 0x000fe20000410000 */
[----:B------:R-:W-:Y:S01]  /*5dc0*/  FFMA.FTZ R6, -R133, R133, 1 ;  /* 0x3f80000085067423 */ /* 0x000fe20000010185 */
[----:B------:R-:W-:Y:S03]  /*5dd0*/  FMUL.FTZ R10, R10, UR16 ;  /* 0x000000100a0a7c20 */ /* 0x000fe60008410000 */
[----:B------:R-:W-:Y:S01]  /*5de0*/  FMUL.FTZ R6, R6, UR16 ;  /* 0x0000001006067c20 */ /* 0x000fe20008410000 */
[----:B------:R-:W-:Y:S01]  /*5df0*/  FMUL.FTZ R42, R10, R42 ;  /* 0x0000002a0a2a7220 */ /* 0x000fe20000410000 */
[----:B------:R-:W-:Y:S01]  /*5e00*/  FFMA.FTZ R5, -R65, R65, 1 ;  /* 0x3f80000041057423 */ /* 0x000fe20000010141 */
[----:B------:R-:W-:Y:S01]  /*5e10*/  FFMA.FTZ R4, -R64, R64, 1 ;  /* 0x3f80000040047423 */ /* 0x000fe20000010140 */
[----:B------:R-:W-:Y:S01]  /*5e20*/  FMUL.FTZ R43, R6, R43 ;  /* 0x0000002b062b7220 */ /* 0x000fe20000410000 */
[----:B------:R-:W-:Y:S01]  /*5e30*/  FFMA.FTZ R6, -R246, R246, 1 ;  /* 0x3f800000f6067423 */ /* 0x000fe200000101f6 */
[----:B------:R-:W-:Y:S01]  /*5e40*/  FMUL.FTZ R5, R5, UR16 ;  /* 0x0000001005057c20 */ /* 0x000fe20008410000 */
[----:B------:R-:W-:Y:S02]  /*5e50*/  FMUL.FTZ R4, R4, UR16 ;  /* 0x0000001004047c20 */ /* 0x000fe40008410000 */
[----:B------:R-:W-:Y:S01]  /*5e60*/  FMUL.FTZ R6, R6, UR16 ;  /* 0x0000001006067c20 */ /* 0x000fe20008410000 */
[----:B------:R-:W-:Y:S01]  /*5e70*/  FMUL.FTZ R46, R5, R46 ;  /* 0x0000002e052e7220 */ /* 0x000fe20000410000 */
[----:B------:R-:W-:Y:S01]  /*5e80*/  FMUL.FTZ R10, R4, R0 ;  /* 0x00000000040a7220 */ /* 0x000fe20000410000 */
[----:B------:R-:W-:Y:S01]  /*5e90*/  FADD.FTZ R0, -R2, R63 ;  /* 0x0000003f02007221 */ /* 0x000fe20000010100 */
[----:B------:R-:W-:Y:S01]  /*5ea0*/  FFMA.FTZ R2, -R245, R245, 1 ;  /* 0x3f800000f5027423 */ /* 0x000fe200000101f5 */
[----:B------:R-:W-:Y:S01]  /*5eb0*/  FMUL.FTZ R58, R6, R58 ;  /* 0x0000003a063a7220 */ /* 0x000fe20000410000 */
[----:B------:R-:W-:Y:S01]  /*5ec0*/  FFMA.FTZ R4, -R249, R249, 1 ;  /* 0x3f800000f9047423 */ /* 0x000fe200000101f9 */
[----:B------:R-:W-:Y:S01]  /*5ed0*/  FMUL.FTZ R0, R226, R0 ;  /* 0x00000000e2007220 */ /* 0x000fe20000410000 */
[----:B------:R-:W-:Y:S01]  /*5ee0*/  FMUL.FTZ R2, R2, UR16 ;  /* 0x0000001002027c20 */ /* 0x000fe20008410000 */
[----:B------:R-:W-:Y:S01]  /*5ef0*/  FFMA.FTZ R5, -R244, R244, 1 ;  /* 0x3f800000f4057423 */ /* 0x000fe200000101f4 */
[----:B------:R-:W-:Y:S02]  /*5f00*/  FMUL.FTZ R4, R4, UR16 ;  /* 0x0000001004047c20 */ /* 0x000fe40008410000 */
[----:B------:R-:W-:Y:S01]  /*5f10*/  FMUL.FTZ R6, R2, R0 ;  /* 0x0000000002067220 */ /* 0x000fe20000410000 */
[----:B------:R-:W-:Y:S01]  /*5f20*/  F2FP.F16.F32.PACK_AB R0, R31, R30 ;  /* 0x0000001e1f00723e */ /* 0x000fe200000000ff */
[----:B------:R-:W-:Y:S01]  /*5f30*/  FMUL.FTZ R62, R4, R62 ;  /* 0x0000003e043e7220 */ /* 0x000fe20000410000 */
[----:B------:R-:W-:Y:S01]  /*5f40*/  F2FP.F16.F32.PACK_AB R2, R43, R42 ;  /* 0x0000002a2b02723e */ /* 0x000fe200000000ff */
[----:B------:R-:W-:Y:S01]  /*5f50*/  FMUL.FTZ R5, R5, UR16 ;  /* 0x0000001005057c20 */ /* 0x000fe20008410000 */
[----:B------:R-:W-:Y:S01]  /*5f60*/  F2FP.F16.F32.PACK_AB R4, R10, R46 ;  /* 0x0000002e0a04723e */ /* 0x000fe200000000ff */
[----:B------:R1:W-:Y:S01]  /*5f70*/  STS [R158+0x16400], R0 ;  /* 0x016400009e007388 */ /* 0x0003e20000000800 */
[----:B------:R-:W-:Y:S01]  /*5f80*/  F2FP.F16.F32.PACK_AB R6, R6, R62 ;  /* 0x0000003e0606723e */ /* 0x000fe200000000ff */
[----:B------:R-:W-:Y:S02]  /*5f90*/  FMUL.FTZ R5, R5, R59 ;  /* 0x0000003b05057220 */ /* 0x000fe40000410000 */
[----:B------:R-:W-:Y:S03]  /*5fa0*/  STS [R153+-0x8000], R52 ;  /* 0xff80003499007388 */ /* 0x000fe60000000800 */
[----:B------:R-:W-:Y:S01]  /*5fb0*/  F2FP.F16.F32.PACK_AB R5, R5, R58 ;  /* 0x0000003a0505723e */ /* 0x000fe200000000ff */
[----:B------:R-:W-:Y:S04]  /*5fc0*/  STS [R153+-0x7c00], R21 ;  /* 0xff84001599007388 */ /* 0x000fe80000000800 */
[----:B------:R-:W-:Y:S04]  /*5fd0*/  STS [R157+-0x8000], R49 ;  /* 0xff8000319d007388 */ /* 0x000fe80000000800 */
[----:B------:R-:W-:Y:S04]  /*5fe0*/  STS [R157+-0x7c00], R22 ;  /* 0xff8400169d007388 */ /* 0x000fe80000000800 */
[----:B------:R-:W-:Y:S04]  /*5ff0*/  STS [R153+-0x6000], R12 ;  /* 0xffa0000c99007388 */ /* 0x000fe80000000800 */
[----:B------:R2:W-:Y:S01]  /*6000*/  STS [R153+-0x5c00], R2 ;  /* 0xffa4000299007388 */ /* 0x0005e20000000800 */
[----:B-1----:R-:W-:Y:S03]  /*6010*/  LOP3.LUT R0, R189, 0x30, R188, 0xf8, !PT ;  /* 0x00000030bd007812 */ /* 0x002fe600078ef8bc */
        /* <DEDUP_REMOVED lines=8> */
[----:B--2---:R-:W-:Y:S02]  /*60a0*/  LOP3.LUT R2, R0, 0x200, R193, 0xf8, !PT ;  /* 0x0000020000027812 */ /* 0x004fe400078ef8c1 */
        /* <DEDUP_REMOVED lines=102> */
[----:B------:R-:W-:Y:S02]  /*6710*/  MOV R170, R5 ;  /* 0x0000000500aa7202 */ /* 0x000fe40000000f00 */
[----:B------:R-:W-:Y:S02]  /*6720*/  LEA.HI.X.SX32 R4, R4, R51, 0x2, P0 ;  /* 0x0000003304047211 */ /* 0x000fe400000f16ff */
[-C--:B------:R-:W-:Y:S03]  /*6730*/  HMMA.16816.F32 R76, R32, R22.reuse, R76 ;  /* 0x00000016204c723c */ /* 0x080fe6000000184c */
[----:B------:R-:W-:Y:S05]  /*6740*/  MOV R171, R4 ;  /* 0x0000000400ab7202 */ /* 0x000fea0000000f00 */
[C---:B------:R-:W-:Y:S01]  /*6750*/  HMMA.16816.F32 R80, R12.reuse, R22, R80 ;  /* 0x000000160c50723c */ /* 0x040fe20000001850 */
[----:B------:R1:W-:Y:S07]  /*6760*/  STL.64 [R1+0x70], R170 ;  /* 0x000070aa01007387 */ /* 0x0003ee0000100a00 */
[-C--:B------:R-:W-:Y:S08]  /*6770*/  HMMA.16816.F32 R84, R12, R36.reuse, R84 ;  /* 0x000000240c54723c */ /* 0x080ff00000001854 */
[C---:B------:R-:W-:Y:S08]  /*6780*/  HMMA.16816.F32 R88, R32.reuse, R36, R88 ;  /* 0x000000242058723c */ /* 0x040ff00000001858 */
[-C--:B------:R-:W-:Y:S08]  /*6790*/  HMMA.16816.F32 R92, R32, R38.reuse, R92 ;  /* 0x00000026205c723c */ /* 0x080ff0000000185c */
[----:B------:R-:W-:Y:S01]  /*67a0*/  HMMA.16816.F32 R96, R12, R38, R96 ;  /* 0x000000260c60723c */ /* 0x000fe20000001860 */
[----:B------:R-:W-:Y:S08]  /*67b0*/  @!UPT UIADD3 URZ, UPT, UPT, URZ, URZ, URZ ;  /* 0x000000fffffff290 */ /* 0x000ff0000fffe0ff */
[----:B-1----:R-:W-:Y:S11]  /*67c0*/  BRA.U !UP0, `(.L_x_2279) ;  /* 0x0000000108787547 */ /* 0x002ff6000b800000 */
[----:B------:R-:W2:Y:S01]  /*67d0*/  LDL R64, [R1+0x98] ;  /* 0x0000980001407983 */ /* 0x000ea20000100800 */
[----:B------:R-:W-:Y:S03]  /*67e0*/  IADD3 R5, P0, PT, RZ, -UR26, RZ ;  /* 0x8000001aff057c10 */ /* 0x000fe6000ff1e0ff */
[----:B------:R-:W3:Y:S02]  /*67f0*/  LDL.LU R51, [R1+0x88] ;  /* 0x0000880001337983 */ /* 0x000ee40000300800 */
[----:B------:R-:W-:Y:S02]  /*6800*/  IMAD.X R4, RZ, RZ, ~UR31, P0 ;  /* 0x8000001fff047e24 */ /* 0x000fe400080e06ff */
[----:B------:R-:W4:Y:S03]  /*6810*/  LDL.LU R50, [R1+0x94] ;  /* 0x0000940001327983 */ /* 0x000f260000300800 */
[----:B------:R-:W-:Y:S04]  /*6820*/  SHF.R.S64 R6, R5, 0x1f, R4 ;  /* 0x0000001f05067819 */ /* 0x000fe80000001004 */
[----:B----4-:R-:W-:Y:S02]  /*6830*/  IADD3 R50, P0, PT, R6, R50, RZ ;  /* 0x0000003206327210 */ /* 0x010fe40007f1e0ff */
[----:B--2---:R-:W-:Y:S02]  /*6840*/  LOP3.LUT R5, R64, 0x1f8, RZ, 0xc0, !PT ;  /* 0x000001f840057812 */ /* 0x004fe400078ec0ff */
[----:B---3--:R-:W-:Y:S01]  /*6850*/  LEA.HI.X.SX32 R51, R4, R51, 0x1, P0 ;  /* 0x0000003304337211 */ /* 0x008fe200000f0eff */
[----:B------:R1:W-:Y:S01]  /*6860*/  STL [R1+0x94], R50 ;  /* 0x0000943201007387 */ /* 0x0003e20000100800 */
[----:B------:R-:W-:Y:S01]  /*6870*/  LOP3.LUT R5, R5, 0x38, R190, 0x78, !PT ;  /* 0x0000003805057812 */ /* 0x000fe200078e78be */
[----:B------:R-:W-:Y:S01]  /*6880*/  IMAD.MOV.U32 R12, RZ, RZ, R50 ;  /* 0x000000ffff0c7224 */ /* 0x000fe200078e0032 */
[----:B------:R-:W-:Y:S01]  /*6890*/  IADD3 R6, P0, PT, R50, UR6, RZ ;  /* 0x0000000632067c10 */ /* 0x000fe2000ff1e0ff */
[----:B------:R1:W-:Y:S01]  /*68a0*/  STL [R1+0x88], R51 ;  /* 0x0000883301007387 */ /* 0x0003e20000100800 */
[----:B------:R-:W-:Y:S01]  /*68b0*/  LOP3.LUT R5, R5, 0x1e00, R64, 0xf8, !PT ;  /* 0x00001e0005057812 */ /* 0x000fe200078ef840 */
[----:B------:R-:W-:Y:S01]  /*68c0*/  IMAD.MOV.U32 R13, RZ, RZ, R51 ;  /* 0x000000ffff0d7224 */ /* 0x000fe200078e0033 */
[----:B------:R-:W-:Y:S02]  /*68d0*/  IADD3.X R7, PT, PT, R51, UR7, RZ, P0, !PT ;  /* 0x0000000733077c10 */ /* 0x000fe400087fe4ff */
[----:B------:R-:W-:Y:S02]  /*68e0*/  LEA R8, R5, UR4, 0x1 ;  /* 0x0000000405087c11 */ /* 0x000fe4000f8e08ff */
[----:B------:R-:W-:Y:S03]  /*68f0*/  IADD3 R4, P0, PT, R6, UR6, RZ ;  /* 0x0000000606047c10 */ /* 0x000fe6000ff1e0ff */
[----:B------:R-:W-:Y:S01]  /*6900*/  @!PT LDS RZ, [RZ] ;  /* 0x00000000fffff984 */ /* 0x000fe20000000800 */
[----:B------:R-:W-:Y:S01]  /*6910*/  @!PT LDS RZ, [RZ] ;  /* 0x00000000fffff984 */ /* 0x000fe20000000800 */
[----:B------:R-:W-:Y:S01]  /*6920*/  @!PT LDS RZ, [RZ] ;  /* 0x00000000fffff984 */ /* 0x000fe20000000800 */
[----:B------:R1:W-:Y:S01]  /*6930*/  LDGSTS.E.BYPASS.LTC128B.128 [R8+0x8000], desc[UR28][R12.64] ;  /* 0x080000000c087fae */ /* 0x0003e2000b981a1c */
[----:B------:R-:W-:Y:S02]  /*6940*/  IADD3.X R5, PT, PT, R7, UR7, RZ, P0, !PT ;  /* 0x0000000707057c10 */ /* 0x000fe400087fe4ff */
[----:B------:R-:W-:Y:S01]  /*6950*/  IADD3 R10, P0, PT, R4, UR6, RZ ;  /* 0x00000006040a7c10 */ /* 0x000fe2000ff1e0ff */
[----:B------:R1:W-:Y:S03]  /*6960*/  LDGSTS.E.BYPASS.LTC128B.128 [R8+0x9000], desc[UR28][R6.64] ;  /* 0x0900000006087fae */ /* 0x0003e6000b981a1c */
[----:B------:R-:W-:Y:S01]  /*6970*/  IADD3.X R11, PT, PT, R5, UR7, RZ, P0, !PT ;  /* 0x00000007050b7c10 */ /* 0x000fe200087fe4ff */
[----:B------:R1:W-:Y:S04]  /*6980*/  LDGSTS.E.BYPASS.LTC128B.128 [R8+0xa000], desc[UR28][R4.64] ;  /* 0x0a00000004087fae */ /* 0x0003e8000b981a1c */
[----:B------:R1:W-:Y:S04]  /*6990*/  LDGSTS.E.BYPASS.LTC128B.128 [R8+0xb000], desc[UR28][R10.64] ;  /* 0x0b0000000a087fae */ /* 0x0003e8000b981a1c */
[----:B------:R-:W0:Y:S02]  /*69a0*/  LDGDEPBAR ;  /* 0x00000000000079af */ /* 0x000e240000000000 */
.L_x_2279:
[----:B------:R-:W-:Y:S01]  /*69b0*/  LDSM.16.M88.4 R32, [R148+0x14000] ;  /* 0x014000009420783b */ /* 0x000fe20000000200 */
[--C-:B------:R-:W-:Y:S01]  /*69c0*/  IMAD.IADD R141, R148, 0x1, R181.reuse ;  /* 0x00000001948d7824 */ /* 0x100fe200078e02b5 */
[----:B------:R-:W-:Y:S01]  /*69d0*/  IADD3 R140, PT, PT, R187, R148, R181 ;  /* 0x00000094bb8c7210 */ /* 0x000fe20007ffe0b5 */
[----:B------:R-:W-:Y:S01]  /*69e0*/  IMAD.MOV.U32 R177, RZ, RZ, 0x4 ;  /* 0x00000004ffb17424 */ /* 0x000fe200078e00ff */
[----:B------:R-:W2:Y:S01]  /*69f0*/  LDSM.16.MT88.4 R16, [R0+0xc000] ;  /* 0x00c000000010783b */ /* 0x000ea20000004200 */
[----:B------:R-:W-:Y:S01]  /*6a00*/  PLOP3.LUT P1, PT, PT, PT, UP0, 0x80, 0x8 ;  /* 0x000000000008781c */ /* 0x000fe20003f2f008 */
[----:B------:R-:W-:Y:S01]  /*6a10*/  ULOP3.LUT UR34, UR33, 0x1, URZ, 0xc0, !UPT ;  /* 0x0000000121227892 */ /* 0x000fe2000f8ec0ff */
[----:B------:R-:W-:Y:S01]  /*6a20*/  SHF.R.U32.HI R176, RZ, 0x2, R190 ;  /* 0x00000002ffb07819 */ /* 0x000fe200000116be */
[----:B------:R-:W3:Y:S01]  /*6a30*/  LDSM.16.M88.4 R28, [R148+0x16000] ;  /* 0x01600000941c783b */ /* 0x000ee20000000200 */
[----:B------:R-:W-:Y:S01]  /*6a40*/  LOP3.LUT R175, R188, 0x30, RZ, 0xc0, !PT ;  /* 0x00000030bcaf7812 */ /* 0x000fe200078ec0ff */
[----:B------:R-:W-:Y:S02]  /*6a50*/  UISETP.NE.U32.AND UP1, UPT, UR34, 0x1, UPT ;  /* 0x000000012200788c */ /* 0x000fe4000bf25070 */
[----:B------:R-:W4:Y:S01]  /*6a60*/  LDSM.16.MT88.4 R36, [R3+0xc000] ;  /* 0x00c000000324783b */ /* 0x000f220000004200 */
[----:B------:R-:W-:Y:S01]  /*6a70*/  LOP3.LUT R175, R175, 0x7, R176, 0xf8, !PT ;  /* 0x00000007afaf7812 */ /* 0x000fe200078ef8b0 */
[----:B------:R-:W-:Y:S02]  /*6a80*/  @UP0 UIADD3 UR36, UP2, UPT, UR38, -0x200, URZ ;  /* 0xfffffe0026240890 */ /* 0x000fe4000ff5e0ff */
[----:B------:R-:W5:Y:S01]  /*6a90*/  LDL R174, [R1+0xa8] ;  /* 0x0000a80001ae7983 */ /* 0x000f620000100800 */
[----:B------:R-:W-:Y:S02]  /*6aa0*/  UIADD3 UR37, UPT, UPT, UR33, -0x1, URZ ;  /* 0xffffffff21257890 */ /* 0x000fe4000fffe0ff */
[----:B------:R-:W-:Y:S01]  /*6ab0*/  @UP0 UIADD3.X UR34, UPT, UPT, UR39, -0x1, URZ, UP2, !UPT ;  /* 0xffffffff27220890 */ /* 0x000fe200097fe4ff */
        /* <DEDUP_REMOVED lines=8> */
[----:B------:R-:W-:Y:S01]  /*6b40*/  LDSM.16.MT88.4 R56, [R0+0xd000] ;  /* 0x00d000000038783b */ /* 0x000fe20000004200 */
[C---:B---3--:R-:W-:Y:S03]  /*6b50*/  HMMA.16816.F32 R8, R28.reuse, R16, RZ ;  /* 0x000000101c08723c */ /* 0x048fe600000018ff */
[----:B------:R-:W-:Y:S04]  /*6b60*/  LDSM.16.M88.4 R60, [R141+0x16000] ;  /* 0x016000008d3c783b */ /* 0x000fe80000000200 */
[----:B------:R-:W-:Y:S01]  /*6b70*/  LDSM.16.MT88.4 R64, [R3+0xd000] ;  /* 0x00d000000340783b */ /* 0x000fe20000004200 */
[-C--:B------:R-:W-:Y:S03]  /*6b80*/  HMMA.16816.F32 R12, R28, R18.reuse, RZ ;  /* 0x000000121c0c723c */ /* 0x080fe600000018ff */
[----:B------:R-:W-:Y:S04]  /*6b90*/  LDSM.16.MT88.4 R132, [R0+0xd800] ;  /* 0x00d800000084783b */ /* 0x000fe80000004200 */
[----:B------:R-:W-:Y:S01]  /*6ba0*/  LDSM.16.M88.4 R136, [R140+0x16000] ;  /* 0x016000008c88783b */ /* 0x000fe20000000200 */
[C---:B------:R-:W-:Y:S08]  /*6bb0*/  HMMA.16816.F32 R16, R32.reuse, R18, RZ ;  /* 0x000000122010723c */ /* 0x040ff000000018ff */
        /* <DEDUP_REMOVED lines=66> */
[----:B------:R-:W-:Y:S03]  /*6fe0*/  LDSM.16.MT88.4 R56, [R0+0xf000] ;  /* 0x00f000000038783b */ /* 0x000fe60000004200 */
[C---:B------:R-:W-:Y:S01]  /*6ff0*/  LEA.HI.X.SX32 R147, R169.reuse, R151, 0x5, P0 ;  /* 0x00000097a9937211 */ /* 0x040fe200000f2eff */
[----:B------:R-:W4:Y:S01]  /*7000*/  LDSM.16.M88.4 R40, [R141+0x18000] ;  /* 0x018000008d28783b */ /* 0x000f220000000200 */
        /* <DEDUP_REMOVED lines=25> */
[----:B------:R-:W3:Y:S03]  /*71a0*/  LDSM.16.M88.4 R36, [R140+0x18000] ;  /* 0x018000008c24783b */ /* 0x000ee60000000200 */
[-C--:B----4-:R-:W-:Y:S05]  /*71b0*/  HMMA.16816.F32 R4, R40, R56.reuse, R4 ;  /* 0x000000382804723c */ /* 0x090fea0000001804 */
[C---:B------:R-:W-:Y:S02]  /*71c0*/  LEA.HI.X.SX32 R133, R169.reuse, R167, 0x5, P0 ;  /* 0x000000a7a9857211 */ /* 0x040fe400000f2eff */
[C---:B------:R-:W-:Y:S01]  /*71d0*/  LEA R66, P0, R169.reuse, R132, 0x5 ;  /* 0x00000084a9427211 */ /* 0x040fe200078028ff */
[C---:B-1----:R-:W-:Y:S04]  /*71e0*/  HMMA.16816.F32 R8, R48.reuse, R56, R8 ;  /* 0x000000383008723c */ /* 0x042fe80000001808 */
[C---:B------:R-:W-:Y:S02]  /*71f0*/  LEA.HI.X.SX32 R67, R169.reuse, R133, 0x5, P0 ;  /* 0x00000085a9437211 */ /* 0x040fe400000f2eff */
[C---:B------:R-:W-:Y:S02]  /*7200*/  LEA R64, P0, R169.reuse, R66, 0x5 ;  /* 0x00000042a9407211 */ /* 0x040fe400078028ff */
[-C--:B------:R-:W-:Y:S03]  /*7210*/  HMMA.16816.F32 R12, R48, R58.reuse, R12 ;  /* 0x0000003a300c723c */ /* 0x080fe6000000180c */
[----:B------:R-:W-:Y:S01]  /*7220*/  LEA.HI.X.SX32 R65, R169, R67, 0x5, P0 ;  /* 0x00000043a9417211 */ /* 0x000fe200000f2eff */
[----:B--2---:R-:W-:Y:S04]  /*7230*/  IMAD.IADD R0, R181, 0x1, R180 ;  /* 0x00000001b5007824 */ /* 0x004fe800078e02b4 */
        /* <DEDUP_REMOVED lines=16> */
[----:B-----5:R-:W2:Y:S01]  /*7340*/  @P1 LDG.E R174, desc[UR28][R44.64+-0x200] ;  /* 0xfffe001c2cae1981 */ /* 0x020ea2000c1e1900 */
[----:B------:R-:W-:Y:S01]  /*7350*/  @UP0 UMOV UR39, UR34 ;  /* 0x0000002200270c82 */ /* 0x000fe20008000000 */
[C---:B------:R-:W-:Y:S02]  /*7360*/  LEA.HI.X.SX32 R59, R169.reuse, R61, 0x5, P0 ;  /* 0x0000003da93b7211 */ /* 0x040fe400000f2eff */
[----:B------:R-:W3:Y:S01]  /*7370*/  @P1 LDG.E R173, desc[UR28][R44.64+-0x1e0] ;  /* 0xfffe201c2cad1981 */ /* 0x000ee2000c1e1900 */
        /* <DEDUP_REMOVED lines=99> */
[----:B------:R-:W-:Y:S03]  /*79b0*/  @P1 STL [R1+0x9c], R168 ;  /* 0x00009ca801001387 */ /* 0x000fe60000100800 */
        /* <DEDUP_REMOVED lines=65> */
.L_x_2277:
[----:B-1----:R-:W2:Y:S01]  /*7dd0*/  LDL.LU R9, [R1+0x98] ;  /* 0x0000980001097983 */ /* 0x002ea20000300800 */
[C---:B------:R-:W-:Y:S01]  /*7de0*/  IMAD.SHL.U32 R0, R190.reuse, 0x10, RZ ;  /* 0x00000010be007824 */ /* 0x040fe200078e00ff */
[----:B------:R-:W1:Y:S01]  /*7df0*/  LDCU.64 UR12, c[0x0][0x5a8] ;  /* 0x0000b500ff0c77ac */ /* 0x000e620008000a00 */
[C---:B------:R-:W-:Y:S01]  /*7e00*/  IMAD.SHL.U32 R2, R190.reuse, 0x20, RZ ;  /* 0x00000020be027824 */ /* 0x040fe200078e00ff */
[----:B------:R-:W-:Y:S01]  /*7e10*/  SHF.R.U32.HI R4, RZ, 0x4, R190 ;  /* 0x00000004ff047819 */ /* 0x000fe200000116be */
[----:B------:R-:W-:Y:S01]  /*7e20*/  IMAD.SHL.U32 R3, R190, 0x2, RZ ;  /* 0x00000002be037824 */ /* 0x000fe200078e00ff */
[----:B------:R-:W-:Y:S01]  /*7e30*/  LOP3.LUT R0, R0, 0x1c0, RZ, 0xc0, !PT ;  /* 0x000001c000007812 */ /* 0x000fe200078ec0ff */
[----:B------:R-:W3:Y:S01]  /*7e40*/  LDCU UR5, c[0x0][0x500] ;  /* 0x0000a000ff0577ac */ /* 0x000ee20008000800 */
[----:B------:R-:W-:Y:S01]  /*7e50*/  LOP3.LUT R2, R2, 0xc00, RZ, 0xc0, !PT ;  /* 0x00000c0002027812 */ /* 0x000fe200078ec0ff */
[----:B------:R-:W-:Y:S01]  /*7e60*/  IMAD.MOV.U32 R185, RZ, RZ, RZ ;  /* 0x000000ffffb97224 */ /* 0x000fe200078e00ff */
[--C-:B------:R-:W-:Y:S01]  /*7e70*/  LOP3.LUT R0, R0, 0x38, R3.reuse, 0xf8, !PT ;  /* 0x0000003800007812 */ /* 0x100fe200078ef803 */
[----:B------:R-:W-:Y:S01]  /*7e80*/  UMOV UR37, UR20 ;  /* 0x0000001400257c82 */ /* 0x000fe20008000000 */
[----:B------:R-:W-:Y:S01]  /*7e90*/  LOP3.LUT R3, R2, 0x6, R3, 0xf8, !PT ;  /* 0x0000000602037812 */ /* 0x000fe200078ef803 */
[----:B------:R-:W4:Y:S01]  /*7ea0*/  LDCU.64 UR6, c[0x0][0x5b0] ;  /* 0x0000b600ff0677ac */ /* 0x000f220008000a00 */
[----:B------:R-:W-:Y:S01]  /*7eb0*/  LOP3.LUT R0, R0, 0x8, R4, 0x78, !PT ;  /* 0x0000000800007812 */ /* 0x000fe200078e7804 */
[----:B------:R-:W-:Y:S01]  /*7ec0*/  IMAD.MOV.U32 R4, RZ, RZ, 0x20 ;  /* 0x00000020ff047424 */ /* 0x000fe200078e00ff */
[----:B------:R-:W-:-:S02]  /*7ed0*/  R2P PR, R190, 0x18 ;  /* 0x00000018be007804 */ /* 0x000fc40000000000 */
[----:B------:R-:W-:Y:S02]  /*7ee0*/  LOP3.LUT R5, R3, R0, RZ, 0xfc, !PT ;  /* 0x0000000003057212 */ /* 0x000fe400078efcff */
[----:B-1----:R-:W-:Y:S01]  /*7ef0*/  MOV R2, UR12 ;  /* 0x0000000c00027c02 */ /* 0x002fe20008000f00 */
[----:B------:R-:W-:Y:S01]  /*7f00*/  UIMAD UR13, UR37, UR13, URZ ;  /* 0x0000000d250d72a4 */ /* 0x000fe2000f8e02ff */
[----:B------:R-:W-:Y:S01]  /*7f10*/  SEL R4, R4, 0xffffffe0, !P3 ;  /* 0xffffffe004047807 */ /* 0x000fe20005800000 */
[----:B------:R-:W-:Y:S01]  /*7f20*/  USHF.L.U32 UR12, UR30, 0x7, URZ ;  /* 0x000000071e0c7899 */ /* 0x000fe200080006ff */
[----:B------:R-:W-:Y:S01]  /*7f30*/  F2FP.F16.F32.PACK_AB R68, R69, R68 ;  /* 0x000000444544723e */ /* 0x000fe200000000ff */
[----:B------:R-:W-:-:S04]  /*7f40*/  IMAD.WIDE.U32 R2, R2, UR37, R184 ;  /* 0x0000002502027c25 */ /* 0x000fc8000f8e00b8 */
[----:B---3--:R-:W-:Y:S01]  /*7f50*/  FMUL.FTZ R100, R100, UR5 ;  /* 0x0000000564647c20 */ /* 0x008fe20008410000 */
        /* <DEDUP_REMOVED lines=28> */
[----:B------:R-:W-:Y:S01]  /*8120*/  IADD3 R7, PT, PT, R3, UR13, RZ ;  /* 0x0000000d03077c10 */ /* 0x000fe2000fffe0ff */
        /* <DEDUP_REMOVED lines=13> */
[----:B----4-:R-:W-:Y:S01]  /*8200*/  IMAD.U32 R8, RZ, RZ, UR6 ;  /* 0x00000006ff087e24 */ /* 0x010fe2000f8e00ff */
[----:B------:R-:W-:Y:S01]  /*8210*/  F2FP.F16.F32.PACK_AB R18, R18, R110 ;  /* 0x0000006e1212723e */ /* 0x000fe200000000ff */
[----:B------:R-:W-:Y:S01]  /*8220*/  UIMAD UR7, UR37, UR7, URZ ;  /* 0x00000007250772a4 */ /* 0x000fe2000f8e02ff */
[----:B------:R-:W-:Y:S01]  /*8230*/  F2FP.F16.F32.PACK_AB R17, R17, R116 ;  /* 0x000000741111723e */ /* 0x000fe200000000ff */
[----:B------:R-:W-:Y:S01]  /*8240*/  ULEA.HI.X.SX32 UR35, UR35, UR5, 0x1, UP0 ;  /* 0x0000000523237291 */ /* 0x000fe200080f0eff */
[----:B------:R-:W-:-:S02]  /*8250*/  F2FP.F16.F32.PACK_AB R16, R16, R118 ;  /* 0x000000761010723e */ /* 0x000fc400000000ff */
[----:B------:R-:W-:Y:S02]  /*8260*/  F2FP.F16.F32.PACK_AB R128, R129, R128 ;  /* 0x000000808180723e */ /* 0x000fe400000000ff */
        /* <DEDUP_REMOVED lines=20> */
[----:B--2---:R-:W-:-:S04]  /*83b0*/  LOP3.LUT R0, R9, 0x1f8, RZ, 0xc0, !PT ;  /* 0x000001f809007812 */ /* 0x004fc800078ec0ff */
[--C-:B------:R-:W-:Y:S02]  /*83c0*/  LOP3.LUT R0, R0, 0x38, R190.reuse, 0x78, !PT ;  /* 0x0000003800007812 */ /* 0x100fe400078e78be */
[----:B------:R-:W-:Y:S02]  /*83d0*/  SHF.R.U32.HI R190, RZ, 0x3, R190 ;  /* 0x00000003ffbe7819 */ /* 0x000fe400000116be */
[----:B------:R-:W-:Y:S01]  /*83e0*/  LOP3.LUT R20, R0, 0x1e00, R9, 0xf8, !PT ;  /* 0x00001e0000147812 */ /* 0x000fe200078ef809 */
[----:B------:R-:W-:Y:S01]  /*83f0*/  IMAD.WIDE.U32 R8, R8, UR37, R184 ;  /* 0x0000002508087c25 */ /* 0x000fe2000f8e00b8 */
[----:B------:R-:W-:Y:S01]  /*8400*/  LEA R0, R5, UR4, 0x1 ;  /* 0x0000000405007c11 */ /* 0x000fe2000f8e08ff */
[----:B------:R-:W-:Y:S03]  /*8410*/  BAR.SYNC.DEFER_BLOCKING 0x0 ;  /* 0x0000000000007b1d */ /* 0x000fe60000010000 */
[C---:B------:R-:W-:Y:S01]  /*8420*/  IADD3 R5, PT, PT, R0.reuse, 0xc000, RZ ;  /* 0x0000c00000057810 */ /* 0x040fe20007ffe0ff */
[----:B------:R-:W-:-:S02]  /*8430*/  VIADD R2, R0, 0xc040 ;  /* 0x0000c04000027836 */ /* 0x000fc40000000000 */
[----:B------:R-:W-:Y:S02]  /*8440*/  IMAD.IADD R3, R4, 0x1, R0 ;  /* 0x0000000104037824 */ /* 0x000fe400078e0200 */
[----:B------:R-:W-:-:S05]  /*8450*/  @P4 VIADD R2, R5, 0xffffffc0 ;  /* 0xffffffc005024836 */ /* 0x000fca0000000000 */
[----:B------:R-:W-:Y:S01]  /*8460*/  IADD3 R4, PT, PT, R4, R2, RZ ;  /* 0x0000000204047210 */ /* 0x000fe20007ffe0ff */
[----:B------:R-:W-:Y:S04]  /*8470*/  STS [R0+0xc000], R15 ;  /* 0x00c0000f00007388 */ /* 0x000fe80000000800 */
[----:B------:R1:W-:Y:S04]  /*8480*/  STS [R0+0xc400], R14 ;  /* 0x00c4000e00007388 */ /* 0x0003e80000000800 */
[----:B------:R-:W-:Y:S04]  /*8490*/  STS [R3+0xc000], R11 ;  /* 0x00c0000b03007388 */ /* 0x000fe80000000800 */
[----:B------:R2:W-:Y:S04]  /*84a0*/  STS [R3+0xc400], R10 ;  /* 0x00c4000a03007388 */ /* 0x0005e80000000800 */
[----:B------:R-:W-:Y:S04]  /*84b0*/  STS [R0+0xe000], R13 ;  /* 0x00e0000d00007388 */ /* 0x000fe80000000800 */
[----:B------:R3:W-:Y:S04]  /*84c0*/  STS [R0+0xe400], R12 ;  /* 0x00e4000c00007388 */ /* 0x0007e80000000800 */
[----:B------:R-:W-:Y:S04]  /*84d0*/  STS [R3+0xe000], R19 ;  /* 0x00e0001303007388 */ /* 0x000fe80000000800 */
[----:B------:R-:W-:Y:S01]  /*84e0*/  STS [R3+0xe400], R18 ;  /* 0x00e4001203007388 */ /* 0x000fe20000000800 */
[----:B-1----:R-:W1:Y:S03]  /*84f0*/  LDC.64 R14, c[0x0][0x5d8] ;  /* 0x00017600ff0e7b82 */ /* 0x002e660000000a00 */
[----:B------:R-:W-:Y:S04]  /*8500*/  STS [R2], R17 ;  /* 0x0000001102007388 */ /* 0x000fe80000000800 */
[----:B------:R4:W-:Y:S01]  /*8510*/  STS [R2+0x400], R16 ;  /* 0x0004001002007388 */ /* 0x0009e20000000800 */
[----:B--2---:R-:W2:Y:S03]  /*8520*/  LDC.64 R10, c[0x0][0x5c0] ;  /* 0x00017000ff0a7b82 */ /* 0x004ea60000000a00 */
[----:B------:R-:W-:Y:S04]  /*8530*/  STS [R4], R128 ;  /* 0x0000008004007388 */ /* 0x000fe80000000800 */
[----:B------:R-:W-:Y:S01]  /*8540*/  STS [R4+0x400], R130 ;  /* 0x0004008204007388 */ /* 0x000fe20000000800 */
[----:B---3--:R-:W3:Y:S03]  /*8550*/  LDC.64 R12, c[0x0][0x5c8] ;  /* 0x00017200ff0c7b82 */ /* 0x008ee60000000a00 */
[----:B------:R-:W-:Y:S04]  /*8560*/  STS [R2+0x2000], R121 ;  /* 0x0020007902007388 */ /* 0x000fe80000000800 */
        /* <DEDUP_REMOVED lines=16> */
[----:B-----5:R-:W-:-:S03]  /*8670*/  LEA R0, R20, UR4, 0x1 ;  /* 0x0000000414007c11 */ /* 0x020fc6000f8e08ff */
        /* <DEDUP_REMOVED lines=9> */
[----:B-----5:R-:W-:Y:S01]  /*8710*/  IMAD.MOV.U32 R4, RZ, RZ, R2 ;  /* 0x000000ffff047224 */ /* 0x020fe200078e0002 */
[----:B------:R-:W-:Y:S01]  /*8720*/  MOV R2, R8 ;  /* 0x0000000800027202 */ /* 0x000fe20000000f00 */
[----:B------:R-:W-:Y:S01]  /*8730*/  VIADD R3, R9, UR7 ;  /* 0x0000000709037c36 */ /* 0x000fe20008000000 */
[----:B------:R-:W1:Y:S01]  /*8740*/  LDS.128 R44, [R0+0xc000] ;  /* 0x00c00000002c7984 */ /* 0x000e620000000c00 */
[----:B------:R-:W2:Y:S01]  /*8750*/  LDCU.128 UR4, c[0x0][0x560] ;  /* 0x0000ac00ff0477ac */ /* 0x000ea20008000c00 */
[----:B------:R-:W-:Y:S02]  /*8760*/  IMAD R6, R11, UR12, R6 ;  /* 0x0000000c0b067c24 */ /* 0x000fe4000f8e0206 */
[----:B------:R-:W5:Y:S01]  /*8770*/  LDS.128 R40, [R0+0xd000] ;  /* 0x00d0000000287984 */ /* 0x000f620000000c00 */
[----:B------:R-:W-:-:S03]  /*8780*/  IMAD.WIDE.U32 R4, R10, UR12, R4 ;  /* 0x0000000c0a047c25 */ /* 0x000fc6000f8e0004 */
[----:B------:R-:W5:Y:S01]  /*8790*/  LDS.128 R36, [R0+0xe000] ;  /* 0x00e0000000247984 */ /* 0x000f620000000c00 */
[----:B----4-:R-:W-:-:S03]  /*87a0*/  IMAD.WIDE.U32 R8, R16, UR23, R2 ;  /* 0x0000001710087c25 */ /* 0x010fc6000f8e0002 */
[----:B------:R-:W4:Y:S01]  /*87b0*/  LDS.128 R32, [R0+0xf000] ;  /* 0x00f0000000207984 */ /* 0x000f220000000c00 */
[----:B------:R-:W-:Y:S02]  /*87c0*/  IMAD.IADD R3, R5, 0x1, R6 ;  /* 0x0000000105037824 */ /* 0x000fe400078e0206 */
[----:B------:R-:W-:Y:S01]  /*87d0*/  IMAD R5, R17, UR23, R9 ;  /* 0x0000001711057c24 */ /* 0x000fe2000f8e0209 */
[----:B------:R-:W4:Y:S01]  /*87e0*/  LDS.128 R28, [R0+0x10000] ;  /* 0x01000000001c7984 */ /* 0x000f220000000c00 */
[----:B------:R-:W-:Y:S01]  /*87f0*/  IMAD.MOV.U32 R2, RZ, RZ, R4 ;  /* 0x000000ffff027224 */ /* 0x000fe200078e0004 */
[----:B------:R-:W-:Y:S01]  /*8800*/  MOV R4, R8 ;  /* 0x0000000800047202 */ /* 0x000fe20000000f00 */
[----:B---3--:R-:W-:Y:S01]  /*8810*/  IMAD R9, R12, UR35, RZ ;  /* 0x000000230c097c24 */ /* 0x008fe2000f8e02ff */
[----:B------:R-:W3:Y:S01]  /*8820*/  LDS.128 R24, [R0+0x11000] ;  /* 0x0110000000187984 */ /* 0x000ee20000000c00 */
[----:B------:R-:W-:-:S03]  /*8830*/  IMAD.WIDE.U32 R6, R190, R10, R2 ;  /* 0x0000000abe067225 */ /* 0x000fc600078e0002 */
[----:B------:R-:W3:Y:S01]  /*8840*/  LDS.128 R20, [R0+0x12000] ;  /* 0x0120000000147984 */ /* 0x000ee20000000c00 */
[----:B------:R-:W-:Y:S01]  /*8850*/  IMAD R9, R13, UR12, R9 ;  /* 0x0000000c0d097c24 */ /* 0x000fe2000f8e0209 */
[----:B--2---:R-:W-:Y:S01]  /*8860*/  LEA R2, P0, R6, UR4, 0x1 ;  /* 0x0000000406027c11 */ /* 0x004fe2000f8008ff */
[----:B------:R-:W-:Y:S01]  /*8870*/  IMAD.WIDE.U32 R4, R12, UR12, R4 ;  /* 0x0000000c0c047c25 */ /* 0x000fe2000f8e0004 */
[----:B------:R2:W3:Y:S03]  /*8880*/  LDS.128 R16, [R0+0x13000] ;  /* 0x0130000000107984 */ /* 0x0004e60000000c00 */
        /* <DEDUP_REMOVED lines=11> */
[----:B-----5:R5:W-:Y:S01]  /*8940*/  STG.E.128 desc[UR28][R8.64], R40 ;  /* 0x0000002808007986 */ /* 0x020be2000c101d1c */
[----:B--2---:R-:W-:-:S03]  /*8950*/  IMAD R0, R190, R13, R5 ;  /* 0x0000000dbe007224 */ /* 0x004fc600078e0205 */
[----:B------:R2:W-:Y:S01]  /*8960*/  STG.E.128 desc[UR28][R6.64], R36 ;  /* 0x0000002406007986 */ /* 0x0005e2000c101d1c */
[----:B------:R-:W-:-:S05]  /*8970*/  IMAD.X R11, R7, 0x1, R14, P2 ;  /* 0x00000001070b7824 */ /* 0x000fca00010e060e */
[----:B----4-:R4:W-:Y:S01]  /*8980*/  STG.E.128 desc[UR28][R10.64], R32 ;  /* 0x000000200a007986 */ /* 0x0109e2000c101d1c */
[----:B-1----:R-:W-:-:S04]  /*8990*/  LEA R2, P0, R4, UR6, 0x1 ;  /* 0x0000000604027c11 */ /* 0x002fc8000f8008ff */
[----:B------:R-:W-:Y:S01]  /*89a0*/  LEA.HI.X R3, R4, UR7, R0, 0x1, P0 ;  /* 0x0000000704037c11 */ /* 0x000fe200080f0c00 */
[C---:B-----5:R-:W-:Y:S01]  /*89b0*/  IMAD.SHL.U32 R9, R12.reuse, 0x40, RZ ;  /* 0x000000400c097824 */ /* 0x060fe200078e00ff */
        /* <DEDUP_REMOVED lines=8> */
[----:B---3--:R4:W-:Y:S04]  /*8a40*/  STG.E.128 desc[UR28][R8.64], R24 ;  /* 0x0000001808007986 */ /* 0x0089e8000c101d1c */
[----:B------:R4:W-:Y:S04]  /*8a50*/  STG.E.128 desc[UR28][R4.64], R20 ;  /* 0x0000001404007986 */ /* 0x0009e8000c101d1c */
[----:B------:R4:W-:Y:S02]  /*8a60*/  STG.E.128 desc[UR28][R6.64], R16 ;  /* 0x0000001006007986 */ /* 0x0009e4000c101d1c */
.L_x_2274:
        /* <DEDUP_REMOVED lines=10> */
.L_x_2282:
        /* <DEDUP_REMOVED lines=15> */
.L_x_2792:


//--------------------- .text._ZN5flash44flash_bwd_dq_dk_dv_loop_seqk_parallel_kernelI23Flash_bwd_kernel_traitsILi64ELi128ELi128ELi8ELi4ELi4ELi4ELb0ELb0EN7cutlass6half_tE19Flash_kernel_traitsILi64ELi128ELi128ELi8ES3_EELb1ELb0ELb0ELb1ELb0ELb0ELb0EEEvNS_16Flash_bwd_paramsE --------------------------
	.section	.text._ZN5flash44flash_bwd_dq_dk_dv_loop_seqk_parallel_kernelI23Flash_bwd_kernel_traitsILi64ELi128ELi128ELi8ELi4ELi4ELi4ELb0ELb0EN7cutlass6half_tE19Flash_kernel_traitsILi64ELi128ELi128ELi8ES3_EELb1ELb0ELb0ELb1ELb0ELb0ELb0EEEvNS_16Flash_bwd_paramsE,"ax",@progbits
	.align	128
        .global         _ZN5flash44flash_bwd_dq_dk_dv_loop_seqk_parallel_kernelI23Flash_bwd_kernel_traitsILi64ELi128ELi128ELi8ELi4ELi4ELi4ELb0ELb0EN7cutlass6half_tE19Flash_kernel_traitsILi64ELi128ELi128ELi8ES3_EELb1ELb0ELb0ELb1ELb0ELb0ELb0EEEvNS_16Flash_bwd_paramsE
        .type           _ZN5flash44flash_bwd_dq_dk_dv_loop_seqk_parallel_kernelI23Flash_bwd_kernel_traitsILi64ELi128ELi128ELi8ELi4ELi4ELi4ELb0ELb0EN7cutlass6half_tE19Flash_kernel_traitsILi64ELi128ELi128ELi8ES3_EELb1ELb0ELb0ELb1ELb0ELb0ELb0EEEvNS_16Flash_bwd_paramsE,@function
        .size           _ZN5flash44flash_bwd_dq_dk_dv_loop_seqk_parallel_kernelI23Flash_bwd_kernel_traitsILi64ELi128ELi128ELi8ELi4ELi4ELi4ELb0ELb0EN7cutlass6half_tE19Flash_kernel_traitsILi64ELi128ELi128ELi8ES3_EELb1ELb0ELb0ELb1ELb0ELb0ELb0EEEvNS_16Flash_bwd_paramsE,(.L_x_2793 - _ZN5flash44flash_bwd_dq_dk_dv_loop_seqk_parallel_kernelI23Flash_bwd_kernel_traitsILi64ELi128ELi128ELi8ELi4ELi4ELi4ELb0ELb0EN7cutlass6half_tE19Flash_kernel_traitsILi64ELi128ELi128ELi8ES3_EELb1ELb0ELb0ELb1ELb0ELb0ELb0EEEvNS_16Flash_bwd_paramsE)
        .other          _ZN5flash44flash_bwd_dq_dk_dv_loop_seqk_parallel_kernelI23Flash_bwd_kernel_traitsILi64ELi128ELi128ELi8ELi4ELi4ELi4ELb0ELb0EN7cutlass6half_tE19Flash_kernel_traitsILi64ELi128ELi128ELi8ES3_EELb1ELb0ELb0ELb1ELb0ELb0ELb0EEEvNS_16Flash_bwd_paramsE,@"STO_CUDA_ENTRY STV_DEFAULT"
_ZN5flash44flash_bwd_dq_dk_dv_loop_seqk_parallel_kernelI23Flash_bwd_kernel_traitsILi64ELi128ELi128ELi8ELi4ELi4ELi4ELb0ELb0EN7cutlass6half_tE19Flash_kernel_traitsILi64ELi128ELi128ELi8ES3_EELb1ELb0ELb0ELb1ELb0ELb0ELb0EEEvNS_16Flash_bwd_paramsE:
.text._ZN5flash44flash_bwd_dq_dk_dv_loop_seqk_parallel_kernelI23Flash_bwd_kernel_traitsILi64ELi128ELi128ELi8ELi4ELi4ELi4ELb0ELb0EN7cutlass6half_tE19Flash_kernel_traitsILi64ELi128ELi128ELi8ES3_EELb1ELb0ELb0ELb1ELb0ELb0ELb0EEEvNS_16Flash_bwd_paramsE:
        /* <DEDUP_REMOVED lines=38> */
.L_x_2370:
        /* <DEDUP_REMOVED lines=54> */
.L_x_2283:
        /* <DEDUP_REMOVED lines=37> */
.L_x_2285:
[----:B------:R-:W2:Y:S01]  /*0810*/  LDCU.64 UR14, c[0x0][0x3b8] ;  /* 0x00007700ff0e77ac */ /* 0x000ea20008000a00 */
[----:B------:R-:W-:-:S05]  /*0820*/  IADD3 R2, PT, PT, R35, UR27, RZ ;  /* 0x0000001b23027c10 */ /* 0x000fca000fffe0ff */
[C---:B--2---:R-:W-:Y:S02]  /*0830*/  IMAD R0, R2.reuse, UR15, RZ ;  /* 0x0000000f02007c24 */ /* 0x044fe4000f8e02ff */
[----:B------:R-:W-:-:S05]  /*0840*/  IMAD.WIDE.U32 R2, R2, UR14, RZ ;  /* 0x0000000e02027c25 */ /* 0x000fca000f8e00ff */
[----:B------:R-:W-:Y:S02]  /*0850*/  IADD3 R22, PT, PT, R3, R0, RZ ;  /* 0x0000000003167210 */ /* 0x000fe40007ffe0ff */
[----:B------:R-:W-:-:S07]  /*0860*/  MOV R21, R2 ;  /* 0x0000000200157202 */ /* 0x000fce0000000f00 */
.L_x_2286:
        /* <DEDUP_REMOVED lines=47> */
.L_x_2287:
[----:B------:R-:W2:Y:S01]  /*0b60*/  LDCU.64 UR12, c[0x0][0x3c0] ;  /* 0x00007800ff0c77ac */ /* 0x000ea20008000a00 */
[----:B------:R-:W-:-:S05]  /*0b70*/  IADD3 R0, PT, PT, R35, UR27, RZ ;  /* 0x0000001b23007c10 */ /* 0x000fca000fffe0ff */
[C---:B--2---:R-:W-:Y:S02]  /*0b80*/  IMAD R4, R0.reuse, UR13, RZ ;  /* 0x0000000d00047c24 */ /* 0x044fe4000f8e02ff */
[----:B------:R-:W-:-:S05]  /*0b90*/  IMAD.WIDE.U32 R2, R0, UR12, RZ ;  /* 0x0000000c00027c25 */ /* 0x000fca000f8e00ff */
[----:B------:R-:W-:Y:S02]  /*0ba0*/  IADD3 R26, PT, PT, R3, R4, RZ ;  /* 0x00000004031a7210 */ /* 0x000fe40007ffe0ff */
[----:B------:R-:W-:Y:S02]  /*0bb0*/  MOV R24, R2 ;  /* 0x0000000200187202 */ /* 0x000fe40000000f00 */
.L_x_2288:
        /* <DEDUP_REMOVED lines=29> */
.L_x_2289:
[----:B------:R-:W-:Y:S02]  /*0d90*/  UIMAD.WIDE.U32 UR50, UR46, UR10, URZ ;  /* 0x0000000a2e3272a5 */ /* 0x000fe4000f8e00ff */
[----:B------:R-:W-:-:S04]  /*0da0*/  UIMAD UR45, UR47, UR10, URZ ;  /* 0x0000000a2f2d72a4 */ /* 0x000fc8000f8e02ff */
[----:B------:R-:W-:-:S12]  /*0db0*/  UIADD3 UR45, UPT, UPT, UR51, UR45, URZ ;  /* 0x0000002d332d7290 */ /* 0x000fd8000fffe0ff */
.L_x_2290:
        /* <DEDUP_REMOVED lines=20> */
.L_x_2291:
[----:B------:R-:W2:Y:S01]  /*0f00*/  LDCU UR46, c[0x0][0x434] ;  /* 0x00008680ff2e77ac */ /* 0x000ea20008000800 */
[----:B------:R-:W-:-:S04]  /*0f10*/  UIMAD UR4, UR36, UR35, UR24 ;  /* 0x00000023240472a4 */ /* 0x000fc8000f8e0218 */
[----:B--2---:R-:W-:Y:S02]  /*0f20*/  UIMAD UR46, UR4, UR46, URZ ;  /* 0x0000002e042e72a4 */ /* 0x004fe4000f8e02ff */
.L_x_2292:
        /* <DEDUP_REMOVED lines=11> */
.L_x_2293:
[----:B------:R-:W2:Y:S01]  /*0fe0*/  LDCU UR47, c[0x0][0x444] ;  /* 0x00008880ff2f77ac */ /* 0x000ea20008000800 */
[----:B------:R-:W-:-:S04]  /*0ff0*/  UIMAD UR4, UR36, UR35, UR24 ;  /* 0x00000023240472a4 */ /* 0x000fc8000f8e0218 */
[----:B--2---:R-:W-:-:S12]  /*1000*/  UIMAD UR47, UR4, UR47, URZ ;  /* 0x0000002f042f72a4 */ /* 0x004fd8000f8e02ff */
.L_x_2294:
        /* <DEDUP_REMOVED lines=28> */
[----:B------:R-:W-:Y:S01]  /*11d0*/  USHF.R.S32.HI UR42, URZ, 0x1f, UR9 ;  /* 0x0000001fff2a7899 */ /* 0x000fe20008011409 */
[C---:B------:R-:W-:Y:S01]  /*11e0*/  VIADD R30, R28.reuse, 0x20 ;  /* 0x000000201c1e7836 */ /* 0x040fe20000000000 */
        /* <DEDUP_REMOVED lines=26> */
[----:B------:R-:W-:-:S03]  /*1390*/  IMAD R3, R17, UR24, R3 ;  /* 0x0000001811037c24 */ /* 0x000fc6000f8e0203 */
[----:B------:R-:W-:Y:S01]  /*13a0*/  IADD3.X R7, PT, PT, R6, UR42, R0, P1, P0 ;  /* 0x0000002a06077c10 */ /* 0x000fe20008fe0400 */
[----:B------:R-:W-:Y:S01]  /*13b0*/  IMAD R6, R28, R15, R5 ;  /* 0x0000000f1c067224 */ /* 0x000fe200078e0205 */
[----:B--2---:R-:W-:Y:S01]  /*13c0*/  LEA R250, P1, R4, UR10, 0x1 ;  /* 0x0000000a04fa7c11 */ /* 0x004fe2000f8208ff */
[----:B------:R-:W-:Y:S01]  /*13d0*/  IMAD.U32 R0, RZ, RZ, UR49 ;  /* 0x00000031ff007e24 */ /* 0x000fe2000f8e00ff */
[----:B------:R-:W-:Y:S01]  /*13e0*/  IADD3 R5, P0, PT, R8, UR49, RZ ;  /* 0x0000003108057c10 */ /* 0x000fe2000ff1e0ff */
[----:B------:R-:W2:Y:S01]  /*13f0*/  LDCU.64 UR42, c[0x0][0x420] ;  /* 0x00008400ff2a77ac */ /* 0x000ea20008000a00 */
[----:B------:R-:W-:Y:S01]  /*1400*/  IMAD.WIDE.U32 R2, R28, R12, R2 ;  /* 0x0000000c1c027225 */ /* 0x000fe200078e0002 */
[----:B------:R-:W-:Y:S02]  /*1410*/  LEA.HI.X R249, R4, UR11, R6, 0x1, P1 ;  /* 0x0000000b04f97c11 */ /* 0x000fe400088f0c06 */
[----:B------:R-:W-:Y:S01]  /*1420*/  LEA.HI.X.SX32 R4, R0, R7, 0x1, P0 ;  /* 0x0000000700047211 */ /* 0x000fe200000f0eff */
[----:B------:R-:W-:Y:S01]  /*1430*/  IMAD R0, R28, R13, R3 ;  /* 0x0000000d1c007224 */ /* 0x000fe200078e0203 */
[----:B-1----:R-:W-:Y:S01]  /*1440*/  LEA R248, P1, R2, UR8, 0x1 ;  /* 0x0000000802f87c11 */ /* 0x002fe2000f8208ff */
[----:B------:R-:W-:Y:S01]  /*1450*/  IMAD.SHL.U32 R6, R14, 0x20, RZ ;  /* 0x000000200e067824 */ /* 0x000fe200078e00ff */
[----:B----4-:R-:W-:Y:S01]  /*1460*/  LEA R236, P0, R5, UR4, 0x2 ;  /* 0x0000000405ec7c11 */ /* 0x010fe2000f8010ff */
[----:B-----5:R-:W-:Y:S01]  /*1470*/  UIMAD.WIDE UR10, UR47, 0x4, UR40 ;  /* 0x000000042f0a78a5 */ /* 0x020fe2000f8e0228 */
[----:B------:R-:W-:-:S02]  /*1480*/  LEA.HI.X R243, R2, UR9, R0, 0x1, P1 ;  /* 0x0000000902f37c11 */ /* 0x000fc400088f0c00 */
[----:B------:R-:W-:Y:S02]  /*1490*/  LEA.HI.X R237, R5, UR5, R4, 0x2, P0 ;  /* 0x0000000505ed7c11 */ /* 0x000fe400080f1404 */
[C---:B------:R-:W-:Y:S02]  /*14a0*/  IADD3 R16, P1, PT, R28.reuse, 0x20, RZ ;  /* 0x000000201c107810 */ /* 0x040fe40007f3e0ff */
[----:B------:R-:W-:Y:S02]  /*14b0*/  IADD3 R17, P0, PT, R28, 0x40, RZ ;  /* 0x000000401c117810 */ /* 0x000fe40007f1e0ff */
[----:B------:R-:W-:Y:S01]  /*14c0*/  SHF.L.U64.HI R7, R14, 0x5, R15 ;  /* 0x000000050e077819 */ /* 0x000fe2000001020f */
[----:B------:R-:W-:Y:S01]  /*14d0*/  IMAD.X R20, RZ, RZ, RZ, P1 ;  /* 0x000000ffff147224 */ /* 0x000fe200008e06ff */
[C---:B------:R-:W-:Y:S01]  /*14e0*/  SHF.L.U64.HI R5, R12.reuse, 0x5, R13 ;  /* 0x000000050c057819 */ /* 0x040fe2000001020d */
[----:B--2---:R-:W-:Y:S01]  /*14f0*/  UIMAD.WIDE UR42, UR46, 0x4, UR42 ;  /* 0x000000042e2a78a5 */ /* 0x004fe2000f8e022a */
[----:B------:R-:W-:-:S02]  /*1500*/  SHF.L.U32 R4, R12, 0x5, RZ ;  /* 0x000000050c047819 */ /* 0x000fc400000006ff */
        /* <DEDUP_REMOVED lines=19> */
.L_x_2296:
[----:B------:R-:W1:Y:S01]  /*1640*/  LDCU.64 UR10, c[0x0][0x5c0] ;  /* 0x0000b800ff0a77ac */ /* 0x000e620008000a00 */
[----:B------:R-:W-:-:S05]  /*1650*/  IADD3 R0, PT, PT, R35, UR27, RZ ;  /* 0x0000001b23007c10 */ /* 0x000fca000fffe0ff */
[C---:B-1----:R-:W-:Y:S02]  /*1660*/  IMAD R4, R0.reuse, UR11, RZ ;  /* 0x0000000b00047c24 */ /* 0x042fe4000f8e02ff */
[----:B------:R-:W-:-:S05]  /*1670*/  IMAD.WIDE.U32 R2, R0, UR10, RZ ;  /* 0x0000000a00027c25 */ /* 0x000fca000f8e00ff */
[----:B------:R-:W-:Y:S02]  /*1680*/  IADD3 R6, PT, PT, R3, R4, RZ ;  /* 0x0000000403067210 */ /* 0x000fe40007ffe0ff */
[----:B------:R-:W-:Y:S02]  /*1690*/  MOV R5, R2 ;  /* 0x0000000200057202 */ /* 0x000fe40000000f00 */
.L_x_2297:
        /* <DEDUP_REMOVED lines=17> */
.L_x_2298:
[----:B------:R-:W1:Y:S01]  /*17b0*/  LDCU.64 UR8, c[0x0][0x5c8] ;  /* 0x0000b900ff0877ac */ /* 0x000e620008000a00 */
[----:B------:R-:W-:-:S05]  /*17c0*/  IADD3 R0, PT, PT, R35, UR27, RZ ;  /* 0x0000001b23007c10 */ /* 0x000fca000fffe0ff */
[C---:B-1----:R-:W-:Y:S02]  /*17d0*/  IMAD R4, R0.reuse, UR9, RZ ;  /* 0x0000000900047c24 */ /* 0x042fe4000f8e02ff */
[----:B------:R-:W-:-:S05]  /*17e0*/  IMAD.WIDE.U32 R2, R0, UR8, RZ ;  /* 0x0000000800027c25 */ /* 0x000fca000f8e00ff */
[----:B------:R-:W-:Y:S02]  /*17f0*/  IADD3 R13, PT, PT, R3, R4, RZ ;  /* 0x00000004030d7210 */ /* 0x000fe40007ffe0ff */
[----:B------:R-:W-:-:S07]  /*1800*/  MOV R12, R2 ;  /* 0x00000002000c7202 */ /* 0x000fce0000000f00 */
.L_x_2299:
        /* <DEDUP_REMOVED lines=37> */
.L_x_2301:
[----:B------:R-:W-:Y:S05]  /*1a60*/  BSYNC.RECONVERGENT B0 ;  /* 0x0000000000007941 */ /* 0x000fea0003800200 */
.L_x_2300:
        /* <DEDUP_REMOVED lines=12> */
.L_x_2303:
[----:B------:R-:W-:Y:S05]  /*1b30*/  BSYNC.RECONVERGENT B0 ;  /* 0x0000000000007941 */ /* 0x000fea0003800200 */
.L_x_2302:
        /* <DEDUP_REMOVED lines=12> */
.L_x_2305:
[----:B------:R-:W-:Y:S05]  /*1c00*/  BSYNC.RECONVERGENT B0 ;  /* 0x0000000000007941 */ /* 0x000fea0003800200 */
.L_x_2304:
        /* <DEDUP_REMOVED lines=30> */
.L_x_2307:
[----:B------:R-:W-:Y:S05]  /*1df0*/  BSYNC.RECONVERGENT B0 ;  /* 0x0000000000007941 */ /* 0x000fea0003800200 */
.L_x_2306:
        /* <DEDUP_REMOVED lines=12> */
.L_x_2309:
[----:B------:R-:W-:Y:S05]  /*1ec0*/  BSYNC.RECONVERGENT B0 ;  /* 0x0000000000007941 */ /* 0x000fea0003800200 */
.L_x_2308:
        /* <DEDUP_REMOVED lines=12> */
.L_x_2295:
        /* <DEDUP_REMOVED lines=22> */
.L_x_2313:
[----:B------:R3:W-:Y:S01]  /*20f0*/  STS.128 [R8+0x8000], RZ ;  /* 0x008000ff08007388 */ /* 0x0007e20000000c00 */
[----:B------:R-:W-:Y:S05]  /*2100*/  BRA `(.L_x_2314) ;  /* 0x0000000000047947 */ /* 0x000fea0003800000 */
.L_x_2312:
[----:B------:R1:W-:Y:S02]  /*2110*/  STS.128 [R8+0x8000], RZ ;  /* 0x008000ff08007388 */ /* 0x0003e40000000c00 */
.L_x_2314:
[----:B------:R-:W-:Y:S05]  /*2120*/  BSYNC.RECONVERGENT B0 ;  /* 0x0000000000007941 */ /* 0x000fea0003800200 */
.L_x_2311:
        /* <DEDUP_REMOVED lines=16> */
.L_x_2316:
[----:B------:R-:W-:Y:S05]  /*2230*/  BSYNC.RECONVERGENT B0 ;  /* 0x0000000000007941 */ /* 0x000fea0003800200 */
.L_x_2315:
        /* <DEDUP_REMOVED lines=13> */
.L_x_2318:
[----:B------:R-:W-:Y:S05]  /*2310*/  BSYNC.RECONVERGENT B0 ;  /* 0x0000000000007941 */ /* 0x000fea0003800200 */
.L_x_2317:
        /* <DEDUP_REMOVED lines=13> */
.L_x_2320:
[----:B------:R-:W-:Y:S05]  /*23f0*/  BSYNC.RECONVERGENT B0 ;  /* 0x0000000000007941 */ /* 0x000fea0003800200 */
.L_x_2319:
        /* <DEDUP_REMOVED lines=13> */
.L_x_2323:
[----:B------:R1:W-:Y:S01]  /*24d0*/  STS.128 [R235], RZ ;  /* 0x000000ffeb007388 */ /* 0x0003e20000000c00 */
[----:B------:R-:W-:Y:S05]  /*24e0*/  BRA `(.L_x_2324) ;  /* 0x0000000000047947 */ /* 0x000fea0003800000 */
.L_x_2322:
[----:B------:R1:W-:Y:S02]  /*24f0*/  STS.128 [R235], RZ ;  /* 0x000000ffeb007388 */ /* 0x0003e40000000c00 */
.L_x_2324:
[----:B------:R-:W-:Y:S05]  /*2500*/  BSYNC.RECONVERGENT B0 ;  /* 0x0000000000007941 */ /* 0x000fea0003800200 */
.L_x_2321:
        /* <DEDUP_REMOVED lines=19> */
[----:B------:R-:W3:Y:S01]  /*2640*/  @!P2 LDG.E R4, desc[UR30][R2.64+0x20] ;  /* 0x0000201e0204a981 */ /* 0x000ee2000c1e1900 */
[----:B------:R-:W-:Y:S03]  /*2650*/  BSSY.RECONVERGENT B0, `(.L_x_2325) ;  /* 0x0000010000007945 */ /* 0x000fe60003800200 */
[----:B------:R-:W5:Y:S04]  /*2660*/  @!P1 LDG.E R252, desc[UR30][R2.64+0x100] ;  /* 0x0001001e02fc9981 */ /* 0x000f68000c1e1900 */
[----:B------:R4:W5:Y:S02]  /*2670*/  @!P0 LDG.E R251, desc[UR30][R2.64+0x120] ;  /* 0x0001201e02fb8981 */ /* 0x000964000c1e1900 */
[----:B----4-:R-:W-:-:S04]  /*2680*/  LEA R2, P0, R6, R250, 0x1 ;  /* 0x000000fa06027211 */ /* 0x010fc800078008ff */
[----:B------:R-:W-:Y:S01]  /*2690*/  LEA.HI.X R3, R6, R249, R7, 0x1, P0 ;  /* 0x000000f906037211 */ /* 0x000fe200000f0c07 */
[----:B---3--:R1:W-:Y:S04]  /*26a0*/  STL [R1], R4 ;  /* 0x0000000401007387 */ /* 0x0083e80000100800 */
        /* <DEDUP_REMOVED lines=10> */
.L_x_2326:
[----:B------:R-:W-:Y:S05]  /*2750*/  BSYNC.RECONVERGENT B0 ;  /* 0x0000000000007941 */ /* 0x000fea0003800200 */
.L_x_2325:
        /* <DEDUP_REMOVED lines=13> */
.L_x_2328:
[----:B------:R-:W-:Y:S05]  /*2830*/  BSYNC.RECONVERGENT B0 ;  /* 0x0000000000007941 */ /* 0x000fea0003800200 */
.L_x_2327:
        /* <DEDUP_REMOVED lines=13> */
.L_x_2330:
[----:B------:R-:W-:Y:S05]  /*2910*/  BSYNC.RECONVERGENT B0 ;  /* 0x0000000000007941 */ /* 0x000fea0003800200 */
.L_x_2329:
        /* <DEDUP_REMOVED lines=30> */
.L_x_2333:
[----:B------:R2:W-:Y:S01]  /*2b00*/  STS.128 [R8+0xc000], RZ ;  /* 0x00c000ff08007388 */ /* 0x0005e20000000c00 */
[----:B------:R-:W-:Y:S05]  /*2b10*/  BRA `(.L_x_2334) ;  /* 0x0000000000047947 */ /* 0x000fea0003800000 */
.L_x_2332:
[----:B------:R3:W-:Y:S02]  /*2b20*/  STS.128 [R8+0xc000], RZ ;  /* 0x00c000ff08007388 */ /* 0x0007e40000000c00 */
.L_x_2334:
[----:B------:R-:W-:Y:S05]  /*2b30*/  BSYNC.RECONVERGENT B0 ;  /* 0x0000000000007941 */ /* 0x000fea0003800200 */
.L_x_2331:
        /* <DEDUP_REMOVED lines=23> */
.L_x_2336:
[----:B------:R-:W-:Y:S05]  /*2cb0*/  BSYNC.RECONVERGENT B0 ;  /* 0x0000000000007941 */ /* 0x000fea0003800200 */
.L_x_2335:
        /* <DEDUP_REMOVED lines=20> */
.L_x_2338:
[----:B------:R-:W-:Y:S05]  /*2e00*/  BSYNC.RECONVERGENT B0 ;  /* 0x0000000000007941 */ /* 0x000fea0003800200 */
.L_x_2337:
        /* <DEDUP_REMOVED lines=20> */
.L_x_2340:
[----:B------:R-:W-:Y:S05]  /*2f50*/  BSYNC.RECONVERGENT B0 ;  /* 0x0000000000007941 */ /* 0x000fea0003800200 */
.L_x_2339:
        /* <DEDUP_REMOVED lines=28> */
.L_x_2343:
[----:B------:R3:W-:Y:S01]  /*3120*/  STS.128 [R8+0x10000], RZ ;  /* 0x010000ff08007388 */ /* 0x0007e20000000c00 */
[----:B------:R-:W-:Y:S05]  /*3130*/  BRA `(.L_x_2344) ;  /* 0x0000000000047947 */ /* 0x000fea0003800000 */
.L_x_2342:
[----:B------:R1:W-:Y:S02]  /*3140*/  STS.128 [R8+0x10000], RZ ;  /* 0x010000ff08007388 */ /* 0x0003e40000000c00 */
.L_x_2344:
[----:B------:R-:W-:Y:S05]  /*3150*/  BSYNC.RECONVERGENT B0 ;  /* 0x0000000000007941 */ /* 0x000fea0003800200 */
.L_x_2341:
        /* <DEDUP_REMOVED lines=20> */
.L_x_2346:
[----:B------:R-:W-:Y:S05]  /*32a0*/  BSYNC.RECONVERGENT B0 ;  /* 0x0000000000007941 */ /* 0x000fea0003800200 */
.L_x_2345:
        /* <DEDUP_REMOVED lines=20> */
.L_x_2348:
[----:B------:R-:W-:Y:S05]  /*33f0*/  BSYNC.RECONVERGENT B0 ;  /* 0x0000000000007941 */ /* 0x000fea0003800200 */
.L_x_2347:
        /* <DEDUP_REMOVED lines=20> */
.L_x_2350:
[----:B------:R-:W-:Y:S05]  /*3540*/  BSYNC.RECONVERGENT B0 ;  /* 0x0000000000007941 */ /* 0x000fea0003800200 */
.L_x_2349:
[----:B------:R-:W4:Y:S01]  /*3550*/  LDCU.64 UR8, c[0x0][0x538] ;  /* 0x0000a700ff0877ac */ /* 0x000f220008000a00 */
[----:B-123--:R-:W1:Y:S01]  /*3560*/  LDC.64 R8, c[0x0][0x528] ;  /* 0x00014a00ff087b82 */ /* 0x00ee620000000a00 */
[----:B------:R-:W2:Y:S01]  /*3570*/  S2R R175, SR_TID.X ;  /* 0x0000000000af7919 */ /* 0x000ea20000002100 */
[C---:B------:R-:W-:Y:S02]  /*3580*/  IMAD.SHL.U32 R4, R32.reuse, 0x2, RZ ;  /* 0x0000000220047824 */ /* 0x040fe400078e00ff */
[----:B------:R-:W-:Y:S02]  /*3590*/  IMAD.SHL.U32 R168, R32, 0x40, RZ ;  /* 0x0000004020a87824 */ /* 0x000fe400078e00ff */
[----:B------:R-:W-:Y:S01]  /*35a0*/  IMAD.U32 R0, RZ, RZ, UR29 ;  /* 0x0000001dff007e24 */ /* 0x000fe2000f8e00ff */
[----:B------:R-:W-:Y:S02]  /*35b0*/  LOP3.LUT R4, R4, 0x6, RZ, 0xc0, !PT ;  /* 0x0000000604047812 */ /* 0x000fe400078ec0ff */
[----:B------:R-:W-:Y:S01]  /*35c0*/  LOP3.LUT R242, R242, 0x3, RZ, 0xc0, !PT ;  /* 0x00000003f2f27812 */ /* 0x000fe200078ec0ff */
[----:B------:R-:W-:Y:S01]  /*35d0*/  IMAD.SHL.U32 R153, R32, 0x20, RZ ;  /* 0x0000002020997824 */ /* 0x000fe200078e00ff */
[----:B------:R-:W-:Y:S01]  /*35e0*/  LOP3.LUT R5, R168, 0x1c0, RZ, 0xc0, !PT ;  /* 0x000001c0a8057812 */ /* 0x000fe200078ec0ff */
[----:B------:R-:W3:Y:S01]  /*35f0*/  LDC R239, c[0x0][0x44c] ;  /* 0x00011300ffef7b82 */ /* 0x000ee20000000800 */
[----:B------:R-:W-:Y:S01]  /*3600*/  SHF.R.U32.HI R12, RZ, 0x6, R32 ;  /* 0x00000006ff0c7819 */ /* 0x000fe20000011620 */
[----:B------:R-:W-:Y:S01]  /*3610*/  IMAD R242, R0, 0x8, R242 ;  /* 0x0000000800f27824 */ /* 0x000fe200078e02f2 */
[----:B------:R-:W0:Y:S01]  /*3620*/  LDGDEPBAR ;  /* 0x00000000000079af */ /* 0x000e220000000000 */
[----:B----4-:R-:W-:-:S04]  /*3630*/  UISETP.NE.U32.AND UP0, UPT, UR8, URZ, UPT ;  /* 0x000000ff0800728c */ /* 0x010fc8000bf05070 */
[----:B------:R-:W-:Y:S01]  /*3640*/  UISETP.NE.AND.EX UP0, UPT, UR9, URZ, UPT, UP0 ;  /* 0x000000ff0900728c */ /* 0x000fe2000bf05300 */
[----:B-1----:R-:W4:Y:S05]  /*3650*/  LDG.E.64 R6, desc[UR30][R8.64+0x8] ;  /* 0x0000081e08067981 */ /* 0x002f2a000c1e1b00 */
[----:B------:R-:W-:-:S05]  /*3660*/  PLOP3.LUT P0, PT, PT, PT, UP0, 0x80, 0x8 ;  /* 0x000000000008781c */ /* 0x000fca0003f0f008 */
[----:B------:R-:W1:Y:S01]  /*3670*/  @UP0 LDCU.64 UR4, c[0x0][0x540] ;  /* 0x0000a800ff0407ac */ /* 0x000e620008000a00 */
[----:B------:R-:W-:Y:S01]  /*3680*/  @UP0 UMOV UR12, UR24 ;  /* 0x00000018000c0c82 */ /* 0x000fe20008000000 */
[----:B------:R-:W-:Y:S01]  /*3690*/  @UP0 UMOV UR13, URZ ;  /* 0x000000ff000d0c82 */ /* 0x000fe20008000000 */
[----:B------:R-:W3:Y:S01]  /*36a0*/  LDG.E.64 R8, desc[UR30][R8.64] ;  /* 0x0000001e08087981 */ /* 0x000ee2000c1e1b00 */
[----:B-1----:R-:W-:Y:S01]  /*36b0*/  @UP0 UIMAD.WIDE.U32 UR12, UR36, UR4, UR12 ;  /* 0x00000004240c02a5 */ /* 0x002fe2000f8e000c */
[----:B------:R-:W1:Y:S03]  /*36c0*/  @UP0 LDCU UR4, c[0x0][0x458] ;  /* 0x00008b00ff0407ac */ /* 0x000e660008000800 */
[----:B------:R-:W-:Y:S02]  /*36d0*/  @UP0 UIMAD UR5, UR36, UR5, UR13 ;  /* 0x00000005240502a4 */ /* 0x000fe4000f8e020d */
[----:B------:R-:W-:Y:S01]  /*36e0*/  @UP0 ULEA UR8, UP1, UR12, UR8, 0x2 ;  /* 0x000000080c080291 */ /* 0x000fe2000f8210ff */
[----:B------:R-:W-:Y:S01]  /*36f0*/  LOP3.LUT R12, R12, 0xe, RZ, 0xc0, !PT ;  /* 0x0000000e0c0c7812 */ /* 0x000fe200078ec0ff */
[----:B--2---:R-:W-:-:S02]  /*3700*/  IMAD.SHL.U32 R15, R175, 0x2, RZ ;  /* 0x00000002af0f7824 */ /* 0x004fc400078e00ff */
[C---:B------:R-:W-:Y:S01]  /*3710*/  IMAD.SHL.U32 R174, R175.reuse, 0x8, RZ ;  /* 0x00000008afae7824 */ /* 0x040fe200078e00ff */
[----:B------:R-:W-:Y:S01]  /*3720*/  @UP0 ULEA.HI.X UR9, UR12, UR9, UR5, 0x2, UP1 ;  /* 0x000000090c090291 */ /* 0x000fe200088f1405 */
[----:B------:R-:W-:Y:S01]  /*3730*/  IMAD.U32 R2, RZ, RZ, UR8 ;  /* 0x00000008ff027e24 */ /* 0x000fe2000f8e00ff */
[----:B------:R-:W-:Y:S01]  /*3740*/  R2P PR, R32, 0x6 ;  /* 0x0000000620007804 */ /* 0x000fe20000000000 */
[----:B------:R-:W-:Y:S02]  /*3750*/  IMAD.MOV.U32 R157, RZ, RZ, 0x40 ;  /* 0x00000040ff9d7424 */ /* 0x000fe400078e00ff */
[----:B------:R-:W-:Y:S01]  /*3760*/  IMAD.MOV.U32 R171, RZ, RZ, 0x20 ;  /* 0x00000020ffab7424 */ /* 0x000fe200078e00ff */
[----:B------:R-:W-:Y:S01]  /*3770*/  CS2R R126, SRZ ;  /* 0x00000000007e7805 */ /* 0x000fe2000001ff00 */
[----:B------:R-:W-:Y:S01]  /*3780*/  IMAD.U32 R3, RZ, RZ, UR9 ;  /* 0x00000009ff037e24 */ /* 0x000fe2000f8e00ff */
[----:B------:R-:W-:Y:S01]  /*3790*/  LOP3.LUT P5, RZ, R175, 0x8, RZ, 0xc0, !PT ;  /* 0x00000008afff7812 */ /* 0x000fe200078ac0ff */
[----:B------:R-:W-:Y:S01]  /*37a0*/  IMAD.MOV.U32 R238, RZ, RZ, R235 ;  /* 0x000000ffffee7224 */ /* 0x000fe200078e00eb */
[----:B------:R-:W-:-:S02]  /*37b0*/  SEL R157, R157, 0xffffffc0, !P2 ;  /* 0xffffffc09d9d7807 */ /* 0x000fc40005000000 */
[----:B------:R-:W-:Y:S01]  /*37c0*/  CS2R R124, SRZ ;  /* 0x00000000007c7805 */ /* 0x000fe2000001ff00 */
[----:B------:R2:W3:Y:S01]  /*37d0*/  @P0 LDG.E R10, desc[UR30][R2.64] ;  /* 0x0000001e020a0981 */ /* 0x0004e2000c1e1900 */
[----:B------:R-:W-:Y:S02]  /*37e0*/  SEL R171, R171, 0xffffffe0, !P1 ;  /* 0xffffffe0abab7807 */ /* 0x000fe40004800000 */
        /* <DEDUP_REMOVED lines=23> */
[----:B--2---:R-:W-:Y:S01]  /*3960*/  VIADD R2, R241, UR26 ;  /* 0x0000001af1027c36 */ /* 0x004fe20008000000 */
[----:B------:R-:W-:Y:S01]  /*3970*/  CS2R R76, SRZ ;  /* 0x00000000004c7805 */ /* 0x000fe2000001ff00 */
[----:B------:R-:W-:Y:S01]  /*3980*/  IMAD.U32 R3, RZ, RZ, UR34 ;  /* 0x00000022ff037e24 */ /* 0x000fe2000f8e00ff */
[----:B------:R-:W-:Y:S01]  /*3990*/  CS2R R82, SRZ ;  /* 0x0000000000527805 */ /* 0x000fe2000001ff00 */
[----:B------:R-:W-:Y:S01]  /*39a0*/  IMAD R176, R0, 0x80, R2 ;  /* 0x0000008000b07824 */ /* 0x000fe200078e0202 */
[----:B------:R-:W-:Y:S02]  /*39b0*/  LOP3.LUT R2, R4, 0x1c0, R13, 0xf8, !PT ;  /* 0x000001c004027812 */ /* 0x000fe400078ef80d */
[----:B------:R-:W-:Y:S02]  /*39c0*/  CS2R R80, SRZ ;  /* 0x0000000000507805 */ /* 0x000fe4000001ff00 */
[----:B------:R-:W-:-:S02]  /*39d0*/  SHF.R.U32.HI R4, RZ, 0x4, R32 ;  /* 0x00000004ff047819 */ /* 0x000fc40000011620 */
[----:B------:R-:W-:Y:S02]  /*39e0*/  CS2R R74, SRZ ;  /* 0x00000000004a7805 */ /* 0x000fe4000001ff00 */
[----:B------:R-:W-:Y:S02]  /*39f0*/  LOP3.LUT R0, R5, 0x38, R33, 0xf8, !PT ;  /* 0x0000003805007812 */ /* 0x000fe400078ef821 */
[----:B------:R-:W-:Y:S02]  /*3a00*/  CS2R R72, SRZ ;  /* 0x0000000000487805 */ /* 0x000fe4000001ff00 */
[----:B------:R-:W-:Y:S02]  /*3a10*/  IADD3 R5, PT, PT, R2, UR37, R3 ;  /* 0x0000002502057c10 */ /* 0x000fe4000fffe003 */
[----:B------:R-:W-:Y:S02]  /*3a20*/  CS2R R70, SRZ ;  /* 0x0000000000467805 */ /* 0x000fe4000001ff00 */
[----:B------:R-:W-:-:S02]  /*3a30*/  LOP3.LUT R2, R4, 0x8, RZ, 0xc0, !PT ;  /* 0x0000000804027812 */ /* 0x000fc400078ec0ff */
[----:B------:R-:W-:Y:S01]  /*3a40*/  CS2R R68, SRZ ;  /* 0x0000000000447805 */ /* 0x000fe2000001ff00 */
[----:B------:R-:W-:Y:S01]  /*3a50*/  VIADD R242, R242, 0xfffffff8 ;  /* 0xfffffff8f2f27836 */ /* 0x000fe20000000000 */
[----:B------:R-:W-:Y:S01]  /*3a60*/  LOP3.LUT R240, R174, 0x38, RZ, 0xc0, !PT ;  /* 0x00000038aef07812 */ /* 0x000fe200078ec0ff */
[----:B------:R-:W-:Y:S01]  /*3a70*/  UMOV UR14, URZ ;  /* 0x000000ff000e7c82 */ /* 0x000fe20008000000 */
[----:B------:R-:W-:Y:S01]  /*3a80*/  LOP3.LUT R2, R2, 0x10, R32, 0xf8, !PT ;  /* 0x0000001002027812 */ /* 0x000fe200078ef820 */
[----:B------:R-:W2:Y:S03]  /*3a90*/  LDCU UR8, c[0x0][0x440] ;  /* 0x00008800ff0877ac */ /* 0x000ea60008000800 */
[----:B------:R-:W-:Y:S01]  /*3aa0*/  LOP3.LUT R2, R2, R0, RZ, 0x3c, !PT ;  /* 0x0000000002027212 */ /* 0x000fe200078e3cff */
[----:B------:R-:W1:Y:S01]  /*3ab0*/  LDCU UR9, c[0x0][0x3e0] ;  /* 0x00007c00ff0977ac */ /* 0x000e620008000800 */
[----:B------:R-:W-:Y:S01]  /*3ac0*/  LOP3.LUT R4, R168, 0x200, RZ, 0xc0, !PT ;  /* 0x00000200a8047812 */ /* 0x000fe200078ec0ff */
[----:B------:R-:W-:Y:S01]  /*3ad0*/  IMAD.U32 R3, RZ, RZ, UR28 ;  /* 0x0000001cff037e24 */ /* 0x000fe2000f8e00ff */
[----:B------:R-:W-:Y:S01]  /*3ae0*/  IADD3 R176, PT, PT, R176, -0x59, -R5 ;  /* 0xffffffa7b0b07810 */ /* 0x000fe20007ffe805 */
[C---:B------:R-:W-:Y:S01]  /*3af0*/  IMAD.SHL.U32 R5, R175.reuse, 0x40, RZ ;  /* 0x00000040af057824 */ /* 0x040fe200078e00ff */
[----:B------:R-:W-:Y:S01]  /*3b00*/  LOP3.LUT R168, R2, 0x200, R168, 0xf8, !PT ;  /* 0x0000020002a87812 */ /* 0x000fe200078ef8a8 */
[----:B------:R-:W-:Y:S01]  /*3b10*/  IMAD.SHL.U32 R2, R175, 0x10, RZ ;  /* 0x00000010af027824 */ /* 0x000fe200078e00ff */
[----:B------:R-:W-:Y:S01]  /*3b20*/  LOP3.LUT R11, R0, 0x8, R13, 0x78, !PT ;  /* 0x00000008000b7812 */ /* 0x000fe200078e780d */
[----:B------:R-:W-:Y:S01]  /*3b30*/  IMAD R12, R3, 0x4, R12 ;  /* 0x00000004030c7824 */ /* 0x000fe200078e020c */
[----:B------:R-:W-:Y:S01]  /*3b40*/  LOP3.LUT R4, R4, 0xc00, R153, 0xf8, !PT ;  /* 0x00000c0004047812 */ /* 0x000fe200078ef899 */
[----:B------:R-:W-:Y:S01]  /*3b50*/  IMAD.SHL.U32 R13, R175, 0x20, RZ ;  /* 0x00000020af0d7824 */ /* 0x000fe200078e00ff */
[----:B------:R-:W-:Y:S01]  /*3b60*/  LOP3.LUT R2, R2, 0x1c0, RZ, 0xc0, !PT ;  /* 0x000001c002027812 */ /* 0x000fe200078ec0ff */
[----:B------:R-:W2:Y:S01]  /*3b70*/  LDCU UR13, c[0x0][0x45c] ;  /* 0x00008b80ff0d77ac */ /* 0x000ea20008000800 */
[----:B------:R-:W-:-:S02]  /*3b80*/  LOP3.LUT R3, R15, 0xe006, R5, 0xc8, !PT ;  /* 0x0000e0060f037812 */ /* 0x000fc400078ec805 */
[----:B------:R-:W-:Y:S01]  /*3b90*/  LOP3.LUT R2, R2, 0x38, R15, 0xf8, !PT ;  /* 0x0000003802027812 */ /* 0x000fe200078ef80f */
[----:B------:R-:W2:Y:S01]  /*3ba0*/  LDCU.U8 UR12, c[0x0][0x4f8] ;  /* 0x00009f00ff0c77ac */ /* 0x000ea20008000000 */
[----:B------:R-:W-:Y:S02]  /*3bb0*/  LOP3.LUT R3, R3, 0xc00, R13, 0xf8, !PT ;  /* 0x00000c0003037812 */ /* 0x000fe400078ef80d */
[----:B------:R-:W-:Y:S02]  /*3bc0*/  LOP3.LUT R11, R4, R11, RZ, 0xfc, !PT ;  /* 0x0000000b040b7212 */ /* 0x000fe400078efcff */
[----:B------:R-:W-:Y:S01]  /*3bd0*/  LOP3.LUT R0, R0, 0x8, R32, 0x78, !PT ;  /* 0x0000000800007812 */ /* 0x000fe200078e7820 */
[----:B-1----:R-:W1:Y:S01]  /*3be0*/  @P0 MUFU.RCP R4, UR4 ;  /* 0x0000000400040d08 */ /* 0x002e620008001000 */
[----:B------:R-:W-:Y:S02]  /*3bf0*/  LOP3.LUT R14, R5, 0x1c0, RZ, 0xc0, !PT ;  /* 0x000001c0050e7812 */ /* 0x000fe400078ec0ff */
[----:B------:R-:W-:-:S02]  /*3c00*/  LOP3.LUT R3, R3, R2, RZ, 0xfc, !PT ;  /* 0x0000000203037212 */ /* 0x000fc400078efcff */
[----:B------:R-:W-:Y:S02]  /*3c10*/  LOP3.LUT R153, R0, 0x7200, R153, 0xf8, !PT ;  /* 0x0000720000997812 */ /* 0x000fe400078ef899 */
[----:B------:R-:W-:Y:S01]  /*3c20*/  LOP3.LUT R0, R14, 0x38, R174, 0xf8, !PT ;  /* 0x000000380e007812 */ /* 0x000fe200078ef8ae */
[----:B------:R2:W-:Y:S01]  /*3c30*/  STL [R1+0x18], R3 ;  /* 0x0000180301007387 */ /* 0x0005e20000100800 */
[----:B------:R-:W-:Y:S01]  /*3c40*/  UIMAD UR4, UR36, UR35, UR24 ;  /* 0x00000023240472a4 */ /* 0x000fe2000f8e0218 */
[----:B------:R-:W-:Y:S02]  /*3c50*/  LOP3.LUT R2, R5, 0x200, RZ, 0xc0, !PT ;  /* 0x0000020005027812 */ /* 0x000fe400078ec0ff */
[----:B------:R-:W-:Y:S01]  /*3c60*/  SHF.R.U32.HI R14, RZ, 0x1, R175 ;  /* 0x00000001ff0e7819 */ /* 0x000fe200000116af */
[----:B------:R-:W-:Y:S01]  /*3c70*/  USHF.L.U32 UR4, UR4, 0x5, URZ ;  /* 0x0000000504047899 */ /* 0x000fe200080006ff */
[----:B------:R-:W-:-:S03]  /*3c80*/  LOP3.LUT R2, R2, 0xc00, R13, 0xf8, !PT ;  /* 0x00000c0002027812 */ /* 0x000fc600078ef80d */
[----:B------:R-:W-:Y:S01]  /*3c90*/  USHF.R.S32.HI UR5, URZ, 0x1f, UR4 ;  /* 0x0000001fff057899 */ /* 0x000fe20008011404 */
[----:B--2---:R-:W-:-:S04]  /*3ca0*/  LOP3.LUT R3, R0, 0x8, R175, 0x78, !PT ;  /* 0x0000000800037812 */ /* 0x004fc800078e78af */
[----:B------:R-:W-:Y:S02]  /*3cb0*/  LOP3.LUT R3, R3, 0x7200, R13, 0xf8, !PT ;  /* 0x0000720003037812 */ /* 0x000fe400078ef80d */
[----:B------:R-:W-:-:S03]  /*3cc0*/  LOP3.LUT R0, R0, 0x8, R14, 0x78, !PT ;  /* 0x0000000800007812 */ /* 0x000fc600078e780e */
[----:B------:R1:W-:Y:S01]  /*3cd0*/  STL [R1+0x14], R3 ;  /* 0x0000140301007387 */ /* 0x0003e20000100800 */
[----:B------:R-:W-:Y:S02]  /*3ce0*/  LOP3.LUT R173, R2, R0, RZ, 0xfc, !PT ;  /* 0x0000000002ad7212 */ /* 0x000fe400078efcff */
[----:B------:R-:W-:Y:S02]  /*3cf0*/  LEA R153, R153, UR25, 0x1 ;  /* 0x0000001999997c11 */ /* 0x000fe4000f8e08ff */
[----:B------:R-:W-:Y:S02]  /*3d00*/  LEA R172, R11, UR25, 0x1 ;  /* 0x000000190bac7c11 */ /* 0x000fe4000f8e08ff */
[----:B------:R-:W-:Y:S01]  /*3d10*/  LEA R168, R168, UR25, 0x1 ;  /* 0x00000019a8a87c11 */ /* 0x000fe2000f8e08ff */
[----:B------:R-:W-:Y:S01]  /*3d20*/  IMAD.IADD R169, R157, 0x1, R153 ;  /* 0x000000019da97824 */ /* 0x000fe200078e0299 */
[----:B------:R-:W-:Y:S01]  /*3d30*/  UIADD3 UR34, UPT, UPT, UR34, 0x80, URZ ;  /* 0x0000008022227890 */ /* 0x000fe2000fffe0ff */
[----:B------:R-:W-:-:S02]  /*3d40*/  VIADD R172, R172, UR40 ;  /* 0x00000028acac7c36 */ /* 0x000fc40008000000 */
[----:B------:R-:W-:Y:S02]  /*3d50*/  VIADD R168, R168, UR40 ;  /* 0x00000028a8a87c36 */ /* 0x000fe40008000000 */
[C---:B------:R-:W-:Y:S02]  /*3d60*/  IMAD.IADD R156, R171.reuse, 0x1, R153 ;  /* 0x00000001ab9c7824 */ /* 0x040fe400078e0299 */
[----:B------:R-:W-:Y:S01]  /*3d70*/  IMAD.IADD R170, R171, 0x1, R169 ;  /* 0x00000001abaa7824 */ /* 0x000fe200078e02a9 */
[----:B------:R-:W-:Y:S01]  /*3d80*/  UISETP.GE.AND UP1, UPT, UR34, UR26, UPT ;  /* 0x0000001a2200728c */ /* 0x000fe2000bf26270 */
[----:B----4-:R-:W-:-:S04]  /*3d90*/  IADD3 R2, P4, P3, R6, UR4, R34 ;  /* 0x0000000406027c10 */ /* 0x010fc8000fb9e022 */
[----:B------:R-:W-:-:S05]  /*3da0*/  IADD3.X R0, PT, PT, R7, UR5, RZ, P4, P3 ;  /* 0x0000000507007c10 */ /* 0x000fca000a7e64ff */
[----:B------:R2:W-:Y:S01]  /*3db0*/  STL [R1+0x10], R0 ;  /* 0x0000100001007387 */ /* 0x0005e20000100800 */
[----:B---3--:R-:W-:Y:S01]  /*3dc0*/  R2UR UR37, R9 ;  /* 0x00000000092572ca */ /* 0x008fe200000e0000 */
[----:B-1----:R-:W-:-:S05]  /*3dd0*/  @P0 FMUL.FTZ R3, R10, R4 ;  /* 0x000000040a030220 */ /* 0x002fca0000410000 */
[----:B------:R-:W-:Y:S01]  /*3de0*/  @P0 R2UR UR4, R3 ;  /* 0x00000000030402ca */ /* 0x000fe200000e0000 */
[----:B------:R-:W-:-:S05]  /*3df0*/  IMAD.MOV.U32 R3, RZ, RZ, 0x20 ;  /* 0x00000020ff037424 */ /* 0x000fca00078e00ff */
[----:B------:R-:W-:-:S05]  /*3e00*/  SEL R3, R3, 0xffffffe0, !P5 ;  /* 0xffffffe003037807 */ /* 0x000fca0006800000 */
[----:B------:R1:W-:Y:S01]  /*3e10*/  STL [R1+0x20], R3 ;  /* 0x0000200301007387 */ /* 0x0003e20000100800 */
[----:B--2---:R-:W-:Y:S01]  /*3e20*/  IMAD.MOV.U32 R0, RZ, RZ, 0x10 ;  /* 0x00000010ff007424 */ /* 0x004fe200078e00ff */
[----:B------:R-:W-:-:S04]  /*3e30*/  LOP3.LUT P0, RZ, R175, 0x4, RZ, 0xc0, !PT ;  /* 0x00000004afff7812 */ /* 0x000fc8000780c0ff */
[----:B------:R-:W-:Y:S01]  /*3e40*/  SEL R0, R0, 0xfffffff0, !P0 ;  /* 0xfffffff000007807 */ /* 0x000fe20004000000 */
[----:B------:R-:W-:Y:S01]  /*3e50*/  VIADD R0, R12, 0x1 ;  /* 0x000000010c007836 */ /* 0x000fe20000000000 */
[----:B------:R-:W-:Y:S01]  /*3e60*/  R2UR UR36, R8 ;  /* 0x00000000082472ca */ /* 0x000fe200000e0000 */
[----:B-1----:R-:W-:-:S05]  /*3e70*/  IMAD.WIDE.U32 R2, R2, -0x2daee0ad, RZ ;  /* 0xd2511f5302027825 */ /* 0x002fca00078e00ff */
[----:B------:R1:W-:Y:S01]  /*3e80*/  STL.64 [R1+0x8], R2 ;  /* 0x0000080201007387 */ /* 0x0003e20000100a00 */
[----:B------:R-:W-:Y:S02]  /*3e90*/  LOP3.LUT R12, R12, UR37, RZ, 0x3c, !PT ;  /* 0x000000250c0c7c12 */ /* 0x000fe4000f8e3cff */
[----:B------:R-:W-:Y:S02]  /*3ea0*/  LOP3.LUT R0, R0, UR37, RZ, 0x3c, !PT ;  /* 0x0000002500007c12 */ /* 0x000fe4000f8e3cff */
[C---:B------:R-:W-:Y:S02]  /*3eb0*/  LOP3.LUT R12, R3.reuse, R12, RZ, 0x3c, !PT ;  /* 0x0000000c030c7212 */ /* 0x040fe400078e3cff */
[----:B------:R-:W-:Y:S02]  /*3ec0*/  LOP3.LUT R0, R3, R0, RZ, 0x3c, !PT ;  /* 0x0000000003007212 */ /* 0x000fe400078e3cff */
[C---:B------:R-:W-:Y:S01]  /*3ed0*/  LOP3.LUT P3, RZ, R175.reuse, 0x2, RZ, 0xc0, !PT ;  /* 0x00000002afff7812 */ /* 0x040fe2000786c0ff */
[----:B------:R-:W-:Y:S01]  /*3ee0*/  IMAD.WIDE.U32 R246, R12, -0x326172a9, RZ ;  /* 0xcd9e8d570cf67825 */ /* 0x000fe200078e00ff */
[----:B------:R-:W-:-:S03]  /*3ef0*/  LOP3.LUT P4, RZ, R175, 0x10, RZ, 0xc0, !PT ;  /* 0x00000010afff7812 */ /* 0x000fc6000788c0ff */
[----:B------:R-:W-:Y:S01]  /*3f00*/  IMAD.WIDE.U32 R244, R0, -0x326172a9, RZ ;  /* 0xcd9e8d5700f47825 */ /* 0x000fe200078e00ff */
[----:B------:R-:W-:-:S09]  /*3f10*/  @UP0 UMOV UR14, UR4 ;  /* 0x00000004000e0c82 */ /* 0x000fd20008000000 */
.L_x_2353:
[----:B------:R-:W-:Y:S01]  /*3f20*/  PLOP3.LUT P5, PT, PT, PT, UP1, 0x80, 0x8 ;  /* 0x000000000008781c */ /* 0x000fe20003faf018 */
[----:B------:R-:W0:Y:S01]  /*3f30*/  LDGDEPBAR ;  /* 0x00000000000079af */ /* 0x000e220000000000 */
[----:B------:R-:W-:Y:S01]  /*3f40*/  PLOP3.LUT P2, PT, PT, PT, UP1, 0x80, 0x8 ;  /* 0x000000000008781c */ /* 0x000fe20003f4f018 */
[C---:B------:R-:W-:Y:S01]  /*3f50*/  IMAD.IADD R144, R172.reuse, 0x1, R171 ;  /* 0x00000001ac907824 */ /* 0x040fe200078e02ab */
[----:B------:R-:W-:Y:S01]  /*3f60*/  PLOP3.LUT P1, PT, PT, PT, UP1, 0x80, 0x8 ;  /* 0x000000000008781c */ /* 0x000fe20003f2f018 */
[----:B------:R-:W-:Y:S01]  /*3f70*/  IMAD.IADD R0, R172, 0x1, R157 ;  /* 0x00000001ac007824 */ /* 0x000fe200078e029d */
[----:B-1----:R-:W-:Y:S01]  /*3f80*/  SHF.R.U32.HI R3, RZ, 0x1, R175 ;  /* 0x00000001ff037819 */ /* 0x002fe200000116af */
[----:B------:R-:W-:Y:S01]  /*3f90*/  IMAD.SHL.U32 R2, R175, 0x2, RZ ;  /* 0x00000002af027824 */ /* 0x000fe200078e00ff */
[----:B------:R-:W-:Y:S01]  /*3fa0*/  PLOP3.LUT P6, PT, PT, PT, UP1, 0x80, 0x8 ;  /* 0x000000000008781c */ /* 0x000fe20003fcf018 */
[----:B------:R-:W2:Y:S01]  /*3fb0*/  LDL R182, [R1+0x4] ;  /* 0x0000040001b67983 */ /* 0x000ea20000100800 */
[----:B------:R-:W1:Y:S01]  /*3fc0*/  S2UR UR4, SR_CgaCtaId ;  /* 0x00000000000479c3 */ /* 0x000e620000008800 */
[----:B------:R-:W-:Y:S01]  /*3fd0*/  UMOV UR5, 0x400 ;  /* 0x0000040000057882 */ /* 0x000fe20000000000 */
[----:B------:R-:W-:Y:S01]  /*3fe0*/  UIADD3 UR34, UPT, UPT, UR36, -0x255992d5, URZ ;  /* 0xdaa66d2b24227890 */ /* 0x000fe2000fffe0ff */
[----:B------:R-:W-:Y:S01]  /*3ff0*/  @P5 LOP3.LUT R2, R2, 0x6, RZ, 0xc0, !PT ;  /* 0x0000000602025812 */ /* 0x000fe200078ec0ff */
[----:B------:R-:W3:Y:S01]  /*4000*/  LDL R181, [R1] ;  /* 0x0000000001b57983 */ /* 0x000ee20000100800 */
[----:B------:R-:W-:Y:S01]  /*4010*/  PLOP3.LUT P5, PT, PT, PT, UP1, 0x80, 0x8 ;  /* 0x000000000008781c */ /* 0x000fe20003faf018 */
[----:B------:R-:W-:Y:S01]  /*4020*/  UIADD3 UR35, UPT, UPT, UR36, 0x3c6ef372, URZ ;  /* 0x3c6ef37224237890 */ /* 0x000fe2000fffe0ff */
[----:B------:R-:W-:Y:S01]  /*4030*/  @P2 LOP3.LUT R2, R2, 0x1c0, R3, 0xf8, !PT ;  /* 0x000001c002022812 */ /* 0x000fe200078ef803 */
[----:B------:R-:W-:Y:S01]  /*4040*/  UIADD3 UR29, UPT, UPT, UR37, -0x4498517b, URZ ;  /* 0xbb67ae85251d7890 */ /* 0x000fe2000fffe0ff */
[----:B------:R-:W-:Y:S01]  /*4050*/  PLOP3.LUT P2, PT, PT, PT, UP1, 0x80, 0x8 ;  /* 0x000000000008781c */ /* 0x000fe20003f4f018 */
[----:B------:R-:W-:Y:S01]  /*4060*/  VIADD R3, R176, 0x21 ;  /* 0x00000021b0037836 */ /* 0x000fe20000000000 */
[----:B------:R-:W-:Y:S02]  /*4070*/  UIADD3 UR15, UPT, UPT, UR36, -0x61c88647, URZ ;  /* 0x9e3779b9240f7890 */ /* 0x000fe4000fffe0ff */
[----:B------:R-:W-:Y:S02]  /*4080*/  UISETP.NE.AND UP0, UPT, UR38, URZ, UPT ;  /* 0x000000ff2600728c */ /* 0x000fe4000bf05270 */
[----:B------:R-:W-:Y:S01]  /*4090*/  IABS R3, R3 ;  /* 0x0000000300037213 */ /* 0x000fe20000000000 */
[----:B------:R-:W-:Y:S04]  /*40a0*/  DEPBAR.LE SB0, 0x0 ;  /* 0x000080000000791a */ /* 0x000fe80000000000 */
[----:B------:R-:W-:Y:S01]  /*40b0*/  BAR.SYNC.DEFER_BLOCKING 0x0 ;  /* 0x0000000000007b1d */ /* 0x000fe20000010000 */
[----:B-1----:R-:W-:Y:S05]  /*40c0*/  ULEA UR4, UR4, UR5, 0x18 ;  /* 0x0000000504047291 */ /* 0x002fea000f8ec0ff */
[----:B------:R-:W-:Y:S08]  /*40d0*/  LDSM.16.M88.4 R64, [R172] ;  /* 0x00000000ac40783b */ /* 0x000ff00000000200 */
[----:B------:R-:W1:Y:S08]  /*40e0*/  LDSM.16.M88.4 R16, [R153+0xc000] ;  /* 0x00c000009910783b */ /* 0x000e700000000200 */
[----:B------:R-:W4:Y:S08]  /*40f0*/  LDSM.16.M88.4 R60, [R172+0x2000] ;  /* 0x00200000ac3c783b */ /* 0x000f300000000200 */
[----:B------:R-:W4:Y:S08]  /*4100*/  LDSM.16.M88.4 R32, [R153+0xc800] ;  /* 0x00c800009920783b */ /* 0x000f300000000200 */
[----:B------:R-:W4:Y:S08]  /*4110*/  LDSM.16.M88.4 R48, [R153+0xd000] ;  /* 0x00d000009930783b */ /* 0x000f300000000200 */
[----:B------:R-:W4:Y:S01]  /*4120*/  LDSM.16.M88.4 R132, [R153+0xd800] ;  /* 0x00d800009984783b */ /* 0x000f220000000200 */
        /* <DEDUP_REMOVED lines=9> */
[----:B------:R-:W4:Y:S01]  /*41c0*/  LDSM.16.M88.4 R152, [R156+0xd000] ;  /* 0x00d000009c98783b */ /* 0x000f220000000200 */
[C---:B------:R-:W-:Y:S07]  /*41d0*/  HMMA.16816.F32 R24, R60.reuse, R32, RZ ;  /* 0x000000203c18723c */ /* 0x040fee00000018ff */
[----:B------:R-:W-:Y:S01]  /*41e0*/  LDSM.16.M88.4 R160, [R169+0xc000] ;  /* 0x00c00000a9a0783b */ /* 0x000fe20000000200 */
[-C--:B------:R-:W-:Y:S07]  /*41f0*/  HMMA.16816.F32 R28, R60, R34.reuse, RZ ;  /* 0x000000223c1c723c */ /* 0x080fee00000018ff */
[----:B------:R-:W-:Y:S01]  /*4200*/  LDSM.16.M88.4 R164, [R0+0x2000] ;  /* 0x0020000000a4783b */ /* 0x000fe20000000200 */
        /* <DEDUP_REMOVED lines=11> */
[----:B------:R1:W2:Y:S07]  /*42c0*/  LDSM.16.M88.4 R156, [R0] ;  /* 0x00000000009c783b */ /* 0x0002ae0000000200 */
        /* <DEDUP_REMOVED lines=8> */
[----:B------:R-:W-:Y:S07]  /*4350*/  LDSM.16.M88.4 R148, [R170+0xc000] ;  /* 0x00c00000aa94783b */ /* 0x000fee0000000200 */
[-C--:B------:R-:W-:Y:S08]  /*4360*/  HMMA.16816.F32 R36, R136, R152.reuse, R36 ;  /* 0x000000988824723c */ /* 0x080ff00000001824 */
[C---:B------:R-:W-:Y:S04]  /*4370*/  HMMA.16816.F32 R40, R144.reuse, R152, R40 ;  /* 0x000000989028723c */ /* 0x040fe80000001828 */
[----:B------:R-:W-:Y:S02]  /*4380*/  IMAD.IADD R152, R171, 0x1, R0 ;  /* 0x00000001ab987824 */ /* 0x000fe400078e0200 */
[----:B-1----:R-:W-:Y:S02]  /*4390*/  IMAD.U32 R0, RZ, RZ, UR28 ;  /* 0x0000001cff007e24 */ /* 0x002fe4000f8e00ff */
[-C--:B------:R-:W-:Y:S03]  /*43a0*/  HMMA.16816.F32 R44, R144, R154.reuse, R44 ;  /* 0x0000009a902c723c */ /* 0x080fe6000000182c */
[----:B------:R-:W-:Y:S01]  /*43b0*/  @P1 IMAD R0, R0, 0x80, R2 ;  /* 0x0000008000001824 */ /* 0x000fe200078e0202 */
[----:B------:R-:W-:Y:S01]  /*43c0*/  PLOP3.LUT P1, PT, PT, PT, UP1, 0x80, 0x8 ;  /* 0x000000000008781c */ /* 0x000fe20003f2f018 */
[----:B------:R-:W-:Y:S03]  /*43d0*/  VIADD R2, R176, 0xffffffd9 ;  /* 0xffffffd9b0027836 */ /* 0x000fe60000000000 */
[----:B------:R-:W-:Y:S01]  /*43e0*/  @P2 ISETP.GE.AND P2, PT, R0, UR26, PT ;  /* 0x0000001a00002c0c */ /* 0x000fe2000bf46270 */
[C---:B------:R-:W-:Y:S04]  /*43f0*/  HMMA.16816.F32 R48, R136.reuse, R154, R48 ;  /* 0x0000009a8830723c */ /* 0x040fe80000001830 */
[----:B------:R-:W-:Y:S04]  /*4400*/  IABS R2, R2 ;  /* 0x0000000200027213 */ /* 0x000fe80000000000 */
[-C--:B--2---:R-:W-:Y:S08]  /*4410*/  HMMA.16816.F32 R52, R136, R132.reuse, R52 ;  /* 0x000000848834723c */ /* 0x084ff00000001834 */
[C---:B------:R-:W-:Y:S08]  /*4420*/  HMMA.16816.F32 R56, R144.reuse, R132, R56 ;  /* 0x000000849038723c */ /* 0x040ff00000001838 */
[-C--:B------:R-:W-:Y:S01]  /*4430*/  HMMA.16816.F32 R60, R144, R134.reuse, R60 ;  /* 0x00000086903c723c */ /* 0x080fe2000000183c */
[----:B------:R-:W1:Y:S07]  /*4440*/  LDSM.16.M88.4 R144, [R169+0xd000] ;  /* 0x00d00000a990783b */ /* 0x000e6e0000000200 */
[----:B------:R-:W-:Y:S01]  /*4450*/  HMMA.16816.F32 R64, R136, R134, R64 ;  /* 0x000000868840723c */ /* 0x000fe20000001840 */
[----:B------:R-:W2:Y:S07]  /*4460*/  LDSM.16.M88.4 R132, [R169+0xd800] ;  /* 0x00d80000a984783b */ /* 0x000eae0000000200 */
[-C--:B------:R-:W-:Y:S01]  /*4470*/  HMMA.16816.F32 R4, R156, R160.reuse, R4 ;  /* 0x000000a09c04723c */ /* 0x080fe20000001804 */
[----:B------:R-:W3:Y:S07]  /*4480*/  LDSM.16.M88.4 R136, [R152] ;  /* 0x000000009888783b */ /* 0x000eee0000000200 */
[C---:B------:R-:W-:Y:S01]  /*4490*/  HMMA.16816.F32 R8, R164.reuse, R160, R8 ;  /* 0x000000a0a408723c */ /* 0x040fe20000001808 */
[----:B------:R-:W3:Y:S07]  /*44a0*/  LDSM.16.M88.4 R152, [R152+0x2000] ;  /* 0x002000009898783b */ /* 0x000eee0000000200 */
[-C--:B------:R-:W-:Y:S08]  /*44b0*/  HMMA.16816.F32 R12, R164, R162.reuse, R12 ;  /* 0x000000a2a40c723c */ /* 0x080ff0000000180c */
[C---:B------:R-:W-:Y:S08]  /*44c0*/  HMMA.16816.F32 R16, R156.reuse, R162, R16 ;  /* 0x000000a29c10723c */ /* 0x040ff00000001810 */
[-C--:B----4-:R-:W-:Y:S08]  /*44d0*/  HMMA.16816.F32 R20, R156, R140.reuse, R20 ;  /* 0x0000008c9c14723c */ /* 0x090ff00000001814 */
[C---:B------:R-:W-:Y:S04]  /*44e0*/  HMMA.16816.F32 R24, R164.reuse, R140, R24 ;  /* 0x0000008ca418723c */ /* 0x040fe80000001818 */
[----:B------:R-:W-:Y:S01]  /*44f0*/  I2FP.F32.S32 R140, R2 ;  /* 0x00000002008c7245 */ /* 0x000fe20000201400 */
[----:B------:R-:W-:Y:S02]  /*4500*/  IMAD.MOV.U32 R2, RZ, RZ, R3 ;  /* 0x000000ffff027224 */ /* 0x000fe400078e0003 */
[C---:B------:R-:W-:Y:S01]  /*4510*/  VIADD R141, R176.reuse, 0xffffffd1 ;  /* 0xffffffd1b08d7836 */ /* 0x040fe20000000000 */
[-C--:B------:R-:W-:Y:S03]  /*4520*/  HMMA.16816.F32 R28, R164, R142.reuse, R28 ;  /* 0x0000008ea41c723c */ /* 0x080fe6000000181c */
[----:B------:R-:W-:Y:S02]  /*4530*/  I2FP.F32.S32 R2, R2 ;  /* 0x0000000200027245 */ /* 0x000fe40000201400 */
[----:B------:R-:W-:Y:S03]  /*4540*/  IABS R141, R141 ;  /* 0x0000008d008d7213 */ /* 0x000fe60000000000 */
[C---:B------:R-:W-:Y:S04]  /*4550*/  HMMA.16816.F32 R32, R156.reuse, R142, R32 ;  /* 0x0000008e9c20723c */ /* 0x040fe80000001820 */
[----:B------:R-:W-:Y:S04]  /*4560*/  I2FP.F32.S32 R141, R141 ;  /* 0x0000008d008d7245 */ /* 0x000fe80000201400 */
[-C--:B-1----:R-:W-:Y:S08]  /*4570*/  HMMA.16816.F32 R36, R156, R144.reuse, R36 ;  /* 0x000000909c24723c */ /* 0x082ff00000001824 */
[C---:B------:R-:W-:Y:S08]  /*4580*/  HMMA.16816.F32 R40, R164.reuse, R144, R40 ;  /* 0x00000090a428723c */ /* 0x040ff00000001828 */
[-C--:B------:R-:W-:Y:S08]  /*4590*/  HMMA.16816.F32 R44, R164, R146.reuse, R44 ;  /* 0x00000092a42c723c */ /* 0x080ff0000000182c */
[C---:B------:R-:W-:Y:S08]  /*45a0*/  HMMA.16816.F32 R48, R156.reuse, R146, R48 ;  /* 0x000000929c30723c */ /* 0x040ff00000001830 */
[-C--:B--2---:R-:W-:Y:S08]  /*45b0*/  HMMA.16816.F32 R52, R156, R132.reuse, R52 ;  /* 0x000000849c34723c */ /* 0x084ff00000001834 */
[C---:B------:R-:W-:Y:S04]  /*45c0*/  HMMA.16816.F32 R56, R164.reuse, R132, R56 ;  /* 0x00000084a438723c */ /* 0x040fe80000001838 */
[C---:B------:R-:W-:Y:S04]  /*45d0*/  VIADD R132, R176.reuse, 0xffffffe1 ;  /* 0xffffffe1b0847836 */ /* 0x040fe80000000000 */
[-C--:B------:R-:W-:Y:S03]  /*45e0*/  HMMA.16816.F32 R60, R164, R134.reuse, R60 ;  /* 0x00000086a43c723c */ /* 0x080fe6000000183c */
[----:B------:R-:W-:Y:S04]  /*45f0*/  IABS R133, R132 ;  /* 0x0000008400857213 */ /* 0x000fe80000000000 */
[----:B------:R-:W-:Y:S01]  /*4600*/  I2FP.F32.S32 R177, R133 ;  /* 0x0000008500b17245 */ /* 0x000fe20000201400 */
[----:B------:R-:W-:Y:S01]  /*4610*/  HMMA.16816.F32 R64, R156, R134, R64 ;  /* 0x000000869c40723c */ /* 0x000fe20000001840 */
[----:B------:R-:W2:Y:S03]  /*4620*/  LDL R156, [R1+0x10] ;  /* 0x00001000019c7983 */ /* 0x000ea60000100800 */
[C---:B------:R-:W-:Y:S01]  /*4630*/  VIADD R134, R176.reuse, 0x19 ;  /* 0x00000019b0867836 */ /* 0x040fe20000000000 */
[----:B------:R-:W4:Y:S01]  /*4640*/  LDL.64 R158, [R1+0x8] ;  /* 0x00000800019e7983 */ /* 0x000f220000100a00 */
[C---:B------:R-:W-:Y:S02]  /*4650*/  VIADD R133, R176.reuse, 0xffffffe0 ;  /* 0xffffffe0b0857836 */ /* 0x040fe40000000000 */
[-C--:B---3--:R-:W-:Y:S05]  /*4660*/  HMMA.16816.F32 R4, R136, R148.reuse, R4 ;  /* 0x000000948804723c */ /* 0x088fea0000001804 */
[----:B------:R-:W-:Y:S01]  /*4670*/  IABS R132, R134 ;  /* 0x0000008600847213 */ /* 0x000fe20000000000 */
[----:B------:R-:W-:Y:S02]  /*4680*/  VIADD R134, R176, 0x18 ;  /* 0x00000018b0867836 */ /* 0x000fe40000000000 */
[C---:B------:R-:W-:Y:S04]  /*4690*/  HMMA.16816.F32 R8, R152.reuse, R148, R8 ;  /* 0x000000949808723c */ /* 0x040fe80000001808 */
[----:B------:R-:W-:Y:S04]  /*46a0*/  IMAD.MOV.U32 R3, RZ, RZ, R132 ;  /* 0x000000ffff037224 */ /* 0x000fe800078e0084 */
[-C--:B------:R-:W-:Y:S03]  /*46b0*/  HMMA.16816.F32 R12, R152, R150.reuse, R12 ;  /* 0x00000096980c723c */ /* 0x080fe6000000180c */
[----:B------:R-:W-:Y:S01]  /*46c0*/  I2FP.F32.S32 R3, R3 ;  /* 0x0000000300037245 */ /* 0x000fe20000201400 */
[----:B------:R-:W-:Y:S01]  /*46d0*/  FFMA.FTZ R4, R140, -UR14, R4 ;  /* 0x8000000e8c047c23 */ /* 0x000fe20008010004 */
[----:B------:R-:W-:Y:S03]  /*46e0*/  FFMA.FTZ R6, R177, -UR14, R6 ;  /* 0x8000000eb1067c23 */ /* 0x000fe60008010006 */
[C---:B------:R-:W-:Y:S04]  /*46f0*/  HMMA.16816.F32 R16, R136.reuse, R150, R16 ;  /* 0x000000968810723c */ /* 0x040fe80000001810 */
[----:B------:R-:W-:Y:S01]  /*4700*/  @P1 FSEL R4, R4, -INF , !P2 ;  /* 0xff80000004041808 */ /* 0x000fe20005000000 */
[----:B------:R-:W-:Y:S01]  /*4710*/  FFMA.FTZ R10, R2, -UR14, R10 ;  /* 0x8000000e020a7c23 */ /* 0x000fe2000801000a */
[----:B------:R-:W-:Y:S01]  /*4720*/  PLOP3.LUT P1, PT, PT, PT, UP1, 0x80, 0x8 ;  /* 0x000000000008781c */ /* 0x000fe20003f2f018 */
[C---:B------:R-:W-:Y:S01]  /*4730*/  FFMA.FTZ R8, R3.reuse, -UR14, R8 ;  /* 0x8000000e03087c23 */ /* 0x040fe20008010008 */
        /* <DEDUP_REMOVED lines=8> */
[----:B------:R-:W-:Y:S01]  /*47c0*/  IABS R2, R133 ;  /* 0x0000008500027213 */ /* 0x000fe20000000000 */
[----:B------:R-:W-:Y:S01]  /*47d0*/  FFMA.FTZ R18, R140, -UR14, R18 ;  /* 0x8000000e8c127c23 */ /* 0x000fe20008010012 */
[----:B------:R-:W-:Y:S01]  /*47e0*/  @P1 FSEL R10, R10, -INF , !P2 ;  /* 0xff8000000a0a1808 */ /* 0x000fe20005000000 */
[----:B------:R-:W-:Y:S01]  /*47f0*/  FFMA.FTZ R16, R141, -UR14, R16 ;  /* 0x8000000e8d107c23 */ /* 0x000fe20008010010 */
[----:B------:R-:W-:Y:S01]  /*4800*/  PLOP3.LUT P1, PT, PT, PT, UP1, 0x80, 0x8 ;  /* 0x000000000008781c */ /* 0x000fe20003f2f018 */
[----:B------:R-:W-:Y:S01]  /*4810*/  @P6 VIADD R133, R0, 0x1 ;  /* 0x0000000100856836 */ /* 0x000fe20000000000 */
[----:B------:R-:W-:Y:S02]  /*4820*/  PLOP3.LUT P2, PT, PT, PT, UP1, 0x80, 0x8 ;  /* 0x000000000008781c */ /* 0x000fe40003f4f018 */
[----:B------:R-:W-:Y:S01]  /*4830*/  I2FP.F32.S32 R143, R132 ;  /* 0x00000084008f7245 */ /* 0x000fe20000201400 */
[C---:B------:R-:W-:Y:S01]  /*4840*/  VIADD R132, R176.reuse, 0x20 ;  /* 0x00000020b0847836 */ /* 0x040fe20000000000 */
[----:B------:R-:W-:Y:S02]  /*4850*/  I2FP.F32.S32 R180, R2 ;  /* 0x0000000200b47245 */ /* 0x000fe40000201400 */
[----:B------:R-:W-:Y:S01]  /*4860*/  PLOP3.LUT P6, PT, PT, PT, UP1, 0x80, 0x8 ;  /* 0x000000000008781c */ /* 0x000fe20003fcf018 */
[----:B------:R-:W-:Y:S01]  /*4870*/  FFMA.FTZ R19, R143, -UR14, R19 ;  /* 0x8000000e8f137c23 */ /* 0x000fe20008010013 */
[----:B------:R-:W-:Y:S01]  /*4880*/  IABS R2, R134 ;  /* 0x0000008600027213 */ /* 0x000fe20000000000 */
[----:B------:R-:W-:Y:S01]  /*4890*/  VIADD R134, R176, 0x11 ;  /* 0x00000011b0867836 */ /* 0x000fe20000000000 */
[----:B------:R-:W-:Y:S01]  /*48a0*/  @P5 ISETP.GE.AND P5, PT, R133, UR26, PT ;  /* 0x0000001a85005c0c */ /* 0x000fe2000bfa6270 */
[----:B------:R-:W-:Y:S01]  /*48b0*/  @P1 VIADD R144, R0, 0x8 ;  /* 0x0000000800901836 */ /* 0x000fe20000000000 */
[----:B------:R-:W-:Y:S01]  /*48c0*/  PLOP3.LUT P1, PT, PT, PT, UP1, 0x80, 0x8 ;  /* 0x000000000008781c */ /* 0x000fe20003f2f018 */
[----:B------:R-:W-:Y:S01]  /*48d0*/  FFMA.FTZ R5, R143, -UR14, R5 ;  /* 0x8000000e8f057c23 */ /* 0x000fe20008010005 */
[----:B------:R-:W-:Y:S01]  /*48e0*/  I2FP.F32.S32 R2, R2 ;  /* 0x0000000200027245 */ /* 0x000fe20000201400 */
[----:B------:R-:W-:Y:S01]  /*48f0*/  FFMA.FTZ R7, R180, -UR14, R7 ;  /* 0x8000000eb4077c23 */ /* 0x000fe20008010007 */
[----:B------:R-:W-:Y:S01]  /*4900*/  IABS R132, R132 ;  /* 0x0000008400847213 */ /* 0x000fe20000000000 */
[----:B------:R-:W-:Y:S01]  /*4910*/  VIADD R143, R176, 0xffffffc8 ;  /* 0xffffffc8b08f7836 */ /* 0x000fe20000000000 */
[----:B------:R-:W-:Y:S01]  /*4920*/  @P2 FSEL R5, R5, -INF , !P5 ;  /* 0xff80000005052808 */ /* 0x000fe20006800000 */
[C---:B------:R-:W-:Y:S01]  /*4930*/  FFMA.FTZ R9, R2.reuse, -UR14, R9 ;  /* 0x8000000e02097c23 */ /* 0x040fe20008010009 */
[----:B------:R-:W-:Y:S01]  /*4940*/  PLOP3.LUT P2, PT, PT, PT, UP1, 0x80, 0x8 ;  /* 0x000000000008781c */ /* 0x000fe20003f4f018 */
[----:B------:R-:W-:Y:S01]  /*4950*/  FFMA.FTZ R15, R2, -UR14, R15 ;  /* 0x8000000e020f7c23 */ /* 0x000fe2000801000f */
[----:B------:R-:W-:Y:S01]  /*4960*/  @P6 FSEL R7, R7, -INF , !P5 ;  /* 0xff80000007076808 */ /* 0x000fe20006800000 */
[----:B------:R-:W-:Y:S01]  /*4970*/  VIADD R2, R176, 0xffffffc9 ;  /* 0xffffffc9b0027836 */ /* 0x000fe20000000000 */
[----:B------:R-:W-:Y:S02]  /*4980*/  I2FP.F32.S32 R133, R132 ;  /* 0x0000008400857245 */ /* 0x000fe40000201400 */
[----:B------:R-:W-:Y:S02]  /*4990*/  PLOP3.LUT P6, PT, PT, PT, UP1, 0x80, 0x8 ;  /* 0x000000000008781c */ /* 0x000fe40003fcf018 */
[----:B------:R-:W-:Y:S01]  /*49a0*/  @P1 FSEL R9, R9, -INF , !P5 ;  /* 0xff80000009091808 */ /* 0x000fe20006800000 */
[----:B------:R-:W-:Y:S01]  /*49b0*/  FFMA.FTZ R11, R133, -UR14, R11 ;  /* 0x8000000e850b7c23 */ /* 0x000fe2000801000b */
[----:B------:R-:W-:Y:S02]  /*49c0*/  IABS R132, R134 ;  /* 0x0000008600847213 */ /* 0x000fe40000000000 */
[----:B------:R-:W-:Y:S02]  /*49d0*/  PLOP3.LUT P1, PT, PT, PT, UP1, 0x80, 0x8 ;  /* 0x000000000008781c */ /* 0x000fe40003f2f018 */
[----:B------:R-:W-:Y:S01]  /*49e0*/  @P2 FSEL R11, R11, -INF , !P5 ;  /* 0xff8000000b0b2808 */ /* 0x000fe20006800000 */
[----:B------:R-:W-:Y:S01]  /*49f0*/  IMAD.MOV.U32 R142, RZ, RZ, R132 ;  /* 0x000000ffff8e7224 */ /* 0x000fe200078e0084 */
[----:B------:R-:W-:Y:S01]  /*4a00*/  PLOP3.LUT P5, PT, PT, PT, UP1, 0x80, 0x8 ;  /* 0x000000000008781c */ /* 0x000fe20003faf018 */
[----:B------:R-:W1:Y:S01]  /*4a10*/  LDSM.16.M88.4 R132, [R170+0xc800] ;  /* 0x00c80000aa84783b */ /* 0x000e620000000200 */
[----:B------:R-:W-:Y:S02]  /*4a20*/  PLOP3.LUT P2, PT, PT, PT, UP1, 0x80, 0x8 ;  /* 0x000000000008781c */ /* 0x000fe40003f4f018 */
[----:B------:R-:W-:Y:S02]  /*4a30*/  @P6 ISETP.GE.AND P6, PT, R144, UR26, PT ;  /* 0x0000001a90006c0c */ /* 0x000fe4000bfc6270 */
[----:B------:R-:W-:Y:S02]  /*4a40*/  I2FP.F32.S32 R142, R142 ;  /* 0x0000008e008e7245 */ /* 0x000fe40000201400 */
[----:B------:R-:W-:Y:S01]  /*4a50*/  IABS R140, R3 ;  /* 0x00000003008c7213 */ /* 0x000fe20000000000 */
[----:B------:R-:W-:Y:S01]  /*4a60*/  @P1 VIADD R144, R0, 0x9 ;  /* 0x0000000900901836 */ /* 0x000fe20000000000 */
[----:B------:R-:W-:Y:S01]  /*4a70*/  PLOP3.LUT P1, PT, PT, PT, UP1, 0x80, 0x8 ;  /* 0x000000000008781c */ /* 0x000fe20003f2f018 */
[----:B------:R-:W-:Y:S01]  /*4a80*/  FFMA.FTZ R12, R142, -UR14, R12 ;  /* 0x8000000e8e0c7c23 */ /* 0x000fe2000801000c */
[----:B------:R-:W-:Y:S01]  /*4a90*/  I2FP.F32.S32 R140, R140 ;  /* 0x0000008c008c7245 */ /* 0x000fe20000201400 */
[----:B------:R-:W-:Y:S01]  /*4aa0*/  VIADD R3, R176, 0xffffffd0 ;  /* 0xffffffd0b0037836 */ /* 0x000fe20000000000 */
[----:B------:R-:W-:Y:S02]  /*4ab0*/  IABS R2, R2 ;  /* 0x0000000200027213 */ /* 0x000fe40000000000 */
[----:B------:R-:W-:Y:S01]  /*4ac0*/  @P5 FSEL R12, R12, -INF , !P6 ;  /* 0xff8000000c0c5808 */ /* 0x000fe20007000000 */
[----:B------:R-:W-:Y:S01]  /*4ad0*/  FFMA.FTZ R13, R140, -UR14, R13 ;  /* 0x8000000e8c0d7c23 */ /* 0x000fe2000801000d */
[----:B------:R-:W-:Y:S02]  /*4ae0*/  PLOP3.LUT P5, PT, PT, PT, UP1, 0x80, 0x8 ;  /* 0x000000000008781c */ /* 0x000fe40003faf018 */
[----:B------:R-:W-:Y:S02]  /*4af0*/  @P2 FSEL R14, R14, -INF , !P6 ;  /* 0xff8000000e0e2808 */ /* 0x000fe40007000000 */
[----:B------:R-:W-:Y:S02]  /*4b00*/  PLOP3.LUT P2, PT, PT, PT, UP1, 0x80, 0x8 ;  /* 0x000000000008781c */ /* 0x000fe40003f4f018 */
[----:B------:R-:W-:Y:S02]  /*4b10*/  @P1 FSEL R16, R16, -INF , !P6 ;  /* 0xff80000010101808 */ /* 0x000fe40007000000 */
[----:B------:R-:W-:Y:S02]  /*4b20*/  PLOP3.LUT P1, PT, PT, PT, UP1, 0x80, 0x8 ;  /* 0x000000000008781c */ /* 0x000fe40003f2f018 */
[----:B------:R-:W-:Y:S02]  /*4b30*/  IABS R3, R3 ;  /* 0x0000000300037213 */ /* 0x000fe40000000000 */
[----:B------:R-:W-:Y:S02]  /*4b40*/  IABS R143, R143 ;  /* 0x0000008f008f7213 */ /* 0x000fe40000000000 */
[----:B------:R-:W-:Y:S02]  /*4b50*/  @P5 FSEL R18, R18, -INF , !P6 ;  /* 0xff80000012125808 */ /* 0x000fe40007000000 */
[----:B------:R-:W-:Y:S02]  /*4b60*/  PLOP3.LUT P6, PT, PT, PT, UP1, 0x80, 0x8 ;  /* 0x000000000008781c */ /* 0x000fe40003fcf018 */
[----:B------:R-:W-:Y:S02]  /*4b70*/  @P2 ISETP.GE.AND P2, PT, R144, UR26, PT ;  /* 0x0000001a90002c0c */ /* 0x000fe4000bf46270 */
[----:B------:R-:W-:Y:S02]  /*4b80*/  PLOP3.LUT P5, PT, PT, PT, UP1, 0x80, 0x8 ;  /* 0x000000000008781c */ /* 0x000fe40003faf018 */
[----:B------:R-:W-:Y:S01]  /*4b90*/  @P1 FSEL R13, R13, -INF , !P2 ;  /* 0xff8000000d0d1808 */ /* 0x000fe20005000000 */
[-C--:B-1----:R-:W-:Y:S01]  /*4ba0*/  HMMA.16816.F32 R20, R136, R132.reuse, R20 ;  /* 0x000000848814723c */ /* 0x082fe20000001814 */
[----:B------:R-:W-:Y:S02]  /*4bb0*/  PLOP3.LUT P1, PT, PT, PT, UP1, 0x80, 0x8 ;  /* 0x000000000008781c */ /* 0x000fe40003f2f018 */
[----:B------:R-:W-:Y:S02]  /*4bc0*/  I2FP.F32.S32 R3, R3 ;  /* 0x0000000300037245 */ /* 0x000fe40000201400 */
[----:B------:R-:W-:Y:S02]  /*4bd0*/  I2FP.F32.S32 R144, R2 ;  /* 0x0000000200907245 */ /* 0x000fe40000201400 */
[----:B------:R-:W-:Y:S01]  /*4be0*/  @P6 FSEL R15, R15, -INF , !P2 ;  /* 0xff8000000f0f6808 */ /* 0x000fe20005000000 */
[----:B------:R-:W-:Y:S01]  /*4bf0*/  FFMA.FTZ R17, R3, -UR14, R17 ;  /* 0x8000000e03117c23 */ /* 0x000fe20008010011 */
[----:B------:R-:W-:Y:S01]  /*4c00*/  PLOP3.LUT P6, PT, PT, PT, UP1, 0x80, 0x8 ;  /* 0x000000000008781c */ /* 0x000fe20003fcf018 */
[C---:B------:R-:W-:Y:S04]  /*4c10*/  HMMA.16816.F32 R24, R152.reuse, R132, R24 ;  /* 0x000000849818723c */ /* 0x040fe80000001818 */
[----:B------:R-:W-:Y:S01]  /*4c20*/  @P5 FSEL R17, R17, -INF , !P2 ;  /* 0xff80000011115808 */ /* 0x000fe20005000000 */
[----:B------:R-:W-:Y:S01]  /*4c30*/  VIADD R132, R176, 0x9 ;  /* 0x00000009b0847836 */ /* 0x000fe20000000000 */
[----:B------:R-:W-:Y:S02]  /*4c40*/  @P1 FSEL R19, R19, -INF , !P2 ;  /* 0xff80000013131808 */ /* 0x000fe40005000000 */
[----:B------:R-:W-:Y:S01]  /*4c50*/  PLOP3.LUT P2, PT, PT, PT, UP1, 0x80, 0x8 ;  /* 0x000000000008781c */ /* 0x000fe20003f4f018 */
[-C--:B------:R-:W-:Y:S01]  /*4c60*/  HMMA.16816.F32 R28, R152, R134.reuse, R28 ;  /* 0x00000086981c723c */ /* 0x080fe2000000181c */
[----:B------:R-:W-:Y:S02]  /*4c70*/  PLOP3.LUT P5, PT, PT, PT, UP1, 0x80, 0x8 ;  /* 0x000000000008781c */ /* 0x000fe40003faf018 */
[----:B------:R-:W-:Y:S01]  /*4c80*/  IABS R132, R132 ;  /* 0x0000008400847213 */ /* 0x000fe20000000000 */
[----:B------:R-:W-:Y:S01]  /*4c90*/  @P6 VIADD R133, R0, 0x10 ;  /* 0x0000001000856836 */ /* 0x000fe20000000000 */
[----:B------:R-:W-:Y:S01]  /*4ca0*/  PLOP3.LUT P1, PT, PT, PT, UP1, 0x80, 0x8 ;  /* 0x000000000008781c */ /* 0x000fe20003f2f018 */
[----:B------:R-:W-:Y:S01]  /*4cb0*/  FFMA.FTZ R20, R144, -UR14, R20 ;  /* 0x8000000e90147c23 */ /* 0x000fe20008010014 */
[----:B------:R-:W-:Y:S01]  /*4cc0*/  PLOP3.LUT P6, PT, PT, PT, UP1, 0x80, 0x8 ;  /* 0x000000000008781c */ /* 0x000fe20003fcf018 */
[----:B------:R-:W-:Y:S01]  /*4cd0*/  IMAD.MOV.U32 R2, RZ, RZ, R132 ;  /* 0x000000ffff027224 */ /* 0x000fe200078e0084 */
[----:B------:R-:W-:Y:S01]  /*4ce0*/  I2FP.F32.S32 R143, R143 ;  /* 0x0000008f008f7245 */ /* 0x000fe20000201400 */
[C---:B------:R-:W-:Y:S04]  /*4cf0*/  HMMA.16816.F32 R32, R136.reuse, R134, R32 ;  /* 0x000000868820723c */ /* 0x040fe80000001820 */
[----:B------:R-:W-:Y:S01]  /*4d00*/  @P2 ISETP.GE.AND P2, PT, R133, UR26, PT ;  /* 0x0000001a85002c0c */ /* 0x000fe2000bf46270 */
[----:B------:R-:W-:Y:S01]  /*4d10*/  @P5 VIADD R145, R0, 0x11 ;  /* 0x0000001100915836 */ /* 0x000fe20000000000 */
[----:B------:R-:W-:Y:S01]  /*4d20*/  PLOP3.LUT P5, PT, PT, PT, UP1, 0x80, 0x8 ;  /* 0x000000000008781c */ /* 0x000fe20003faf018 */
[----:B------:R-:W1:Y:S01]  /*4d30*/  LDSM.16.M88.4 R132, [R170+0xd000] ;  /* 0x00d00000aa84783b */ /* 0x000e620000000200 */
[----:B------:R-:W-:Y:S01]  /*4d40*/  I2FP.F32.S32 R2, R2 ;  /* 0x0000000200027245 */ /* 0x000fe20000201400 */
[----:B------:R-:W-:Y:S01]  /*4d50*/  FFMA.FTZ R21, R143, -UR14, R21 ;  /* 0x8000000e8f157c23 */ /* 0x000fe20008010015 */
[----:B------:R-:W-:Y:S01]  /*4d60*/  @P1 FSEL R20, R20, -INF , !P2 ;  /* 0xff80000014141808 */ /* 0x000fe20005000000 */
[----:B------:R-:W-:Y:S01]  /*4d70*/  FFMA.FTZ R22, R141, -UR14, R22 ;  /* 0x8000000e8d167c23 */ /* 0x000fe20008010016 */
[----:B------:R-:W-:Y:S01]  /*4d80*/  PLOP3.LUT P1, PT, PT, PT, UP1, 0x80, 0x8 ;  /* 0x000000000008781c */ /* 0x000fe20003f2f018 */
[----:B------:R-:W-:Y:S01]  /*4d90*/  FFMA.FTZ R24, R2, -UR14, R24 ;  /* 0x8000000e02187c23 */ /* 0x000fe20008010018 */
[----:B------:R-:W-:Y:S01]  /*4da0*/  FFMA.FTZ R26, R142, -UR14, R26 ;  /* 0x8000000e8e1a7c23 */ /* 0x000fe2000801001a */
[----:B------:R-:W-:Y:S01]  /*4db0*/  FFMA.FTZ R23, R3, -UR14, R23 ;  /* 0x8000000e03177c23 */ /* 0x000fe20008010017 */
[----:B------:R-:W-:Y:S01]  /*4dc0*/  @P6 FSEL R22, R22, -INF , !P2 ;  /* 0xff80000016166808 */ /* 0x000fe20005000000 */
[----:B------:R-:W-:Y:S01]  /*4dd0*/  FFMA.FTZ R27, R140, -UR14, R27 ;  /* 0x8000000e8c1b7c23 */ /* 0x000fe2000801001b */
[----:B------:R-:W-:Y:S01]  /*4de0*/  PLOP3.LUT P6, PT, PT, PT, UP1, 0x80, 0x8 ;  /* 0x000000000008781c */ /* 0x000fe20003fcf018 */
[----:B------:R-:W-:Y:S01]  /*4df0*/  FFMA.FTZ R34, R144, -UR14, R34 ;  /* 0x8000000e90227c23 */ /* 0x000fe20008010022 */
[----:B------:R-:W-:Y:S01]  /*4e00*/  @P5 FSEL R24, R24, -INF , !P2 ;  /* 0xff80000018185808 */ /* 0x000fe20005000000 */
[----:B------:R-:W-:Y:S01]  /*4e10*/  FFMA.FTZ R35, R143, -UR14, R35 ;  /* 0x8000000e8f237c23 */ /* 0x000fe20008010023 */
[----:B------:R-:W-:Y:S01]  /*4e20*/  PLOP3.LUT P5, PT, PT, PT, UP1, 0x80, 0x8 ;  /* 0x000000000008781c */ /* 0x000fe20003faf018 */
[----:B------:R-:W-:Y:S02]  /*4e30*/  VIADD R3, R176, 0x1 ;  /* 0x00000001b0037836 */ /* 0x000fe40000000000 */
[----:B------:R-:W-:Y:S01]  /*4e40*/  FFMA.FTZ R30, R2, -UR14, R30 ;  /* 0x8000000e021e7c23 */ /* 0x000fe2000801001e */
[----:B------:R-:W-:Y:S01]  /*4e50*/  @P1 FSEL R26, R26, -INF , !P2 ;  /* 0xff8000001a1a1808 */ /* 0x000fe20005000000 */
[C---:B------:R-:W-:Y:S01]  /*4e60*/  VIADD R142, R176.reuse, 0x8 ;  /* 0x00000008b08e7836 */ /* 0x040fe20000000000 */
[----:B------:R-:W-:Y:S01]  /*4e70*/  PLOP3.LUT P1, PT, PT, PT, UP1, 0x80, 0x8 ;  /* 0x000000000008781c */ /* 0x000fe20003f2f018 */
[----:B------:R-:W-:Y:S01]  /*4e80*/  VIADD R2, R176, 0xffffffc0 ;  /* 0xffffffc0b0027836 */ /* 0x000fe20000000000 */
[----:B------:R-:W-:Y:S02]  /*4e90*/  PLOP3.LUT P2, PT, PT, PT, UP1, 0x80, 0x8 ;  /* 0x000000000008781c */ /* 0x000fe40003f4f018 */
[----:B------:R-:W-:Y:S02]  /*4ea0*/  IABS R142, R142 ;  /* 0x0000008e008e7213 */ /* 0x000fe40000000000 */
[----:B------:R-:W-:Y:S02]  /*4eb0*/  @P6 ISETP.GE.AND P6, PT, R145, UR26, PT ;  /* 0x0000001a91006c0c */ /* 0x000fe4000bfc6270 */
[----:B------:R-:W-:Y:S02]  /*4ec0*/  I2FP.F32.S32 R142, R142 ;  /* 0x0000008e008e7245 */ /* 0x000fe40000201400 */
[----:B------:R-:W-:Y:S02]  /*4ed0*/  @P5 FSEL R21, R21, -INF , !P6 ;  /* 0xff80000015155808 */ /* 0x000fe40007000000 */
[----:B------:R-:W-:Y:S01]  /*4ee0*/  PLOP3.LUT P5, PT, PT, PT, UP1, 0x80, 0x8 ;  /* 0x000000000008781c */ /* 0x000fe20003faf018 */
[C---:B------:R-:W-:Y:S01]  /*4ef0*/  FFMA.FTZ R25, R142.reuse, -UR14, R25 ;  /* 0x8000000e8e197c23 */ /* 0x040fe20008010019 */
[----:B------:R-:W-:Y:S01]  /*4f00*/  @P1 FSEL R23, R23, -INF , !P6 ;  /* 0xff80000017171808 */ /* 0x000fe20007000000 */
[----:B------:R-:W-:Y:S01]  /*4f10*/  FFMA.FTZ R31, R142, -UR14, R31 ;  /* 0x8000000e8e1f7c23 */ /* 0x000fe2000801001f */
[----:B------:R-:W-:Y:S02]  /*4f20*/  PLOP3.LUT P1, PT, PT, PT, UP1, 0x80, 0x8 ;  /* 0x000000000008781c */ /* 0x000fe40003f2f018 */
[----:B------:R-:W-:Y:S02]  /*4f30*/  @P2 FSEL R25, R25, -INF , !P6 ;  /* 0xff80000019192808 */ /* 0x000fe40007000000 */
[----:B------:R-:W-:Y:S01]  /*4f40*/  PLOP3.LUT P2, PT, PT, PT, UP1, 0x80, 0x8 ;  /* 0x000000000008781c */ /* 0x000fe20003f4f018 */
[-C--:B-1----:R-:W-:Y:S03]  /*4f50*/  HMMA.16816.F32 R36, R136, R132.reuse, R36 ;  /* 0x000000848824723c */ /* 0x082fe60000001824 */
[----:B------:R-:W-:Y:S01]  /*4f60*/  IABS R141, R3 ;  /* 0x00000003008d7213 */ /* 0x000fe20000000000 */
[C---:B------:R-:W-:Y:S01]  /*4f70*/  VIADD R3, R176.reuse, 0xffffffc1 ;  /* 0xffffffc1b0037836 */ /* 0x040fe20000000000 */
[----:B------:R-:W-:Y:S02]  /*4f80*/  @P5 FSEL R27, R27, -INF , !P6 ;  /* 0xff8000001b1b5808 */ /* 0x000fe40007000000 */
[----:B------:R-:W-:Y:S01]  /*4f90*/  PLOP3.LUT P6, PT, PT, PT, UP1, 0x80, 0x8 ;  /* 0x000000000008781c */ /* 0x000fe20003fcf018 */
[C---:B------:R-:W-:Y:S01]  /*4fa0*/  HMMA.16816.F32 R40, R152.reuse, R132, R40 ;  /* 0x000000849828723c */ /* 0x040fe20000001828 */
[----:B------:R-:W-:Y:S03]  /*4fb0*/  PLOP3.LUT P5, PT, PT, PT, UP1, 0x80, 0x8 ;  /* 0x000000000008781c */ /* 0x000fe60003faf018 */
[----:B------:R-:W-:Y:S01]  /*4fc0*/  IABS R144, R2 ;  /* 0x0000000200907213 */ /* 0x000fe20000000000 */
[C---:B------:R-:W-:Y:S01]  /*4fd0*/  VIADD R2, R176.reuse, 0xffffffb9 ;  /* 0xffffffb9b0027836 */ /* 0x040fe20000000000 */
[----:B------:R-:W-:Y:S01]  /*4fe0*/  I2FP.F32.S32 R141, R141 ;  /* 0x0000008d008d7245 */ /* 0x000fe20000201400 */
[----:B------:R-:W-:Y:S01]  /*4ff0*/  VIADD R132, R176, 0xfffffff9 ;  /* 0xfffffff9b0847836 */ /* 0x000fe20000000000 */
[----:B------:R-:W-:Y:S01]  /*5000*/  IABS R3, R3 ;  /* 0x0000000300037213 */ /* 0x000fe20000000000 */
[-C--:B------:R-:W-:Y:S03]  /*5010*/  HMMA.16816.F32 R44, R152, R134.reuse, R44 ;  /* 0x00000086982c723c */ /* 0x080fe6000000182c */
[----:B------:R-:W-:Y:S01]  /*5020*/  IABS R2, R2 ;  /* 0x0000000200027213 */ /* 0x000fe20000000000 */
[----:B------:R-:W-:Y:S01]  /*5030*/  @P1 VIADD R140, R0, 0x18 ;  /* 0x00000018008c1836 */ /* 0x000fe20000000000 */
[----:B------:R-:W-:Y:S01]  /*5040*/  IABS R132, R132 ;  /* 0x0000008400847213 */ /* 0x000fe20000000000 */
[C---:B------:R-:W-:Y:S01]  /*5050*/  FFMA.FTZ R28, R141.reuse, -UR14, R28 ;  /* 0x8000000e8d1c7c23 */ /* 0x040fe2000801001c */
[----:B------:R-:W-:Y:S01]  /*5060*/  I2FP.F32.S32 R144, R144 ;  /* 0x0000009000907245 */ /* 0x000fe20000201400 */
[C---:B------:R-:W-:Y:S01]  /*5070*/  HMMA.16816.F32 R48, R136.reuse, R134, R48 ;  /* 0x000000868830723c */ /* 0x040fe20000001830 */
[----:B------:R-:W-:Y:S03]  /*5080*/  PLOP3.LUT P1, PT, PT, PT, UP1, 0x80, 0x8 ;  /* 0x000000000008781c */ /* 0x000fe60003f2f018 */
[----:B------:R-:W-:Y:S01]  /*5090*/  @P2 ISETP.GE.AND P2, PT, R140, UR26, PT ;  /* 0x0000001a8c002c0c */ /* 0x000fe2000bf46270 */
[----:B------:R-:W-:Y:S01]  /*50a0*/  FFMA.FTZ R42, R141, -UR14, R42 ;  /* 0x8000000e8d2a7c23 */ /* 0x000fe2000801002a */
[----:B------:R-:W-:Y:S01]  /*50b0*/  I2FP.F32.S32 R140, R3 ;  /* 0x00000003008c7245 */ /* 0x000fe20000201400 */
[----:B------:R-:W-:Y:S01]  /*50c0*/  @P5 VIADD R146, R0, 0x19 ;  /* 0x0000001900925836 */ /* 0x000fe20000000000 */
[----:B------:R-:W-:Y:S01]  /*50d0*/  I2FP.F32.S32 R3, R2 ;  /* 0x0000000200037245 */ /* 0x000fe20000201400 */
[----:B------:R-:W-:Y:S01]  /*50e0*/  IMAD.MOV.U32 R2, RZ, RZ, R132 ;  /* 0x000000ffff027224 */ /* 0x000fe200078e0084 */
[----:B------:R-:W-:Y:S01]  /*50f0*/  @P6 FSEL R28, R28, -INF , !P2 ;  /* 0xff8000001c1c6808 */ /* 0x000fe20005000000 */
[C---:B------:R-:W-:Y:S01]  /*5100*/  FFMA.FTZ R33, R144.reuse, -UR14, R33 ;  /* 0x8000000e90217c23 */ /* 0x040fe20008010021 */
[----:B------:R-:W-:Y:S01]  /*5110*/  PLOP3.LUT P6, PT, PT, PT, UP1, 0x80, 0x8 ;  /* 0x000000000008781c */ /* 0x000fe20003fcf018 */
[C---:B------:R-:W-:Y:S01]  /*5120*/  FFMA.FTZ R36, R3.reuse, -UR14, R36 ;  /* 0x8000000e03247c23 */ /* 0x040fe20008010024 */
[----:B------:R-:W-:Y:S01]  /*5130*/  I2FP.F32.S32 R2, R2 ;  /* 0x0000000200027245 */ /* 0x000fe20000201400 */
[----:B------:R-:W-:Y:S01]  /*5140*/  FFMA.FTZ R39, R144, -UR14, R39 ;  /* 0x8000000e90277c23 */ /* 0x000fe20008010027 */
[----:B------:R-:W-:Y:S01]  /*5150*/  PLOP3.LUT P5, PT, PT, PT, UP1, 0x80, 0x8 ;  /* 0x000000000008781c */ /* 0x000fe20003faf018 */
[----:B------:R-:W-:Y:S01]  /*5160*/  VIADD R144, R176, 0xfffffff0 ;  /* 0xfffffff0b0907836 */ /* 0x000fe20000000000 */
[----:B------:R-:W-:Y:S01]  /*5170*/  @P1 FSEL R30, R30, -INF , !P2 ;  /* 0xff8000001e1e1808 */ /* 0x000fe20005000000 */
[C---:B------:R-:W-:Y:S01]  /*5180*/  FFMA.FTZ R40, R2.reuse, -UR14, R40 ;  /* 0x8000000e02287c23 */ /* 0x040fe20008010028 */
[----:B------:R-:W-:Y:S01]  /*5190*/  PLOP3.LUT P1, PT, PT, PT, UP1, 0x80, 0x8 ;  /* 0x000000000008781c */ /* 0x000fe20003f2f018 */
[----:B------:R-:W-:Y:S01]  /*51a0*/  FFMA.FTZ R46, R2, -UR14, R46 ;  /* 0x8000000e022e7c23 */ /* 0x000fe2000801002e */
[----:B------:R-:W-:Y:S01]  /*51b0*/  IABS R144, R144 ;  /* 0x0000009000907213 */ /* 0x000fe20000000000 */
[----:B------:R-:W-:Y:S01]  /*51c0*/  FFMA.FTZ R50, R3, -UR14, R50 ;  /* 0x8000000e03327c23 */ /* 0x000fe20008010032 */
[----:B------:R-:W-:Y:S01]  /*51d0*/  IABS R145, R176 ;  /* 0x000000b000917213 */ /* 0x000fe20000000000 */
[----:B------:R-:W-:Y:S01]  /*51e0*/  IMAD.WIDE.U32 R2, R242, -0x326172a9, RZ ;  /* 0xcd9e8d57f2027825 */ /* 0x000fe200078e00ff */
[----:B------:R-:W-:Y:S02]  /*51f0*/  @P6 ISETP.GE.AND P6, PT, R146, UR26, PT ;  /* 0x0000001a92006c0c */ /* 0x000fe4000bfc6270 */
[----:B------:R-:W-:Y:S01]  /*5200*/  I2FP.F32.S32 R166, R144 ;  /* 0x0000009000a67245 */ /* 0x000fe20000201400 */
[----:B------:R-:W-:Y:S01]  /*5210*/  FFMA.FTZ R32, R140, -UR14, R32 ;  /* 0x8000000e8c207c23 */ /* 0x000fe20008010020 */
[----:B------:R-:W-:Y:S01]  /*5220*/  LOP3.LUT R146, R2, UR15, R247, 0x96, !PT ;  /* 0x0000000f02927c12 */ /* 0x000fe2000f8e96f7 */
[----:B------:R-:W-:Y:S01]  /*5230*/  FFMA.FTZ R38, R140, -UR14, R38 ;  /* 0x8000000e8c267c23 */ /* 0x000fe20008010026 */
[----:B------:R-:W-:Y:S01]  /*5240*/  LOP3.LUT R150, R2, UR15, R245, 0x96, !PT ;  /* 0x0000000f02967c12 */ /* 0x000fe2000f8e96f5 */
[----:B------:R-:W-:Y:S01]  /*5250*/  VIADD R2, R176, 0xffffffb0 ;  /* 0xffffffb0b0027836 */ /* 0x000fe20000000000 */
[----:B------:R-:W-:Y:S01]  /*5260*/  @P5 FSEL R32, R32, -INF , !P2 ;  /* 0xff80000020205808 */ /* 0x000fe20005000000 */
[----:B------:R-:W-:Y:S01]  /*5270*/  VIADD R132, R176, 0xfffffff8 ;  /* 0xfffffff8b0847836 */ /* 0x000fe20000000000 */
[----:B------:R-:W-:Y:S01]  /*5280*/  PLOP3.LUT P5, PT, PT, PT, UP1, 0x80, 0x8 ;  /* 0x000000000008781c */ /* 0x000fe20003faf018 */
[----:B------:R-:W-:Y:S01]  /*5290*/  FFMA.FTZ R45, R166, -UR14, R45 ;  /* 0x8000000ea62d7c23 */ /* 0x000fe2000801002d */
[----:B------:R-:W-:Y:S01]  /*52a0*/  IABS R144, R2 ;  /* 0x0000000200907213 */ /* 0x000fe20000000000 */
[----:B------:R-:W-:Y:S01]  /*52b0*/  VIADD R140, R176, 0xffffffb1 ;  /* 0xffffffb1b08c7836 */ /* 0x000fe20000000000 */
[----:B------:R-:W-:Y:S02]  /*52c0*/  I2FP.F32.S32 R145, R145 ;  /* 0x0000009100917245 */ /* 0x000fe40000201400 */
[----:B------:R-:W-:Y:S02]  /*52d0*/  @P1 FSEL R34, R34, -INF , !P2 ;  /* 0xff80000022221808 */ /* 0x000fe40005000000 */
[----:B------:R-:W-:Y:S01]  /*52e0*/  PLOP3.LUT P2, PT, PT, PT, UP1, 0x80, 0x8 ;  /* 0x000000000008781c */ /* 0x000fe20003f4f018 */
[C---:B------:R-:W-:Y:S01]  /*52f0*/  FFMA.FTZ R29, R145.reuse, -UR14, R29 ;  /* 0x8000000e911d7c23 */ /* 0x040fe2000801001d */
[----:B------:R-:W-:Y:S01]  /*5300*/  PLOP3.LUT P1, PT, PT, PT, UP1, 0x80, 0x8 ;  /* 0x000000000008781c */ /* 0x000fe20003f2f018 */
[----:B------:R-:W-:Y:S01]  /*5310*/  FFMA.FTZ R43, R145, -UR14, R43 ;  /* 0x8000000e912b7c23 */ /* 0x000fe2000801002b */
[----:B------:R-:W-:Y:S02]  /*5320*/  IABS R132, R132 ;  /* 0x0000008400847213 */ /* 0x000fe40000000000 */
[----:B------:R-:W-:Y:S02]  /*5330*/  @P5 FSEL R29, R29, -INF , !P6 ;  /* 0xff8000001d1d5808 */ /* 0x000fe40007000000 */
[----:B------:R-:W-:Y:S02]  /*5340*/  PLOP3.LUT P5, PT, PT, PT, UP1, 0x80, 0x8 ;  /* 0x000000000008781c */ /* 0x000fe40003faf018 */
[----:B------:R-:W-:Y:S02]  /*5350*/  IABS R140, R140 ;  /* 0x0000008c008c7213 */ /* 0x000fe40000000000 */
[----:B------:R-:W-:Y:S02]  /*5360*/  I2FP.F32.S32 R162, R144 ;  /* 0x0000009000a27245 */ /* 0x000fe40000201400 */
[----:B------:R-:W-:Y:S02]  /*5370*/  @P2 FSEL R31, R31, -INF , !P6 ;  /* 0xff8000001f1f2808 */ /* 0x000fe40007000000 */
[----:B------:R-:W-:Y:S01]  /*5380*/  PLOP3.LUT P2, PT, PT, PT, UP1, 0x80, 0x8 ;  /* 0x000000000008781c */ /* 0x000fe20003f4f018 */
[----:B------:R-:W-:Y:S01]  /*5390*/  FFMA.FTZ R49, R162, -UR14, R49 ;  /* 0x8000000ea2317c23 */ /* 0x000fe20008010031 */
[----:B------:R-:W-:Y:S02]  /*53a0*/  @P1 FSEL R33, R33, -INF , !P6 ;  /* 0xff80000021211808 */ /* 0x000fe40007000000 */
[----:B------:R-:W-:Y:S02]  /*53b0*/  PLOP3.LUT P1, PT, PT, PT, UP1, 0x80, 0x8 ;  /* 0x000000000008781c */ /* 0x000fe40003f2f018 */
[----:B--2---:R-:W-:Y:S01]  /*53c0*/  LOP3.LUT R147, R156, UR36, R3, 0x96, !PT ;  /* 0x000000249c937c12 */ /* 0x004fe2000f8e9603 */
[----:B------:R-:W-:Y:S01]  /*53d0*/  VIADD R3, R242, 0x4 ;  /* 0x00000004f2037836 */ /* 0x000fe20000000000 */
[----:B------:R-:W-:Y:S02]  /*53e0*/  @P5 FSEL R35, R35, -INF , !P6 ;  /* 0xff80000023235808 */ /* 0x000fe40007000000 */
[----:B------:R-:W-:Y:S01]  /*53f0*/  PLOP3.LUT P5, PT, PT, PT, UP1, 0x80, 0x8 ;  /* 0x000000000008781c */ /* 0x000fe20003faf018 */
[----:B------:R-:W-:Y:S01]  /*5400*/  IMAD.WIDE.U32 R2, R3, -0x326172a9, RZ ;  /* 0xcd9e8d5703027825 */ /* 0x000fe200078e00ff */
[----:B------:R-:W-:Y:S02]  /*5410*/  PLOP3.LUT P6, PT, PT, PT, UP1, 0x80, 0x8 ;  /* 0x000000000008781c */ /* 0x000fe40003fcf018 */
[----:B------:R-:W-:Y:S01]  /*5420*/  I2FP.F32.S32 R140, R140 ;  /* 0x0000008c008c7245 */ /* 0x000fe20000201400 */
[----:B------:R-:W-:Y:S01]  /*5430*/  @P2 VIADD R133, R0, 0x20 ;  /* 0x0000002000852836 */ /* 0x000fe20000000000 */
[----:B------:R-:W-:Y:S01]  /*5440*/  LOP3.LUT R151, R156, UR36, R3, 0x96, !PT ;  /* 0x000000249c977c12 */ /* 0x000fe2000f8e9603 */
[----:B------:R-:W-:Y:S01]  /*5450*/  @P1 VIADD R142, R0, 0x21 ;  /* 0x00000021008e1836 */ /* 0x000fe20000000000 */
[----:B------:R-:W-:Y:S01]  /*5460*/  PLOP3.LUT P2, PT, PT, PT, UP1, 0x80, 0x8 ;  /* 0x000000000008781c */ /* 0x000fe20003f4f018 */
[----:B------:R-:W2:Y:S01]  /*5470*/  LDL R156, [R1+0x18] ;  /* 0x00001800019c7983 */ /* 0x000ea20000100800 */
[----:B------:R-:W-:Y:S01]  /*5480*/  PLOP3.LUT P1, PT, PT, PT, UP1, 0x80, 0x8 ;  /* 0x000000000008781c */ /* 0x000fe20003f2f018 */
[----:B------:R-:W-:Y:S01]  /*5490*/  FFMA.FTZ R48, R140, -UR14, R48 ;  /* 0x8000000e8c307c23 */ /* 0x000fe20008010030 */
[----:B------:R-:W-:Y:S01]  /*54a0*/  LOP3.LUT R149, R2, UR15, R247, 0x96, !PT ;  /* 0x0000000f02957c12 */ /* 0x000fe2000f8e96f7 */
[C---:B------:R-:W-:Y:S01]  /*54b0*/  VIADD R3, R176.reuse, 0xffffffe9 ;  /* 0xffffffe9b0037836 */ /* 0x040fe20000000000 */
[----:B------:R-:W-:Y:S01]  /*54c0*/  @P5 ISETP.GE.AND P5, PT, R133, UR26, PT ;  /* 0x0000001a85005c0c */ /* 0x000fe2000bfa6270 */
[----:B------:R-:W-:Y:S01]  /*54d0*/  VIADD R133, R176, 0xffffffb8 ;  /* 0xffffffb8b0857836 */ /* 0x000fe20000000000 */
[----:B------:R-:W-:Y:S01]  /*54e0*/  LOP3.LUT R148, R2, UR15, R245, 0x96, !PT ;  /* 0x0000000f02947c12 */ /* 0x000fe2000f8e96f5 */
[----:B------:R-:W-:Y:S01]  /*54f0*/  VIADD R2, R176, 0xffffffa9 ;  /* 0xffffffa9b0027836 */ /* 0x000fe20000000000 */
[----:B------:R-:W-:Y:S01]  /*5500*/  @P6 FSEL R36, R36, -INF , !P5 ;  /* 0xff80000024246808 */ /* 0x000fe20006800000 */
[----:B------:R-:W-:Y:S01]  /*5510*/  UIADD3 UR15, UPT, UPT, UR37, 0x76cf5d0a, URZ ;  /* 0x76cf5d0a250f7890 */ /* 0x000fe2000fffe0ff */
[----:B------:R-:W-:Y:S02]  /*5520*/  PLOP3.LUT P6, PT, PT, PT, UP1, 0x80, 0x8 ;  /* 0x000000000008781c */ /* 0x000fe40003fcf018 */
[----:B------:R-:W-:Y:S02]  /*5530*/  @P2 FSEL R38, R38, -INF , !P5 ;  /* 0xff80000026262808 */ /* 0x000fe40006800000 */
[----:B------:R-:W-:Y:S02]  /*5540*/  PLOP3.LUT P2, PT, PT, PT, UP1, 0x80, 0x8 ;  /* 0x000000000008781c */ /* 0x000fe40003f4f018 */
[----:B------:R-:W-:Y:S02]  /*5550*/  @P1 FSEL R40, R40, -INF , !P5 ;  /* 0xff80000028281808 */ /* 0x000fe40006800000 */
[----:B------:R-:W-:Y:S02]  /*5560*/  PLOP3.LUT P1, PT, PT, PT, UP1, 0x80, 0x8 ;  /* 0x000000000008781c */ /* 0x000fe40003f2f018 */
[----:B------:R-:W-:Y:S02]  /*5570*/  IABS R133, R133 ;  /* 0x0000008500857213 */ /* 0x000fe40000000000 */
[----:B------:R-:W-:Y:S02]  /*5580*/  IABS R2, R2 ;  /* 0x0000000200027213 */ /* 0x000fe40000000000 */
[----:B------:R-:W-:Y:S02]  /*5590*/  I2FP.F32.S32 R143, R133 ;  /* 0x00000085008f7245 */ /* 0x000fe40000201400 */
[----:B------:R-:W-:Y:S02]  /*55a0*/  @P6 ISETP.GE.AND P6, PT, R142, UR26, PT ;  /* 0x0000001a8e006c0c */ /* 0x000fe4000bfc6270 */
[----:B------:R-:W-:Y:S01]  /*55b0*/  @P2 FSEL R42, R42, -INF , !P5 ;  /* 0xff8000002a2a2808 */ /* 0x000fe20006800000 */
[C---:B------:R-:W-:Y:S01]  /*55c0*/  FFMA.FTZ R51, R143.reuse, -UR14, R51 ;  /* 0x8000000e8f337c23 */ /* 0x040fe20008010033 */
[----:B------:R-:W-:Y:S01]  /*55d0*/  PLOP3.LUT P2, PT, PT, PT, UP1, 0x80, 0x8 ;  /* 0x000000000008781c */ /* 0x000fe20003f4f018 */
[----:B------:R-:W-:Y:S01]  /*55e0*/  @P1 VIADD R133, R0, 0x28 ;  /* 0x0000002800851836 */ /* 0x000fe20000000000 */
[----:B------:R-:W-:Y:S01]  /*55f0*/  PLOP3.LUT P5, PT, PT, PT, UP1, 0x80, 0x8 ;  /* 0x000000000008781c */ /* 0x000fe20003faf018 */
[----:B------:R-:W-:Y:S01]  /*5600*/  FFMA.FTZ R37, R143, -UR14, R37 ;  /* 0x8000000e8f257c23 */ /* 0x000fe20008010025 */
[----:B------:R-:W-:Y:S02]  /*5610*/  PLOP3.LUT P1, PT, PT, PT, UP1, 0x80, 0x8 ;  /* 0x000000000008781c */ /* 0x000fe40003f2f018 */
[----:B------:R-:W-:Y:S01]  /*5620*/  I2FP.F32.S32 R142, R132 ;  /* 0x00000084008e7245 */ /* 0x000fe20000201400 */
[----:B------:R-:W-:Y:S01]  /*5630*/  VIADD R132, R176, 0xfffffff1 ;  /* 0xfffffff1b0847836 */ /* 0x000fe20000000000 */
[----:B------:R-:W-:Y:S02]  /*5640*/  I2FP.F32.S32 R169, R2 ;  /* 0x0000000200a97245 */ /* 0x000fe40000201400 */
[----:B------:R-:W-:Y:S01]  /*5650*/  IABS R2, R3 ;  /* 0x0000000300027213 */ /* 0x000fe20000000000 */
[C---:B------:R-:W-:Y:S01]  /*5660*/  FFMA.FTZ R41, R142.reuse, -UR14, R41 ;  /* 0x8000000e8e297c23 */ /* 0x040fe20008010029 */
[----:B------:R-:W-:Y:S01]  /*5670*/  IABS R132, R132 ;  /* 0x0000008400847213 */ /* 0x000fe20000000000 */
[----:B------:R-:W-:Y:S01]  /*5680*/  FFMA.FTZ R47, R142, -UR14, R47 ;  /* 0x8000000e8e2f7c23 */ /* 0x000fe2000801002f */
[----:B------:R-:W-:Y:S01]  /*5690*/  @P2 FSEL R37, R37, -INF , !P6 ;  /* 0xff80000025252808 */ /* 0x000fe20007000000 */
[----:B------:R-:W-:Y:S01]  /*56a0*/  IMAD.WIDE.U32 R142, R150, -0x2daee0ad, RZ ;  /* 0xd2511f53968e7825 */ /* 0x000fe200078e00ff */
[----:B------:R-:W-:Y:S02]  /*56b0*/  PLOP3.LUT P2, PT, PT, PT, UP1, 0x80, 0x8 ;  /* 0x000000000008781c */ /* 0x000fe40003f4f018 */
[----:B------:R-:W-:Y:S02]  /*56c0*/  @P5 FSEL R39, R39, -INF , !P6 ;  /* 0xff80000027275808 */ /* 0x000fe40007000000 */
[----:B------:R-:W-:Y:S02]  /*56d0*/  PLOP3.LUT P5, PT, PT, PT, UP1, 0x80, 0x8 ;  /* 0x000000000008781c */ /* 0x000fe40003faf018 */
[----:B------:R-:W-:Y:S02]  /*56e0*/  @P1 FSEL R41, R41, -INF , !P6 ;  /* 0xff80000029291808 */ /* 0x000fe40007000000 */
[----:B------:R-:W-:Y:S02]  /*56f0*/  PLOP3.LUT P1, PT, PT, PT, UP1, 0x80, 0x8 ;  /* 0x000000000008781c */ /* 0x000fe40003f2f018 */
[----:B------:R-:W-:Y:S02]  /*5700*/  I2FP.F32.S32 R141, R132 ;  /* 0x00000084008d7245 */ /* 0x000fe40000201400 */
[----:B------:R-:W-:Y:S01]  /*5710*/  I2FP.F32.S32 R165, R2 ;  /* 0x0000000200a57245 */ /* 0x000fe20000201400 */
[----:B------:R-:W-:Y:S01]  /*5720*/  IMAD.WIDE.U32 R2, R149, -0x2daee0ad, RZ ;  /* 0xd2511f5395027825 */ /* 0x000fe200078e00ff */
[----:B------:R-:W-:Y:S02]  /*5730*/  @P2 FSEL R43, R43, -INF , !P6 ;  /* 0xff8000002b2b2808 */ /* 0x000fe40007000000 */
[----:B------:R-:W-:Y:S01]  /*5740*/  PLOP3.LUT P2, PT, PT, PT, UP1, 0x80, 0x8 ;  /* 0x000000000008781c */ /* 0x000fe20003f4f018 */
[----:B------:R-:W-:Y:S01]  /*5750*/  FFMA.FTZ R44, R141, -UR14, R44 ;  /* 0x8000000e8d2c7c23 */ /* 0x000fe2000801002c */
[----:B------:R-:W-:Y:S02]  /*5760*/  @P5 ISETP.GE.AND P5, PT, R133, UR26, PT ;  /* 0x0000001a85005c0c */ /* 0x000fe4000bfa6270 */
[----:B------:R-:W-:Y:S01]  /*5770*/  PLOP3.LUT P6, PT, PT, PT, UP1, 0x80, 0x8 ;  /* 0x000000000008781c */ /* 0x000fe20003fcf018 */
[----:B------:R-:W1:Y:S01]  /*5780*/  LDSM.16.M88.4 R132, [R170+0xd800] ;  /* 0x00d80000aa84783b */ /* 0x000e620000000200 */
        /* <DEDUP_REMOVED lines=10> */
[----:B------:R-:W-:Y:S04]  /*5830*/  PLOP3.LUT P2, PT, PT, PT, UP1, 0x80, 0x8 ;  /* 0x000000000008781c */ /* 0x000fe80003f4f018 */
[----:B------:R-:W-:Y:S03]  /*5840*/  @P6 ISETP.GE.AND P6, PT, R145, UR26, PT ;  /* 0x0000001a91006c0c */ /* 0x000fe6000bfc6270 */
[----:B------:R-:W-:Y:S01]  /*5850*/  @P5 VIADD R145, R0, 0x30 ;  /* 0x0000003000915836 */ /* 0x000fe20000000000 */
[----:B------:R-:W-:Y:S02]  /*5860*/  PLOP3.LUT P5, PT, PT, PT, UP1, 0x80, 0x8 ;  /* 0x000000000008781c */ /* 0x000fe40003faf018 */
[----:B------:R-:W-:Y:S02]  /*5870*/  @P1 FSEL R45, R45, -INF , !P6 ;  /* 0xff8000002d2d1808 */ /* 0x000fe40007000000 */
[----:B------:R-:W-:Y:S02]  /*5880*/  PLOP3.LUT P1, PT, PT, PT, UP1, 0x80, 0x8 ;  /* 0x000000000008781c */ /* 0x000fe40003f2f018 */
[----:B------:R-:W-:Y:S01]  /*5890*/  @P2 ISETP.GE.AND P2, PT, R145, UR26, PT ;  /* 0x0000001a91002c0c */ /* 0x000fe2000bf46270 */
[-C--:B-1----:R-:W-:Y:S06]  /*58a0*/  HMMA.16816.F32 R52, R136, R132.reuse, R52 ;  /* 0x000000848834723c */ /* 0x082fec0000001834 */
[----:B------:R-:W-:Y:S02]  /*58b0*/  @P5 FSEL R47, R47, -INF , !P6 ;  /* 0xff8000002f2f5808 */ /* 0x000fe40007000000 */
[----:B------:R-:W-:Y:S01]  /*58c0*/  PLOP3.LUT P5, PT, PT, PT, UP1, 0x80, 0x8 ;  /* 0x000000000008781c */ /* 0x000fe20003faf018 */
[C---:B------:R-:W-:Y:S04]  /*58d0*/  HMMA.16816.F32 R56, R152.reuse, R132, R56 ;  /* 0x000000849838723c */ /* 0x040fe80000001838 */
[----:B------:R-:W-:Y:S01]  /*58e0*/  @P1 FSEL R49, R49, -INF , !P6 ;  /* 0xff80000031311808 */ /* 0x000fe20007000000 */
[----:B------:R-:W-:Y:S01]  /*58f0*/  IMAD.WIDE.U32 R132, R147, -0x2daee0ad, RZ ;  /* 0xd2511f5393847825 */ /* 0x000fe200078e00ff */
[----:B------:R-:W-:Y:S02]  /*5900*/  PLOP3.LUT P1, PT, PT, PT, UP1, 0x80, 0x8 ;  /* 0x000000000008781c */ /* 0x000fe40003f2f018 */
[-C--:B------:R-:W-:Y:S03]  /*5910*/  HMMA.16816.F32 R60, R152, R134.reuse, R60 ;  /* 0x00000086983c723c */ /* 0x080fe6000000183c */
[----:B----4-:R-:W-:Y:S01]  /*5920*/  LOP3.LUT R145, R158, UR29, R133, 0x96, !PT ;  /* 0x0000001d9e917c12 */ /* 0x010fe2000f8e9685 */
[----:B------:R-:W-:Y:S01]  /*5930*/  FFMA.FTZ R52, R169, -UR14, R52 ;  /* 0x8000000ea9347c23 */ /* 0x000fe20008010034 */
[----:B------:R-:W-:Y:S01]  /*5940*/  @P5 FSEL R51, R51, -INF , !P6 ;  /* 0xff80000033335808 */ /* 0x000fe20007000000 */
[----:B------:R-:W-:Y:S01]  /*5950*/  FFMA.FTZ R54, R140, -UR14, R54 ;  /* 0x8000000e8c367c23 */ /* 0x000fe20008010036 */
[----:B------:R-:W-:Y:S01]  /*5960*/  PLOP3.LUT P5, PT, PT, PT, UP1, 0x80, 0x8 ;  /* 0x000000000008781c */ /* 0x000fe20003faf018 */
[----:B------:R-:W-:Y:S01]  /*5970*/  HMMA.16816.F32 R64, R136, R134, R64 ;  /* 0x000000868840723c */ /* 0x000fe20000001840 */
[----:B------:R-:W-:Y:S03]  /*5980*/  PLOP3.LUT P6, PT, PT, PT, UP1, 0x80, 0x8 ;  /* 0x000000000008781c */ /* 0x000fe60003fcf018 */
[----:B------:R-:W-:Y:S01]  /*5990*/  @P1 FSEL R52, R52, -INF , !P2 ;  /* 0xff80000034341808 */ /* 0x000fe20005000000 */
[----:B------:R-:W-:Y:S01]  /*59a0*/  IMAD.WIDE.U32 R160, R145, -0x326172a9, RZ ;  /* 0xcd9e8d5791a07825 */ /* 0x000fe200078e00ff */
[----:B------:R-:W-:Y:S02]  /*59b0*/  PLOP3.LUT P1, PT, PT, PT, UP1, 0x80, 0x8 ;  /* 0x000000000008781c */ /* 0x000fe40003f2f018 */
[----:B------:R-:W-:Y:S01]  /*59c0*/  LOP3.LUT R150, R132, UR15, R143, 0x96, !PT ;  /* 0x0000000f84967c12 */ /* 0x000fe2000f8e968f */
        /* <DEDUP_REMOVED lines=8> */
[----:B------:R-:W-:Y:S01]  /*5a50*/  IMAD.WIDE.U32 R146, R146, -0x2daee0ad, RZ ;  /* 0xd2511f5392927825 */ /* 0x000fe200078e00ff */
[----:B------:R-:W-:Y:S02]  /*5a60*/  PLOP3.LUT P6, PT, PT, PT, UP1, 0x80, 0x8 ;  /* 0x000000000008781c */ /* 0x000fe40003fcf018 */
[----:B------:R-:W-:Y:S01]  /*5a70*/  @P1 FSEL R58, R58, -INF , !P2 ;  /* 0xff8000003a3a1808 */ /* 0x000fe20005000000 */
[----:B------:R-:W-:Y:S01]  /*5a80*/  FFMA.FTZ R66, R169, -UR14, R66 ;  /* 0x8000000ea9427c23 */ /* 0x000fe20008010042 */
[----:B------:R-:W-:Y:S01]  /*5a90*/  PLOP3.LUT P2, PT, PT, PT, UP1, 0x80, 0x8 ;  /* 0x000000000008781c */ /* 0x000fe20003f4f018 */
[----:B------:R-:W-:Y:S01]  /*5aa0*/  FFMA.FTZ R55, R162, -UR14, R55 ;  /* 0x8000000ea2377c23 */ /* 0x000fe20008010037 */
[----:B------:R-:W-:Y:S01]  /*5ab0*/  LOP3.LUT R144, R132, UR15, R147, 0x96, !PT ;  /* 0x0000000f84907c12 */ /* 0x000fe2000f8e9693 */
[----:B------:R-:W-:Y:S01]  /*5ac0*/  IMAD.WIDE.U32 R132, R148, -0x2daee0ad, RZ ;  /* 0xd2511f5394847825 */ /* 0x000fe200078e00ff */
[----:B------:R-:W-:Y:S02]  /*5ad0*/  PLOP3.LUT P1, PT, PT, PT, UP1, 0x80, 0x8 ;  /* 0x000000000008781c */ /* 0x000fe40003f2f018 */
[----:B------:R-:W-:Y:S01]  /*5ae0*/  LOP3.LUT R147, R246, UR35, R161, 0x96, !PT ;  /* 0x00000023f6937c12 */ /* 0x000fe2000f8e96a1 */
[----:B------:R-:W-:Y:S02]  /*5af0*/  FFMA.FTZ R59, R166, -UR14, R59 ;  /* 0x8000000ea63b7c23 */ /* 0x000fe4000801003b */
[----:B------:R-:W-:Y:S01]  /*5b00*/  @P6 VIADD R143, R0, 0x38 ;  /* 0x00000038008f6836 */ /* 0x000fe20000000000 */
[----:B------:R-:W-:Y:S01]  /*5b10*/  PLOP3.LUT P6, PT, PT, PT, UP1, 0x80, 0x8 ;  /* 0x000000000008781c */ /* 0x000fe20003fcf018 */
[----:B------:R-:W-:Y:S01]  /*5b20*/  IMAD.WIDE.U32 R178, R147, -0x2daee0ad, RZ ;  /* 0xd2511f5393b27825 */ /* 0x000fe200078e00ff */
[----:B--2---:R-:W-:Y:S03]  /*5b30*/  LEA R167, R156, UR4, 0x1 ;  /* 0x000000049ca77c11 */ /* 0x004fe6000f8e08ff */
[----:B------:R-:W-:Y:S04]  /*5b40*/  IMAD.WIDE.U32 R156, R151, -0x2daee0ad, RZ ;  /* 0xd2511f53979c7825 */ /* 0x000fe800078e00ff */
[----:B------:R-:W-:Y:S01]  /*5b50*/  IMAD.WIDE.U32 R150, R150, -0x326172a9, RZ ;  /* 0xcd9e8d5796967825 */ /* 0x000fe200078e00ff */
[----:B------:R-:W-:Y:S02]  /*5b60*/  LOP3.LUT R148, R156, UR15, R3, 0x96, !PT ;  /* 0x0000000f9c947c12 */ /* 0x000fe4000f8e9603 */
[----:B------:R-:W-:Y:S01]  /*5b70*/  LOP3.LUT R149, R158, UR29, R157, 0x96, !PT ;  /* 0x0000001d9e957c12 */ /* 0x000fe2000f8e969d */
[----:B------:R-:W-:Y:S01]  /*5b80*/  @P5 VIADD R3, R0, 0x31 ;  /* 0x0000003100035836 */ /* 0x000fe20000000000 */
[----:B------:R-:W-:Y:S01]  /*5b90*/  LOP3.LUT R157, R156, UR15, R133, 0x96, !PT ;  /* 0x0000000f9c9d7c12 */ /* 0x000fe2000f8e9685 */
[C---:B------:R-:W-:Y:S01]  /*5ba0*/  VIADD R140, R167.reuse, 0x1c000 ;  /* 0x0001c000a78c7836 */ /* 0x040fe20000000000 */
[----:B------:R-:W-:Y:S01]  /*5bb0*/  LOP3.LUT R159, R160, UR34, R151, 0x96, !PT ;  /* 0x00000022a09f7c12 */ /* 0x000fe2000f8e9697 */
[----:B------:R-:W-:Y:S01]  /*5bc0*/  VIADD R164, R167, 0x1c040 ;  /* 0x0001c040a7a47836 */ /* 0x000fe20000000000 */
[----:B------:R-:W-:Y:S01]  /*5bd0*/  @P2 ISETP.GE.AND P2, PT, R3, UR26, PT ;  /* 0x0000001a03002c0c */ /* 0x000fe2000bf46270 */
[----:B------:R-:W-:Y:S01]  /*5be0*/  VIADD R3, R176, 0xffffffa8 ;  /* 0xffffffa8b0037836 */ /* 0x000fe20000000000 */
[----:B------:R-:W-:Y:S01]  /*5bf0*/  PLOP3.LUT P5, PT, PT, PT, UP1, 0x80, 0x8 ;  /* 0x000000000008781c */ /* 0x000fe20003faf018 */
[----:B------:R-:W-:Y:S01]  /*5c00*/  @P4 VIADD R164, R140, 0xffffffc0 ;  /* 0xffffffc08ca44836 */ /* 0x000fe20000000000 */
[----:B------:R-:W-:Y:S01]  /*5c10*/  LOP3.LUT R158, R244, UR35, R161, 0x96, !PT ;  /* 0x00000023f49e7c12 */ /* 0x000fe2000f8e96a1 */
[----:B------:R-:W-:Y:S01]  /*5c20*/  @P1 VIADD R133, R0, 0x39 ;  /* 0x0000003900851836 */ /* 0x000fe20000000000 */
[----:B------:R-:W-:Y:S01]  /*5c30*/  IABS R3, R3 ;  /* 0x0000000300037213 */ /* 0x000fe20000000000 */
[----:B------:R-:W-:Y:S01]  /*5c40*/  IMAD.WIDE.U32 R140, R144, -0x326172a9, RZ ;  /* 0xcd9e8d57908c7825 */ /* 0x000fe200078e00ff */
[----:B------:R-:W-:Y:S01]  /*5c50*/  PLOP3.LUT P1, PT, PT, PT, UP1, 0x80, 0x8 ;  /* 0x000000000008781c */ /* 0x000fe20003f2f018 */
[----:B------:R-:W-:Y:S01]  /*5c60*/  UIADD3 UR29, UPT, UPT, UR37, 0x32370b8f, URZ ;  /* 0x32370b8f251d7890 */ /* 0x000fe2000fffe0ff */
[----:B------:R-:W-:Y:S01]  /*5c70*/  @P6 ISETP.GE.AND P6, PT, R133, UR26, PT ;  /* 0x0000001a85006c0c */ /* 0x000fe2000bfc6270 */
[----:B------:R-:W-:Y:S01]  /*5c80*/  IMAD.MOV.U32 R0, RZ, RZ, R3 ;  /* 0x000000ffff007224 */ /* 0x000fe200078e0003 */
[----:B------:R-:W-:Y:S01]  /*5c90*/  LOP3.LUT R156, R160, UR34, R141, 0x96, !PT ;  /* 0x00000022a09c7c12 */ /* 0x000fe2000f8e968d */
[----:B------:R-:W-:Y:S01]  /*5ca0*/  IMAD.WIDE.U32 R144, R157, -0x326172a9, RZ ;  /* 0xcd9e8d579d907825 */ /* 0x000fe200078e00ff */
[----:B------:R-:W-:Y:S01]  /*5cb0*/  UIADD3 UR15, UPT, UPT, UR37, -0x126145ec, URZ ;  /* 0xed9eba14250f7890 */ /* 0x000fe2000fffe0ff */
[----:B------:R-:W-:Y:S02]  /*5cc0*/  @P5 ISETP.GE.AND P5, PT, R143, UR26, PT ;  /* 0x0000001a8f005c0c */ /* 0x000fe4000bfa6270 */
[----:B------:R-:W-:Y:S01]  /*5cd0*/  I2FP.F32.S32 R151, R0 ;  /* 0x0000000000977245 */ /* 0x000fe20000201400 */
[----:B------:R-:W-:Y:S01]  /*5ce0*/  IMAD.WIDE.U32 R170, R149, -0x326172a9, RZ ;  /* 0xcd9e8d5795aa7825 */ /* 0x000fe200078e00ff */
[----:B------:R-:W-:Y:S03]  /*5cf0*/  LOP3.LUT R3, R146, UR29, R179, 0x96, !PT ;  /* 0x0000001d92037c12 */ /* 0x000fe6000f8e96b3 */
[C---:B------:R-:W-:Y:S01]  /*5d00*/  FFMA.FTZ R53, R151.reuse, -UR14, R53 ;  /* 0x8000000e97357c23 */ /* 0x040fe20008010035 */
[----:B------:R-:W-:Y:S01]  /*5d10*/  LOP3.LUT R133, R170, UR34, R145, 0x96, !PT ;  /* 0x00000022aa857c12 */ /* 0x000fe2000f8e9691 */
[----:B------:R-:W-:Y:S01]  /*5d20*/  FFMA.FTZ R67, R151, -UR14, R67 ;  /* 0x8000000e97437c23 */ /* 0x000fe20008010043 */
[----:B------:R-:W-:Y:S01]  /*5d30*/  LOP3.LUT R0, R246, UR35, R171, 0x96, !PT ;  /* 0x00000023f6007c12 */ /* 0x000fe2000f8e96ab */
[----:B------:R-:W-:Y:S01]  /*5d40*/  VIADD R145, R176, 0xffffffe8 ;  /* 0xffffffe8b0917836 */ /* 0x000fe20000000000 */
[----:B------:R-:W-:Y:S01]  /*5d50*/  @P1 FSEL R53, R53, -INF , !P2 ;  /* 0xff80000035351808 */ /* 0x000fe20005000000 */
[----:B------:R-:W-:Y:S01]  /*5d60*/  IMAD.WIDE.U32 R148, R148, -0x326172a9, RZ ;  /* 0xcd9e8d5794947825 */ /* 0x000fe200078e00ff */
[----:B------:R-:W-:Y:S02]  /*5d70*/  PLOP3.LUT P1, PT, PT, PT, UP1, 0x80, 0x8 ;  /* 0x000000000008781c */ /* 0x000fe40003f2f018 */
[----:B------:R-:W-:Y:S01]  /*5d80*/  IABS R145, R145 ;  /* 0x0000009100917213 */ /* 0x000fe20000000000 */
[----:B------:R-:W-:Y:S01]  /*5d90*/  IMAD.WIDE.U32 R146, R158, -0x2daee0ad, RZ ;  /* 0xd2511f539e927825 */ /* 0x000fe200078e00ff */
[----:B------:R-:W-:Y:S01]  /*5da0*/  LOP3.LUT R160, R170, UR34, R149, 0x96, !PT ;  /* 0x00000022aaa07c12 */ /* 0x000fe2000f8e9695 */
[----:B------:R-:W-:Y:S01]  /*5db0*/  UIADD3 UR34, UPT, UPT, UR36, 0x1715609d, URZ ;  /* 0x1715609d24227890 */ /* 0x000fe2000fffe0ff */
[----:B------:R-:W-:Y:S01]  /*5dc0*/  I2FP.F32.S32 R145, R145 ;  /* 0x0000009100917245 */ /* 0x000fe20000201400 */
[----:B------:R-:W-:Y:S01]  /*5dd0*/  IMAD.WIDE.U32 R156, R156, -0x2daee0ad, RZ ;  /* 0xd2511f539c9c7825 */ /* 0x000fe200078e00ff */
[----:B------:R-:W-:Y:S02]  /*5de0*/  LOP3.LUT R149, R142, UR29, R147, 0x96, !PT ;  /* 0x0000001d8e957c12 */ /* 0x000fe4000f8e9693 */
[----:B------:R-:W-:Y:S01]  /*5df0*/  LOP3.LUT R141, R244, UR35, R171, 0x96, !PT ;  /* 0x00000023f48d7c12 */ /* 0x000fe2000f8e96ab */
[C---:B------:R-:W-:Y:S01]  /*5e00*/  FFMA.FTZ R57, R145.reuse, -UR14, R57 ;  /* 0x8000000e91397c23 */ /* 0x040fe20008010039 */
[----:B------:R-:W-:Y:S01]  /*5e10*/  LOP3.LUT R163, R178, UR15, R157, 0x96, !PT ;  /* 0x0000000fb2a37c12 */ /* 0x000fe2000f8e969d */
[----:B------:R-:W-:Y:S01]  /*5e20*/  FFMA.FTZ R63, R145, -UR14, R63 ;  /* 0x8000000e913f7c23 */ /* 0x000fe2000801003f */
[----:B------:R-:W-:Y:S01]  /*5e30*/  @P1 FSEL R55, R55, -INF , !P2 ;  /* 0xff80000037371808 */ /* 0x000fe20005000000 */
[----:B------:R-:W2:Y:S01]  /*5e40*/  LDL R145, [R1+0x14] ;  /* 0x0000140001917983 */ /* 0x000ea20000100800 */
[----:B------:R-:W-:Y:S01]  /*5e50*/  PLOP3.LUT P1, PT, PT, PT, UP1, 0x80, 0x8 ;  /* 0x000000000008781c */ /* 0x000fe20003f2f018 */
[----:B------:R-:W-:Y:S01]  /*5e60*/  IMAD.WIDE.U32 R160, R160, -0x2daee0ad, RZ ;  /* 0xd2511f53a0a07825 */ /* 0x000fe200078e00ff */
[----:B------:R-:W-:Y:S03]  /*5e70*/  UIADD3 UR35, UPT, UPT, UR36, 0x78dde6e4, URZ ;  /* 0x78dde6e424237890 */ /* 0x000fe6000fffe0ff */
[----:B------:R-:W-:Y:S04]  /*5e80*/  IMAD.WIDE.U32 R178, R141, -0x2daee0ad, RZ ;  /* 0xd2511f538db27825 */ /* 0x000fe800078e00ff */
[----:B------:R-:W-:Y:S04]  /*5e90*/  IMAD.WIDE.U32 R170, R133, -0x2daee0ad, RZ ;  /* 0xd2511f5385aa7825 */ /* 0x000fe800078e00ff */
[----:B------:R-:W-:Y:S01]  /*5ea0*/  @P1 FSEL R57, R57, -INF , !P2 ;  /* 0xff80000039391808 */ /* 0x000fe20005000000 */
[----:B------:R-:W-:Y:S01]  /*5eb0*/  IMAD.WIDE.U32 R142, R0, -0x2daee0ad, RZ ;  /* 0xd2511f53008e7825 */ /* 0x000fe200078e00ff */
[----:B------:R-:W-:Y:S02]  /*5ec0*/  PLOP3.LUT P1, PT, PT, PT, UP1, 0x80, 0x8 ;  /* 0x000000000008781c */ /* 0x000fe40003f2f018 */
[----:B------:R-:W-:Y:S01]  /*5ed0*/  LOP3.LUT R141, R178, UR15, R171, 0x96, !PT ;  /* 0x0000000fb28d7c12 */ /* 0x000fe2000f8e96ab */
[----:B------:R-:W-:Y:S01]  /*5ee0*/  IMAD.WIDE.U32 R158, R159, -0x2daee0ad, RZ ;  /* 0xd2511f539f9e7825 */ /* 0x000fe200078e00ff */
[----:B------:R-:W-:Y:S03]  /*5ef0*/  LOP3.LUT R143, R2, UR29, R143, 0x96, !PT ;  /* 0x0000001d028f7c12 */ /* 0x000fe6000f8e968f */
[----:B------:R-:W-:Y:S01]  /*5f00*/  IMAD.WIDE.U32 R152, R141, -0x326172a9, RZ ;  /* 0xcd9e8d578d987825 */ /* 0x000fe200078e00ff */
[----:B------:R-:W-:Y:S02]  /*5f10*/  LOP3.LUT R147, R146, UR15, R159, 0x96, !PT ;  /* 0x0000000f92937c12 */ /* 0x000fe4000f8e969f */
[----:B------:R-:W-:Y:S01]  /*5f20*/  LOP3.LUT R146, R142, UR15, R161, 0x96, !PT ;  /* 0x0000000f8e927c12 */ /* 0x000fe2000f8e96a1 */
[----:B------:R-:W-:Y:S01]  /*5f30*/  IMAD.WIDE.U32 R162, R163, -0x326172a9, RZ ;  /* 0xcd9e8d57a3a27825 */ /* 0x000fe200078e00ff */
[----:B------:R-:W-:Y:S01]  /*5f40*/  LOP3.LUT R142, R132, UR29, R179, 0x96, !PT ;  /* 0x0000001d848e7c12 */ /* 0x000fe2000f8e96b3 */
[----:B------:R-:W-:Y:S01]  /*5f50*/  UIADD3 UR15, UPT, UPT, UR37, 0x646e171e, URZ ;  /* 0x646e171e250f7890 */ /* 0x000fe2000fffe0ff */
[----:B------:R-:W-:Y:S01]  /*5f60*/  @P1 FSEL R59, R59, -INF , !P2 ;  /* 0xff8000003b3b1808 */ /* 0x000fe20005000000 */
[----:B------:R-:W-:Y:S01]  /*5f70*/  IMAD.WIDE.U32 R2, R3, -0x326172a9, RZ ;  /* 0xcd9e8d5703027825 */ /* 0x000fe200078e00ff */
[----:B------:R-:W-:Y:S01]  /*5f80*/  PLOP3.LUT P2, PT, PT, PT, UP1, 0x80, 0x8 ;  /* 0x000000000008781c */ /* 0x000fe20003f4f018 */
[----:B------:R-:W-:Y:S01]  /*5f90*/  UIADD3 UR29, UPT, UPT, UR37, -0x56f99767, URZ ;  /* 0xa9066899251d7890 */ /* 0x000fe2000fffe0ff */
[----:B------:R-:W-:Y:S01]  /*5fa0*/  PLOP3.LUT P1, PT, PT, PT, UP1, 0x80, 0x8 ;  /* 0x000000000008781c */ /* 0x000fe20003f2f018 */
[----:B------:R-:W-:Y:S01]  /*5fb0*/  IMAD.WIDE.U32 R132, R149, -0x326172a9, RZ ;  /* 0xcd9e8d5795847825 */ /* 0x000fe200078e00ff */
[----:B------:R-:W-:Y:S02]  /*5fc0*/  LOP3.LUT R140, R140, UR35, R3, 0x96, !PT ;  /* 0x000000238c8c7c12 */ /* 0x000fe4000f8e9603 */
[----:B------:R-:W-:Y:S01]  /*5fd0*/  LOP3.LUT R0, R2, UR34, R163, 0x96, !PT ;  /* 0x0000002202007c12 */ /* 0x000fe2000f8e96a3 */
[----:B------:R-:W-:Y:S01]  /*5fe0*/  IMAD.WIDE.U32 R154, R147, -0x326172a9, RZ ;  /* 0xcd9e8d57939a7825 */ /* 0x000fe200078e00ff */
[----:B------:R-:W-:Y:S03]  /*5ff0*/  LOP3.LUT R150, R150, UR35, R133, 0x96, !PT ;  /* 0x0000002396967c12 */ /* 0x000fe6000f8e9685 */
[----:B------:R-:W-:Y:S01]  /*6000*/  IMAD.WIDE.U32 R146, R146, -0x326172a9, RZ ;  /* 0xcd9e8d5792927825 */ /* 0x000fe200078e00ff */
[----:B------:R-:W-:Y:S02]  /*6010*/  LOP3.LUT R132, R132, UR34, R155, 0x96, !PT ;  /* 0x0000002284847c12 */ /* 0x000fe4000f8e969b */
[----:B------:R-:W-:Y:S01]  /*6020*/  @P2 FSEL R60, R60, -INF , !P5 ;  /* 0xff8000003c3c2808 */ /* 0x000fe20006800000 */
[----:B------:R-:W-:Y:S01]  /*6030*/  IMAD.WIDE.U32 R2, R143, -0x326172a9, RZ ;  /* 0xcd9e8d578f027825 */ /* 0x000fe200078e00ff */
[----:B------:R-:W-:Y:S02]  /*6040*/  PLOP3.LUT P2, PT, PT, PT, UP1, 0x80, 0x8 ;  /* 0x000000000008781c */ /* 0x000fe40003f4f018 */
[----:B------:R-:W-:Y:S01]  /*6050*/  @P1 FSEL R62, R62, -INF , !P5 ;  /* 0xff8000003e3e1808 */ /* 0x000fe20006800000 */
[----:B------:R-:W-:Y:S01]  /*6060*/  IMAD.WIDE.U32 R134, R150, -0x2daee0ad, RZ ;  /* 0xd2511f5396867825 */ /* 0x000fe200078e00ff */
[----:B------:R-:W-:Y:S01]  /*6070*/  LOP3.LUT R148, R148, UR35, R3, 0x96, !PT ;  /* 0x0000002394947c12 */ /* 0x000fe2000f8e9603 */
[----:B------:R-:W3:Y:S01]  /*6080*/  LDL R150, [R1+0x20] ;  /* 0x0000200001967983 */ /* 0x000ee20000100800 */
[----:B------:R-:W-:Y:S01]  /*6090*/  LOP3.LUT R133, R2, UR34, R147, 0x96, !PT ;  /* 0x0000002202857c12 */ /* 0x000fe2000f8e9693 */
[----:B------:R-:W-:Y:S01]  /*60a0*/  IMAD.WIDE.U32 R2, R0, -0x2daee0ad, RZ ;  /* 0xd2511f5300027825 */ /* 0x000fe200078e00ff */
[----:B------:R-:W-:Y:S02]  /*60b0*/  PLOP3.LUT P1, PT, PT, PT, UP1, 0x80, 0x8 ;  /* 0x000000000008781c */ /* 0x000fe40003f2f018 */
[----:B------:R-:W-:Y:S01]  /*60c0*/  LOP3.LUT R158, R158, UR29, R135, 0x96, !PT ;  /* 0x0000001d9e9e7c12 */ /* 0x000fe2000f8e9687 */
[----:B------:R-:W-:Y:S01]  /*60d0*/  VIADD R0, R176, 0xffffffa1 ;  /* 0xffffffa1b0007836 */ /* 0x000fe20000000000 */
[----:B------:R-:W-:Y:S01]  /*60e0*/  PRMT R157, R2, 0x7770, RZ ;  /* 0x00007770029d7816 */ /* 0x000fe200000000ff */
[----:B------:R-:W-:Y:S01]  /*60f0*/  IMAD.WIDE.U32 R142, R142, -0x326172a9, RZ ;  /* 0xcd9e8d578e8e7825 */ /* 0x000fe200078e00ff */
[----:B------:R-:W-:Y:S02]  /*6100*/  PRMT R155, R2, 0x7771, RZ ;  /* 0x00007771029b7816 */ /* 0x000fe400000000ff */
[----:B------:R-:W-:Y:S01]  /*6110*/  IABS R0, R0 ;  /* 0x0000000000007213 */ /* 0x000fe20000000000 */
[----:B------:R-:W-:Y:S01]  /*6120*/  IMAD.WIDE.U32 R140, R140, -0x2daee0ad, RZ ;  /* 0xd2511f538c8c7825 */ /* 0x000fe200078e00ff */
[----:B------:R-:W-:Y:S01]  /*6130*/  LOP3.LUT R163, R142, UR34, R153, 0x96, !PT ;  /* 0x000000228ea37c12 */ /* 0x000fe2000f8e9699 */
[----:B------:R-:W-:Y:S01]  /*6140*/  UIADD3 UR34, UPT, UPT, UR36, -0x4ab325aa, URZ ;  /* 0xb54cda5624227890 */ /* 0x000fe2000fffe0ff */
[----:B------:R-:W-:Y:S01]  /*6150*/  I2FP.F32.S32 R0, R0 ;  /* 0x0000000000007245 */ /* 0x000fe20000201400 */
[----:B------:R-:W-:Y:S01]  /*6160*/  IMAD.WIDE.U32 R136, R132, -0x2daee0ad, RZ ;  /* 0xd2511f5384887825 */ /* 0x000fe200078e00ff */
[----:B------:R-:W-:Y:S02]  /*6170*/  LOP3.LUT R140, R140, UR15, R3, 0x96, !PT ;  /* 0x0000000f8c8c7c12 */ /* 0x000fe4000f8e9603 */
[----:B------:R-:W-:Y:S01]  /*6180*/  PRMT R153, R2, 0x7772, RZ ;  /* 0x0000777202997816 */ /* 0x000fe200000000ff */
[----:B------:R-:W-:Y:S01]  /*6190*/  FFMA.FTZ R64, R0, -UR14, R64 ;  /* 0x8000000e00407c23 */ /* 0x000fe20008010040 */
[----:B------:R-:W-:Y:S01]  /*61a0*/  PRMT R159, R2, 0x7773, RZ ;  /* 0x00007773029f7816 */ /* 0x000fe200000000ff */
[----:B------:R-:W-:Y:S01]  /*61b0*/  IMAD.WIDE.U32 R2, R148, -0x2daee0ad, RZ ;  /* 0xd2511f5394027825 */ /* 0x000fe200078e00ff */
[----:B------:R-:W-:Y:S02]  /*61c0*/  LOP3.LUT R138, R134, UR15, R137, 0x96, !PT ;  /* 0x0000000f868a7c12 */ /* 0x000fe4000f8e9689 */
[----:B------:R-:W-:Y:S01]  /*61d0*/  @P2 FSEL R64, R64, -INF , !P5 ;  /* 0xff80000040402808 */ /* 0x000fe20006800000 */
[----:B------:R-:W-:Y:S01]  /*61e0*/  IMAD.WIDE.U32 R132, R133, -0x2daee0ad, RZ ;  /* 0xd2511f5385847825 */ /* 0x000fe200078e00ff */
[----:B------:R-:W-:Y:S02]  /*61f0*/  PLOP3.LUT P2, PT, PT, PT, UP1, 0x80, 0x8 ;  /* 0x000000000008781c */ /* 0x000fe40003f4f018 */
[----:B------:R-:W-:Y:S02]  /*6200*/  LOP3.LUT R3, R160, UR29, R3, 0x96, !PT ;  /* 0x0000001da0037c12 */ /* 0x000fe4000f8e9603 */
[----:B------:R-:W-:Y:S02]  /*6210*/  LOP3.LUT R161, R144, UR35, R143, 0x96, !PT ;  /* 0x0000002390a17c12 */ /* 0x000fe4000f8e968f */
[----:B------:R-:W-:Y:S01]  /*6220*/  LOP3.LUT R137, R2, UR15, R133, 0x96, !PT ;  /* 0x0000000f02897c12 */ /* 0x000fe2000f8e9685 */
[----:B------:R-:W-:Y:S01]  /*6230*/  IMAD.WIDE.U32 R2, R3, -0x326172a9, RZ ;  /* 0xcd9e8d5703027825 */ /* 0x000fe200078e00ff */
[C---:B------:R-:W-:Y:S02]  /*6240*/  PRMT R147, R132.reuse, 0x7770, RZ ;  /* 0x0000777084937816 */ /* 0x040fe400000000ff */
[C---:B------:R-:W-:Y:S02]  /*6250*/  PRMT R148, R132.reuse, 0x7771, RZ ;  /* 0x0000777184947816 */ /* 0x040fe400000000ff */
[C---:B------:R-:W-:Y:S02]  /*6260*/  PRMT R149, R132.reuse, 0x7772, RZ ;  /* 0x0000777284957816 */ /* 0x040fe400000000ff */
[----:B------:R-:W-:Y:S01]  /*6270*/  PRMT R144, R132, 0x7773, RZ ;  /* 0x0000777384907816 */ /* 0x000fe200000000ff */
[----:B------:R-:W-:Y:S01]  /*6280*/  VIADD R132, R176, 0xffffffa0 ;  /* 0xffffffa0b0847836 */ /* 0x000fe20000000000 */
[----:B------:R-:W-:Y:S02]  /*6290*/  @P2 FSEL R61, R61, -INF , !P6 ;  /* 0xff8000003d3d2808 */ /* 0x000fe40007000000 */
[----:B------:R-:W-:Y:S02]  /*62a0*/  PLOP3.LUT P2, PT, PT, PT, UP1, 0x80, 0x8 ;  /* 0x000000000008781c */ /* 0x000fe40003f4f018 */
[----:B------:R-:W-:Y:S01]  /*62b0*/  LOP3.LUT R133, R146, UR34, R3, 0x96, !PT ;  /* 0x0000002292857c12 */ /* 0x000fe2000f8e9603 */
[----:B------:R-:W-:Y:S01]  /*62c0*/  IMAD.MOV.U32 R146, RZ, RZ, 0x10 ;  /* 0x00000010ff927424 */ /* 0x000fe200078e00ff */
[----:B------:R-:W-:Y:S02]  /*62d0*/  IABS R3, R132 ;  /* 0x0000008400037213 */ /* 0x000fe40000000000 */
[----:B------:R-:W-:Y:S02]  /*62e0*/  LOP3.LUT R156, R156, UR29, R141, 0x96, !PT ;  /* 0x0000001d9c9c7c12 */ /* 0x000fe4000f8e968d */
[----:B------:R-:W-:Y:S02]  /*62f0*/  I2FP.F32.S32 R132, R3 ;  /* 0x0000000300847245 */ /* 0x000fe40000201400 */
[----:B------:R-:W-:Y:S01]  /*6300*/  @P1 FSEL R66, R66, -INF , !P5 ;  /* 0xff80000042421808 */ /* 0x000fe20006800000 */
[----:B------:R-:W-:Y:S01]  /*6310*/  IMAD.WIDE.U32 R134, R156, -0x326172a9, RZ ;  /* 0xcd9e8d579c867825 */ /* 0x000fe200078e00ff */
[----:B------:R-:W-:Y:S03]  /*6320*/  PLOP3.LUT P1, PT, PT, PT, UP1, 0x80, 0x8 ;  /* 0x000000000008781c */ /* 0x000fe60003f2f018 */
[----:B------:R-:W-:Y:S01]  /*6330*/  FFMA.FTZ R65, R132, -UR14, R65 ;  /* 0x8000000e84417c23 */ /* 0x000fe20008010041 */
[----:B------:R-:W-:Y:S01]  /*6340*/  @P2 FSEL R67, R67, -INF , !P6 ;  /* 0xff80000043432808 */ /* 0x000fe20007000000 */
[C---:B------:R-:W-:Y:S01]  /*6350*/  FMUL.FTZ R132, R182.reuse, 1.4426950216293334961 ;  /* 0x3fb8aa3bb6847820 */ /* 0x040fe20000410000 */
[----:B------:R-:W-:Y:S02]  /*6360*/  PLOP3.LUT P5, PT, PT, PT, UP1, 0x80, 0x8 ;  /* 0x000000000008781c */ /* 0x000fe40003faf018 */
[----:B------:R-:W-:Y:S02]  /*6370*/  FSETP.NEU.FTZ.AND P2, PT, R182, -INF , PT ;  /* 0xff800000b600780b */ /* 0x000fe40003f5d000 */
[----:B------:R-:W-:Y:S01]  /*6380*/  LOP3.LUT R0, R162, UR34, R135, 0x96, !PT ;  /* 0x00000022a2007c12 */ /* 0x000fe2000f8e9687 */
[----:B-----5:R-:W-:Y:S01]  /*6390*/  FMUL.FTZ R135, R251, 1.4426950216293334961 ;  /* 0x3fb8aa3bfb877820 */ /* 0x020fe20000410000 */
[----:B------:R-:W-:Y:S02]  /*63a0*/  FSEL R132, R132, RZ, P2 ;  /* 0x000000ff84847208 */ /* 0x000fe40001000000 */
[C---:B------:R-:W-:Y:S02]  /*63b0*/  PRMT R139, R2.reuse, 0x7770, RZ ;  /* 0x00007770028b7816 */ /* 0x040fe400000000ff */
[----:B------:R-:W-:Y:S01]  /*63c0*/  PRMT R142, R2, 0x7771, RZ ;  /* 0x00007771028e7816 */ /* 0x000fe200000000ff */
[--C-:B------:R-:W-:Y:S01]  /*63d0*/  FFMA.FTZ R4, R4, UR13, -R132.reuse ;  /* 0x0000000d04047c23 */ /* 0x100fe20008010884 */
[C---:B------:R-:W-:Y:S01]  /*63e0*/  PRMT R143, R2.reuse, 0x7772, RZ ;  /* 0x00007772028f7816 */ /* 0x040fe200000000ff */
[----:B------:R-:W-:Y:S01]  /*63f0*/  FFMA.FTZ R5, R5, UR13, -R132 ;  /* 0x0000000d05057c23 */ /* 0x000fe20008010884 */
[----:B------:R-:W-:Y:S01]  /*6400*/  PRMT R141, R2, 0x7773, RZ ;  /* 0x00007773028d7816 */ /* 0x000fe200000000ff */
[----:B------:R-:W1:Y:S01]  /*6410*/  MUFU.EX2 R177, R4 ;  /* 0x0000000400b17308 */ /* 0x000e620000000800 */
[----:B------:R-:W-:Y:S01]  /*6420*/  SHF.R.U32.HI R2, RZ, 0x18, R0 ;  /* 0x00000018ff027819 */ /* 0x000fe20000011600 */
[--C-:B------:R-:W-:Y:S01]  /*6430*/  FFMA.FTZ R16, R16, UR13, -R132.reuse ;  /* 0x0000000d10107c23 */ /* 0x100fe20008010884 */
[----:B------:R-:W-:Y:S07]  /*6440*/  @P1 FSEL R65, R65, -INF , !P6 ;  /* 0xff80000041411808 */ /* 0x000fee0007000000 */
[----:B------:R4:W-:Y:S01]  /*6450*/  MUFU.EX2 R166, R5 ;  /* 0x0000000500a67308 */ /* 0x0009e20000000800 */
[----:B------:R-:W-:Y:S01]  /*6460*/  ISETP.LE.U32.AND P1, PT, R2, UR12, PT ;  /* 0x0000000c02007c0c */ /* 0x000fe2000bf23070 */
[----:B------:R-:W-:Y:S01]  /*6470*/  FFMA.FTZ R17, R17, UR13, -R132 ;  /* 0x0000000d11117c23 */ /* 0x000fe20008010884 */
[C---:B------:R-:W-:Y:S07]  /*6480*/  LOP3.LUT R3, R0.reuse, 0xff, RZ, 0xc0, !PT ;  /* 0x000000ff00037812 */ /* 0x040fee00078ec0ff */
[----:B------:R-:W-:Y:S01]  /*6490*/  MUFU.EX2 R195, R16 ;  /* 0x0000001000c37308 */ /* 0x000fe20000000800 */
[----:B------:R-:W-:Y:S01]  /*64a0*/  PRMT R2, R0, 0x7632, R2 ;  /* 0x0000763200027816 */ /* 0x000fe20000000002 */
[--C-:B------:R-:W-:Y:S01]  /*64b0*/  FFMA.FTZ R20, R20, UR13, -R132.reuse ;  /* 0x0000000d14147c23 */ /* 0x100fe20008010884 */
[----:B------:R-:W-:Y:S07]  /*64c0*/  @P5 FSEL R63, R63, -INF , !P6 ;  /* 0xff8000003f3f5808 */ /* 0x000fee0007000000 */
[----:B------:R-:W-:Y:S01]  /*64d0*/  MUFU.EX2 R194, R17 ;  /* 0x0000001100c27308 */ /* 0x000fe20000000800 */
[----:B------:R-:W-:Y:S01]  /*64e0*/  ISETP.LE.U32.AND P5, PT, R3, UR12, PT ;  /* 0x0000000c03007c0c */ /* 0x000fe2000bfa3070 */
[C---:B------:R-:W-:Y:S01]  /*64f0*/  FMUL.FTZ R3, R181.reuse, 1.4426950216293334961 ;  /* 0x3fb8aa3bb5037820 */ /* 0x040fe20000410000 */
[----:B------:R-:W-:Y:S07]  /*6500*/  LOP3.LUT R2, R2, 0xff, RZ, 0xc0, !PT ;  /* 0x000000ff02027812 */ /* 0x000fee00078ec0ff */
[----:B------:R-:W-:Y:S01]  /*6510*/  MUFU.EX2 R193, R20 ;  /* 0x0000001400c17308 */ /* 0x000fe20000000800 */
[----:B------:R-:W-:Y:S01]  /*6520*/  FSETP.NEU.FTZ.AND P6, PT, R181, -INF , PT ;  /* 0xff800000b500780b */ /* 0x000fe20003fdd000 */
[--C-:B------:R-:W-:Y:S01]  /*6530*/  FFMA.FTZ R21, R21, UR13, -R132.reuse ;  /* 0x0000000d15157c23 */ /* 0x100fe20008010884 */
[----:B------:R-:W-:Y:S01]  /*6540*/  ISETP.LE.U32.AND P2, PT, R2, UR12, PT ;  /* 0x0000000c02007c0c */ /* 0x000fe2000bf43070 */
[----:B------:R-:W-:Y:S01]  /*6550*/  FMUL.FTZ R2, R252, 1.4426950216293334961 ;  /* 0x3fb8aa3bfc027820 */ /* 0x000fe20000410000 */
[----:B------:R-:W-:Y:S05]  /*6560*/  LOP3.LUT R0, R0, 0xffff, RZ, 0xc0, !PT ;  /* 0x0000ffff00007812 */ /* 0x000fea00078ec0ff */
[----:B------:R-:W-:Y:S01]  /*6570*/  MUFU.EX2 R192, R21 ;  /* 0x0000001500c07308 */ /* 0x000fe20000000800 */
[----:B------:R-:W-:Y:S01]  /*6580*/  FSEL R3, R3, RZ, P6 ;  /* 0x000000ff03037208 */ /* 0x000fe20003000000 */
[----:B------:R-:W-:Y:S01]  /*6590*/  FFMA.FTZ R32, R32, UR13, -R132 ;  /* 0x0000000d20207c23 */ /* 0x000fe20008010884 */
[----:B------:R-:W-:Y:S01]  /*65a0*/  FSETP.NEU.FTZ.AND P6, PT, R252, -INF , PT ;  /* 0xff800000fc00780b */ /* 0x000fe20003fdd000 */
[----:B-1----:R-:W-:Y:S01]  /*65b0*/  @!P5 FADD.FTZ R177, -R177, -RZ ;  /* 0x800000ffb1b1d221 */ /* 0x002fe20000010100 */
[----:B------:R-:W-:Y:S01]  /*65c0*/  SHF.R.U32.HI R0, RZ, 0x8, R0 ;  /* 0x00000008ff007819 */ /* 0x000fe20000011600 */
[--C-:B------:R-:W-:Y:S01]  /*65d0*/  FFMA.FTZ R6, R6, UR13, -R3.reuse ;  /* 0x0000000d06067c23 */ /* 0x100fe20008010803 */
[----:B------:R-:W-:Y:S01]  /*65e0*/  FSEL R2, R2, RZ, P6 ;  /* 0x000000ff02027208 */ /* 0x000fe20003000000 */
[----:B------:R-:W-:Y:S01]  /*65f0*/  FFMA.FTZ R7, R7, UR13, -R3 ;  /* 0x0000000d07077c23 */ /* 0x000fe20008010803 */
[----:B------:R-:W-:Y:S01]  /*6600*/  FSETP.NEU.FTZ.AND P6, PT, R251, -INF , PT ;  /* 0xff800000fb00780b */ /* 0x000fe20003fdd000 */
[----:B------:R-:W1:Y:S01]  /*6610*/  MUFU.EX2 R165, R6 ;  /* 0x0000000600a57308 */ /* 0x000e620000000800 */
[----:B------:R-:W-:Y:S01]  /*6620*/  LOP3.LUT R4, R0, 0xffff, RZ, 0xc0, !PT ;  /* 0x0000ffff00047812 */ /* 0x000fe200078ec0ff */
[--C-:B------:R-:W-:Y:S01]  /*6630*/  FFMA.FTZ R8, R8, UR13, -R2.reuse ;  /* 0x0000000d08087c23 */ /* 0x100fe20008010802 */
[----:B------:R-:W-:Y:S01]  /*6640*/  FSEL R0, R135, RZ, P6 ;  /* 0x000000ff87007208 */ /* 0x000fe20003000000 */
[----:B------:R-:W-:Y:S01]  /*6650*/  FFMA.FTZ R9, R9, UR13, -R2 ;  /* 0x0000000d09097c23 */ /* 0x000fe20008010802 */
[----:B------:R-:W-:Y:S05]  /*6660*/  ISETP.LE.U32.AND P6, PT, R4, UR12, PT ;  /* 0x0000000c04007c0c */ /* 0x000fea000bfc3070 */
[----:B------:R-:W1:Y:S01]  /*6670*/  MUFU.EX2 R227, R8 ;  /* 0x0000000800e37308 */ /* 0x000e620000000800 */
[C---:B------:R-:W-:Y:S01]  /*6680*/  LOP3.LUT R4, R133.reuse, 0xffff, RZ, 0xc0, !PT ;  /* 0x0000ffff85047812 */ /* 0x040fe200078ec0ff */
[----:B------:R-:W-:Y:S01]  /*6690*/  FFMA.FTZ R10, R10, UR13, -R0 ;  /* 0x0000000d0a0a7c23 */ /* 0x000fe20008010800 */
[----:B----4-:R-:W-:Y:S07]  /*66a0*/  LOP3.LUT R5, R133, 0xff, RZ, 0xc0, !PT ;  /* 0x000000ff85057812 */ /* 0x010fee00078ec0ff */
[----:B------:R-:W4:Y:S01]  /*66b0*/  MUFU.EX2 R216, R7 ;  /* 0x0000000700d87308 */ /* 0x000f220000000800 */
[----:B------:R-:W-:Y:S01]  /*66c0*/  SHF.R.U32.HI R4, RZ, 0x8, R4 ;  /* 0x00000008ff047819 */ /* 0x000fe20000011604 */
[----:B------:R-:W-:Y:S01]  /*66d0*/  FFMA.FTZ R12, R12, UR13, -R2 ;  /* 0x0000000d0c0c7c23 */ /* 0x000fe20008010802 */
[----:B------:R-:W-:Y:S07]  /*66e0*/  ISETP.LE.U32.AND P5, PT, R5, UR12, PT ;  /* 0x0000000c05007c0c */ /* 0x000fee000bfa3070 */
[----:B------:R-:W4:Y:S01]  /*66f0*/  MUFU.EX2 R228, R9 ;  /* 0x0000000900e47308 */ /* 0x000f220000000800 */
[----:B------:R-:W-:Y:S01]  /*6700*/  LOP3.LUT R4, R4, 0xffff, RZ, 0xc0, !PT ;  /* 0x0000ffff04047812 */ /* 0x000fe200078ec0ff */
[----:B------:R-:W-:Y:S01]  /*6710*/  FFMA.FTZ R11, R11, UR13, -R0 ;  /* 0x0000000d0b0b7c23 */ /* 0x000fe20008010800 */
[----:B-1----:R-:W-:Y:S01]  /*6720*/  @!P2 FADD.FTZ R165, -R165, -RZ ;  /* 0x800000ffa5a5a221 */ /* 0x002fe20000010100 */
[----:B------:R-:W-:Y:S01]  /*6730*/  @!P6 FADD.FTZ R166, -R166, -RZ ;  /* 0x800000ffa6a6e221 */ /* 0x000fe20000010100 */
[----:B------:R-:W-:Y:S05]  /*6740*/  ISETP.LE.U32.AND P6, PT, R4, UR12, PT ;  /* 0x0000000c04007c0c */ /* 0x000fea000bfc3070 */
[----:B------:R-:W-:Y:S01]  /*6750*/  MUFU.EX2 R234, R10 ;  /* 0x0000000a00ea7308 */ /* 0x000fe20000000800 */
[----:B------:R-:W-:Y:S01]  /*6760*/  PRMT R4, R133, 0x7632, R4 ;  /* 0x0000763285047816 */ /* 0x000fe20000000004 */
[----:B------:R-:W-:Y:S01]  /*6770*/  FFMA.FTZ R13, R13, UR13, -R2 ;  /* 0x0000000d0d0d7c23 */ /* 0x000fe20008010802 */
[----:B------:R-:W-:Y:S07]  /*6780*/  SHF.R.U32.HI R133, RZ, 0x18, R133 ;  /* 0x00000018ff857819 */ /* 0x000fee0000011685 */
[----:B------:R-:W1:Y:S01]  /*6790*/  MUFU.EX2 R224, R12 ;  /* 0x0000000c00e07308 */ /* 0x000e620000000800 */
[----:B------:R-:W-:Y:S01]  /*67a0*/  LOP3.LUT R4, R4, 0xff, RZ, 0xc0, !PT ;  /* 0x000000ff04047812 */ /* 0x000fe200078ec0ff */
[----:B------:R-:W-:Y:S01]  /*67b0*/  @!P5 FADD.FTZ R227, -R227, -RZ ;  /* 0x800000ffe3e3d221 */ /* 0x000fe20000010100 */
[----:B------:R-:W-:Y:S01]  /*67c0*/  ISETP.LE.U32.AND P5, PT, R139, UR12, PT ;  /* 0x0000000c8b007c0c */ /* 0x000fe2000bfa3070 */
[----:B----4-:R-:W-:Y:S01]  /*67d0*/  @!P1 FADD.FTZ R216, -R216, -RZ ;  /* 0x800000ffd8d89221 */ /* 0x010fe20000010100 */
[----:B------:R-:W-:Y:S05]  /*67e0*/  ISETP.LE.U32.AND P2, PT, R4, UR12, PT ;  /* 0x0000000c04007c0c */ /* 0x000fea000bf43070 */
[----:B------:R-:W4:Y:S01]  /*67f0*/  MUFU.EX2 R233, R11 ;  /* 0x0000000b00e97308 */ /* 0x000f220000000800 */
[----:B------:R-:W-:Y:S01]  /*6800*/  ISETP.LE.U32.AND P1, PT, R133, UR12, PT ;  /* 0x0000000c85007c0c */ /* 0x000fe2000bf23070 */
[----:B------:R-:W-:Y:S01]  /*6810*/  @!P6 FADD.FTZ R228, -R228, -RZ ;  /* 0x800000ffe4e4e221 */ /* 0x000fe20000010100 */
[----:B------:R-:W-:Y:S07]  /*6820*/  ISETP.GT.U32.AND P6, PT, R142, UR12, PT ;  /* 0x0000000c8e007c0c */ /* 0x000fee000bfc4070 */
[----:B------:R-:W4:Y:S01]  /*6830*/  MUFU.EX2 R223, R13 ;  /* 0x0000000d00df7308 */ /* 0x000f220000000800 */
[--C-:B------:R-:W-:Y:S01]  /*6840*/  FFMA.FTZ R14, R14, UR13, -R0.reuse ;  /* 0x0000000d0e0e7c23 */ /* 0x100fe20008010800 */
[C---:B------:R-:W-:Y:S01]  /*6850*/  PRMT R4, R134.reuse, 0x7770, RZ ;  /* 0x0000777086047816 */ /* 0x040fe200000000ff */
[----:B------:R-:W-:Y:S01]  /*6860*/  FFMA.FTZ R15, R15, UR13, -R0 ;  /* 0x0000000d0f0f7c23 */ /* 0x000fe20008010800 */
[----:B------:R-:W-:Y:S06]  /*6870*/  PRMT R5, R134, 0x7771, RZ ;  /* 0x0000777186057816 */ /* 0x000fec00000000ff */
[----:B------:R-:W2:Y:S01]  /*6880*/  MUFU.EX2 R232, R14 ;  /* 0x0000000e00e87308 */ /* 0x000ea20000000800 */
[----:B-1----:R-:W-:Y:S01]  /*6890*/  @!P5 FADD.FTZ R224, -R224, -RZ ;  /* 0x800000ffe0e0d221 */ /* 0x002fe20000010100 */
[----:B------:R-:W-:Y:S01]  /*68a0*/  ISETP.LE.U32.AND P5, PT, R4, UR12, PT ;  /* 0x0000000c04007c0c */ /* 0x000fe2000bfa3070 */
[----:B------:R-:W-:Y:S01]  /*68b0*/  @!P2 FADD.FTZ R234, -R234, -RZ ;  /* 0x800000ffeaeaa221 */ /* 0x000fe20000010100 */
[----:B------:R-:W-:Y:S01]  /*68c0*/  ISETP.GT.U32.AND P2, PT, R143, UR12, PT ;  /* 0x0000000c8f007c0c */ /* 0x000fe2000bf44070 */
[----:B----4-:R-:W-:Y:S05]  /*68d0*/  @!P1 FADD.FTZ R233, -R233, -RZ ;  /* 0x800000ffe9e99221 */ /* 0x010fea0000010100 */
[----:B------:R-:W1:Y:S01]  /*68e0*/  MUFU.EX2 R231, R15 ;  /* 0x0000000f00e77308 */ /* 0x000e620000000800 */
[----:B------:R-:W-:Y:S01]  /*68f0*/  ISETP.GT.U32.AND P1, PT, R141, UR12, PT ;  /* 0x0000000c8d007c0c */ /* 0x000fe2000bf24070 */
[--C-:B------:R-:W-:Y:S01]  /*6900*/  FFMA.FTZ R19, R19, UR13, -R3.reuse ;  /* 0x0000000d13137c23 */ /* 0x100fe20008010803 */
[----:B------:R-:W-:Y:S01]  /*6910*/  @P6 FADD.FTZ R223, -R223, -RZ ;  /* 0x800000ffdfdf6221 */ /* 0x000fe20000010100 */
[----:B------:R-:W-:Y:S01]  /*6920*/  ISETP.GT.U32.AND P6, PT, R5, UR12, PT ;  /* 0x0000000c05007c0c */ /* 0x000fe2000bfc4070 */
[----:B------:R-:W-:Y:S01]  /*6930*/  FFMA.FTZ R18, R18, UR13, -R3 ;  /* 0x0000000d12127c23 */ /* 0x000fe20008010803 */
[C---:B------:R-:W-:Y:S04]  /*6940*/  PRMT R6, R134.reuse, 0x7772, RZ ;  /* 0x0000777286067816 */ /* 0x040fe800000000ff */
[----:B------:R-:W4:Y:S01]  /*6950*/  MUFU.EX2 R212, R19 ;  /* 0x0000001300d47308 */ /* 0x000f220000000800 */
[----:B------:R-:W-:Y:S01]  /*6960*/  PRMT R134, R134, 0x7773, RZ ;  /* 0x0000777386867816 */ /* 0x000fe200000000ff */
[----:B------:R-:W-:Y:S01]  /*6970*/  @!P5 FADD.FTZ R195, -R195, -RZ ;  /* 0x800000ffc3c3d221 */ /* 0x000fe20000010100 */
[----:B------:R-:W-:Y:S01]  /*6980*/  LOP3.LUT R4, R140, 0xff, RZ, 0xc0, !PT ;  /* 0x000000ff8c047812 */ /* 0x000fe200078ec0ff */
[----:B--2---:R-:W-:Y:S01]  /*6990*/  @P2 FADD.FTZ R232, -R232, -RZ ;  /* 0x800000ffe8e82221 */ /* 0x004fe20000010100 */
[----:B------:R-:W-:Y:S05]  /*69a0*/  ISETP.GT.U32.AND P5, PT, R134, UR12, PT ;  /* 0x0000000c86007c0c */ /* 0x000fea000bfa4070 */
[----:B------:R-:W2:Y:S01]  /*69b0*/  MUFU.EX2 R213, R18 ;  /* 0x0000001200d57308 */ /* 0x000ea20000000800 */
[----:B------:R-:W-:Y:S01]  /*69c0*/  ISETP.LE.U32.AND P2, PT, R4, UR12, PT ;  /* 0x0000000c04007c0c */ /* 0x000fe2000bf43070 */
[----:B-1----:R-:W-:Y:S01]  /*69d0*/  @P1 FADD.FTZ R231, -R231, -RZ ;  /* 0x800000ffe7e71221 */ /* 0x002fe20000010100 */
[----:B------:R-:W-:Y:S01]  /*69e0*/  SHF.R.U32.HI R4, RZ, 0x18, R140 ;  /* 0x00000018ff047819 */ /* 0x000fe2000001168c */
[----:B------:R-:W-:Y:S01]  /*69f0*/  @P6 FADD.FTZ R194, -R194, -RZ ;  /* 0x800000ffc2c26221 */ /* 0x000fe20000010100 */
[C---:B------:R-:W-:Y:S01]  /*6a00*/  PRMT R5, R140.reuse, 0x7632, R5 ;  /* 0x000076328c057816 */ /* 0x040fe20000000005 */
[--C-:B------:R-:W-:Y:S01]  /*6a10*/  FFMA.FTZ R23, R23, UR13, -R3.reuse ;  /* 0x0000000d17177c23 */ /* 0x100fe20008010803 */
[----:B------:R-:W-:Y:S01]  /*6a20*/  LOP3.LUT R140, R140, 0xffff, RZ, 0xc0, !PT ;  /* 0x0000ffff8c8c7812 */ /* 0x000fe200078ec0ff */
[----:B------:R-:W-:Y:S01]  /*6a30*/  FFMA.FTZ R24, R24, UR13, -R2 ;  /* 0x0000000d18187c23 */ /* 0x000fe20008010802 */
[----:B------:R-:W-:Y:S01]  /*6a40*/  ISETP.GT.U32.AND P1, PT, R6, UR12, PT ;  /* 0x0000000c06007c0c */ /* 0x000fe2000bf24070 */
[----:B------:R-:W1:Y:S01]  /*6a50*/  MUFU.EX2 R211, R23 ;  /* 0x0000001700d37308 */ /* 0x000e620000000800 */
[----:B------:R-:W-:Y:S01]  /*6a60*/  ISETP.LE.U32.AND P6, PT, R4, UR12, PT ;  /* 0x0000000c04007c0c */ /* 0x000fe2000bfc3070 */
[----:B----4-:R-:W-:Y:S01]  /*6a70*/  @P5 FADD.FTZ R212, -R212, -RZ ;  /* 0x800000ffd4d45221 */ /* 0x010fe20000010100 */
[----:B------:R-:W-:Y:S01]  /*6a80*/  SHF.R.U32.HI R4, RZ, 0x8, R140 ;  /* 0x00000008ff047819 */ /* 0x000fe2000001168c */
[----:B------:R-:W-:Y:S01]  /*6a90*/  @!P2 FADD.FTZ R193, -R193, -RZ ;  /* 0x800000ffc1c1a221 */ /* 0x000fe20000010100 */
[----:B------:R-:W-:Y:S05]  /*6aa0*/  LOP3.LUT R5, R5, 0xff, RZ, 0xc0, !PT ;  /* 0x000000ff05057812 */ /* 0x000fea00078ec0ff */
[----:B------:R-:W4:Y:S01]  /*6ab0*/  MUFU.EX2 R221, R24 ;  /* 0x0000001800dd7308 */ /* 0x000f220000000800 */
[----:B------:R-:W-:Y:S01]  /*6ac0*/  LOP3.LUT R4, R4, 0xffff, RZ, 0xc0, !PT ;  /* 0x0000ffff04047812 */ /* 0x000fe200078ec0ff */
[----:B------:R-:W-:Y:S01]  /*6ad0*/  FFMA.FTZ R25, R25, UR13, -R2 ;  /* 0x0000000d19197c23 */ /* 0x000fe20008010802 */
[----:B------:R-:W-:Y:S01]  /*6ae0*/  FFMA.FTZ R22, R22, UR13, -R3 ;  /* 0x0000000d16167c23 */ /* 0x000fe20008010803 */
[----:B------:R-:W-:Y:S01]  /*6af0*/  FFMA.FTZ R27, R27, UR13, -R0 ;  /* 0x0000000d1b1b7c23 */ /* 0x000fe20008010800 */
[----:B------:R-:W-:Y:S01]  /*6b00*/  ISETP.LE.U32.AND P5, PT, R4, UR12, PT ;  /* 0x0000000c04007c0c */ /* 0x000fe2000bfa3070 */
[----:B--2---:R-:W-:Y:S01]  /*6b10*/  @P1 FADD.FTZ R213, -R213, -RZ ;  /* 0x800000ffd5d51221 */ /* 0x004fe20000010100 */
[----:B------:R-:W-:Y:S03]  /*6b20*/  LOP3.LUT R4, R137, 0xffff, RZ, 0xc0, !PT ;  /* 0x0000ffff89047812 */ /* 0x000fe600078ec0ff */
[----:B------:R-:W-:Y:S01]  /*6b30*/  MUFU.EX2 R222, R25 ;  /* 0x0000001900de7308 */ /* 0x000fe20000000800 */
[----:B------:R-:W-:Y:S01]  /*6b40*/  ISETP.LE.U32.AND P1, PT, R5, UR12, PT ;  /* 0x0000000c05007c0c */ /* 0x000fe2000bf23070 */
[----:B------:R-:W-:Y:S01]  /*6b50*/  FFMA.FTZ R28, R28, UR13, -R2 ;  /* 0x0000000d1c1c7c23 */ /* 0x000fe20008010802 */
[----:B------:R-:W-:Y:S07]  /*6b60*/  LOP3.LUT R5, R137, 0xff, RZ, 0xc0, !PT ;  /* 0x000000ff89057812 */ /* 0x000fee00078ec0ff */
[----:B------:R-:W2:Y:S01]  /*6b70*/  MUFU.EX2 R209, R22 ;  /* 0x0000001600d17308 */ /* 0x000ea20000000800 */
[----:B------:R-:W-:Y:S01]  /*6b80*/  SHF.R.U32.HI R4, RZ, 0x8, R4 ;  /* 0x00000008ff047819 */ /* 0x000fe20000011604 */
[----:B-1----:R-:W-:Y:S01]  /*6b90*/  @!P6 FADD.FTZ R211, -R211, -RZ ;  /* 0x800000ffd3d3e221 */ /* 0x002fe20000010100 */
[----:B------:R-:W-:Y:S07]  /*6ba0*/  ISETP.LE.U32.AND P2, PT, R5, UR12, PT ;  /* 0x0000000c05007c0c */ /* 0x000fee000bf43070 */
[----:B------:R-:W1:Y:S01]  /*6bb0*/  MUFU.EX2 R229, R27 ;  /* 0x0000001b00e57308 */ /* 0x000e620000000800 */
[----:B------:R-:W-:Y:S01]  /*6bc0*/  LOP3.LUT R4, R4, 0xffff, RZ, 0xc0, !PT ;  /* 0x0000ffff04047812 */ /* 0x000fe200078ec0ff */
[----:B------:R-:W-:Y:S01]  /*6bd0*/  @!P5 FADD.FTZ R192, -R192, -RZ ;  /* 0x800000ffc0c0d221 */ /* 0x000fe20000010100 */
[----:B------:R-:W-:Y:S07]  /*6be0*/  FFMA.FTZ R29, R29, UR13, -R2 ;  /* 0x0000000d1d1d7c23 */ /* 0x000fee0008010802 */
[----:B------:R-:W3:Y:S01]  /*6bf0*/  MUFU.EX2 R219, R28 ;  /* 0x0000001c00db7308 */ /* 0x000ee20000000800 */
[----:B------:R-:W-:Y:S01]  /*6c00*/  ISETP.LE.U32.AND P5, PT, R4, UR12, PT ;  /* 0x0000000c04007c0c */ /* 0x000fe2000bfa3070 */
[----:B------:R-:W-:Y:S01]  /*6c10*/  FFMA.FTZ R26, R26, UR13, -R0 ;  /* 0x0000000d1a1a7c23 */ /* 0x000fe20008010800 */
[----:B------:R-:W-:Y:S07]  /*6c20*/  PRMT R4, R137, 0x7632, R4 ;  /* 0x0000763289047816 */ /* 0x000fee0000000004 */
[----:B------:R-:W3:Y:S01]  /*6c30*/  MUFU.EX2 R217, R29 ;  /* 0x0000001d00d97308 */ /* 0x000ee20000000800 */
[----:B------:R-:W-:Y:S01]  /*6c40*/  SHF.R.U32.HI R137, RZ, 0x18, R137 ;  /* 0x00000018ff897819 */ /* 0x000fe20000011689 */
[----:B------:R-:W-:Y:S01]  /*6c50*/  IMAD.WIDE.U32 R10, R161, -0x2daee0ad, RZ ;  /* 0xd2511f53a10a7825 */ /* 0x000fe200078e00ff */
[----:B------:R-:W-:Y:S07]  /*6c60*/  LOP3.LUT R4, R4, 0xff, RZ, 0xc0, !PT ;  /* 0x000000ff04047812 */ /* 0x000fee00078ec0ff */
[----:B------:R-:W3:Y:S01]  /*6c70*/  MUFU.EX2 R230, R26 ;  /* 0x0000001a00e67308 */ /* 0x000ee20000000800 */
[----:B----4-:R-:W-:Y:S01]  /*6c80*/  @!P2 FADD.FTZ R221, -R221, -RZ ;  /* 0x800000ffdddda221 */ /* 0x010fe20000010100 */
[----:B------:R-:W-:Y:S01]  /*6c90*/  ISETP.LE.U32.AND P6, PT, R137, UR12, PT ;  /* 0x0000000c89007c0c */ /* 0x000fe2000bfc3070 */
[----:B--2---:R-:W-:Y:S01]  /*6ca0*/  @!P1 FADD.FTZ R209, -R209, -RZ ;  /* 0x800000ffd1d19221 */ /* 0x004fe20000010100 */
[----:B------:R-:W-:Y:S01]  /*6cb0*/  ISETP.LE.U32.AND P2, PT, R147, UR12, PT ;  /* 0x0000000c93007c0c */ /* 0x000fe2000bf43070 */
[----:B------:R-:W-:Y:S01]  /*6cc0*/  FFMA.FTZ R31, R31, UR13, -R0 ;  /* 0x0000000d1f1f7c23 */ /* 0x000fe20008010800 */
[----:B------:R-:W-:Y:S01]  /*6cd0*/  @!P5 FADD.FTZ R222, -R222, -RZ ;  /* 0x800000ffdeded221 */ /* 0x000fe20000010100 */
[----:B------:R-:W-:Y:S03]  /*6ce0*/  ISETP.GT.U32.AND P5, PT, R148, UR12, PT ;  /* 0x0000000c94007c0c */ /* 0x000fe6000bfa4070 */
[----:B------:R-:W-:Y:S01]  /*6cf0*/  MUFU.EX2 R187, R32 ;  /* 0x0000002000bb7308 */ /* 0x000fe20000000800 */
[----:B------:R-:W-:Y:S01]  /*6d00*/  ISETP.LE.U32.AND P1, PT, R4, UR12, PT ;  /* 0x0000000c04007c0c */ /* 0x000fe2000bf23070 */
[----:B------:R-:W-:Y:S01]  /*6d10*/  FFMA.FTZ R33, R33, UR13, -R132 ;  /* 0x0000000d21217c23 */ /* 0x000fe20008010884 */
[----:B------:R-:W-:Y:S07]  /*6d20*/  LOP3.LUT R4, R170, UR29, R11, 0x96, !PT ;  /* 0x0000001daa047c12 */ /* 0x000fee000f8e960b */
[----:B------:R-:W2:Y:S01]  /*6d30*/  MUFU.EX2 R225, R31 ;  /* 0x0000001f00e17308 */ /* 0x000ea20000000800 */
[----:B------:R-:W-:Y:S04]  /*6d40*/  IMAD.WIDE.U32 R8, R158, -0x326172a9, RZ ;  /* 0xcd9e8d579e087825 */ /* 0x000fe800078e00ff */
[----:B------:R-:W-:Y:S01]  /*6d50*/  FFMA.FTZ R30, R30, UR13, -R0 ;  /* 0x0000000d1e1e7c23 */ /* 0x000fe20008010800 */
[----:B-1----:R-:W-:Y:S01]  /*6d60*/  @!P6 FADD.FTZ R229, -R229, -RZ ;  /* 0x800000ffe5e5e221 */ /* 0x002fe20000010100 */
[----:B---3--:R-:W-:Y:S01]  /*6d70*/  @!P2 FADD.FTZ R219, -R219, -RZ ;  /* 0x800000ffdbdba221 */ /* 0x008fe20000010100 */
[----:B------:R-:W-:Y:S02]  /*6d80*/  ISETP.GT.U32.AND P6, PT, R144, UR12, PT ;  /* 0x0000000c90007c0c */ /* 0x000fe4000bfc4070 */
[----:B------:R-:W1:Y:S01]  /*6d90*/  MUFU.EX2 R185, R33 ;  /* 0x0000002100b97308 */ /* 0x000e620000000800 */
[----:B------:R-:W-:Y:S01]  /*6da0*/  ISETP.LE.U32.AND P2, PT, R157, UR12, PT ;  /* 0x0000000c9d007c0c */ /* 0x000fe2000bf43070 */
[----:B------:R-:W-:Y:S01]  /*6db0*/  @P5 FADD.FTZ R217, -R217, -RZ ;  /* 0x800000ffd9d95221 */ /* 0x000fe20000010100 */
[----:B------:R-:W-:Y:S01]  /*6dc0*/  IMAD.WIDE.U32 R4, R4, -0x326172a9, RZ ;  /* 0xcd9e8d5704047825 */ /* 0x000fe200078e00ff */
[----:B------:R-:W-:Y:S06]  /*6dd0*/  ISETP.GT.U32.AND P5, PT, R155, UR12, PT ;  /* 0x0000000c9b007c0c */ /* 0x000fec000bfa4070 */
[----:B------:R-:W3:Y:S01]  /*6de0*/  MUFU.EX2 R226, R30 ;  /* 0x0000001e00e27308 */ /* 0x000ee20000000800 */
[----:B------:R-:W-:Y:S01]  /*6df0*/  LOP3.LUT R9, R154, UR34, R9, 0x96, !PT ;  /* 0x000000229a097c12 */ /* 0x000fe2000f8e9609 */
[--C-:B------:R-:W-:Y:S01]  /*6e00*/  FFMA.FTZ R35, R35, UR13, -R3.reuse ;  /* 0x0000000d23237c23 */ /* 0x100fe20008010803 */
[----:B------:R-:W-:Y:S01]  /*6e10*/  @!P1 FADD.FTZ R230, -R230, -RZ ;  /* 0x800000ffe6e69221 */ /* 0x000fe20000010100 */
[----:B------:R-:W-:Y:S01]  /*6e20*/  IMAD.WIDE.U32 R6, R163, -0x2daee0ad, RZ ;  /* 0xd2511f53a3067825 */ /* 0x000fe200078e00ff */
[C---:B------:R-:W-:Y:S05]  /*6e30*/  PRMT R13, R4.reuse, 0x7770, RZ ;  /* 0x00007770040d7816 */ /* 0x040fea00000000ff */
[----:B------:R-:W4:Y:S01]  /*6e40*/  MUFU.EX2 R203, R35 ;  /* 0x0000002300cb7308 */ /* 0x000f220000000800 */
[C---:B------:R-:W-:Y:S01]  /*6e50*/  PRMT R12, R4.reuse, 0x7771, RZ ;  /* 0x00007771040c7816 */ /* 0x040fe200000000ff */
[----:B--2---:R-:W-:Y:S01]  /*6e60*/  @P6 FADD.FTZ R225, -R225, -RZ ;  /* 0x800000ffe1e16221 */ /* 0x004fe20000010100 */
[C---:B------:R-:W-:Y:S01]  /*6e70*/  PRMT R14, R4.reuse, 0x7772, RZ ;  /* 0x00007772040e7816 */ /* 0x040fe200000000ff */
[----:B------:R-:W-:Y:S01]  /*6e80*/  @!P2 FADD.FTZ R187, -R187, -RZ ;  /* 0x800000ffbbbba221 */ /* 0x000fe20000010100 */
[----:B------:R-:W-:Y:S01]  /*6e90*/  PRMT R11, R4, 0x7773, RZ ;  /* 0x00007773040b7816 */ /* 0x000fe200000000ff */
[----:B-1----:R-:W-:Y:S01]  /*6ea0*/  @P5 FADD.FTZ R185, -R185, -RZ ;  /* 0x800000ffb9b95221 */ /* 0x002fe20000010100 */
[----:B------:R-:W-:Y:S01]  /*6eb0*/  ISETP.GT.U32.AND P1, PT, R149, UR12, PT ;  /* 0x0000000c95007c0c */ /* 0x000fe2000bf24070 */
[----:B------:R-:W-:Y:S01]  /*6ec0*/  FFMA.FTZ R34, R34, UR13, -R3 ;  /* 0x0000000d22227c23 */ /* 0x000fe20008010803 */
[----:B------:R-:W-:Y:S01]  /*6ed0*/  LOP3.LUT R4, R9, 0xff, RZ, 0xc0, !PT ;  /* 0x000000ff09047812 */ /* 0x000fe200078ec0ff */
[--C-:B------:R-:W-:Y:S01]  /*6ee0*/  FFMA.FTZ R36, R36, UR13, -R132.reuse ;  /* 0x0000000d24247c23 */ /* 0x100fe20008010884 */
[----:B------:R-:W-:Y:S01]  /*6ef0*/  ISETP.GT.U32.AND P6, PT, R159, UR12, PT ;  /* 0x0000000c9f007c0c */ /* 0x000fe2000bfc4070 */
[----:B------:R-:W-:Y:S01]  /*6f00*/  MUFU.EX2 R202, R34 ;  /* 0x0000002200ca7308 */ /* 0x000fe20000000800 */
[----:B------:R-:W-:Y:S01]  /*6f10*/  LOP3.LUT R7, R10, UR15, R7, 0x96, !PT ;  /* 0x0000000f0a077c12 */ /* 0x000fe2000f8e9607 */
[----:B------:R-:W-:Y:S01]  /*6f20*/  FFMA.FTZ R37, R37, UR13, -R132 ;  /* 0x0000000d25257c23 */ /* 0x000fe20008010884 */
[----:B------:R-:W-:Y:S07]  /*6f30*/  ISETP.LE.U32.AND P2, PT, R4, UR12, PT ;  /* 0x0000000c04007c0c */ /* 0x000fee000bf43070 */
[----:B------:R-:W1:Y:S01]  /*6f40*/  MUFU.EX2 R183, R36 ;  /* 0x0000002400b77308 */ /* 0x000e620000000800 */
[----:B------:R-:W-:Y:S01]  /*6f50*/  SHF.R.U32.HI R4, RZ, 0x18, R9 ;  /* 0x00000018ff047819 */ /* 0x000fe20000011609 */
[----:B------:R-:W-:Y:S01]  /*6f60*/  FFMA.FTZ R39, R39, UR13, -R3 ;  /* 0x0000000d27277c23 */ /* 0x000fe20008010803 */
[C---:B------:R-:W-:Y:S01]  /*6f70*/  PRMT R10, R9.reuse, 0x7632, R10 ;  /* 0x00007632090a7816 */ /* 0x040fe2000000000a */
[----:B---3--:R-:W-:Y:S01]  /*6f80*/  @P1 FADD.FTZ R226, -R226, -RZ ;  /* 0x800000ffe2e21221 */ /* 0x008fe20000010100 */
[----:B------:R-:W-:Y:S05]  /*6f90*/  LOP3.LUT R9, R9, 0xffff, RZ, 0xc0, !PT ;  /* 0x0000ffff09097812 */ /* 0x000fea00078ec0ff */
[----:B------:R-:W2:Y:S01]  /*6fa0*/  MUFU.EX2 R182, R37 ;  /* 0x0000002500b67308 */ /* 0x000ea20000000800 */
[----:B------:R-:W-:Y:S01]  /*6fb0*/  ISETP.LE.U32.AND P5, PT, R4, UR12, PT ;  /* 0x0000000c04007c0c */ /* 0x000fe2000bfa3070 */
[----:B----4-:R-:W-:Y:S01]  /*6fc0*/  @P6 FADD.FTZ R203, -R203, -RZ ;  /* 0x800000ffcbcb6221 */ /* 0x010fe20000010100 */
[----:B------:R-:W-:Y:S01]  /*6fd0*/  SHF.R.U32.HI R4, RZ, 0x8, R9 ;  /* 0x00000008ff047819 */ /* 0x000fe20000011609 */
[----:B------:R-:W-:Y:S01]  /*6fe0*/  FFMA.FTZ R38, R38, UR13, -R3 ;  /* 0x0000000d26267c23 */ /* 0x000fe20008010803 */
[----:B------:R-:W-:Y:S05]  /*6ff0*/  ISETP.GT.U32.AND P1, PT, R153, UR12, PT ;  /* 0x0000000c99007c0c */ /* 0x000fea000bf24070 */
[----:B------:R-:W3:Y:S01]  /*7000*/  MUFU.EX2 R196, R39 ;  /* 0x0000002700c47308 */ /* 0x000ee20000000800 */
[----:B------:R-:W-:Y:S01]  /*7010*/  LOP3.LUT R4, R4, 0xffff, RZ, 0xc0, !PT ;  /* 0x0000ffff04047812 */ /* 0x000fe200078ec0ff */
[--C-:B------:R-:W-:Y:S01]  /*7020*/  FFMA.FTZ R40, R40, UR13, -R2.reuse ;  /* 0x0000000d28287c23 */ /* 0x100fe20008010802 */
[----:B------:R-:W-:Y:S07]  /*7030*/  LOP3.LUT R5, R152, UR34, R5, 0x96, !PT ;  /* 0x0000002298057c12 */ /* 0x000fee000f8e9605 */
[----:B------:R-:W4:Y:S01]  /*7040*/  MUFU.EX2 R199, R38 ;  /* 0x0000002600c77308 */ /* 0x000f220000000800 */
[----:B------:R-:W-:Y:S01]  /*7050*/  ISETP.LE.U32.AND P6, PT, R4, UR12, PT ;  /* 0x0000000c04007c0c */ /* 0x000fe2000bfc3070 */
[----:B-1----:R-:W-:Y:S01]  /*7060*/  @!P2 FADD.FTZ R183, -R183, -RZ ;  /* 0x800000ffb7b7a221 */ /* 0x002fe20000010100 */
[----:B------:R-:W-:Y:S01]  /*7070*/  LOP3.LUT R4, R5, 0xffff, RZ, 0xc0, !PT ;  /* 0x0000ffff05047812 */ /* 0x000fe200078ec0ff */
[----:B------:R-:W-:Y:S01]  /*7080*/  FFMA.FTZ R41, R41, UR13, -R2 ;  /* 0x0000000d29297c23 */ /* 0x000fe20008010802 */
[----:B------:R-:W-:Y:S05]  /*7090*/  LOP3.LUT R10, R10, 0xff, RZ, 0xc0, !PT ;  /* 0x000000ff0a0a7812 */ /* 0x000fea00078ec0ff */
[----:B------:R-:W1:Y:S01]  /*70a0*/  MUFU.EX2 R207, R40 ;  /* 0x0000002800cf7308 */ /* 0x000e620000000800 */
[----:B------:R-:W-:Y:S01]  /*70b0*/  SHF.R.U32.HI R4, RZ, 0x8, R4 ;  /* 0x00000008ff047819 */ /* 0x000fe20000011604 */
[----:B------:R-:W-:Y:S01]  /*70c0*/  @P1 FADD.FTZ R202, -R202, -RZ ;  /* 0x800000ffcaca1221 */ /* 0x000fe20000010100 */
[----:B------:R-:W-:Y:S07]  /*70d0*/  LOP3.LUT R9, R5, 0xff, RZ, 0xc0, !PT ;  /* 0x000000ff05097812 */ /* 0x000fee00078ec0ff */
[----:B------:R-:W1:Y:S01]  /*70e0*/  MUFU.EX2 R206, R41 ;  /* 0x0000002900ce7308 */ /* 0x000e620000000800 */
[----:B------:R-:W-:Y:S01]  /*70f0*/  ISETP.LE.U32.AND P1, PT, R10, UR12, PT ;  /* 0x0000000c0a007c0c */ /* 0x000fe2000bf23070 */
[--C-:B------:R-:W-:Y:S01]  /*7100*/  FFMA.FTZ R43, R43, UR13, -R0.reuse ;  /* 0x0000000d2b2b7c23 */ /* 0x100fe20008010800 */
[----:B------:R-:W-:Y:S01]  /*7110*/  LOP3.LUT R4, R4, 0xffff, RZ, 0xc0, !PT ;  /* 0x0000ffff04047812 */ /* 0x000fe200078ec0ff */
[----:B--2---:R-:W-:Y:S01]  /*7120*/  @!P6 FADD.FTZ R182, -R182, -RZ ;  /* 0x800000ffb6b6e221 */ /* 0x004fe20000010100 */
[----:B------:R-:W-:Y:S01]  /*7130*/  ISETP.LE.U32.AND P2, PT, R9, UR12, PT ;  /* 0x0000000c09007c0c */ /* 0x000fe2000bf43070 */
[----:B------:R-:W-:Y:S01]  /*7140*/  FFMA.FTZ R42, R42, UR13, -R0 ;  /* 0x0000000d2a2a7c23 */ /* 0x000fe20008010800 */
[----:B------:R-:W-:Y:S01]  /*7150*/  ISETP.LE.U32.AND P6, PT, R4, UR12, PT ;  /* 0x0000000c04007c0c */ /* 0x000fe2000bfc3070 */
[----:B---3--:R-:W-:Y:S01]  /*7160*/  @!P5 FADD.FTZ R196, -R196, -RZ ;  /* 0x800000ffc4c4d221 */ /* 0x008fe20000010100 */
[----:B------:R-:W-:Y:S01]  /*7170*/  PRMT R4, R5, 0x7632, R4 ;  /* 0x0000763205047816 */ /* 0x000fe20000000004 */
[----:B------:R-:W2:Y:S01]  /*7180*/  MUFU.EX2 R218, R43 ;  /* 0x0000002b00da7308 */ /* 0x000ea20000000800 */
[----:B------:R-:W-:Y:S01]  /*7190*/  SHF.R.U32.HI R5, RZ, 0x18, R5 ;  /* 0x00000018ff057819 */ /* 0x000fe20000011605 */
[--C-:B------:R-:W-:Y:S01]  /*71a0*/  FFMA.FTZ R44, R44, UR13, -R2.reuse ;  /* 0x0000000d2c2c7c23 */ /* 0x100fe20008010802 */
[----:B------:R-:W-:Y:S01]  /*71b0*/  LOP3.LUT R4, R4, 0xff, RZ, 0xc0, !PT ;  /* 0x000000ff04047812 */ /* 0x000fe200078ec0ff */
[----:B----4-:R-:W-:Y:S01]  /*71c0*/  @!P1 FADD.FTZ R199, -R199, -RZ ;  /* 0x800000ffc7c79221 */ /* 0x010fe20000010100 */
[----:B------:R-:W-:Y:S05]  /*71d0*/  ISETP.LE.U32.AND P5, PT, R5, UR12, PT ;  /* 0x0000000c05007c0c */ /* 0x000fea000bfa3070 */
[----:B------:R-:W3:Y:S01]  /*71e0*/  MUFU.EX2 R220, R42 ;  /* 0x0000002a00dc7308 */ /* 0x000ee20000000800 */
[----:B------:R-:W-:Y:S01]  /*71f0*/  FFMA.FTZ R45, R45, UR13, -R2 ;  /* 0x0000000d2d2d7c23 */ /* 0x000fe20008010802 */
[----:B-1----:R-:W-:Y:S01]  /*7200*/  @!P2 FADD.FTZ R207, -R207, -RZ ;  /* 0x800000ffcfcfa221 */ /* 0x002fe20000010100 */
[----:B------:R-:W-:Y:S07]  /*7210*/  ISETP.LE.U32.AND P1, PT, R4, UR12, PT ;  /* 0x0000000c04007c0c */ /* 0x000fee000bf23070 */
[----:B------:R-:W1:Y:S01]  /*7220*/  MUFU.EX2 R204, R44 ;  /* 0x0000002c00cc7308 */ /* 0x000e620000000800 */
[----:B------:R-:W-:Y:S01]  /*7230*/  ISETP.LE.U32.AND P2, PT, R13, UR12, PT ;  /* 0x0000000c0d007c0c */ /* 0x000fe2000bf43070 */
[----:B------:R-:W-:Y:S01]  /*7240*/  @!P6 FADD.FTZ R206, -R206, -RZ ;  /* 0x800000ffcecee221 */ /* 0x000fe20000010100 */
[--C-:B------:R-:W-:Y:S07]  /*7250*/  FFMA.FTZ R47, R47, UR13, -R0.reuse ;  /* 0x0000000d2f2f7c23 */ /* 0x100fee0008010800 */
[----:B------:R-:W4:Y:S01]  /*7260*/  MUFU.EX2 R205, R45 ;  /* 0x0000002d00cd7308 */ /* 0x000f220000000800 */
[----:B------:R-:W-:Y:S01]  /*7270*/  ISETP.GT.U32.AND P6, PT, R12, UR12, PT ;  /* 0x0000000c0c007c0c */ /* 0x000fe2000bfc4070 */
[----:B------:R-:W-:Y:S01]  /*7280*/  FFMA.FTZ R46, R46, UR13, -R0 ;  /* 0x0000000d2e2e7c23 */ /* 0x000fe20008010800 */
[--C-:B------:R-:W-:Y:S01]  /*7290*/  FFMA.FTZ R48, R48, UR13, -R132.reuse ;  /* 0x0000000d30307c23 */ /* 0x100fe20008010884 */
[----:B--2---:R-:W-:Y:S06]  /*72a0*/  @!P5 FADD.FTZ R218, -R218, -RZ ;  /* 0x800000ffdadad221 */ /* 0x004fec0000010100 */
[----:B------:R-:W2:Y:S01]  /*72b0*/  MUFU.EX2 R215, R47 ;  /* 0x0000002f00d77308 */ /* 0x000ea20000000800 */
[----:B------:R-:W-:Y:S01]  /*72c0*/  ISETP.GT.U32.AND P5, PT, R11, UR12, PT ;  /* 0x0000000c0b007c0c */ /* 0x000fe2000bfa4070 */
[----:B------:R-:W-:Y:S01]  /*72d0*/  FFMA.FTZ R49, R49, UR13, -R132 ;  /* 0x0000000d31317c23 */ /* 0x000fe20008010884 */
[----:B------:R-:W-:Y:S01]  /*72e0*/  PRMT R4, R8, 0x7770, RZ ;  /* 0x0000777008047816 */ /* 0x000fe200000000ff */
[----:B---3--:R-:W-:Y:S06]  /*72f0*/  @!P1 FADD.FTZ R220, -R220, -RZ ;  /* 0x800000ffdcdc9221 */ /* 0x008fec0000010100 */
[----:B------:R-:W3:Y:S01]  /*7300*/  MUFU.EX2 R214, R46 ;  /* 0x0000002e00d67308 */ /* 0x000ee20000000800 */
[----:B-1----:R-:W-:Y:S01]  /*7310*/  @!P2 FADD.FTZ R204, -R204, -RZ ;  /* 0x800000ffcccca221 */ /* 0x002fe20000010100 */
[----:B------:R-:W-:Y:S01]  /*7320*/  ISETP.GT.U32.AND P1, PT, R14, UR12, PT ;  /* 0x0000000c0e007c0c */ /* 0x000fe2000bf24070 */
[--C-:B------:R-:W-:Y:S07]  /*7330*/  FFMA.FTZ R50, R50, UR13, -R3.reuse ;  /* 0x0000000d32327c23 */ /* 0x100fee0008010803 */
[----:B------:R-:W1:Y:S01]  /*7340*/  MUFU.EX2 R179, R48 ;  /* 0x0000003000b37308 */ /* 0x000e620000000800 */
[----:B------:R-:W-:Y:S01]  /*7350*/  PRMT R5, R8, 0x7771, RZ ;  /* 0x0000777108057816 */ /* 0x000fe200000000ff */
[----:B----4-:R-:W-:Y:S01]  /*7360*/  @P6 FADD.FTZ R205, -R205, -RZ ;  /* 0x800000ffcdcd6221 */ /* 0x010fe20000010100 */
[----:B------:R-:W-:Y:S07]  /*7370*/  ISETP.LE.U32.AND P2, PT, R4, UR12, PT ;  /* 0x0000000c04007c0c */ /* 0x000fee000bf43070 */
[----:B------:R-:W4:Y:S01]  /*7380*/  MUFU.EX2 R178, R49 ;  /* 0x0000003100b27308 */ /* 0x000f220000000800 */
[----:B------:R-:W-:Y:S01]  /*7390*/  ISETP.GT.U32.AND P6, PT, R5, UR12, PT ;  /* 0x0000000c05007c0c */ /* 0x000fe2000bfc4070 */
[----:B--2---:R-:W-:Y:S01]  /*73a0*/  @P5 FADD.FTZ R215, -R215, -RZ ;  /* 0x800000ffd7d75221 */ /* 0x004fe20000010100 */
[----:B------:R-:W-:Y:S07]  /*73b0*/  PRMT R9, R8, 0x7772, RZ ;  /* 0x0000777208097816 */ /* 0x000fee00000000ff */
[----:B------:R-:W2:Y:S01]  /*73c0*/  MUFU.EX2 R190, R50 ;  /* 0x0000003200be7308 */ /* 0x000ea20000000800 */
[----:B------:R-:W-:Y:S01]  /*73d0*/  LOP3.LUT R4, R138, 0xff, RZ, 0xc0, !PT ;  /* 0x000000ff8a047812 */ /* 0x000fe200078ec0ff */
[----:B------:R-:W-:Y:S01]  /*73e0*/  FFMA.FTZ R51, R51, UR13, -R3 ;  /* 0x0000000d33337c23 */ /* 0x000fe20008010803 */
[----:B------:R-:W-:Y:S01]  /*73f0*/  ISETP.GT.U32.AND P5, PT, R9, UR12, PT ;  /* 0x0000000c09007c0c */ /* 0x000fe2000bfa4070 */
[----:B---3--:R-:W-:Y:S01]  /*7400*/  @P1 FADD.FTZ R214, -R214, -RZ ;  /* 0x800000ffd6d61221 */ /* 0x008fe20000010100 */
[----:B------:R-:W-:Y:S05]  /*7410*/  PRMT R8, R8, 0x7773, RZ ;  /* 0x0000777308087816 */ /* 0x000fea00000000ff */
[----:B------:R-:W3:Y:S01]  /*7420*/  MUFU.EX2 R191, R51 ;  /* 0x0000003300bf7308 */ /* 0x000ee20000000800 */
[----:B------:R-:W-:Y:S01]  /*7430*/  ISETP.LE.U32.AND P1, PT, R4, UR12, PT ;  /* 0x0000000c04007c0c */ /* 0x000fe2000bf23070 */
[----:B-1----:R-:W-:Y:S01]  /*7440*/  @!P2 FADD.FTZ R179, -R179, -RZ ;  /* 0x800000ffb3b3a221 */ /* 0x002fe20000010100 */
[----:B------:R-:W-:Y:S01]  /*7450*/  SHF.R.U32.HI R4, RZ, 0x18, R138 ;  /* 0x00000018ff047819 */ /* 0x000fe2000001168a */
[----:B----4-:R-:W-:Y:S01]  /*7460*/  @P6 FADD.FTZ R178, -R178, -RZ ;  /* 0x800000ffb2b26221 */ /* 0x010fe20000010100 */
[----:B------:R-:W-:Y:S01]  /*7470*/  ISETP.GT.U32.AND P2, PT, R8, UR12, PT ;  /* 0x0000000c08007c0c */ /* 0x000fe2000bf44070 */
[--C-:B------:R-:W-:Y:S01]  /*7480*/  FFMA.FTZ R53, R53, UR13, -R132.reuse ;  /* 0x0000000d35357c23 */ /* 0x100fe20008010884 */
[----:B------:R-:W-:Y:S01]  /*7490*/  PRMT R5, R138, 0x7632, R5 ;  /* 0x000076328a057816 */ /* 0x000fe20000000005 */
[----:B------:R-:W-:Y:S01]  /*74a0*/  FFMA.FTZ R52, R52, UR13, -R132 ;  /* 0x0000000d34347c23 */ /* 0x000fe20008010884 */
[----:B------:R-:W-:Y:S01]  /*74b0*/  LOP3.LUT R8, R138, 0xffff, RZ, 0xc0, !PT ;  /* 0x0000ffff8a087812 */ /* 0x000fe200078ec0ff */
[----:B--2---:R-:W-:Y:S01]  /*74c0*/  @P5 FADD.FTZ R190, -R190, -RZ ;  /* 0x800000ffbebe5221 */ /* 0x004fe20000010100 */
[----:B------:R-:W-:Y:S01]  /*74d0*/  ISETP.LE.U32.AND P6, PT, R4, UR12, PT ;  /* 0x0000000c04007c0c */ /* 0x000fe2000bfc3070 */
[----:B------:R-:W-:Y:S01]  /*74e0*/  MUFU.EX2 R162, R53 ;  /* 0x0000003500a27308 */ /* 0x000fe20000000800 */
[----:B------:R-:W-:Y:S01]  /*74f0*/  LOP3.LUT R4, R5, 0xff, RZ, 0xc0, !PT ;  /* 0x000000ff05047812 */ /* 0x000fe200078ec0ff */
[----:B------:R-:W-:Y:S01]  /*7500*/  FFMA.FTZ R57, R57, UR13, -R2 ;  /* 0x0000000d39397c23 */ /* 0x000fe20008010802 */
[----:B------:R-:W-:Y:S07]  /*7510*/  SHF.R.U32.HI R5, RZ, 0x8, R8 ;  /* 0x00000008ff057819 */ /* 0x000fee0000011608 */
[----:B------:R-:W1:Y:S01]  /*7520*/  MUFU.EX2 R163, R52 ;  /* 0x0000003400a37308 */ /* 0x000e620000000800 */
[----:B------:R-:W-:Y:S01]  /*7530*/  ISETP.LE.U32.AND P5, PT, R4, UR12, PT ;  /* 0x0000000c04007c0c */ /* 0x000fe2000bfa3070 */
[----:B---3--:R-:W-:Y:S01]  /*7540*/  @P2 FADD.FTZ R191, -R191, -RZ ;  /* 0x800000ffbfbf2221 */ /* 0x008fe20000010100 */
[----:B------:R-:W-:Y:S07]  /*7550*/  LOP3.LUT R4, R5, 0xffff, RZ, 0xc0, !PT ;  /* 0x0000ffff05047812 */ /* 0x000fee00078ec0ff */
[----:B------:R-:W2:Y:S01]  /*7560*/  MUFU.EX2 R200, R57 ;  /* 0x0000003900c87308 */ /* 0x000ea20000000800 */
[--C-:B------:R-:W-:Y:S01]  /*7570*/  FFMA.FTZ R66, R66, UR13, -R3.reuse ;  /* 0x0000000d42427c23 */ /* 0x100fe20008010803 */
[--C-:B------:R-:W-:Y:S01]  /*7580*/  FFMA.FTZ R54, R54, UR13, -R3.reuse ;  /* 0x0000000d36367c23 */ /* 0x100fe20008010803 */
[----:B------:R-:W-:Y:S01]  /*7590*/  ISETP.LE.U32.AND P2, PT, R4, UR12, PT ;  /* 0x0000000c04007c0c */ /* 0x000fe2000bf43070 */
[--C-:B------:R-:W-:Y:S01]  /*75a0*/  FFMA.FTZ R55, R55, UR13, -R3.reuse ;  /* 0x0000000d37377c23 */ /* 0x100fe20008010803 */
[----:B------:R-:W-:Y:S01]  /*75b0*/  LOP3.LUT R4, R7, 0xffff, RZ, 0xc0, !PT ;  /* 0x0000ffff07047812 */ /* 0x000fe200078ec0ff */
[----:B------:R-:W-:Y:S01]  /*75c0*/  FFMA.FTZ R3, R67, UR13, -R3 ;  /* 0x0000000d43037c23 */ /* 0x000fe20008010803 */
[----:B------:R-:W-:Y:S01]  /*75d0*/  FFMA.FTZ R56, R56, UR13, -R2 ;  /* 0x0000000d38387c23 */ /* 0x000fe20008010802 */
[----:B------:R-:W-:Y:S01]  /*75e0*/  FFMA.FTZ R64, R64, UR13, -R132 ;  /* 0x0000000d40407c23 */ /* 0x000fe20008010884 */
[----:B------:R-:W-:Y:S01]  /*75f0*/  SHF.R.U32.HI R4, RZ, 0x8, R4 ;  /* 0x00000008ff047819 */ /* 0x000fe20000011604 */
[----:B------:R-:W-:Y:S01]  /*7600*/  FFMA.FTZ R132, R65, UR13, -R132 ;  /* 0x0000000d41847c23 */ /* 0x000fe20008010884 */
[----:B------:R-:W-:Y:S01]  /*7610*/  LOP3.LUT R5, R7, 0xff, RZ, 0xc0, !PT ;  /* 0x000000ff07057812 */ /* 0x000fe200078ec0ff */
[----:B------:R3:W-:Y:S01]  /*7620*/  MUFU.EX2 R180, R3 ;  /* 0x0000000300b47308 */ /* 0x0007e20000000800 */
[----:B------:R-:W-:Y:S01]  /*7630*/  LOP3.LUT R4, R4, 0xffff, RZ, 0xc0, !PT ;  /* 0x0000ffff04047812 */ /* 0x000fe200078ec0ff */
[----:B-1----:R-:W-:Y:S01]  /*7640*/  @!P1 FADD.FTZ R163, -R163, -RZ ;  /* 0x800000ffa3a39221 */ /* 0x002fe20000010100 */
[----:B------:R-:W-:Y:S01]  /*7650*/  PRMT R16, R136, 0x7771, RZ ;  /* 0x0000777188107816 */ /* 0x000fe200000000ff */
[----:B------:R-:W-:Y:S01]  /*7660*/  @!P2 FADD.FTZ R162, -R162, -RZ ;  /* 0x800000ffa2a2a221 */ /* 0x000fe20000010100 */
[----:B------:R-:W-:Y:S05]  /*7670*/  ISETP.LE.U32.AND P2, PT, R4, UR12, PT ;  /* 0x0000000c04007c0c */ /* 0x000fea000bf43070 */
[----:B------:R-:W1:Y:S01]  /*7680*/  MUFU.EX2 R201, R56 ;  /* 0x0000003800c97308 */ /* 0x000e620000000800 */
[----:B------:R-:W-:Y:S01]  /*7690*/  ISETP.LE.U32.AND P1, PT, R5, UR12, PT ;  /* 0x0000000c05007c0c */ /* 0x000fe2000bf23070 */
[--C-:B------:R-:W-:Y:S01]  /*76a0*/  FFMA.FTZ R59, R59, UR13, -R0.reuse ;  /* 0x0000000d3b3b7c23 */ /* 0x100fe20008010800 */
[----:B------:R-:W-:Y:S07]  /*76b0*/  PRMT R15, R136, 0x7770, RZ ;  /* 0x00007770880f7816 */ /* 0x000fee00000000ff */
[----:B------:R-:W-:Y:S01]  /*76c0*/  MUFU.EX2 R161, R132 ;  /* 0x0000008400a17308 */ /* 0x000fe20000000800 */
[----:B------:R-:W-:Y:S01]  /*76d0*/  PRMT R5, R7, 0x7632, R5 ;  /* 0x0000763207057816 */ /* 0x000fe20000000005 */
[----:B------:R-:W-:Y:S01]  /*76e0*/  FFMA.FTZ R58, R58, UR13, -R0 ;  /* 0x0000000d3a3a7c23 */ /* 0x000fe20008010800 */
[----:B------:R-:W-:Y:S07]  /*76f0*/  SHF.R.U32.HI R7, RZ, 0x18, R7 ;  /* 0x00000018ff077819 */ /* 0x000fee0000011607 */
[----:B------:R-:W4:Y:S01]  /*7700*/  MUFU.EX2 R188, R55 ;  /* 0x0000003700bc7308 */ /* 0x000f220000000800 */
[----:B---3--:R-:W-:Y:S01]  /*7710*/  PRMT R3, R6, 0x7771, RZ ;  /* 0x0000777106037816 */ /* 0x008fe200000000ff */
[----:B------:R-:W-:Y:S01]  /*7720*/  IMAD.IADD R155, R167, 0x1, R150 ;  /* 0x00000001a79b7824 */ /* 0x000fe200078e0296 */
[----:B------:R-:W-:Y:S01]  /*7730*/  LOP3.LUT R4, R5, 0xff, RZ, 0xc0, !PT ;  /* 0x000000ff05047812 */ /* 0x000fe200078ec0ff */
[----:B--2---:R-:W-:Y:S01]  /*7740*/  @!P2 FADD.FTZ R200, -R200, -RZ ;  /* 0x800000ffc8c8a221 */ /* 0x004fe20000010100 */
[----:B------:R-:W-:Y:S05]  /*7750*/  ISETP.GT.U32.AND P2, PT, R16, UR12, PT ;  /* 0x0000000c10007c0c */ /* 0x000fea000bf44070 */
[----:B------:R-:W2:Y:S01]  /*7760*/  MUFU.EX2 R189, R54 ;  /* 0x0000003600bd7308 */ /* 0x000ea20000000800 */
[----:B-1----:R-:W-:Y:S01]  /*7770*/  @!P1 FADD.FTZ R201, -R201, -RZ ;  /* 0x800000ffc9c99221 */ /* 0x002fe20000010100 */
[----:B------:R-:W-:Y:S01]  /*7780*/  ISETP.LE.U32.AND P1, PT, R15, UR12, PT ;  /* 0x0000000c0f007c0c */ /* 0x000fe2000bf23070 */
[----:B------:R-:W-:Y:S07]  /*7790*/  FFMA.FTZ R60, R60, UR13, -R2 ;  /* 0x0000000d3c3c7c23 */ /* 0x000fee0008010802 */
[----:B------:R-:W1:Y:S01]  /*77a0*/  MUFU.EX2 R160, R64 ;  /* 0x0000004000a07308 */ /* 0x000e620000000800 */
[----:B------:R-:W-:Y:S01]  /*77b0*/  PRMT R17, R136, 0x7772, RZ ;  /* 0x0000777288117816 */ /* 0x000fe200000000ff */
[----:B------:R-:W-:Y:S01]  /*77c0*/  FFMA.FTZ R62, R62, UR13, -R0 ;  /* 0x0000000d3e3e7c23 */ /* 0x000fe20008010800 */
[----:B------:R-:W-:Y:S07]  /*77d0*/  PRMT R136, R136, 0x7773, RZ ;  /* 0x0000777388887816 */ /* 0x000fee00000000ff */
[----:B------:R-:W3:Y:S01]  /*77e0*/  MUFU.EX2 R208, R59 ;  /* 0x0000003b00d07308 */ /* 0x000ee20000000800 */
[----:B----4-:R-:W-:Y:S01]  /*77f0*/  @!P6 FADD.FTZ R188, -R188, -RZ ;  /* 0x800000ffbcbce221 */ /* 0x010fe20000010100 */
[----:B------:R-:W-:Y:S01]  /*7800*/  ISETP.LE.U32.AND P6, PT, R7, UR12, PT ;  /* 0x0000000c07007c0c */ /* 0x000fe2000bfc3070 */
[----:B------:R-:W-:Y:S01]  /*7810*/  FFMA.FTZ R2, R61, UR13, -R2 ;  /* 0x0000000d3d027c23 */ /* 0x000fe20008010802 */
[----:B------:R-:W-:Y:S01]  /*7820*/  @P2 FADD.FTZ R161, -R161, -RZ ;  /* 0x800000ffa1a12221 */ /* 0x000fe20000010100 */
[----:B------:R-:W-:Y:S05]  /*7830*/  ISETP.GT.U32.AND P2, PT, R3, UR12, PT ;  /* 0x0000000c03007c0c */ /* 0x000fea000bf44070 */
[----:B------:R-:W4:Y:S01]  /*7840*/  MUFU.EX2 R210, R58 ;  /* 0x0000003a00d27308 */ /* 0x000f220000000800 */
[----:B------:R-:W-:Y:S01]  /*7850*/  F2FP.RELU.F16.F32.PACK_AB R3, R216, R165 ;  /* 0x000000a5d803723e */ /* 0x000fe200000008ff */
[----:B--2---:R-:W-:Y:S01]  /*7860*/  @!P5 FADD.FTZ R189, -R189, -RZ ;  /* 0x800000ffbdbdd221 */ /* 0x004fe20000010100 */
[----:B------:R-:W-:Y:S01]  /*7870*/  ISETP.LE.U32.AND P5, PT, R4, UR12, PT ;  /* 0x0000000c04007c0c */ /* 0x000fe2000bfa3070 */
[----:B-1----:R-:W-:Y:S01]  /*7880*/  @!P1 FADD.FTZ R160, -R160, -RZ ;  /* 0x800000ffa0a09221 */ /* 0x002fe20000010100 */
[C---:B------:R-:W-:Y:S01]  /*7890*/  PRMT R4, R6.reuse, 0x7770, RZ ;  /* 0x0000777006047816 */ /* 0x040fe200000000ff */
[----:B------:R1:W-:Y:S04]  /*78a0*/  STS [R167+0x1c400], R3 ;  /* 0x01c40003a7007388 */ /* 0x0003e80000000800 */
[----:B------:R-:W2:Y:S01]  /*78b0*/  MUFU.EX2 R181, R66 ;  /* 0x0000004200b57308 */ /* 0x000ea20000000800 */
[----:B------:R-:W-:Y:S01]  /*78c0*/  PRMT R5, R6, 0x7772, RZ ;  /* 0x0000777206057816 */ /* 0x000fe200000000ff */
[----:B---3--:R-:W-:Y:S01]  /*78d0*/  @!P6 FADD.FTZ R208, -R208, -RZ ;  /* 0x800000ffd0d0e221 */ /* 0x008fe20000010100 */
[----:B------:R-:W-:Y:S01]  /*78e0*/  ISETP.LE.U32.AND P1, PT, R4, UR12, PT ;  /* 0x0000000c04007c0c */ /* 0x000fe2000bf23070 */
[----:B------:R-:W-:Y:S01]  /*78f0*/  FFMA.FTZ R0, R63, UR13, -R0 ;  /* 0x0000000d3f007c23 */ /* 0x000fe20008010800 */
[----:B------:R-:W-:Y:S05]  /*7900*/  F2FP.RELU.F16.F32.PACK_AB R4, R166, R177 ;  /* 0x000000b1a604723e */ /* 0x000fea00000008ff */
[----:B------:R-:W-:Y:S01]  /*7910*/  MUFU.EX2 R184, R2 ;  /* 0x0000000200b87308 */ /* 0x000fe20000000800 */
[----:B------:R-:W-:Y:S01]  /*7920*/  ISETP.GT.U32.AND P6, PT, R136, UR12, PT ;  /* 0x0000000c88007c0c */ /* 0x000fe2000bfc4070 */
[----:B------:R-:W-:Y:S02]  /*7930*/  IMAD.MOV.U32 R9, RZ, RZ, 0x20 ;  /* 0x00000020ff097424 */ /* 0x000fe400078e00ff */
[----:B----4-:R-:W-:Y:S01]  /*7940*/  @!P5 FADD.FTZ R210, -R210, -RZ ;  /* 0x800000ffd2d2d221 */ /* 0x010fe20000010100 */
[----:B------:R3:W-:Y:S01]  /*7950*/  STS [R167+0x1c000], R4 ;  /* 0x01c00004a7007388 */ /* 0x0007e20000000800 */
[----:B------:R-:W-:Y:S04]  /*7960*/  ISETP.GT.U32.AND P5, PT, R17, UR12, PT ;  /* 0x0000000c11007c0c */ /* 0x000fe8000bfa4070 */
[----:B------:R-:W-:Y:S01]  /*7970*/  MUFU.EX2 R197, R0 ;  /* 0x0000000000c57308 */ /* 0x000fe20000000800 */
[----:B------:R-:W-:Y:S02]  /*7980*/  SEL R146, R146, 0xfffffff0, !P0 ;  /* 0xfffffff092927807 */ /* 0x000fe40004000000 */
[----:B------:R-:W-:Y:S07]  /*7990*/  PRMT R6, R6, 0x7773, RZ ;  /* 0x0000777306067816 */ /* 0x000fee00000000ff */
[----:B------:R-:W4:Y:S01]  /*79a0*/  MUFU.EX2 R186, R60 ;  /* 0x0000003c00ba7308 */ /* 0x000f220000000800 */
[----:B------:R-:W-:Y:S01]  /*79b0*/  F2FP.RELU.F16.F32.PACK_AB R7, R223, R224 ;  /* 0x000000e0df07723e */ /* 0x000fe200000008ff */
[----:B------:R-:W-:Y:S01]  /*79c0*/  IMAD.IADD R159, R167, 0x1, R146 ;  /* 0x00000001a79f7824 */ /* 0x000fe200078e0292 */
[----:B------:R-:W-:Y:S01]  /*79d0*/  F2FP.RELU.F16.F32.PACK_AB R8, R205, R204 ;  /* 0x000000cccd08723e */ /* 0x000fe200000008ff */
[----:B------:R-:W-:Y:S01]  /*79e0*/  @P6 FADD.FTZ R180, -R180, -RZ ;  /* 0x800000ffb4b46221 */ /* 0x000fe20000010100 */
[----:B------:R-:W-:Y:S01]  /*79f0*/  ISETP.GT.U32.AND P6, PT, R6, UR12, PT ;  /* 0x0000000c06007c0c */ /* 0x000fe2000bfc4070 */
[----:B------:R-:W-:Y:S01]  /*7a00*/  IMAD.IADD R158, R146, 0x1, R155 ;  /* 0x00000001929e7824 */ /* 0x000fe200078e029b */
[----:B------:R-:W-:Y:S01]  /*7a10*/  F2FP.RELU.F16.F32.PACK_AB R6, R194, R195 ;  /* 0x000000c3c206723e */ /* 0x000fe200000008ff */
[----:B--2---:R-:W-:Y:S01]  /*7a20*/  @P5 FADD.FTZ R181, -R181, -RZ ;  /* 0x800000ffb5b55221 */ /* 0x004fe20000010100 */
[----:B-1----:R-:W-:Y:S01]  /*7a30*/  F2FP.RELU.F16.F32.PACK_AB R3, R212, R213 ;  /* 0x000000d5d403723e */ /* 0x002fe200000008ff */
[----:B------:R-:W1:Y:S01]  /*7a40*/  MUFU.EX2 R198, R62 ;  /* 0x0000003e00c67308 */ /* 0x000e620000000800 */
[----:B------:R-:W-:Y:S01]  /*7a50*/  ISETP.GT.U32.AND P5, PT, R5, UR12, PT ;  /* 0x0000000c05007c0c */ /* 0x000fe2000bfa4070 */
[----:B------:R2:W-:Y:S01]  /*7a60*/  STS [R159+0x1c000], R6 ;  /* 0x01c000069f007388 */ /* 0x0005e20000000800 */
[----:B------:R-:W-:Y:S01]  /*7a70*/  F2FP.RELU.F16.F32.PACK_AB R5, R228, R227 ;  /* 0x000000e3e405723e */ /* 0x000fe200000008ff */
[----:B----4-:R-:W-:Y:S01]  /*7a80*/  @!P1 FADD.FTZ R186, -R186, -RZ ;  /* 0x800000ffbaba9221 */ /* 0x010fe20000010100 */
[----:B------:R-:W-:Y:S01]  /*7a90*/  F2FP.RELU.F16.F32.PACK_AB R0, R161, R160 ;  /* 0x000000a0a100723e */ /* 0x000fe200000008ff */
[----:B------:R4:W-:Y:S01]  /*7aa0*/  STS [R159+0x1c400], R3 ;  /* 0x01c400039f007388 */ /* 0x0009e20000000800 */
[----:B------:R-:W-:Y:S01]  /*7ab0*/  @P2 FADD.FTZ R184, -R184, -RZ ;  /* 0x800000ffb8b82221 */ /* 0x000fe20000010100 */
[----:B------:R-:W-:Y:S01]  /*7ac0*/  @P6 FADD.FTZ R197, -R197, -RZ ;  /* 0x800000ffc5c56221 */ /* 0x000fe20000010100 */
[----:B---3--:R-:W-:Y:S01]  /*7ad0*/  F2FP.RELU.F16.F32.PACK_AB R4, R233, R234 ;  /* 0x000000eae904723e */ /* 0x008fe200000008ff */
[----:B------:R3:W-:Y:S01]  /*7ae0*/  STS [R167+0x1e000], R5 ;  /* 0x01e00005a7007388 */ /* 0x0007e20000000800 */
[----:B------:R-:W-:Y:S02]  /*7af0*/  LEA R152, R173, UR4, 0x1 ;  /* 0x00000004ad987c11 */ /* 0x000fe4000f8e08ff */
[----:B------:R-:W-:Y:S01]  /*7b00*/  LEA R153, R145, UR4, 0x1 ;  /* 0x0000000491997c11 */ /* 0x000fe2000f8e08ff */
[----:B------:R3:W-:Y:S01]  /*7b10*/  STS [R167+0x1e400], R4 ;  /* 0x01e40004a7007388 */ /* 0x0007e20000000800 */
[----:B-1----:R-:W-:Y:S01]  /*7b20*/  @P5 FADD.FTZ R198, -R198, -RZ ;  /* 0x800000ffc6c65221 */ /* 0x002fe20000010100 */
[----:B------:R-:W-:Y:S02]  /*7b30*/  SEL R171, R9, 0xffffffe0, !P3 ;  /* 0xffffffe009ab7807 */ /* 0x000fe40005800000 */
[----:B------:R1:W-:Y:S01]  /*7b40*/  STS [R159+0x1e000], R7 ;  /* 0x01e000079f007388 */ /* 0x0003e20000000800 */
[----:B------:R-:W-:Y:S02]  /*7b50*/  FSETP.GE.FTZ.AND P5, PT, R177, RZ, PT ;  /* 0x000000ffb100720b */ /* 0x000fe40003fb6000 */
[----:B------:R-:W-:Y:S01]  /*7b60*/  IMAD.IADD R154, R152, 0x1, R171 ;  /* 0x00000001989a7824 */ /* 0x000fe200078e02ab */
[----:B------:R-:W-:Y:S01]  /*7b70*/  FSETP.GE.FTZ.AND P2, PT, R166, RZ, PT ;  /* 0x000000ffa600720b */ /* 0x000fe20003f56000 */
[--C-:B------:R-:W-:Y:S01]  /*7b80*/  IMAD.IADD R156, R171, 0x1, R153.reuse ;  /* 0x00000001ab9c7824 */ /* 0x100fe200078e0299 */
[----:B------:R-:W-:Y:S02]  /*7b90*/  FSETP.GE.FTZ.AND P6, PT, R195, RZ, PT ;  /* 0x000000ffc300720b */ /* 0x000fe40003fd6000 */
[----:B--2---:R-:W-:Y:S02]  /*7ba0*/  F2FP.RELU.F16.F32.PACK_AB R6, R231, R232 ;  /* 0x000000e8e706723e */ /* 0x004fe400000008ff */
[----:B----4-:R-:W-:Y:S03]  /*7bb0*/  F2FP.RELU.F16.F32.PACK_AB R3, R185, R187 ;  /* 0x000000bbb903723e */ /* 0x010fe600000008ff */
[----:B------:R2:W-:Y:S01]  /*7bc0*/  STS [R159+0x1e400], R6 ;  /* 0x01e400069f007388 */ /* 0x0005e20000000800 */
[----:B---3--:R-:W-:Y:S02]  /*7bd0*/  F2FP.RELU.F16.F32.PACK_AB R5, R192, R193 ;  /* 0x000000c1c005723e */ /* 0x008fe400000008ff */
[----:B------:R-:W-:Y:S03]  /*7be0*/  F2FP.RELU.F16.F32.PACK_AB R4, R211, R209 ;  /* 0x000000d1d304723e */ /* 0x000fe600000008ff */
[----:B------:R3:W-:Y:S01]  /*7bf0*/  STS [R155+0x1c000], R5 ;  /* 0x01c000059b007388 */ /* 0x0007e20000000800 */
[----:B-1----:R-:W-:Y:S03]  /*7c00*/  F2FP.RELU.F16.F32.PACK_AB R7, R222, R221 ;  /* 0x000000ddde07723e */ /* 0x002fe600000008ff */
[----:B------:R1:W-:Y:S04]  /*7c10*/  STS [R155+0x1c400], R4 ;  /* 0x01c400049b007388 */ /* 0x0003e80000000800 */
[----:B------:R4:W-:Y:S01]  /*7c20*/  STS [R158+0x1c000], R3 ;  /* 0x01c000039e007388 */ /* 0x0009e20000000800 */
[----:B--2---:R-:W-:Y:S02]  /*7c30*/  F2FP.RELU.F16.F32.PACK_AB R6, R229, R230 ;  /* 0x000000e6e506723e */ /* 0x004fe400000008ff */
[----:B---3--:R-:W-:Y:S02]  /*7c40*/  F2FP.RELU.F16.F32.PACK_AB R5, R203, R202 ;  /* 0x000000cacb05723e */ /* 0x008fe400000008ff */
[----:B-1----:R-:W-:Y:S03]  /*7c50*/  F2FP.RELU.F16.F32.PACK_AB R4, R217, R219 ;  /* 0x000000dbd904723e */ /* 0x002fe600000008ff */
[----:B------:R1:W-:Y:S01]  /*7c60*/  STS [R158+0x1c400], R5 ;  /* 0x01c400059e007388 */ /* 0x0003e20000000800 */
[----:B----4-:R-:W-:Y:S03]  /*7c70*/  F2FP.RELU.F16.F32.PACK_AB R3, R225, R226 ;  /* 0x000000e2e103723e */ /* 0x010fe600000008ff */
[----:B------:R2:W-:Y:S04]  /*7c80*/  STS [R155+0x1e000], R7 ;  /* 0x01e000079b007388 */ /* 0x0005e80000000800 */
[----:B------:R3:W-:Y:S04]  /*7c90*/  STS [R155+0x1e400], R6 ;  /* 0x01e400069b007388 */ /* 0x0007e80000000800 */
[----:B------:R4:W-:Y:S04]  /*7ca0*/  STS [R158+0x1e000], R4 ;  /* 0x01e000049e007388 */ /* 0x0009e80000000800 */
[----:B------:R4:W-:Y:S01]  /*7cb0*/  STS [R158+0x1e400], R3 ;  /* 0x01e400039e007388 */ /* 0x0009e20000000800 */
[----:B-1----:R-:W-:Y:S02]  /*7cc0*/  F2FP.RELU.F16.F32.PACK_AB R5, R182, R183 ;  /* 0x000000b7b605723e */ /* 0x002fe400000008ff */
[----:B--2---:R-:W-:Y:S03]  /*7cd0*/  F2FP.RELU.F16.F32.PACK_AB R7, R215, R214 ;  /* 0x000000d6d707723e */ /* 0x004fe600000008ff */
[----:B------:R1:W-:Y:S01]  /*7ce0*/  STS [R164], R5 ;  /* 0x00000005a4007388 */ /* 0x0003e20000000800 */
[----:B---3--:R-:W-:Y:S02]  /*7cf0*/  F2FP.RELU.F16.F32.PACK_AB R6, R178, R179 ;  /* 0x000000b3b206723e */ /* 0x008fe400000008ff */
[----:B----4-:R-:W-:Y:S01]  /*7d00*/  F2FP.RELU.F16.F32.PACK_AB R4, R196, R199 ;  /* 0x000000c7c404723e */ /* 0x010fe200000008ff */
[--C-:B------:R-:W-:Y:S04]  /*7d10*/  IMAD.IADD R3, R146, 0x1, R164.reuse ;  /* 0x0000000192037824 */ /* 0x100fe800078e02a4 */
[----:B------:R2:W-:Y:S04]  /*7d20*/  STS [R164+0x400], R4 ;  /* 0x00040004a4007388 */ /* 0x0005e80000000800 */
[----:B------:R3:W-:Y:S01]  /*7d30*/  STS [R3], R6 ;  /* 0x0000000603007388 */ /* 0x0007e20000000800 */
[----:B-1----:R-:W-:Y:S02]  /*7d40*/  F2FP.RELU.F16.F32.PACK_AB R5, R218, R220 ;  /* 0x000000dcda05723e */ /* 0x002fe400000008ff */
[----:B--2---:R-:W-:Y:S02]  /*7d50*/  F2FP.RELU.F16.F32.PACK_AB R4, R191, R190 ;  /* 0x000000bebf04723e */ /* 0x004fe400000008ff */
[----:B---3--:R-:W-:Y:S03]  /*7d60*/  F2FP.RELU.F16.F32.PACK_AB R6, R206, R207 ;  /* 0x000000cfce06723e */ /* 0x008fe600000008ff */
[----:B------:R1:W-:Y:S04]  /*7d70*/  STS [R3+0x400], R4 ;  /* 0x0004000403007388 */ /* 0x0003e80000000800 */
[----:B------:R2:W-:Y:S04]  /*7d80*/  STS [R164+0x2000], R6 ;  /* 0x00200006a4007388 */ /* 0x0005e80000000800 */
[----:B------:R3:W-:Y:S04]  /*7d90*/  STS [R164+0x2400], R5 ;  /* 0x00240005a4007388 */ /* 0x0007e80000000800 */
[----:B------:R-:W-:Y:S04]  /*7da0*/  STS [R3+0x2000], R8 ;  /* 0x0020000803007388 */ /* 0x000fe80000000800 */
[----:B------:R4:W-:Y:S01]  /*7db0*/  STS [R3+0x2400], R7 ;  /* 0x0024000703007388 */ /* 0x0009e20000000800 */
[----:B-1----:R-:W-:Y:S01]  /*7dc0*/  IMAD.IADD R4, R150, 0x1, R164 ;  /* 0x0000000196047824 */ /* 0x002fe200078e02a4 */
[----:B--2---:R-:W-:Y:S03]  /*7dd0*/  F2FP.RELU.F16.F32.PACK_AB R6, R162, R163 ;  /* 0x000000a3a206723e */ /* 0x004fe600000008ff */
[----:B------:R-:W-:Y:S01]  /*7de0*/  IMAD.IADD R2, R146, 0x1, R4 ;  /* 0x0000000192027824 */ /* 0x000fe200078e0204 */
[----:B---3--:R-:W-:Y:S01]  /*7df0*/  F2FP.RELU.F16.F32.PACK_AB R5, R188, R189 ;  /* 0x000000bdbc05723e */ /* 0x008fe200000008ff */
[----:B------:R-:W-:Y:S04]  /*7e00*/  STS [R4], R6 ;  /* 0x0000000604007388 */ /* 0x000fe80000000800 */
[----:B------:R1:W-:Y:S01]  /*7e10*/  STS [R4+0x400], R5 ;  /* 0x0004000504007388 */ /* 0x0003e20000000800 */
[----:B----4-:R-:W-:Y:S03]  /*7e20*/  F2FP.RELU.F16.F32.PACK_AB R3, R200, R201 ;  /* 0x000000c9c803723e */ /* 0x010fe600000008ff */
[----:B------:R2:W-:Y:S01]  /*7e30*/  STS [R2], R0 ;  /* 0x0000000002007388 */ /* 0x0005e20000000800 */
[----:B-1----:R-:W-:Y:S02]  /*7e40*/  F2FP.RELU.F16.F32.PACK_AB R5, R208, R210 ;  /* 0x000000d2d005723e */ /* 0x002fe400000008ff */
[----:B--2---:R-:W-:Y:S05]  /*7e50*/  F2FP.RELU.F16.F32.PACK_AB R0, R180, R181 ;  /* 0x000000b5b400723e */ /* 0x004fea00000008ff */
[----:B------:R1:W-:Y:S04]  /*7e60*/  STS [R2+0x400], R0 ;  /* 0x0004000002007388 */ /* 0x0003e80000000800 */
[----:B------:R2:W-:Y:S04]  /*7e70*/  STS [R4+0x2000], R3 ;  /* 0x0020000304007388 */ /* 0x0005e80000000800 */
[----:B------:R-:W-:Y:S01]  /*7e80*/  STS [R4+0x2400], R5 ;  /* 0x0024000504007388 */ /* 0x000fe20000000800 */
[----:B-1----:R-:W-:Y:S02]  /*7e90*/  F2FP.RELU.F16.F32.PACK_AB R0, R197, R198 ;  /* 0x000000c6c500723e */ /* 0x002fe400000008ff */
[----:B--2---:R-:W-:Y:S03]  /*7ea0*/  F2FP.RELU.F16.F32.PACK_AB R3, R184, R186 ;  /* 0x000000bab803723e */ /* 0x004fe600000008ff */
[----:B------:R1:W-:Y:S04]  /*7eb0*/  STS [R2+0x2400], R0 ;  /* 0x0024000002007388 */ /* 0x0003e80000000800 */
[----:B------:R2:W-:Y:S04]  /*7ec0*/  STS [R2+0x2000], R3 ;  /* 0x0020000302007388 */ /* 0x0005e80000000800 */
[----:B------:R-:W-:Y:S08]  /*7ed0*/  LDSM.16.M88.4 R64, [R152+0x8000] ;  /* 0x008000009840783b */ /* 0x000ff00000000200 */
[----:B------:R-:W3:Y:S08]  /*7ee0*/  LDSM.16.M88.4 R16, [R153+0x10000] ;  /* 0x010000009910783b */ /* 0x000ef00000000200 */
[----:B------:R-:W4:Y:S01]  /*7ef0*/  LDSM.16.M88.4 R60, [R152+0xa000] ;  /* 0x00a00000983c783b */ /* 0x000f220000000200 */
[----:B-1----:R-:W-:Y:S02]  /*7f00*/  IMAD.MOV.U32 R0, RZ, RZ, 0x40 ;  /* 0x00000040ff007424 */ /* 0x002fe400078e00ff */
[----:B--2---:R-:W-:Y:S03]  /*7f10*/  IMAD.U32 R2, RZ, RZ, UR10 ;  /* 0x0000000aff027e24 */ /* 0x004fe6000f8e00ff */
[----:B------:R-:W-:Y:S01]  /*7f20*/  SEL R157, R0, 0xffffffc0, !P0 ;  /* 0xffffffc0009d7807 */ /* 0x000fe20004000000 */
[----:B------:R-:W-:Y:S01]  /*7f30*/  IMAD.U32 R3, RZ, RZ, UR11 ;  /* 0x0000000bff037e24 */ /* 0x000fe2000f8e00ff */
[----:B------:R-:W1:Y:S03]  /*7f40*/  LDSM.16.M88.4 R32, [R153+0x10800] ;  /* 0x010800009920783b */ /* 0x000e660000000200 */
[----:B------:R-:W-:Y:S04]  /*7f50*/  IMAD.IADD R169, R157, 0x1, R153 ;  /* 0x000000019da97824 */ /* 0x000fe800078e0299 */
[----:B------:R-:W-:Y:S01]  /*7f60*/  IMAD.IADD R170, R171, 0x1, R169 ;  /* 0x00000001abaa7824 */ /* 0x000fe200078e02a9 */
        /* <DEDUP_REMOVED lines=32> */
[C---:B------:R-:W-:Y:S04]  /*8170*/  HMMA.16816.F32 R32, R136.reuse, R150, R32 ;  /* 0x000000968820723c */ /* 0x040fe80000001820 */
[C---:B------:R-:W-:Y:S04]  /*8180*/  LEA R150, P1, R241.reuse, R2, 0x2 ;  /* 0x00000002f1967211 */ /* 0x040fe800078210ff */
[-C--:B-1----:R-:W-:Y:S03]  /*8190*/  HMMA.16816.F32 R36, R136, R132.reuse, R36 ;  /* 0x000000848824723c */ /* 0x082fe60000001824 */
[----:B------:R-:W-:Y:S02]  /*81a0*/  LEA.HI.X R151, R241, R3, RZ, 0x2, P1 ;  /* 0x00000003f1977211 */ /* 0x000fe400008f14ff */
[----:B------:R-:W-:Y:S03]  /*81b0*/  FSETP.GE.FTZ.AND P1, PT, R165, RZ, PT ;  /* 0x000000ffa500720b */ /* 0x000fe60003f36000 */
        /* <DEDUP_REMOVED lines=33> */
[----:B------:R-:W1:Y:S08]  /*83d0*/  LDSM.16.M88.4 R132, [R144+0x8000] ;  /* 0x008000009084783b */ /* 0x000e700000000200 */
        /* <DEDUP_REMOVED lines=19> */
[C---:B---3--:R-:W-:Y:S01]  /*8510*/  FADD.FTZ R0, -R145.reuse, R6 ;  /* 0x0000000691007221 */ /* 0x048fe20000010100 */
[----:B------:R-:W-:Y:S01]  /*8520*/  FADD.FTZ R7, -R145, R7 ;  /* 0x0000000791077221 */ /* 0x000fe20000010100 */
[----:B------:R1:W5:Y:S03]  /*8530*/  LDG.E R6, desc[UR30][R150.64+0x100] ;  /* 0x0001001e96067981 */ /* 0x000366000c1e1900 */
[----:B------:R-:W-:Y:S01]  /*8540*/  FSEL R0, R0, R145, P1 ;  /* 0x0000009100007208 */ /* 0x000fe20000800000 */
[----:B------:R-:W-:Y:S04]  /*8550*/  HMMA.16816.F32 R64, R132, R138, R64 ;  /* 0x0000008a8440723c */ /* 0x000fe80000001840 */
[----:B------:R-:W-:Y:S01]  /*8560*/  FSETP.GE.FTZ.AND P1, PT, R192, RZ, PT ;  /* 0x000000ffc000720b */ /* 0x000fe20003f36000 */
[----:B------:R-:W-:Y:S01]  /*8570*/  FMUL.FTZ R165, R165, R0 ;  /* 0x00000000a5a57220 */ /* 0x000fe20000410000 */
[C---:B----4-:R-:W-:Y:S01]  /*8580*/  FADD.FTZ R2, -R146.reuse, R5 ;  /* 0x0000000592027221 */ /* 0x050fe20000010100 */
[C---:B------:R-:W-:Y:S01]  /*8590*/  FADD.FTZ R3, -R146.reuse, R4 ;  /* 0x0000000492037221 */ /* 0x040fe20000010100 */
[----:B------:R1:W5:Y:S01]  /*85a0*/  LDG.E R5, desc[UR30][R150.64+0x120] ;  /* 0x0001201e96057981 */ /* 0x000362000c1e1900 */
[----:B------:R-:W-:Y:S02]  /*85b0*/  IMAD.SHL.U32 R4, R175, 0x40, RZ ;  /* 0x00000040af047824 */ /* 0x000fe400078e00ff */
[----:B------:R-:W-:Y:S01]  /*85c0*/  FADD.FTZ R16, -R146, R16 ;  /* 0x0000001092107221 */ /* 0x000fe20000010100 */
[-C--:B------:R-:W-:Y:S01]  /*85d0*/  FSEL R2, R2, R146.reuse, P2 ;  /* 0x0000009202027208 */ /* 0x080fe20001000000 */
[C---:B------:R-:W-:Y:S01]  /*85e0*/  FADD.FTZ R20, -R146.reuse, R20 ;  /* 0x0000001492147221 */ /* 0x040fe20000010100 */
[----:B------:R-:W-:Y:S01]  /*85f0*/  FSEL R3, R3, R146, P5 ;  /* 0x0000009203037208 */ /* 0x000fe20002800000 */
[----:B------:R-:W-:Y:S01]  /*8600*/  FADD.FTZ R21, -R146, R21 ;  /* 0x0000001592157221 */ /* 0x000fe20000010100 */
[----:B------:R-:W-:Y:S01]  /*8610*/  LOP3.LUT R0, R4, 0x1c0, RZ, 0xc0, !PT ;  /* 0x000001c004007812 */ /* 0x000fe200078ec0ff */
[----:B------:R-:W-:Y:S01]  /*8620*/  FMUL.FTZ R166, R166, R2 ;  /* 0x00000002a6a67220 */ /* 0x000fe20000410000 */
[--C-:B------:R-:W-:Y:S01]  /*8630*/  SHF.R.U32.HI R2, RZ, 0x1, R175.reuse ;  /* 0x00000001ff027819 */ /* 0x100fe200000116af */
[----:B------:R-:W-:Y:S01]  /*8640*/  FMUL.FTZ R177, R177, R3 ;  /* 0x00000003b1b17220 */ /* 0x000fe20000410000 */
[--C-:B------:R-:W-:Y:S01]  /*8650*/  SHF.R.U32.HI R3, RZ, 0x4, R175.reuse ;  /* 0x00000004ff037819 */ /* 0x100fe200000116af */
[----:B------:R-:W-:Y:S01]  /*8660*/  FADD.FTZ R64, -R146, R64 ;  /* 0x0000004092407221 */ /* 0x000fe20000010100 */
[----:B------:R-:W-:Y:S02]  /*8670*/  LOP3.LUT R140, R2, 0x30, RZ, 0xc0, !PT ;  /* 0x00000030028c7812 */ /* 0x000fe400078ec0ff */
[----:B------:R-:W-:Y:S02]  /*8680*/  LOP3.LUT R141, R3, 0x8, RZ, 0xc0, !PT ;  /* 0x00000008038d7812 */ /* 0x000fe400078ec0ff */
[----:B------:R-:W-:Y:S02]  /*8690*/  LOP3.LUT R0, R0, 0x38, R174, 0xf8, !PT ;  /* 0x0000003800007812 */ /* 0x000fe400078ef8ae */
[--C-:B------:R-:W-:Y:S02]  /*86a0*/  LOP3.LUT R2, R141, 0x10, R175.reuse, 0xf8, !PT ;  /* 0x000000108d027812 */ /* 0x100fe400078ef8af */
[----:B------:R-:W-:Y:S02]  /*86b0*/  LOP3.LUT R3, R140, 0x8, R175, 0xf8, !PT ;  /* 0x000000088c037812 */ /* 0x000fe400078ef8af */
[----:B------:R-:W-:Y:S02]  /*86c0*/  LOP3.LUT R2, R2, R0, RZ, 0x3c, !PT ;  /* 0x0000000002027212 */ /* 0x000fe400078e3cff */
[----:B------:R-:W-:Y:S01]  /*86d0*/  LOP3.LUT R0, R3, 0x1c0, R4, 0xf8, !PT ;  /* 0x000001c003007812 */ /* 0x000fe200078ef804 */
[----:B------:R-:W-:Y:S01]  /*86e0*/  FADD.FTZ R3, -R146, R17 ;  /* 0x0000001192037221 */ /* 0x000fe20000010100 */
[----:B------:R-:W-:Y:S01]  /*86f0*/  FSETP.GE.FTZ.AND P5, PT, R194, RZ, PT ;  /* 0x000000ffc200720b */ /* 0x000fe20003fb6000 */
[----:B------:R-:W-:Y:S01]  /*8700*/  FADD.FTZ R17, -R146, R33 ;  /* 0x0000002192117221 */ /* 0x000fe20000010100 */
[-C--:B------:R-:W-:Y:S02]  /*8710*/  FSEL R16, R16, R146.reuse, P6 ;  /* 0x0000009210107208 */ /* 0x080fe40003000000 */
[----:B------:R-:W-:Y:S02]  /*8720*/  FSEL R3, R3, R146, P5 ;  /* 0x0000009203037208 */ /* 0x000fe40002800000 */
[----:B------:R-:W-:Y:S01]  /*8730*/  FSETP.GE.FTZ.AND P2, PT, R193, RZ, PT ;  /* 0x000000ffc100720b */ /* 0x000fe20003f56000 */
[----:B------:R-:W-:Y:S01]  /*8740*/  FMUL.FTZ R16, R195, R16 ;  /* 0x00000010c3107220 */ /* 0x000fe20000410000 */
[-C--:B------:R-:W-:Y:S01]  /*8750*/  FSEL R21, R21, R146.reuse, P1 ;  /* 0x0000009215157208 */ /* 0x080fe20000800000 */
[----:B------:R-:W-:Y:S01]  /*8760*/  FMUL.FTZ R3, R194, R3 ;  /* 0x00000003c2037220 */ /* 0x000fe20000410000 */
[----:B------:R-:W-:Y:S02]  /*8770*/  FSEL R20, R20, R146, P2 ;  /* 0x0000009214147208 */ /* 0x000fe40001000000 */
[----:B------:R-:W-:Y:S01]  /*8780*/  FSETP.GE.FTZ.AND P2, PT, R183, RZ, PT ;  /* 0x000000ffb700720b */ /* 0x000fe20003f56000 */
[----:B------:R-:W-:Y:S01]  /*8790*/  FMUL.FTZ R21, R192, R21 ;  /* 0x00000015c0157220 */ /* 0x000fe20000410000 */
[----:B------:R-:W-:Y:S01]  /*87a0*/  F2FP.F16.F32.PACK_AB R132, R3, R16 ;  /* 0x000000100384723e */ /* 0x000fe200000000ff */
[C---:B------:R-:W-:Y:S01]  /*87b0*/  FADD.FTZ R16, -R146.reuse, R36 ;  /* 0x0000002492107221 */ /* 0x040fe20000010100 */
[----:B------:R-:W-:Y:S01]  /*87c0*/  FSETP.GE.FTZ.AND P6, PT, R187, RZ, PT ;  /* 0x000000ffbb00720b */ /* 0x000fe20003fd6000 */
[----:B------:R-:W-:Y:S01]  /*87d0*/  FMUL.FTZ R133, R193, R20 ;  /* 0x00000014c1857220 */ /* 0x000fe20000410000 */
[----:B------:R-:W-:Y:S01]  /*87e0*/  FSETP.GE.FTZ.AND P5, PT, R185, RZ, PT ;  /* 0x000000ffb900720b */ /* 0x000fe20003fb6000 */
[----:B------:R-:W-:Y:S01]  /*87f0*/  FADD.FTZ R20, -R146, R32 ;  /* 0x0000002092147221 */ /* 0x000fe20000010100 */
[----:B------:R-:W-:Y:S01]  /*8800*/  FSETP.GE.FTZ.AND P1, PT, R182, RZ, PT ;  /* 0x000000ffb600720b */ /* 0x000fe20003f36000 */
[----:B------:R-:W-:Y:S01]  /*8810*/  FADD.FTZ R3, -R146, R37 ;  /* 0x0000002592037221 */ /* 0x000fe20000010100 */
[-C--:B------:R-:W-:Y:S02]  /*8820*/  FSEL R16, R16, R146.reuse, P2 ;  /* 0x0000009210107208 */ /* 0x080fe40001000000 */
[-C--:B------:R-:W-:Y:S02]  /*8830*/  FSEL R20, R20, R146.reuse, P6 ;  /* 0x0000009214147208 */ /* 0x080fe40003000000 */
[----:B------:R-:W-:Y:S01]  /*8840*/  FSEL R17, R17, R146, P5 ;  /* 0x0000009211117208 */ /* 0x000fe20002800000 */
[----:B------:R-:W-:Y:S01]  /*8850*/  FMUL.FTZ R36, R183, R16 ;  /* 0x00000010b7247220 */ /* 0x000fe20000410000 */
[----:B------:R-:W-:Y:S01]  /*8860*/  FSEL R3, R3, R146, P1 ;  /* 0x0000009203037208 */ /* 0x000fe20000800000 */
[----:B------:R-:W-:Y:S01]  /*8870*/  FADD.FTZ R16, -R146, R52 ;  /* 0x0000003492107221 */ /* 0x000fe20000010100 */
[----:B------:R-:W-:Y:S01]  /*8880*/  FSETP.GE.FTZ.AND P2, PT, R163, RZ, PT ;  /* 0x000000ffa300720b */ /* 0x000fe20003f56000 */
[----:B------:R-:W-:Y:S01]  /*8890*/  FMUL.FTZ R32, R187, R20 ;  /* 0x00000014bb207220 */ /* 0x000fe20000410000 */
[----:B------:R-:W-:Y:S01]  /*88a0*/  F2FP.F16.F32.PACK_AB R134, R21, R133 ;  /* 0x000000851586723e */ /* 0x000fe200000000ff */
[----:B------:R-:W-:Y:S01]  /*88b0*/  FMUL.FTZ R21, R185, R17 ;  /* 0x00000011b9157220 */ /* 0x000fe20000410000 */
[----:B------:R-:W-:Y:S01]  /*88c0*/  FSETP.GE.FTZ.AND P6, PT, R179, RZ, PT ;  /* 0x000000ffb300720b */ /* 0x000fe20003fd6000 */
[----:B------:R-:W-:Y:S01]  /*88d0*/  FMUL.FTZ R33, R182, R3 ;  /* 0x00000003b6217220 */ /* 0x000fe20000410000 */
[----:B------:R-:W-:Y:S01]  /*88e0*/  FSETP.GE.FTZ.AND P5, PT, R178, RZ, PT ;  /* 0x000000ffb200720b */ /* 0x000fe20003fb6000 */
[----:B------:R-:W-:Y:S01]  /*88f0*/  FADD.FTZ R20, -R146, R48 ;  /* 0x0000003092147221 */ /* 0x000fe20000010100 */
[----:B------:R-:W-:Y:S01]  /*8900*/  FSETP.GE.FTZ.AND P1, PT, R162, RZ, PT ;  /* 0x000000ffa200720b */ /* 0x000fe20003f36000 */
[----:B------:R-:W-:Y:S01]  /*8910*/  FADD.FTZ R17, -R146, R49 ;  /* 0x0000003192117221 */ /* 0x000fe20000010100 */
[-C--:B------:R-:W-:Y:S01]  /*8920*/  FSEL R16, R16, R146.reuse, P2 ;  /* 0x0000009210107208 */ /* 0x080fe20001000000 */
[----:B------:R-:W-:Y:S01]  /*8930*/  FADD.FTZ R3, -R146, R53 ;  /* 0x0000003592037221 */ /* 0x000fe20000010100 */
[----:B------:R-:W-:Y:S02]  /*8940*/  FSETP.GE.FTZ.AND P2, PT, R161, RZ, PT ;  /* 0x000000ffa100720b */ /* 0x000fe40003f56000 */
[----:B------:R-:W-:Y:S01]  /*8950*/  FSEL R20, R20, R146, P6 ;  /* 0x0000009214147208 */ /* 0x000fe20003000000 */
[----:B------:R-:W-:Y:S01]  /*8960*/  FMUL.FTZ R16, R163, R16 ;  /* 0x00000010a3107220 */ /* 0x000fe20000410000 */
[-C--:B------:R-:W-:Y:S02]  /*8970*/  FSEL R17, R17, R146.reuse, P5 ;  /* 0x0000009211117208 */ /* 0x080fe40002800000 */
[----:B------:R-:W-:Y:S01]  /*8980*/  FSEL R3, R3, R146, P1 ;  /* 0x0000009203037208 */ /* 0x000fe20000800000 */
[----:B------:R-:W-:Y:S01]  /*8990*/  FMUL.FTZ R20, R179, R20 ;  /* 0x00000014b3147220 */ /* 0x000fe20000410000 */
[----:B------:R-:W-:Y:S01]  /*89a0*/  FSETP.GE.FTZ.AND P1, PT, R160, RZ, PT ;  /* 0x000000ffa000720b */ /* 0x000fe20003f36000 */
[----:B------:R-:W-:Y:S01]  /*89b0*/  FMUL.FTZ R17, R178, R17 ;  /* 0x00000011b2117220 */ /* 0x000fe20000410000 */
[----:B------:R-:W-:Y:S01]  /*89c0*/  LOP3.LUT R2, R2, 0x200, R4, 0xf8, !PT ;  /* 0x0000020002027812 */ /* 0x000fe200078ef804 */
[----:B------:R-:W-:Y:S01]  /*89d0*/  FMUL.FTZ R3, R162, R3 ;  /* 0x00000003a2037220 */ /* 0x000fe20000410000 */
[----:B------:R-:W-:Y:S01]  /*89e0*/  FSEL R64, R64, R146, P1 ;  /* 0x0000009240407208 */ /* 0x000fe20000800000 */
[----:B------:R-:W-:Y:S01]  /*89f0*/  @P2 FADD.FTZ R146, -R146, R65 ;  /* 0x0000004192922221 */ /* 0x000fe20000010100 */
[----:B------:R-:W-:Y:S02]  /*8a00*/  FSETP.GE.FTZ.AND P1, PT, R216, RZ, PT ;  /* 0x000000ffd800720b */ /* 0x000fe40003f36000 */
[----:B------:R-:W-:Y:S01]  /*8a10*/  F2FP.F16.F32.PACK_AB R4, R166, R177 ;  /* 0x000000b1a604723e */ /* 0x000fe200000000ff */
[----:B------:R-:W-:Y:S01]  /*8a20*/  FMUL.FTZ R64, R160, R64 ;  /* 0x00000040a0407220 */ /* 0x000fe20000410000 */
[----:B------:R-:W-:Y:S02]  /*8a30*/  F2FP.F16.F32.PACK_AB R133, R21, R32 ;  /* 0x000000201585723e */ /* 0x000fe400000000ff */
[----:B------:R-:W-:Y:S02]  /*8a40*/  F2FP.F16.F32.PACK_AB R53, R33, R36 ;  /* 0x000000242135723e */ /* 0x000fe400000000ff */
[----:B------:R-:W-:Y:S02]  /*8a50*/  F2FP.F16.F32.PACK_AB R49, R17, R20 ;  /* 0x000000141131723e */ /* 0x000fe400000000ff */
[----:B------:R-:W-:Y:S02]  /*8a60*/  F2FP.F16.F32.PACK_AB R52, R3, R16 ;  /* 0x000000100334723e */ /* 0x000fe400000000ff */
[----:B------:R-:W-:Y:S01]  /*8a70*/  FSEL R48, R7, R145, P1 ;  /* 0x0000009107307208 */ /* 0x000fe20000800000 */
[----:B-1----:R-:W-:Y:S06]  /*8a80*/  BRA.U !UP0, `(.L_x_2351) ;  /* 0x0000000108c47547 */ /* 0x002fec000b800000 */
        /* <DEDUP_REMOVED lines=49> */
.L_x_2351:
[----:B------:R2:W-:Y:S01]  /*8da0*/  STS [R167+0x14000], R4 ;  /* 0x01400004a7007388 */ /* 0x0005e20000000800 */
[C---:B------:R-:W-:Y:S01]  /*8db0*/  FADD.FTZ R19, -R145.reuse, R19 ;  /* 0x0000001391137221 */ /* 0x040fe20000010100 */
[C---:B------:R-:W-:Y:S01]  /*8dc0*/  FADD.FTZ R18, -R145.reuse, R18 ;  /* 0x0000001291127221 */ /* 0x040fe20000010100 */
        /* <DEDUP_REMOVED lines=110> */
[----:B------:R-:W-:Y:S01]  /*94b0*/  IMAD.MOV.U32 R177, RZ, RZ, 0x20 ;  /* 0x00000020ffb17424 */ /* 0x000fe200078e00ff */
[----:B------:R-:W-:Y:S01]  /*94c0*/  FSEL R4, R4, R6, P1 ;  /* 0x0000000604047208 */ /* 0x000fe20000800000 */
[----:B------:R-:W-:Y:S01]  /*94d0*/  FMUL.FTZ R146, R161, R146 ;  /* 0x00000092a1927220 */ /* 0x000fe20000410000 */
[----:B------:R-:W-:Y:S01]  /*94e0*/  FSETP.GE.FTZ.AND P5, PT, R204, RZ, PT ;  /* 0x000000ffcc00720b */ /* 0x000fe20003fb6000 */
[----:B------:R-:W-:Y:S01]  /*94f0*/  IMAD.SHL.U32 R142, R175, 0x20, RZ ;  /* 0x00000020af8e7824 */ /* 0x000fe200078e00ff */
        /* <DEDUP_REMOVED lines=8> */
[----:B------:R-:W-:Y:S02]  /*9580*/  FSEL R44, R44, R6, P5 ;  /* 0x000000062c2c7208 */ /* 0x000fe40002800000 */
[----:B------:R-:W-:Y:S02]  /*9590*/  FSETP.GE.FTZ.AND P6, PT, R201, RZ, PT ;  /* 0x000000ffc900720b */ /* 0x000fe40003fd6000 */
[----:B------:R-:W-:Y:S01]  /*95a0*/  FSETP.GE.FTZ.AND P5, PT, R200, RZ, PT ;  /* 0x000000ffc800720b */ /* 0x000fe20003fb6000 */
[----:B------:R-:W-:Y:S01]  /*95b0*/  FMUL.FTZ R44, R204, R44 ;  /* 0x0000002ccc2c7220 */ /* 0x000fe20000410000 */
[----:B------:R-:W-:Y:S01]  /*95c0*/  F2FP.F16.F32.PACK_AB R21, R13, R12 ;  /* 0x0000000c0d15723e */ /* 0x000fe200000000ff */
[----:B------:R-:W-:Y:S01]  /*95d0*/  FMUL.FTZ R13, R206, R4 ;  /* 0x00000004ce0d7220 */ /* 0x000fe20000410000 */
[-C--:B------:R-:W-:Y:S01]  /*95e0*/  FSEL R16, R45, R6.reuse, P2 ;  /* 0x000000062d107208 */ /* 0x080fe20001000000 */
[----:B------:R-:W-:Y:S01]  /*95f0*/  FADD.FTZ R4, -R6, R60 ;  /* 0x0000003c06047221 */ /* 0x000fe20000010100 */
[-C--:B------:R-:W-:Y:S01]  /*9600*/  FSEL R8, R8, R6.reuse, P6 ;  /* 0x0000000608087208 */ /* 0x080fe20003000000 */
[----:B------:R-:W-:Y:S01]  /*9610*/  FMUL.FTZ R12, R217, R29 ;  /* 0x0000001dd90c7220 */ /* 0x000fe20000410000 */
        /* <DEDUP_REMOVED lines=14> */
[----:B------:R-:W-:Y:S02]  /*9700*/  FSETP.GE.FTZ.AND P5, PT, R233, RZ, PT ;  /* 0x000000ffe900720b */ /* 0x000fe40003fb6000 */
[----:B------:R-:W-:Y:S01]  /*9710*/  F2FP.F16.F32.PACK_AB R18, R6, R4 ;  /* 0x000000040612723e */ /* 0x000fe200000000ff */
[C---:B------:R-:W-:Y:S01]  /*9720*/  FADD.FTZ R6, -R5.reuse, R14 ;  /* 0x0000000e05067221 */ /* 0x040fe20000010100 */
        /* <DEDUP_REMOVED lines=8> */
[-C--:B------:R-:W-:Y:S02]  /*97b0*/  FSEL R6, R6, R5.reuse, P2 ;  /* 0x0000000506067208 */ /* 0x080fe40001000000 */
[----:B------:R-:W-:Y:S01]  /*97c0*/  FSETP.GE.FTZ.AND P1, PT, R229, RZ, PT ;  /* 0x000000ffe500720b */ /* 0x000fe20003f36000 */
[----:B------:R-:W-:Y:S01]  /*97d0*/  FMUL.FTZ R4, R231, R4 ;  /* 0x00000004e7047220 */ /* 0x000fe20000410000 */
[----:B------:R-:W-:Y:S01]  /*97e0*/  F2FP.F16.F32.PACK_AB R11, R7, R8 ;  /* 0x00000008070b723e */ /* 0x000fe200000000ff */
[----:B------:R-:W-:Y:S01]  /*97f0*/  FMUL.FTZ R6, R232, R6 ;  /* 0x00000006e8067220 */ /* 0x000fe20000410000 */
[----:B------:R-:W-:Y:S01]  /*9800*/  FSETP.GE.FTZ.AND P2, PT, R230, RZ, PT ;  /* 0x000000ffe600720b */ /* 0x000fe20003f56000 */
[----:B------:R-:W-:Y:S01]  /*9810*/  FADD.FTZ R7, -R5, R46 ;  /* 0x0000002e05077221 */ /* 0x000fe20000010100 */
[-C--:B------:R-:W-:Y:S01]  /*9820*/  FSEL R27, R27, R5.reuse, P1 ;  /* 0x000000051b1b7208 */ /* 0x080fe20000800000 */
[----:B------:R-:W-:Y:S01]  /*9830*/  STS [R167+0x16400], R11 ;  /* 0x0164000ba7007388 */ /* 0x000fe20000000800 */
[----:B------:R-:W-:Y:S01]  /*9840*/  F2FP.F16.F32.PACK_AB R10, R4, R6 ;  /* 0x00000006040a723e */ /* 0x000fe200000000ff */
[----:B------:R-:W-:Y:S01]  /*9850*/  FADD.FTZ R6, -R5, R59 ;  /* 0x0000003b05067221 */ /* 0x000fe20000010100 */
[----:B------:R-:W-:Y:S02]  /*9860*/  FSEL R26, R26, R5, P2 ;  /* 0x000000051a1a7208 */ /* 0x000fe40001000000 */
[----:B------:R-:W-:Y:S01]  /*9870*/  STS [R159+0x16000], R21 ;  /* 0x016000159f007388 */ /* 0x000fe20000000800 */
[----:B------:R-:W-:Y:S01]  /*9880*/  FSETP.GE.FTZ.AND P1, PT, R225, RZ, PT ;  /* 0x000000ffe100720b */ /* 0x000fe20003f36000 */
[----:B-1----:R-:W-:Y:S01]  /*9890*/  FMUL.FTZ R3, R229, R27 ;  /* 0x0000001be5037220 */ /* 0x002fe20000410000 */
[----:B------:R-:W-:Y:S02]  /*98a0*/  FSETP.GE.FTZ.AND P2, PT, R226, RZ, PT ;  /* 0x000000ffe200720b */ /* 0x000fe40003f56000 */
[----:B------:R-:W-:Y:S01]  /*98b0*/  STS [R159+0x16400], R10 ;  /* 0x0164000a9f007388 */ /* 0x000fe20000000800 */
[----:B------:R-:W-:Y:S01]  /*98c0*/  FMUL.FTZ R26, R230, R26 ;  /* 0x0000001ae61a7220 */ /* 0x000fe20000410000 */
[-C--:B------:R-:W-:Y:S01]  /*98d0*/  FSEL R31, R31, R5.reuse, P1 ;  /* 0x000000051f1f7208 */ /* 0x080fe20000800000 */
[----:B------:R-:W-:Y:S02]  /*98e0*/  FADD.FTZ R4, -R5, R62 ;  /* 0x0000003e05047221 */ /* 0x000fe40000010100 */
[----:B------:R-:W-:Y:S01]  /*98f0*/  STS [R155+0x14000], R134 ;  /* 0x014000869b007388 */ /* 0x000fe20000000800 */
[----:B------:R-:W-:Y:S02]  /*9900*/  FSETP.GE.FTZ.AND P1, PT, R218, RZ, PT ;  /* 0x000000ffda00720b */ /* 0x000fe40003f36000 */
[----:B------:R-:W-:Y:S02]  /*9910*/  FSEL R30, R30, R5, P2 ;  /* 0x000000051e1e7208 */ /* 0x000fe40001000000 */
[----:B------:R-:W-:Y:S01]  /*9920*/  STS [R155+0x14400], R34 ;  /* 0x014400229b007388 */ /* 0x000fe20000000800 */
[----:B------:R-:W-:Y:S01]  /*9930*/  F2FP.F16.F32.PACK_AB R3, R3, R26 ;  /* 0x0000001a0303723e */ /* 0x000fe200000000ff */
[----:B------:R-:W-:Y:S01]  /*9940*/  FMUL.FTZ R31, R225, R31 ;  /* 0x0000001fe11f7220 */ /* 0x000fe20000410000 */
[----:B------:R-:W-:Y:S02]  /*9950*/  FSETP.GE.FTZ.AND P2, PT, R220, RZ, PT ;  /* 0x000000ffdc00720b */ /* 0x000fe40003f56000 */
[----:B------:R-:W-:Y:S01]  /*9960*/  STS [R158+0x14000], R133 ;  /* 0x014000859e007388 */ /* 0x000fe20000000800 */
[-C--:B------:R-:W-:Y:S01]  /*9970*/  FSEL R43, R43, R5.reuse, P1 ;  /* 0x000000052b2b7208 */ /* 0x080fe20000800000 */
[----:B------:R-:W-:Y:S01]  /*9980*/  FMUL.FTZ R30, R226, R30 ;  /* 0x0000001ee21e7220 */ /* 0x000fe20000410000 */
[----:B------:R-:W-:Y:S02]  /*9990*/  FSETP.GE.FTZ.AND P1, PT, R197, RZ, PT ;  /* 0x000000ffc500720b */ /* 0x000fe40003f36000 */
[----:B------:R-:W-:Y:S01]  /*99a0*/  STS [R158+0x14400], R33 ;  /* 0x014400219e007388 */ /* 0x000fe20000000800 */
[----:B------:R-:W-:Y:S01]  /*99b0*/  FSEL R42, R42, R5, P2 ;  /* 0x000000052a2a7208 */ /* 0x000fe20001000000 */
[----:B------:R-:W-:Y:S01]  /*99c0*/  FMUL.FTZ R43, R218, R43 ;  /* 0x0000002bda2b7220 */ /* 0x000fe20000410000 */
[----:B------:R-:W-:Y:S02]  /*99d0*/  FSETP.GE.FTZ.AND P5, PT, R214, RZ, PT ;  /* 0x000000ffd600720b */ /* 0x000fe40003fb6000 */
[----:B------:R1:W-:Y:S01]  /*99e0*/  STS [R155+0x16400], R3 ;  /* 0x016400039b007388 */ /* 0x0003e20000000800 */
[----:B------:R-:W-:Y:S01]  /*99f0*/  FSETP.GE.FTZ.AND P2, PT, R215, RZ, PT ;  /* 0x000000ffd700720b */ /* 0x000fe20003f56000 */
[----:B------:R-:W-:Y:S01]  /*9a00*/  FMUL.FTZ R42, R220, R42 ;  /* 0x0000002adc2a7220 */ /* 0x000fe20000410000 */
[-C--:B------:R-:W-:Y:S02]  /*9a10*/  FSEL R7, R7, R5.reuse, P5 ;  /* 0x0000000507077208 */ /* 0x080fe40002800000 */
[----:B------:R-:W-:Y:S01]  /*9a20*/  STS [R155+0x16000], R20 ;  /* 0x016000149b007388 */ /* 0x000fe20000000800 */
[----:B------:R-:W-:Y:S02]  /*9a30*/  FSEL R47, R47, R5, P2 ;  /* 0x000000052f2f7208 */ /* 0x000fe40001000000 */
[----:B------:R-:W-:Y:S02]  /*9a40*/  FSETP.GE.FTZ.AND P6, PT, R210, RZ, PT ;  /* 0x000000ffd200720b */ /* 0x000fe40003fd6000 */
[----:B------:R-:W-:Y:S01]  /*9a50*/  FSETP.GE.FTZ.AND P5, PT, R208, RZ, PT ;  /* 0x000000ffd000720b */ /* 0x000fe20003fb6000 */
[----:B------:R-:W-:Y:S01]  /*9a60*/  FMUL.FTZ R47, R215, R47 ;  /* 0x0000002fd72f7220 */ /* 0x000fe20000410000 */
[----:B------:R-:W-:Y:S02]  /*9a70*/  FSETP.GE.FTZ.AND P2, PT, R198, RZ, PT ;  /* 0x000000ffc600720b */ /* 0x000fe40003f56000 */
[----:B------:R-:W-:Y:S01]  /*9a80*/  F2FP.F16.F32.PACK_AB R12, R12, R17 ;  /* 0x000000110c0c723e */ /* 0x000fe200000000ff */
[----:B------:R-:W-:Y:S01]  /*9a90*/  FMUL.FTZ R17, R214, R7 ;  /* 0x00000007d6117220 */ /* 0x000fe20000410000 */
[-C--:B------:R-:W-:Y:S02]  /*9aa0*/  FSEL R7, R58, R5.reuse, P6 ;  /* 0x000000053a077208 */ /* 0x080fe40003000000 */
[-C--:B------:R-:W-:Y:S01]  /*9ab0*/  FSEL R6, R6, R5.reuse, P5 ;  /* 0x0000000506067208 */ /* 0x080fe20002800000 */
[----:B------:R-:W-:Y:S01]  /*9ac0*/  STS [R158+0x16000], R12 ;  /* 0x0160000c9e007388 */ /* 0x000fe20000000800 */
[----:B------:R-:W-:Y:S01]  /*9ad0*/  FSEL R4, R4, R5, P2 ;  /* 0x0000000504047208 */ /* 0x000fe20001000000 */
[----:B------:R-:W-:Y:S01]  /*9ae0*/  @P1 FADD.FTZ R5, -R5, R63 ;  /* 0x0000003f05051221 */ /* 0x000fe20000010100 */
[----:B------:R-:W-:Y:S01]  /*9af0*/  F2FP.F16.F32.PACK_AB R13, R13, R9 ;  /* 0x000000090d0d723e */ /* 0x000fe200000000ff */
[----:B------:R-:W-:Y:S01]  /*9b00*/  FMUL.FTZ R15, R210, R7 ;  /* 0x00000007d20f7220 */ /* 0x000fe20000410000 */
[----:B------:R-:W-:Y:S01]  /*9b10*/  LOP3.LUT P1, RZ, R175, 0x4, RZ, 0xc0, !PT ;  /* 0x00000004afff7812 */ /* 0x000fe2000782c0ff */
[----:B------:R-:W-:Y:S01]  /*9b20*/  FMUL.FTZ R9, R197, R5 ;  /* 0x00000005c5097220 */ /* 0x000fe20000410000 */
[----:B------:R-:W-:Y:S02]  /*9b30*/  IMAD.MOV.U32 R5, RZ, RZ, 0x10 ;  /* 0x00000010ff057424 */ /* 0x000fe400078e00ff */
[----:B------:R-:W-:Y:S01]  /*9b40*/  FMUL.FTZ R14, R198, R4 ;  /* 0x00000004c60e7220 */ /* 0x000fe20000410000 */
[----:B------:R-:W-:Y:S01]  /*9b50*/  F2FP.F16.F32.PACK_AB R4, R31, R30 ;  /* 0x0000001e1f04723e */ /* 0x000fe200000000ff */
[----:B------:R-:W-:Y:S01]  /*9b60*/  FMUL.FTZ R8, R208, R6 ;  /* 0x00000006d0087220 */ /* 0x000fe20000410000 */
[----:B------:R-:W-:Y:S02]  /*9b70*/  F2FP.F16.F32.PACK_AB R7, R43, R42 ;  /* 0x0000002a2b07723e */ /* 0x000fe400000000ff */
[----:B------:R-:W-:Y:S01]  /*9b80*/  SEL R5, R5, 0xfffffff0, !P1 ;  /* 0xfffffff005057807 */ /* 0x000fe20004800000 */
[----:B------:R2:W-:Y:S01]  /*9b90*/  STS [R158+0x16400], R4 ;  /* 0x016400049e007388 */ /* 0x0005e20000000800 */
[----:B------:R-:W-:Y:S02]  /*9ba0*/  F2FP.F16.F32.PACK_AB R16, R16, R44 ;  /* 0x0000002c1010723e */ /* 0x000fe400000000ff */
[----:B------:R-:W-:Y:S01]  /*9bb0*/  F2FP.F16.F32.PACK_AB R6, R47, R17 ;  /* 0x000000112f06723e */ /* 0x000fe200000000ff */
[----:B-1----:R-:W-:Y:S01]  /*9bc0*/  IMAD.IADD R3, R5, 0x1, R164 ;  /* 0x0000000105037824 */ /* 0x002fe200078e02a4 */
[----:B------:R-:W-:Y:S01]  /*9bd0*/  STS [R164+-0x8000], R53 ;  /* 0xff800035a4007388 */ /* 0x000fe20000000800 */
[----:B------:R-:W-:Y:S02]  /*9be0*/  LOP3.LUT P1, RZ, R175, 0x8, RZ, 0xc0, !PT ;  /* 0x00000008afff7812 */ /* 0x000fe4000782c0ff */
[----:B------:R-:W-:Y:S02]  /*9bf0*/  F2FP.F16.F32.PACK_AB R64, R146, R64 ;  /* 0x000000409240723e */ /* 0x000fe400000000ff */
[----:B------:R-:W-:Y:S01]  /*9c00*/  STS [R164+-0x7c00], R32 ;  /* 0xff840020a4007388 */ /* 0x000fe20000000800 */
[----:B------:R-:W-:Y:S02]  /*9c10*/  SEL R177, R177, 0xffffffe0, !P1 ;  /* 0xffffffe0b1b17807 */ /* 0x000fe40004800000 */
        /* <DEDUP_REMOVED lines=9> */
[----:B------:R-:W-:Y:S01]  /*9cb0*/  STS [R164+-0x5c00], R7 ;  /* 0xffa40007a4007388 */ /* 0x000fe20000000800 */
[----:B--2---:R-:W-:Y:S04]  /*9cc0*/  IMAD.IADD R4, R177, 0x1, R164 ;  /* 0x00000001b1047824 */ /* 0x004fe800078e02a4 */
[----:B------:R-:W-:Y:S05]  /*9cd0*/  STS [R3+-0x6000], R16 ;  /* 0xffa0001003007388 */ /* 0x000fea0000000800 */
[----:B------:R1:W-:Y:S05]  /*9ce0*/  STS [R3+-0x5c00], R6 ;  /* 0xffa4000603007388 */ /* 0x0003ea0000000800 */
[----:B------:R-:W-:Y:S05]  /*9cf0*/  STS [R4+-0x8000], R52 ;  /* 0xff80003404007388 */ /* 0x000fea0000000800 */
[----:B------:R-:W-:Y:S01]  /*9d00*/  STS [R4+-0x7c00], R23 ;  /* 0xff84001704007388 */ /* 0x000fe20000000800 */
[----:B-1----:R-:W-:Y:S05]  /*9d10*/  IMAD.IADD R3, R5, 0x1, R4 ;  /* 0x0000000105037824 */ /* 0x002fea00078e0204 */
[----:B------:R-:W-:Y:S05]  /*9d20*/  STS [R3+-0x8000], R64 ;  /* 0xff80004003007388 */ /* 0x000fea0000000800 */
[----:B------:R1:W-:Y:S05]  /*9d30*/  STS [R3+-0x7c00], R145 ;  /* 0xff84009103007388 */ /* 0x0003ea0000000800 */
[----:B------:R-:W-:Y:S05]  /*9d40*/  STS [R4+-0x6000], R19 ;  /* 0xffa0001304007388 */ /* 0x000fea0000000800 */
[----:B------:R-:W-:Y:S05]  /*9d50*/  STS [R4+-0x5c00], R8 ;  /* 0xffa4000804007388 */ /* 0x000fea0000000800 */
[----:B------:R-:W-:Y:S05]  /*9d60*/  STS [R3+-0x6000], R18 ;  /* 0xffa0001203007388 */ /* 0x000fea0000000800 */
[----:B------:R2:W-:Y:S01]  /*9d70*/  STS [R3+-0x5c00], R9 ;  /* 0xffa4000903007388 */ /* 0x0005e20000000800 */
[----:B------:R-:W-:Y:S01]  /*9d80*/  BAR.SYNC.DEFER_BLOCKING 0x0 ;  /* 0x0000000000007b1d */ /* 0x000fe20000010000 */
[----:B-1----:R-:W-:Y:S02]  /*9d90*/  IMAD R145, R239, UR9, RZ ;  /* 0x00000009ef917c24 */ /* 0x002fe4000f8e02ff */
[----:B--2---:R-:W-:Y:S03]  /*9da0*/  IMAD.IADD R3, R2, 0x1, R157 ;  /* 0x0000000102037824 */ /* 0x004fe600078e029d */
        /* <DEDUP_REMOVED lines=147> */
.L_x_2352:
        /* <DEDUP_REMOVED lines=9> */
[----:B------:R-:W-:Y:S01]  /*a770*/  UIADD3 UR29, UPT, UPT, UR38, -0x1, URZ ;  /* 0xffffffff261d7890 */ /* 0x000fe2000fffe0ff */
[----:B------:R-:W-:Y:S01]  /*a780*/  VIADD R242, R242, 0xfffffff8 ;  /* 0xfffffff8f2f27836 */ /* 0x000fe20000000000 */
[----:B------:R-:W-:Y:S01]  /*a790*/  @UP0 UIADD3.X UR5, UPT, UPT, UR43, -0x1, URZ, UP3, !UPT ;  /* 0xffffffff2b050890 */ /* 0x000fe20009ffe4ff */
[----:B------:R-:W3:Y:S04]  /*a7a0*/  LDSM.16.MT88.4 R36, [R3+0xc000] ;  /* 0x00c000000324783b */ /* 0x000ee80000004200 */
[----:B------:R-:W4:Y:S04]  /*a7b0*/  LDL R185, [R1+0x4] ;  /* 0x0000040001b97983 */ /* 0x000f280000100800 */
[----:B------:R-:W-:Y:S04]  /*a7c0*/  LDSM.16.M88.4 R40, [R154+0x14000] ;  /* 0x014000009a28783b */ /* 0x000fe80000000200 */
[----:B------:R-:W4:Y:S04]  /*a7d0*/  LDL R184, [R1] ;  /* 0x0000000001b87983 */ /* 0x000f280000100800 */
[----:B------:R-:W3:Y:S04]  /*a7e0*/  LDSM.16.MT88.4 R44, [R2+0xc800] ;  /* 0x00c80000022c783b */ /* 0x000ee80000004200 */
[----:B------:R-:W3:Y:S04]  /*a7f0*/  LDSM.16.M88.4 R48, [R154+0x16000] ;  /* 0x016000009a30783b */ /* 0x000ee80000000200 */
[----:B------:R-:W3:Y:S04]  /*a800*/  LDSM.16.MT88.4 R52, [R3+0xc800] ;  /* 0x00c800000334783b */ /* 0x000ee80000004200 */
[----:B------:R-:W-:Y:S01]  /*a810*/  LDSM.16.M88.4 R56, [R148+0x14000] ;  /* 0x014000009438783b */ /* 0x000fe20000000200 */
[-C--:B-1----:R-:W-:Y:S03]  /*a820*/  HMMA.16816.F32 R4, R32, R16.reuse, RZ ;  /* 0x000000102004723c */ /* 0x082fe600000018ff */
[----:B------:R-:W1:Y:S04]  /*a830*/  LDSM.16.MT88.4 R60, [R2+0xd000] ;  /* 0x00d00000023c783b */ /* 0x000e680000004200 */
[----:B------:R-:W1:Y:S01]  /*a840*/  LDSM.16.M88.4 R64, [R148+0x16000] ;  /* 0x016000009440783b */ /* 0x000e620000000200 */
[C---:B--2---:R-:W-:Y:S03]  /*a850*/  HMMA.16816.F32 R8, R28.reuse, R16, RZ ;  /* 0x000000101c08723c */ /* 0x044fe600000018ff */
[----:B------:R-:W2:Y:S04]  /*a860*/  LDSM.16.MT88.4 R132, [R3+0xd000] ;  /* 0x00d000000384783b */ /* 0x000ea80000004200 */
[----:B------:R-:W-:Y:S01]  /*a870*/  LDSM.16.M88.4 R136, [R144+0x16000] ;  /* 0x016000009088783b */ /* 0x000fe20000000200 */
[-C--:B------:R-:W-:Y:S08]  /*a880*/  HMMA.16816.F32 R12, R28, R18.reuse, RZ ;  /* 0x000000121c0c723c */ /* 0x080ff000000018ff */
        /* <DEDUP_REMOVED lines=120> */
[----:B------:R-:W-:Y:S01]  /*b010*/  LEA R48, P1, R145, R50, 0x5 ;  /* 0x0000003291307211 */ /* 0x000fe200078228ff */
        /* <DEDUP_REMOVED lines=87> */
[----:B------:R-:W2:Y:S04]  /*b590*/  LDSM.16.MT88.4 R4, [R2+0x1000] ;  /* 0x001000000204783b */ /* 0x000ea80000004200 */
[----:B------:R-:W-:Y:S03]  /*b5a0*/  LDSM.16.MT88.4 R16, [R0+0x15800] ;  /* 0x015800000010783b */ /* 0x000fe60000004200 */
[-C--:B------:R-:W-:Y:S08]  /*b5b0*/  HMMA.16816.F32 R100, R20, R24.reuse, R100 ;  /* 0x000000181464723c */ /* 0x080ff00000001864 */
[C---:B------:R-:W-:Y:S08]  /*b5c0*/  HMMA.16816.F32 R104, R32.reuse, R24, R104 ;  /* 0x000000182068723c */ /* 0x040ff00000001868 */
[-C--:B------:R-:W-:Y:S08]  /*b5d0*/  HMMA.16816.F32 R108, R32, R26.reuse, R108 ;  /* 0x0000001a206c723c */ /* 0x080ff0000000186c */
[C---:B------:R-:W-:Y:S01]  /*b5e0*/  HMMA.16816.F32 R112, R20.reuse, R26, R112 ;  /* 0x0000001a1470723c */ /* 0x040fe20000001870 */
[----:B------:R-:W2:Y:S07]  /*b5f0*/  LDSM.16.MT88.4 R24, [R168+0x1800] ;  /* 0x00180000a818783b */ /* 0x000eae0000004200 */
[-C--:B---3--:R-:W-:Y:S08]  /*b600*/  HMMA.16816.F32 R116, R20, R8.reuse, R116 ;  /* 0x000000081474723c */ /* 0x088ff00000001874 */
[C---:B------:R-:W-:Y:S08]  /*b610*/  HMMA.16816.F32 R120, R32.reuse, R8, R120 ;  /* 0x000000082078723c */ /* 0x040ff00000001878 */
[-C--:B------:R-:W-:Y:S01]  /*b620*/  HMMA.16816.F32 R124, R32, R10.reuse, R124 ;  /* 0x0000000a207c723c */ /* 0x080fe2000000187c */
[----:B------:R-:W-:Y:S04]  /*b630*/  LDSM.16.MT88.4 R32, [R2+0x2000] ;  /* 0x002000000220783b */ /* 0x000fe80000004200 */
[----:B----4-:R-:W-:Y:S03]  /*b640*/  @P2 STL [R1], R184 ;  /* 0x000000b801002387 */ /* 0x010fe60000100800 */
[----:B------:R-:W-:Y:S01]  /*b650*/  HMMA.16816.F32 R128, R20, R10, R128 ;  /* 0x0000000a1480723c */ /* 0x000fe20000001880 */
[----:B------:R-:W-:Y:S04]  /*b660*/  LDSM.16.MT88.4 R8, [R0+0x16000] ;  /* 0x016000000008783b */ /* 0x000fe80000004200 */
[----:B------:R-:W3:Y:S03]  /*b670*/  LDSM.16.MT88.4 R20, [R168+0x2000] ;  /* 0x00200000a814783b */ /* 0x000ee60000004200 */
[-C--:B-1----:R-:W-:Y:S01]  /*b680*/  HMMA.16816.F32 R100, R12, R28.reuse, R100 ;  /* 0x0000001c0c64723c */ /* 0x082fe20000001864 */
[----:B--2---:R-:W-:Y:S07]  /*b690*/  @P2 STL [R1+0x4], R185 ;  /* 0x000004b901002387 */ /* 0x004fee0000100800 */
        /* <DEDUP_REMOVED lines=75> */
[C---:B------:R-:W-:Y:S02]  /*bb50*/  LOP3.LUT P1, RZ, R175.reuse, 0x8, RZ, 0xc0, !PT ;  /* 0x00000008afff7812 */ /* 0x040fe4000782c0ff */
[----:B------:R-:W-:Y:S02]  /*bb60*/  LOP3.LUT P0, RZ, R175, 0x10, RZ, 0xc0, !PT ;  /* 0x00000010afff7812 */ /* 0x000fe4000780c0ff */
[----:B------:R-:W-:Y:S01]  /*bb70*/  LOP3.LUT R0, R2, R0, R141, 0xf6, !PT ;  /* 0x0000000002007212 */ /* 0x000fe200078ef68d */
[----:B-1----:R-:W-:Y:S01]  /*bb80*/  FMUL.FTZ R100, R100, UR5 ;  /* 0x0000000564647c20 */ /* 0x002fe20008410000 */
[----:B------:R-:W-:Y:S01]  /*bb90*/  FMUL.FTZ R26, R101, UR5 ;  /* 0x00000005651a7c20 */ /* 0x000fe20008410000 */
        /* <DEDUP_REMOVED lines=28> */
[C---:B------:R-:W-:Y:S01]  /*bd60*/  IADD3 R3, PT, PT, R0.reuse, 0xc020, RZ ;  /* 0x0000c02000037810 */ /* 0x040fe20007ffe0ff */
[----:B------:R-:W-:Y:S01]  /*bd70*/  FMUL.FTZ R121, R121, UR5 ;  /* 0x0000000579797c20 */ /* 0x000fe20008410000 */
[----:B------:R-:W-:Y:S01]  /*bd80*/  IADD3 R2, PT, PT, R0, 0xc040, RZ ;  /* 0x0000c04000027810 */ /* 0x000fe20007ffe0ff */
        /* <DEDUP_REMOVED lines=8> */
[----:B------:R-:W-:Y:S01]  /*be10*/  @P0 IADD3 R2, PT, PT, R4, -0x40, RZ ;  /* 0xffffffc004020810 */ /* 0x000fe20007ffe0ff */
        /* <DEDUP_REMOVED lines=112> */
.L_x_2354:
[----:B------:R-:W1:Y:S01]  /*c520*/  LDCU.64 UR10, c[0x0][0x5c0] ;  /* 0x0000b800ff0a77ac */ /* 0x000e620008000a00 */
[----:B------:R-:W-:-:S05]  /*c530*/  IADD3 R2, PT, PT, R62, UR27, RZ ;  /* 0x0000001b3e027c10 */ /* 0x000fca000fffe0ff */
[C---:B-1----:R-:W-:Y:S02]  /*c540*/  IMAD R0, R2.reuse, UR11, RZ ;  /* 0x0000000b02007c24 */ /* 0x042fe4000f8e02ff */
[----:B------:R-:W-:-:S05]  /*c550*/  IMAD.WIDE.U32 R2, R2, UR10, RZ ;  /* 0x0000000a02027c25 */ /* 0x000fca000f8e00ff */
[----:B------:R-:W-:Y:S02]  /*c560*/  IADD3 R7, PT, PT, R3, R0, RZ ;  /* 0x0000000003077210 */ /* 0x000fe40007ffe0ff */
[----:B------:R-:W-:Y:S02]  /*c570*/  MOV R6, R2 ;  /* 0x0000000200067202 */ /* 0x000fe40000000f00 */
.L_x_2355:
        /* <DEDUP_REMOVED lines=17> */
.L_x_2356:
[----:B------:R-:W1:Y:S01]  /*c690*/  LDCU.64 UR8, c[0x0][0x5c8] ;  /* 0x0000b900ff0877ac */ /* 0x000e620008000a00 */
[----:B------:R-:W-:-:S05]  /*c6a0*/  IADD3 R2, PT, PT, R62, UR27, RZ ;  /* 0x0000001b3e027c10 */ /* 0x000fca000fffe0ff */
[C---:B-1----:R-:W-:Y:S02]  /*c6b0*/  IMAD R0, R2.reuse, UR9, RZ ;  /* 0x0000000902007c24 */ /* 0x042fe4000f8e02ff */
[----:B------:R-:W-:-:S05]  /*c6c0*/  IMAD.WIDE.U32 R2, R2, UR8, RZ ;  /* 0x0000000802027c25 */ /* 0x000fca000f8e00ff */
[----:B------:R-:W-:Y:S02]  /*c6d0*/  IADD3 R21, PT, PT, R3, R0, RZ ;  /* 0x0000000003157210 */ /* 0x000fe40007ffe0ff */
[----:B------:R-:W-:-:S07]  /*c6e0*/  MOV R20, R2 ;  /* 0x0000000200147202 */ /* 0x000fce0000000f00 */
.L_x_2357:
        /* <DEDUP_REMOVED lines=13> */
[C---:B------:R-:W-:Y:S01]  /*c7c0*/  VIADD R3, R175.reuse, 0x60 ;  /* 0x00000060af037836 */ /* 0x040fe20000000000 */
        /* <DEDUP_REMOVED lines=30> */
.L_x_2359:
[----:B------:R-:W-:Y:S05]  /*c9b0*/  BSYNC.RECONVERGENT B0 ;  /* 0x0000000000007941 */ /* 0x000fea0003800200 */
.L_x_2358:
        /* <DEDUP_REMOVED lines=12> */
.L_x_2361:
[----:B------:R-:W-:Y:S05]  /*ca80*/  BSYNC.RECONVERGENT B0 ;  /* 0x0000000000007941 */ /* 0x000fea0003800200 */
.L_x_2360:
        /* <DEDUP_REMOVED lines=14> */
.L_x_2363:
[----:B------:R-:W-:Y:S05]  /*cb70*/  BSYNC.RECONVERGENT B0 ;  /* 0x0000000000007941 */ /* 0x000fea0003800200 */
.L_x_2362:
        /* <DEDUP_REMOVED lines=15> */
.L_x_2365:
[----:B------:R-:W-:Y:S05]  /*cc70*/  BSYNC.RECONVERGENT B0 ;  /* 0x0000000000007941 */ /* 0x000fea0003800200 */
.L_x_2364:
        /* <DEDUP_REMOVED lines=32> */
.L_x_2367:
[----:B------:R-:W-:Y:S05]  /*ce80*/  BSYNC.RECONVERGENT B0 ;  /* 0x0000000000007941 */ /* 0x000fea0003800200 */
.L_x_2366:
        /* <DEDUP_REMOVED lines=12> */
.L_x_2369:
[----:B------:R-:W-:Y:S05]  /*cf50*/  BSYNC.RECONVERGENT B0 ;  /* 0x0000000000007941 */ /* 0x000fea0003800200 */
.L_x_2368:
        /* <DEDUP_REMOVED lines=11> */
.L_x_2310:
[----:B------:R-:W-:Y:S05]  /*d010*/  BSYNC.RECONVERGENT B1 ;  /* 0x0000000000017941 */ /* 0x000fea0003800200 */
.L_x_2284:
        /* <DEDUP_REMOVED lines=11> */
.L_x_2371:
        /* <DEDUP_REMOVED lines=11> */
.L_x_2793:


//--------------------- .text._ZN5flash44flash_bwd_dq_dk_dv_loop_seqk_parallel_kernelI23Flash_bwd_kernel_traitsILi64ELi128ELi128ELi8ELi4ELi4ELi4ELb0ELb0EN7cutlass6half_tE19Flash_kernel_traitsILi64ELi128ELi128ELi8ES3_EELb0ELb0ELb0ELb1ELb0ELb0ELb1EEEvNS_16Flash_bwd_paramsE --------------------------
	.section	.text._ZN5flash44flash_bwd_dq_dk_dv_loop_seqk_parallel_kernelI23Flash_bwd_kernel_traitsILi64ELi128ELi128ELi8ELi4ELi4ELi4ELb0ELb0EN7cutlass6half_tE19Flash_kernel_traitsILi64ELi128ELi128ELi8ES3_EELb0ELb0ELb0ELb1ELb0ELb0ELb1EEEvNS_16Flash_bwd_paramsE,"ax",@progbits
	.align	128
        .global         _ZN5flash44flash_bwd_dq_dk_dv_loop_seqk_parallel_kernelI23Flash_bwd_kernel_traitsILi64ELi128ELi128ELi8ELi4ELi4ELi4ELb0ELb0EN7cutlass6half_tE19Flash_kernel_traitsILi64ELi128ELi128ELi8ES3_EELb0ELb0ELb0ELb1ELb0ELb0ELb1EEEvNS_16Flash_bwd_paramsE
        .type           _ZN5flash44flash_bwd_dq_dk_dv_loop_seqk_parallel_kernelI23Flash_bwd_kernel_traitsILi64ELi128ELi128ELi8ELi4ELi4ELi4ELb0ELb0EN7cutlass6half_tE19Flash_kernel_traitsILi64ELi128ELi128ELi8ES3_EELb0ELb0ELb0ELb1ELb0ELb0ELb1EEEvNS_16Flash_bwd_paramsE,@function
        .size           _ZN5flash44flash_bwd_dq_dk_dv_loop_seqk_parallel_kernelI23Flash_bwd_kernel_traitsILi64ELi128ELi128ELi8ELi4ELi4ELi4ELb0ELb0EN7cutlass6half_tE19Flash_kernel_traitsILi64ELi128ELi128ELi8ES3_EELb0ELb0ELb0ELb1ELb0ELb0ELb1EEEvNS_16Flash_bwd_paramsE,(.L_x_2794 - _ZN5flash44flash_bwd_dq_dk_dv_loop_seqk_parallel_kernelI23Flash_bwd_kernel_traitsILi64ELi128ELi128ELi8ELi4ELi4ELi4ELb0ELb0EN7cutlass6half_tE19Flash_kernel_traitsILi64ELi128ELi128ELi8ES3_EELb0ELb0ELb0ELb1ELb0ELb0ELb1EEEvNS_16Flash_bwd_paramsE)
        .other          _ZN5flash44flash_bwd_dq_dk_dv_loop_seqk_parallel_kernelI23Flash_bwd_kernel_traitsILi64ELi128ELi128ELi8ELi4ELi4ELi4ELb0ELb0EN7cutlass6half_tE19Flash_kernel_traitsILi64ELi128ELi128ELi8ES3_EELb0ELb0ELb0ELb1ELb0ELb0ELb1EEEvNS_16Flash_bwd_paramsE,@"STO_CUDA_ENTRY STV_DEFAULT"
_ZN5flash44flash_bwd_dq_dk_dv_loop_seqk_parallel_kernelI23Flash_bwd_kernel_traitsILi64ELi128ELi128ELi8ELi4ELi4ELi4ELb0ELb0EN7cutlass6half_tE19Flash_kernel_traitsILi64ELi128ELi128ELi8ES3_EELb0ELb0ELb0ELb1ELb0ELb0ELb1EEEvNS_16Flash_bwd_paramsE:
.text._ZN5flash44flash_bwd_dq_dk_dv_loop_seqk_parallel_kernelI23Flash_bwd_kernel_traitsILi64ELi128ELi128ELi8ELi4ELi4ELi4ELb0ELb0EN7cutlass6half_tE19Flash_kernel_traitsILi64ELi128ELi128ELi8ES3_EELb0ELb0ELb0ELb1ELb0ELb0ELb1EEEvNS_16Flash_bwd_paramsE:
        /* <DEDUP_REMOVED lines=43> */
.L_x_2459:
        /* <DEDUP_REMOVED lines=54> */
.L_x_2372:
        /* <DEDUP_REMOVED lines=37> */
.L_x_2374:
[----:B------:R-:W2:Y:S01]  /*0860*/  LDCU.64 UR16, c[0x0][0x3b8] ;  /* 0x00007700ff1077ac */ /* 0x000ea20008000a00 */
[----:B------:R-:W-:-:S05]  /*0870*/  IADD3 R2, PT, PT, R38, UR34, RZ ;  /* 0x0000002226027c10 */ /* 0x000fca000fffe0ff */
[C---:B--2---:R-:W-:Y:S02]  /*0880*/  IMAD R0, R2.reuse, UR17, RZ ;  /* 0x0000001102007c24 */ /* 0x044fe4000f8e02ff */
[----:B------:R-:W-:-:S05]  /*0890*/  IMAD.WIDE.U32 R2, R2, UR16, RZ ;  /* 0x0000001002027c25 */ /* 0x000fca000f8e00ff */
[----:B------:R-:W-:Y:S02]  /*08a0*/  IADD3 R23, PT, PT, R3, R0, RZ ;  /* 0x0000000003177210 */ /* 0x000fe40007ffe0ff */
[----:B------:R-:W-:-:S07]  /*08b0*/  MOV R22, R2 ;  /* 0x0000000200167202 */ /* 0x000fce0000000f00 */
.L_x_2375:
        /* <DEDUP_REMOVED lines=47> */
.L_x_2376:
[----:B------:R-:W2:Y:S01]  /*0bb0*/  LDCU.64 UR14, c[0x0][0x3c0] ;  /* 0x00007800ff0e77ac */ /* 0x000ea20008000a00 */
[----:B------:R-:W-:-:S05]  /*0bc0*/  IADD3 R0, PT, PT, R38, UR34, RZ ;  /* 0x0000002226007c10 */ /* 0x000fca000fffe0ff */
[C---:B--2---:R-:W-:Y:S02]  /*0bd0*/  IMAD R4, R0.reuse, UR15, RZ ;  /* 0x0000000f00047c24 */ /* 0x044fe4000f8e02ff */
[----:B------:R-:W-:-:S05]  /*0be0*/  IMAD.WIDE.U32 R2, R0, UR14, RZ ;  /* 0x0000000e00027c25 */ /* 0x000fca000f8e00ff */
[----:B------:R-:W-:Y:S02]  /*0bf0*/  IADD3 R26, PT, PT, R3, R4, RZ ;  /* 0x00000004031a7210 */ /* 0x000fe40007ffe0ff */
[----:B------:R-:W-:Y:S02]  /*0c00*/  MOV R24, R2 ;  /* 0x0000000200187202 */ /* 0x000fe40000000f00 */
.L_x_2377:
        /* <DEDUP_REMOVED lines=28> */
.L_x_2378:
[----:B------:R-:W-:Y:S02]  /*0dd0*/  UIMAD.WIDE.U32 UR52, UR56, UR12, URZ ;  /* 0x0000000c383472a5 */ /* 0x000fe4000f8e00ff */
[----:B------:R-:W-:-:S04]  /*0de0*/  UIMAD UR46, UR57, UR12, URZ ;  /* 0x0000000c392e72a4 */ /* 0x000fc8000f8e02ff */
[----:B------:R-:W-:-:S12]  /*0df0*/  UIADD3 UR46, UPT, UPT, UR53, UR46, URZ ;  /* 0x0000002e352e7290 */ /* 0x000fd8000fffe0ff */
.L_x_2379:
        /* <DEDUP_REMOVED lines=21> */
.L_x_2380:
[----:B------:R-:W2:Y:S01]  /*0f50*/  LDCU UR47, c[0x0][0x434] ;  /* 0x00008680ff2f77ac */ /* 0x000ea20008000800 */
[----:B------:R-:W-:-:S04]  /*0f60*/  UIMAD UR8, UR25, UR51, UR24 ;  /* 0x00000033190872a4 */ /* 0x000fc8000f8e0218 */
[----:B--2---:R-:W-:Y:S02]  /*0f70*/  UIMAD UR47, UR8, UR47, URZ ;  /* 0x0000002f082f72a4 */ /* 0x004fe4000f8e02ff */
.L_x_2381:
        /* <DEDUP_REMOVED lines=11> */
.L_x_2382:
[----:B------:R-:W2:Y:S01]  /*1030*/  LDCU UR48, c[0x0][0x444] ;  /* 0x00008880ff3077ac */ /* 0x000ea20008000800 */
[----:B------:R-:W-:-:S04]  /*1040*/  UIMAD UR8, UR25, UR51, UR24 ;  /* 0x00000033190872a4 */ /* 0x000fc8000f8e0218 */
[----:B--2---:R-:W-:-:S12]  /*1050*/  UIMAD UR48, UR8, UR48, URZ ;  /* 0x00000030083072a4 */ /* 0x004fd8000f8e02ff */
.L_x_2383:
        /* <DEDUP_REMOVED lines=63> */
[----:B------:R-:W-:Y:S01]  /*1450*/  LEA.HI.X R34, R4, UR13, R6, 0x1, P1 ;  /* 0x0000000d04227c11 */ /* 0x000fe200088f0c06 */
[----:B-1----:R-:W-:Y:S01]  /*1460*/  UIMAD.WIDE UR12, UR48, 0x4, UR44 ;  /* 0x00000004300c78a5 */ /* 0x002fe2000f8e022c */
[----:B------:R-:W-:Y:S01]  /*1470*/  LEA.HI.X.SX32 R4, R0, R8, 0x1, P0 ;  /* 0x0000000800047211 */ /* 0x000fe200000f0eff */
[----:B------:R-:W-:Y:S01]  /*1480*/  IMAD R0, R28, R13, R3 ;  /* 0x0000000d1c007224 */ /* 0x000fe200078e0203 */
[----:B----4-:R-:W-:Y:S01]  /*1490*/  LEA R37, P1, R2, UR10, 0x1 ;  /* 0x0000000a02257c11 */ /* 0x010fe2000f8208ff */
[----:B------:R-:W-:Y:S01]  /*14a0*/  STL [R1+0x4c], R34 ;  /* 0x00004c2201007387 */ /* 0x000fe20000100800 */
[----:B------:R-:W-:-:S02]  /*14b0*/  LEA R30, P0, R5, UR8, 0x2 ;  /* 0x00000008051e7c11 */ /* 0x000fc4000f8010ff */
[----:B------:R-:W-:Y:S01]  /*14c0*/  LEA.HI.X R36, R2, UR11, R0, 0x1, P1 ;  /* 0x0000000b02247c11 */ /* 0x000fe200088f0c00 */
[----:B------:R-:W-:Y:S01]  /*14d0*/  STL [R1+0x48], R37 ;  /* 0x0000482501007387 */ /* 0x000fe20000100800 */
[----:B------:R-:W-:Y:S01]  /*14e0*/  LEA.HI.X R31, R5, UR9, R4, 0x2, P0 ;  /* 0x00000009051f7c11 */ /* 0x000fe200080f1404 */
[----:B------:R-:W-:Y:S01]  /*14f0*/  IMAD.SHL.U32 R4, R12, 0x20, RZ ;  /* 0x000000200c047824 */ /* 0x000fe200078e00ff */
[C---:B------:R-:W-:Y:S01]  /*1500*/  IADD3 R16, P2, PT, R28.reuse, 0x20, RZ ;  /* 0x000000201c107810 */ /* 0x040fe20007f5e0ff */
[----:B------:R-:W-:Y:S01]  /*1510*/  STL [R1+0x44], R36 ;  /* 0x0000442401007387 */ /* 0x000fe20000100800 */
[C---:B------:R-:W-:Y:S01]  /*1520*/  IADD3 R19, P0, PT, R28.reuse, 0x60, RZ ;  /* 0x000000601c137810 */ /* 0x040fe20007f1e0ff */
[----:B---3--:R-:W-:Y:S01]  /*1530*/  UIMAD.WIDE UR44, UR47, 0x4, UR42 ;  /* 0x000000042f2c78a5 */ /* 0x008fe2000f8e022a */
[----:B------:R-:W-:Y:S01]  /*1540*/  IADD3 R17, P1, PT, R28, 0x40, RZ ;  /* 0x000000401c117810 */ /* 0x000fe20007f3e0ff */
[----:B------:R1:W-:Y:S01]  /*1550*/  STL.64 [R1+0x10], R30 ;  /* 0x0000101e01007387 */ /* 0x0003e20000100a00 */
[----:B------:R-:W-:Y:S01]  /*1560*/  SHF.L.U32 R6, R14, 0x5, RZ ;  /* 0x000000050e067819 */ /* 0x000fe200000006ff */
[----:B------:R-:W-:Y:S01]  /*1570*/  IMAD.X R20, RZ, RZ, RZ, P2 ;  /* 0x000000ffff147224 */ /* 0x000fe200010e06ff */
[----:B------:R-:W-:Y:S01]  /*1580*/  SHF.L.U64.HI R5, R12, 0x5, R13 ;  /* 0x000000050c057819 */ /* 0x000fe2000001020d */
[----:B------:R-:W-:Y:S01]  /*1590*/  IMAD.X R25, RZ, RZ, RZ, P0 ;  /* 0x000000ffff197224 */ /* 0x000fe200000e06ff */
[----:B------:R-:W-:Y:S01]  /*15a0*/  IADD3.X R21, PT, PT, RZ, RZ, RZ, P1, !PT ;  /* 0x000000ffff157210 */ /* 0x000fe20000ffe4ff */
[----:B------:R-:W-:Y:S01]  /*15b0*/  UMOV UR42, UR12 ;  /* 0x0000000c002a7c82 */ /* 0x000fe20008000000 */
[C---:B-1----:R-:W-:Y:S01]  /*15c0*/  VIADD R31, R28.reuse, 0x60 ;  /* 0x000000601c1f7836 */ /* 0x042fe20000000000 */
[----:B------:R-:W-:Y:S01]  /*15d0*/  IADD3 R30, PT, PT, R28, 0x40, RZ ;  /* 0x000000401c1e7810 */ /* 0x000fe20007ffe0ff */
        /* <DEDUP_REMOVED lines=18> */
.L_x_2385:
[----:B------:R-:W1:Y:S01]  /*1700*/  LDCU.64 UR12, c[0x0][0x5c0] ;  /* 0x0000b800ff0c77ac */ /* 0x000e620008000a00 */
[----:B------:R-:W-:-:S05]  /*1710*/  IADD3 R0, PT, PT, R38, UR34, RZ ;  /* 0x0000002226007c10 */ /* 0x000fca000fffe0ff */
[C---:B-1----:R-:W-:Y:S02]  /*1720*/  IMAD R4, R0.reuse, UR13, RZ ;  /* 0x0000000d00047c24 */ /* 0x042fe4000f8e02ff */
[----:B------:R-:W-:-:S05]  /*1730*/  IMAD.WIDE.U32 R2, R0, UR12, RZ ;  /* 0x0000000c00027c25 */ /* 0x000fca000f8e00ff */
[----:B------:R-:W-:Y:S02]  /*1740*/  IADD3 R6, PT, PT, R3, R4, RZ ;  /* 0x0000000403067210 */ /* 0x000fe40007ffe0ff */
[----:B------:R-:W-:Y:S02]  /*1750*/  MOV R5, R2 ;  /* 0x0000000200057202 */ /* 0x000fe40000000f00 */
.L_x_2386:
        /* <DEDUP_REMOVED lines=17> */
.L_x_2387:
[----:B------:R-:W1:Y:S01]  /*1870*/  LDCU.64 UR10, c[0x0][0x5c8] ;  /* 0x0000b900ff0a77ac */ /* 0x000e620008000a00 */
[----:B------:R-:W-:-:S05]  /*1880*/  IADD3 R0, PT, PT, R38, UR34, RZ ;  /* 0x0000002226007c10 */ /* 0x000fca000fffe0ff */
[C---:B-1----:R-:W-:Y:S02]  /*1890*/  IMAD R4, R0.reuse, UR11, RZ ;  /* 0x0000000b00047c24 */ /* 0x042fe4000f8e02ff */
[----:B------:R-:W-:-:S05]  /*18a0*/  IMAD.WIDE.U32 R2, R0, UR10, RZ ;  /* 0x0000000a00027c25 */ /* 0x000fca000f8e00ff */
[----:B------:R-:W-:Y:S02]  /*18b0*/  IADD3 R13, PT, PT, R3, R4, RZ ;  /* 0x00000004030d7210 */ /* 0x000fe40007ffe0ff */
[----:B------:R-:W-:-:S07]  /*18c0*/  MOV R12, R2 ;  /* 0x00000002000c7202 */ /* 0x000fce0000000f00 */
.L_x_2388:
        /* <DEDUP_REMOVED lines=37> */
.L_x_2390:
[----:B------:R-:W-:Y:S05]  /*1b20*/  BSYNC.RECONVERGENT B0 ;  /* 0x0000000000007941 */ /* 0x000fea0003800200 */
.L_x_2389:
        /* <DEDUP_REMOVED lines=12> */
.L_x_2392:
[----:B------:R-:W-:Y:S05]  /*1bf0*/  BSYNC.RECONVERGENT B0 ;  /* 0x0000000000007941 */ /* 0x000fea0003800200 */
.L_x_2391:
        /* <DEDUP_REMOVED lines=12> */
.L_x_2394:
[----:B------:R-:W-:Y:S05]  /*1cc0*/  BSYNC.RECONVERGENT B0 ;  /* 0x0000000000007941 */ /* 0x000fea0003800200 */
.L_x_2393:
        /* <DEDUP_REMOVED lines=30> */
.L_x_2396:
[----:B------:R-:W-:Y:S05]  /*1eb0*/  BSYNC.RECONVERGENT B0 ;  /* 0x0000000000007941 */ /* 0x000fea0003800200 */
.L_x_2395:
        /* <DEDUP_REMOVED lines=12> */
.L_x_2398:
[----:B------:R-:W-:Y:S05]  /*1f80*/  BSYNC.RECONVERGENT B0 ;  /* 0x0000000000007941 */ /* 0x000fea0003800200 */
.L_x_2397:
        /* <DEDUP_REMOVED lines=12> */
.L_x_2384:
        /* <DEDUP_REMOVED lines=22> */
.L_x_2402:
[----:B------:R3:W-:Y:S01]  /*21b0*/  STS.128 [R8+0x8000], RZ ;  /* 0x008000ff08007388 */ /* 0x0007e20000000c00 */
[----:B------:R-:W-:Y:S05]  /*21c0*/  BRA `(.L_x_2403) ;  /* 0x0000000000047947 */ /* 0x000fea0003800000 */
.L_x_2401:
[----:B------:R1:W-:Y:S02]  /*21d0*/  STS.128 [R8+0x8000], RZ ;  /* 0x008000ff08007388 */ /* 0x0003e40000000c00 */
.L_x_2403:
[----:B------:R-:W-:Y:S05]  /*21e0*/  BSYNC.RECONVERGENT B0 ;  /* 0x0000000000007941 */ /* 0x000fea0003800200 */
.L_x_2400:
        /* <DEDUP_REMOVED lines=16> */
.L_x_2405:
[----:B------:R-:W-:Y:S05]  /*22f0*/  BSYNC.RECONVERGENT B0 ;  /* 0x0000000000007941 */ /* 0x000fea0003800200 */
.L_x_2404:
        /* <DEDUP_REMOVED lines=13> */
.L_x_2407:
[----:B------:R-:W-:Y:S05]  /*23d0*/  BSYNC.RECONVERGENT B0 ;  /* 0x0000000000007941 */ /* 0x000fea0003800200 */
.L_x_2406:
        /* <DEDUP_REMOVED lines=13> */
.L_x_2409:
[----:B------:R-:W-:Y:S05]  /*24b0*/  BSYNC.RECONVERGENT B0 ;  /* 0x0000000000007941 */ /* 0x000fea0003800200 */
.L_x_2408:
        /* <DEDUP_REMOVED lines=13> */
.L_x_2412:
[----:B------:R1:W-:Y:S01]  /*2590*/  STS.128 [R189], RZ ;  /* 0x000000ffbd007388 */ /* 0x0003e20000000c00 */
[----:B------:R-:W-:Y:S05]  /*25a0*/  BRA `(.L_x_2413) ;  /* 0x0000000000047947 */ /* 0x000fea0003800000 */
.L_x_2411:
[----:B------:R1:W-:Y:S02]  /*25b0*/  STS.128 [R189], RZ ;  /* 0x000000ffbd007388 */ /* 0x0003e40000000c00 */
.L_x_2413:
[----:B------:R-:W-:Y:S05]  /*25c0*/  BSYNC.RECONVERGENT B0 ;  /* 0x0000000000007941 */ /* 0x000fea0003800200 */
.L_x_2410:
        /* <DEDUP_REMOVED lines=17> */
[----:B------:R-:W-:-:S06]  /*26e0*/  IMAD.WIDE.U32 R2, R13, R2, UR44 ;  /* 0x0000002c0d027e25 */ /* 0x000fcc000f8e0002 */
[----:B------:R-:W5:Y:S04]  /*26f0*/  @!P3 LDG.E R36, desc[UR28][R2.64] ;  /* 0x0000001c0224b981 */ /* 0x000f68000c1e1900 */
[----:B------:R-:W2:Y:S04]  /*2700*/  @!P0 LDG.E R4, desc[UR28][R2.64+0x120] ;  /* 0x0001201c02048981 */ /* 0x000ea8000c1e1900 */
[----:B------:R-:W3:Y:S04]  /*2710*/  @!P1 LDG.E R5, desc[UR28][R2.64+0x100] ;  /* 0x0001001c02059981 */ /* 0x000ee8000c1e1900 */
[----:B------:R4:W5:Y:S04]  /*2720*/  @!P2 LDG.E R9, desc[UR28][R2.64+0x20] ;  /* 0x0000201c0209a981 */ /* 0x000968000c1e1900 */
[----:B------:R1:W-:Y:S01]  /*2730*/  @P6 STS.128 [R189+0x1000], RZ ;  /* 0x001000ffbd006388 */ /* 0x0003e20000000c00 */
[----:B------:R-:W-:Y:S01]  /*2740*/  BSSY.RECONVERGENT B0, `(.L_x_2414) ;  /* 0x0000010000007945 */ /* 0x000fe20003800200 */
[----:B----4-:R-:W-:-:S04]  /*2750*/  LEA R2, P0, R6, R35, 0x1 ;  /* 0x0000002306027211 */ /* 0x010fc800078008ff */
[----:B------:R-:W-:Y:S01]  /*2760*/  LEA.HI.X R3, R6, R34, R7, 0x1, P0 ;  /* 0x0000002206037211 */ /* 0x000fe200000f0c07 */
[----:B--2---:R1:W-:Y:S04]  /*2770*/  STL [R1+0x54], R4 ;  /* 0x0000540401007387 */ /* 0x0043e80000100800 */
[----:B---3--:R1:W-:Y:S04]  /*2780*/  STL [R1+0x58], R5 ;  /* 0x0000580501007387 */ /* 0x0083e80000100800 */
[----:B-----5:R1:W-:Y:S04]  /*2790*/  STL [R1+0x5c], R9 ;  /* 0x00005c0901007387 */ /* 0x0203e80000100800 */
[----:B------:R1:W-:Y:S01]  /*27a0*/  STL [R1+0x60], R36 ;  /* 0x0000602401007387 */ /* 0x0003e20000100800 */
        /* <DEDUP_REMOVED lines=9> */
.L_x_2415:
[----:B------:R-:W-:Y:S05]  /*2840*/  BSYNC.RECONVERGENT B0 ;  /* 0x0000000000007941 */ /* 0x000fea0003800200 */
.L_x_2414:
        /* <DEDUP_REMOVED lines=13> */
.L_x_2417:
[----:B------:R-:W-:Y:S05]  /*2920*/  BSYNC.RECONVERGENT B0 ;  /* 0x0000000000007941 */ /* 0x000fea0003800200 */
.L_x_2416:
        /* <DEDUP_REMOVED lines=13> */
.L_x_2419:
[----:B------:R-:W-:Y:S05]  /*2a00*/  BSYNC.RECONVERGENT B0 ;  /* 0x0000000000007941 */ /* 0x000fea0003800200 */
.L_x_2418:
[----:B------:R-:W5:Y:S01]  /*2a10*/  LDCU.64 UR8, c[0x0][0x3d0] ;  /* 0x00007a00ff0877ac */ /* 0x000f620008000a00 */
        /* <DEDUP_REMOVED lines=9> */
[----:B-----5:R-:W-:-:S04]  /*2ab0*/  IMAD R0, R27, UR8, RZ ;  /* 0x000000081b007c24 */ /* 0x020fc8000f8e02ff */
[C---:B------:R-:W-:Y:S02]  /*2ac0*/  IMAD R0, R18.reuse, UR9, R0 ;  /* 0x0000000912007c24 */ /* 0x040fe4000f8e0200 */
[----:B------:R-:W-:-:S05]  /*2ad0*/  IMAD.WIDE.U32 R6, R18, UR8, R2 ;  /* 0x0000000812067c25 */ /* 0x000fca000f8e0002 */
[----:B-1----:R-:W-:Y:S01]  /*2ae0*/  IADD3 R9, PT, PT, R7, R0, RZ ;  /* 0x0000000007097210 */ /* 0x002fe20007ffe0ff */
        /* <DEDUP_REMOVED lines=16> */
.L_x_2422:
[----:B------:R3:W-:Y:S01]  /*2bf0*/  STS.128 [R8+0xc000], RZ ;  /* 0x00c000ff08007388 */ /* 0x0007e20000000c00 */
[----:B------:R-:W-:Y:S05]  /*2c00*/  BRA `(.L_x_2423) ;  /* 0x0000000000047947 */ /* 0x000fea0003800000 */
.L_x_2421:
[----:B------:R1:W-:Y:S02]  /*2c10*/  STS.128 [R8+0xc000], RZ ;  /* 0x00c000ff08007388 */ /* 0x0003e40000000c00 */
.L_x_2423:
[----:B------:R-:W-:Y:S05]  /*2c20*/  BSYNC.RECONVERGENT B0 ;  /* 0x0000000000007941 */ /* 0x000fea0003800200 */
.L_x_2420:
        /* <DEDUP_REMOVED lines=23> */
.L_x_2425:
[----:B------:R-:W-:Y:S05]  /*2da0*/  BSYNC.RECONVERGENT B0 ;  /* 0x0000000000007941 */ /* 0x000fea0003800200 */
.L_x_2424:
        /* <DEDUP_REMOVED lines=20> */
.L_x_2427:
[----:B------:R-:W-:Y:S05]  /*2ef0*/  BSYNC.RECONVERGENT B0 ;  /* 0x0000000000007941 */ /* 0x000fea0003800200 */
.L_x_2426:
        /* <DEDUP_REMOVED lines=20> */
.L_x_2429:
[----:B------:R-:W-:Y:S05]  /*3040*/  BSYNC.RECONVERGENT B0 ;  /* 0x0000000000007941 */ /* 0x000fea0003800200 */
.L_x_2428:
        /* <DEDUP_REMOVED lines=28> */
.L_x_2432:
[----:B------:R1:W-:Y:S01]  /*3210*/  STS.128 [R8+0x10000], RZ ;  /* 0x010000ff08007388 */ /* 0x0003e20000000c00 */
[----:B------:R-:W-:Y:S05]  /*3220*/  BRA `(.L_x_2433) ;  /* 0x0000000000047947 */ /* 0x000fea0003800000 */
.L_x_2431:
[----:B------:R1:W-:Y:S02]  /*3230*/  STS.128 [R8+0x10000], RZ ;  /* 0x010000ff08007388 */ /* 0x0003e40000000c00 */
.L_x_2433:
[----:B------:R-:W-:Y:S05]  /*3240*/  BSYNC.RECONVERGENT B0 ;  /* 0x0000000000007941 */ /* 0x000fea0003800200 */
.L_x_2430:
        /* <DEDUP_REMOVED lines=20> */
.L_x_2435:
[----:B------:R-:W-:Y:S05]  /*3390*/  BSYNC.RECONVERGENT B0 ;  /* 0x0000000000007941 */ /* 0x000fea0003800200 */
.L_x_2434:
        /* <DEDUP_REMOVED lines=20> */
.L_x_2437:
[----:B------:R-:W-:Y:S05]  /*34e0*/  BSYNC.RECONVERGENT B0 ;  /* 0x0000000000007941 */ /* 0x000fea0003800200 */
.L_x_2436:
        /* <DEDUP_REMOVED lines=20> */
.L_x_2439:
[----:B------:R-:W-:Y:S05]  /*3630*/  BSYNC.RECONVERGENT B0 ;  /* 0x0000000000007941 */ /* 0x000fea0003800200 */
.L_x_2438:
[----:B------:R-:W5:Y:S01]  /*3640*/  LDCU.64 UR10, c[0x0][0x538] ;  /* 0x0000a700ff0a77ac */ /* 0x000f620008000a00 */
[----:B------:R-:W2:Y:S01]  /*3650*/  S2R R185, SR_TID.X ;  /* 0x0000000000b97919 */ /* 0x000ea20000002100 */
[----:B------:R-:W-:Y:S02]  /*3660*/  IMAD.U32 R0, RZ, RZ, UR5 ;  /* 0x00000005ff007e24 */ /* 0x000fe4000f8e00ff */
[C---:B------:R-:W-:Y:S01]  /*3670*/  IMAD.SHL.U32 R180, R32.reuse, 0x40, RZ ;  /* 0x0000004020b47824 */ /* 0x040fe200078e00ff */
[----:B------:R-:W-:Y:S01]  /*3680*/  SHF.R.U32.HI R7, RZ, 0x4, R32 ;  /* 0x00000004ff077819 */ /* 0x000fe20000011620 */
[----:B-1-3--:R-:W-:Y:S01]  /*3690*/  IMAD.SHL.U32 R8, R32, 0x20, RZ ;  /* 0x0000002020087824 */ /* 0x00afe200078e00ff */
[----:B------:R-:W-:Y:S04]  /*36a0*/  STL [R1+0x3c], R189 ;  /* 0x00003cbd01007387 */ /* 0x000fe80000100800 */
[----:B------:R-:W0:Y:S01]  /*36b0*/  LDGDEPBAR ;  /* 0x00000000000079af */ /* 0x000e220000000000 */
[----:B-----5:R-:W-:-:S04]  /*36c0*/  UISETP.NE.U32.AND UP1, UPT, UR10, URZ, UPT ;  /* 0x000000ff0a00728c */ /* 0x020fc8000bf25070 */
[----:B------:R-:W-:-:S06]  /*36d0*/  UISETP.NE.AND.EX UP1, UPT, UR11, URZ, UPT, UP1 ;  /* 0x000000ff0b00728c */ /* 0x000fcc000bf25310 */
[----:B------:R-:W-:-:S05]  /*36e0*/  PLOP3.LUT P0, PT, PT, PT, UP1, 0x80, 0x8 ;  /* 0x000000000008781c */ /* 0x000fca0003f0f018 */
[----:B------:R-:W1:Y:S01]  /*36f0*/  @UP1 LDCU.64 UR8, c[0x0][0x540] ;  /* 0x0000a800ff0817ac */ /* 0x000e620008000a00 */
[----:B------:R-:W-:Y:S01]  /*3700*/  @UP1 UMOV UR14, UR24 ;  /* 0x00000018000e1c82 */ /* 0x000fe20008000000 */
[----:B------:R-:W-:Y:S01]  /*3710*/  @UP1 UMOV UR15, URZ ;  /* 0x000000ff000f1c82 */ /* 0x000fe20008000000 */
[----:B------:R-:W3:Y:S01]  /*3720*/  @UP1 LDCU UR5, c[0x0][0x458] ;  /* 0x00008b00ff0517ac */ /* 0x000ee20008000800 */
[----:B-1----:R-:W-:Y:S01]  /*3730*/  @UP1 UIMAD.WIDE.U32 UR14, UR25, UR8, UR14 ;  /* 0x00000008190e12a5 */ /* 0x002fe2000f8e000e */
[----:B------:R-:W-:Y:S01]  /*3740*/  LOP3.LUT R5, R180, 0x200, RZ, 0xc0, !PT ;  /* 0x00000200b4057812 */ /* 0x000fe200078ec0ff */
[----:B--2---:R-:W-:Y:S01]  /*3750*/  IMAD.SHL.U32 R186, R185, 0x40, RZ ;  /* 0x00000040b9ba7824 */ /* 0x004fe200078e00ff */
[----:B------:R-:W-:Y:S01]  /*3760*/  LOP3.LUT R7, R7, 0x8, RZ, 0xc0, !PT ;  /* 0x0000000807077812 */ /* 0x000fe200078ec0ff */
[----:B------:R-:W-:Y:S02]  /*3770*/  @UP1 UIMAD UR9, UR25, UR9, UR15 ;  /* 0x00000009190912a4 */ /* 0x000fe4000f8e020f */
[----:B------:R-:W-:Y:S01]  /*3780*/  @UP1 ULEA UR10, UP0, UR14, UR10, 0x2 ;  /* 0x0000000a0e0a1291 */ /* 0x000fe2000f8010ff */
[C---:B------:R-:W-:Y:S01]  /*3790*/  IMAD.SHL.U32 R184, R185.reuse, 0x8, RZ ;  /* 0x00000008b9b87824 */ /* 0x040fe200078e00ff */
[----:B------:R-:W-:Y:S01]  /*37a0*/  SHF.R.U32.HI R9, RZ, 0x1, R185 ;  /* 0x00000001ff097819 */ /* 0x000fe200000116b9 */
[----:B------:R-:W-:Y:S01]  /*37b0*/  IMAD.SHL.U32 R187, R185, 0x20, RZ ;  /* 0x00000020b9bb7824 */ /* 0x000fe200078e00ff */
[----:B------:R-:W-:-:S02]  /*37c0*/  @UP1 ULEA.HI.X UR11, UR14, UR11, UR9, 0x2, UP0 ;  /* 0x0000000b0e0b1291 */ /* 0x000fc400080f1409 */
[----:B------:R-:W-:Y:S01]  /*37d0*/  IMAD.U32 R2, RZ, RZ, UR10 ;  /* 0x0000000aff027e24 */ /* 0x000fe2000f8e00ff */
[----:B------:R-:W-:Y:S01]  /*37e0*/  R2P PR, R32, 0x6 ;  /* 0x0000000620007804 */ /* 0x000fe20000000000 */
[----:B------:R-:W-:Y:S02]  /*37f0*/  IMAD.MOV.U32 R153, RZ, RZ, 0x40 ;  /* 0x00000040ff997424 */ /* 0x000fe400078e00ff */
[----:B------:R-:W-:Y:S01]  /*3800*/  IMAD.MOV.U32 R173, RZ, RZ, 0x20 ;  /* 0x00000020ffad7424 */ /* 0x000fe200078e00ff */
[----:B------:R-:W-:Y:S01]  /*3810*/  CS2R R126, SRZ ;  /* 0x00000000007e7805 */ /* 0x000fe2000001ff00 */
[----:B------:R-:W-:Y:S01]  /*3820*/  IMAD.U32 R3, RZ, RZ, UR11 ;  /* 0x0000000bff037e24 */ /* 0x000fe2000f8e00ff */
[----:B------:R-:W-:Y:S02]  /*3830*/  CS2R R124, SRZ ;  /* 0x00000000007c7805 */ /* 0x000fe4000001ff00 */
[----:B------:R-:W-:Y:S02]  /*3840*/  CS2R R130, SRZ ;  /* 0x0000000000827805 */ /* 0x000fe4000001ff00 */
[----:B------:R-:W-:-:S02]  /*3850*/  CS2R R128, SRZ ;  /* 0x0000000000807805 */ /* 0x000fc4000001ff00 */
[----:B------:R-:W-:Y:S01]  /*3860*/  CS2R R122, SRZ ;  /* 0x00000000007a7805 */ /* 0x000fe2000001ff00 */
[----:B------:R1:W2:Y:S01]  /*3870*/  @P0 LDG.E R6, desc[UR28][R2.64] ;  /* 0x0000001c02060981 */ /* 0x0002a2000c1e1900 */
[----:B------:R-:W-:Y:S02]  /*3880*/  LOP3.LUT P5, RZ, R185, 0x8, RZ, 0xc0, !PT ;  /* 0x00000008b9ff7812 */ /* 0x000fe400078ac0ff */
[----:B------:R-:W-:Y:S02]  /*3890*/  CS2R R120, SRZ ;  /* 0x0000000000787805 */ /* 0x000fe4000001ff00 */
[----:B------:R-:W-:Y:S02]  /*38a0*/  SEL R153, R153, 0xffffffc0, !P2 ;  /* 0xffffffc099997807 */ /* 0x000fe40005000000 */
[----:B------:R-:W-:Y:S02]  /*38b0*/  CS2R R118, SRZ ;  /* 0x0000000000767805 */ /* 0x000fe4000001ff00 */
[----:B------:R-:W-:-:S02]  /*38c0*/  SEL R173, R173, 0xffffffe0, !P1 ;  /* 0xffffffe0adad7807 */ /* 0x000fc40004800000 */
        /* <DEDUP_REMOVED lines=19> */
[----:B-1----:R-:W-:Y:S01]  /*3a00*/  VIADD R2, R13, UR33 ;  /* 0x000000210d027c36 */ /* 0x002fe20008000000 */
[----:B------:R-:W-:Y:S01]  /*3a10*/  CS2R R82, SRZ ;  /* 0x0000000000527805 */ /* 0x000fe2000001ff00 */
[----:B------:R-:W-:Y:S01]  /*3a20*/  IMAD.SHL.U32 R3, R32, 0x2, RZ ;  /* 0x0000000220037824 */ /* 0x000fe200078e00ff */
[----:B------:R-:W-:Y:S01]  /*3a30*/  CS2R R80, SRZ ;  /* 0x0000000000507805 */ /* 0x000fe2000001ff00 */
[----:B------:R-:W-:Y:S01]  /*3a40*/  IMAD R188, R0, 0x80, R2 ;  /* 0x0000008000bc7824 */ /* 0x000fe200078e0202 */
[----:B------:R-:W-:Y:S01]  /*3a50*/  CS2R R74, SRZ ;  /* 0x00000000004a7805 */ /* 0x000fe2000001ff00 */
[----:B------:R-:W-:Y:S01]  /*3a60*/  IMAD.U32 R0, RZ, RZ, UR27 ;  /* 0x0000001bff007e24 */ /* 0x000fe2000f8e00ff */
[----:B------:R-:W-:Y:S01]  /*3a70*/  LOP3.LUT R2, R3, 0x6, RZ, 0xc0, !PT ;  /* 0x0000000603027812 */ /* 0x000fe200078ec0ff */
[----:B------:R-:W-:Y:S01]  /*3a80*/  UIADD3 UR27, UPT, UPT, UR27, 0x80, URZ ;  /* 0x000000801b1b7890 */ /* 0x000fe2000fffe0ff */
[----:B------:R-:W-:-:S02]  /*3a90*/  LOP3.LUT R3, R180, 0x1c0, RZ, 0xc0, !PT ;  /* 0x000001c0b4037812 */ /* 0x000fc400078ec0ff */
[----:B------:R-:W-:Y:S02]  /*3aa0*/  CS2R R72, SRZ ;  /* 0x0000000000487805 */ /* 0x000fe4000001ff00 */
[----:B------:R-:W-:Y:S02]  /*3ab0*/  LOP3.LUT R2, R2, 0x1c0, R12, 0xf8, !PT ;  /* 0x000001c002027812 */ /* 0x000fe400078ef80c */
[----:B------:R-:W-:Y:S02]  /*3ac0*/  CS2R R70, SRZ ;  /* 0x0000000000467805 */ /* 0x000fe4000001ff00 */
[----:B------:R-:W-:Y:S02]  /*3ad0*/  LOP3.LUT R3, R3, 0x38, R33, 0xf8, !PT ;  /* 0x0000003803037812 */ /* 0x000fe400078ef821 */
[----:B------:R-:W-:Y:S02]  /*3ae0*/  CS2R R68, SRZ ;  /* 0x0000000000447805 */ /* 0x000fe4000001ff00 */
[----:B------:R-:W-:Y:S01]  /*3af0*/  IADD3 R4, PT, PT, R2, UR35, R0 ;  /* 0x0000002302047c10 */ /* 0x000fe2000fffe000 */
[----:B------:R-:W-:Y:S01]  /*3b00*/  UMOV UR11, URZ ;  /* 0x000000ff000b7c82 */ /* 0x000fe20008000000 */
[----:B------:R-:W-:Y:S01]  /*3b10*/  LOP3.LUT R2, R5, 0xc00, R8, 0xf8, !PT ;  /* 0x00000c0005027812 */ /* 0x000fe200078ef808 */
[----:B------:R-:W1:Y:S01]  /*3b20*/  LDCU UR8, c[0x0][0x3e0] ;  /* 0x00007c00ff0877ac */ /* 0x000e620008000800 */
[----:B------:R-:W-:Y:S01]  /*3b30*/  LOP3.LUT R0, R7, 0x10, R32, 0xf8, !PT ;  /* 0x0000001007007812 */ /* 0x000fe200078ef820 */
[----:B---3--:R-:W2:Y:S01]  /*3b40*/  @P0 MUFU.RCP R5, UR5 ;  /* 0x0000000500050d08 */ /* 0x008ea20008001000 */
[----:B------:R-:W-:Y:S01]  /*3b50*/  LOP3.LUT R7, R3, 0x8, R12, 0x78, !PT ;  /* 0x0000000803077812 */ /* 0x000fe200078e780c */
[----:B------:R-:W3:Y:S01]  /*3b60*/  LDCU UR5, c[0x0][0x440] ;  /* 0x00008800ff0577ac */ /* 0x000ee20008000800 */
[----:B------:R-:W-:-:S02]  /*3b70*/  LOP3.LUT R0, R0, R3, RZ, 0x3c, !PT ;  /* 0x0000000300007212 */ /* 0x000fc400078e3cff */
[----:B------:R-:W-:Y:S01]  /*3b80*/  LOP3.LUT R182, R2, R7, RZ, 0xfc, !PT ;  /* 0x0000000702b67212 */ /* 0x000fe200078efcff */
[----:B------:R-:W1:Y:S01]  /*3b90*/  LDCU UR10, c[0x0][0x50c] ;  /* 0x0000a180ff0a77ac */ /* 0x000e620008000800 */
[----:B------:R-:W-:Y:S02]  /*3ba0*/  LOP3.LUT R7, R186, 0x1c0, RZ, 0xc0, !PT ;  /* 0x000001c0ba077812 */ /* 0x000fe400078ec0ff */
[----:B------:R-:W-:Y:S01]  /*3bb0*/  LOP3.LUT R180, R0, 0x200, R180, 0xf8, !PT ;  /* 0x0000020000b47812 */ /* 0x000fe200078ef8b4 */
[----:B------:R-:W1:Y:S01]  /*3bc0*/  LDCU UR9, c[0x0][0x45c] ;  /* 0x00008b80ff0977ac */ /* 0x000e620008000800 */
[----:B------:R-:W-:Y:S02]  /*3bd0*/  LOP3.LUT R0, R186, 0x200, RZ, 0xc0, !PT ;  /* 0x00000200ba007812 */ /* 0x000fe400078ec0ff */
[----:B------:R-:W-:Y:S01]  /*3be0*/  LOP3.LUT R7, R7, 0x38, R184, 0xf8, !PT ;  /* 0x0000003807077812 */ /* 0x000fe200078ef8b8 */
[----:B------:R-:W-:Y:S01]  /*3bf0*/  UISETP.GE.AND UP0, UPT, UR27, UR33, UPT ;  /* 0x000000211b00728c */ /* 0x000fe2000bf06270 */
[----:B------:R-:W-:-:S02]  /*3c00*/  LOP3.LUT R0, R0, 0xc00, R187, 0xf8, !PT ;  /* 0x00000c0000007812 */ /* 0x000fc400078ef8bb */
[----:B------:R-:W-:Y:S02]  /*3c10*/  LOP3.LUT R2, R7, 0x8, R9, 0x78, !PT ;  /* 0x0000000807027812 */ /* 0x000fe400078e7809 */
[----:B------:R-:W-:Y:S02]  /*3c20*/  IADD3 R188, PT, PT, R188, -0x59, -R4 ;  /* 0xffffffa7bcbc7810 */ /* 0x000fe40007ffe804 */
[----:B------:R-:W-:Y:S01]  /*3c30*/  LOP3.LUT R183, R0, R2, RZ, 0xfc, !PT ;  /* 0x0000000200b77212 */ /* 0x000fe200078efcff */
[----:B------:R-:W-:Y:S01]  /*3c40*/  IMAD.SHL.U32 R2, R185, 0x10, RZ ;  /* 0x00000010b9027824 */ /* 0x000fe200078e00ff */
[----:B------:R-:W-:Y:S02]  /*3c50*/  LOP3.LUT R7, R7, 0x8, R185, 0x78, !PT ;  /* 0x0000000807077812 */ /* 0x000fe400078e78b9 */
[----:B------:R-:W-:Y:S02]  /*3c60*/  LOP3.LUT R3, R3, 0x8, R32, 0x78, !PT ;  /* 0x0000000803037812 */ /* 0x000fe400078e7820 */
[----:B------:R-:W-:-:S02]  /*3c70*/  LOP3.LUT R2, R2, 0x1c0, RZ, 0xc0, !PT ;  /* 0x000001c002027812 */ /* 0x000fc400078ec0ff */
[----:B------:R-:W-:Y:S02]  /*3c80*/  LOP3.LUT R3, R3, 0x7200, R8, 0xf8, !PT ;  /* 0x0000720003037812 */ /* 0x000fe400078ef808 */
[----:B------:R-:W-:Y:S02]  /*3c90*/  LEA R182, R182, UR26, 0x1 ;  /* 0x0000001ab6b67c11 */ /* 0x000fe4000f8e08ff */
[----:B------:R-:W-:Y:S02]  /*3ca0*/  LEA R151, R3, UR26, 0x1 ;  /* 0x0000001a03977c11 */ /* 0x000fe4000f8e08ff */
[----:B------:R-:W-:Y:S01]  /*3cb0*/  LEA R180, R180, UR26, 0x1 ;  /* 0x0000001ab4b47c11 */ /* 0x000fe2000f8e08ff */
[----:B------:R-:W-:Y:S01]  /*3cc0*/  VIADD R182, R182, UR12 ;  /* 0x0000000cb6b67c36 */ /* 0x000fe20008000000 */
[----:B------:R-:W-:Y:S01]  /*3cd0*/  LOP3.LUT P3, RZ, R185, 0x2, RZ, 0xc0, !PT ;  /* 0x00000002b9ff7812 */ /* 0x000fe2000786c0ff */
[----:B------:R-:W-:Y:S01]  /*3ce0*/  IMAD.IADD R172, R153, 0x1, R151 ;  /* 0x0000000199ac7824 */ /* 0x000fe200078e0297 */
[----:B------:R-:W-:Y:S01]  /*3cf0*/  LOP3.LUT P4, RZ, R185, 0x10, RZ, 0xc0, !PT ;  /* 0x00000010b9ff7812 */ /* 0x000fe2000788c0ff */
[----:B------:R-:W-:-:S02]  /*3d00*/  VIADD R180, R180, UR12 ;  /* 0x0000000cb4b47c36 */ /* 0x000fc40008000000 */
[C---:B------:R-:W-:Y:S02]  /*3d10*/  IMAD.IADD R152, R173.reuse, 0x1, R151 ;  /* 0x00000001ad987824 */ /* 0x040fe400078e0297 */
[----:B------:R-:W-:Y:S02]  /*3d20*/  IMAD.IADD R181, R173, 0x1, R172 ;  /* 0x00000001adb57824 */ /* 0x000fe400078e02ac */
[----:B--2---:R-:W-:Y:S01]  /*3d30*/  @P0 FMUL.FTZ R4, R6, R5 ;  /* 0x0000000506040220 */ /* 0x004fe20000410000 */
[----:B------:R-:W-:Y:S02]  /*3d40*/  IMAD.SHL.U32 R6, R185, 0x2, RZ ;  /* 0x00000002b9067824 */ /* 0x000fe400078e00ff */
[----:B------:R-:W-:Y:S02]  /*3d50*/  IMAD.MOV.U32 R5, RZ, RZ, 0x20 ;  /* 0x00000020ff057424 */ /* 0x000fe400078e00ff */
[----:B------:R-:W-:Y:S01]  /*3d60*/  @P0 R2UR UR14, R4 ;  /* 0x00000000040e02ca */ /* 0x000fe200000e0000 */
[----:B------:R-:W-:Y:S01]  /*3d70*/  IMAD.MOV.U32 R4, RZ, RZ, 0x10 ;  /* 0x00000010ff047424 */ /* 0x000fe200078e00ff */
[----:B------:R-:W-:-:S02]  /*3d80*/  LOP3.LUT R0, R6, 0xe006, R186, 0xc8, !PT ;  /* 0x0000e00606007812 */ /* 0x000fc400078ec8ba */
[----:B------:R-:W-:Y:S02]  /*3d90*/  LOP3.LUT P0, RZ, R185, 0x4, RZ, 0xc0, !PT ;  /* 0x00000004b9ff7812 */ /* 0x000fe4000780c0ff */
[----:B------:R-:W-:Y:S02]  /*3da0*/  LOP3.LUT R2, R2, 0x38, R6, 0xf8, !PT ;  /* 0x0000003802027812 */ /* 0x000fe400078ef806 */
[----:B------:R-:W-:Y:S02]  /*3db0*/  LOP3.LUT R0, R0, 0xc00, R187, 0xf8, !PT ;  /* 0x00000c0000007812 */ /* 0x000fe400078ef8bb */
[----:B------:R-:W-:Y:S02]  /*3dc0*/  SEL R4, R4, 0xfffffff0, !P0 ;  /* 0xfffffff004047807 */ /* 0x000fe40004000000 */
[----:B------:R-:W-:Y:S01]  /*3dd0*/  SEL R4, R5, 0xffffffe0, !P5 ;  /* 0xffffffe005047807 */ /* 0x000fe20006800000 */
[----:B------:R-:W-:Y:S01]  /*3de0*/  @UP1 UMOV UR11, UR14 ;  /* 0x0000000e000b1c82 */ /* 0x000fe20008000000 */
[----:B------:R-:W-:-:S03]  /*3df0*/  LOP3.LUT R0, R0, R2, RZ, 0xfc, !PT ;  /* 0x0000000200007212 */ /* 0x000fc600078efcff */
[----:B------:R-:W-:Y:S04]  /*3e00*/  STL [R1+0x70], R4 ;  /* 0x0000700401007387 */ /* 0x000fe80000100800 */
[----:B------:R2:W-:Y:S02]  /*3e10*/  STL [R1+0x68], R0 ;  /* 0x0000680001007387 */ /* 0x0005e40000100800 */
[----:B--2---:R-:W-:-:S05]  /*3e20*/  LOP3.LUT R0, R7, 0x7200, R187, 0xf8, !PT ;  /* 0x0000720007007812 */ /* 0x004fca00078ef8bb */
[----:B-1-3--:R2:W-:Y:S02]  /*3e30*/  STL [R1+0x64], R0 ;  /* 0x0000640001007387 */ /* 0x00a5e40000100800 */
.L_x_2442:
[----:B------:R-:W0:Y:S01]  /*3e40*/  LDGDEPBAR ;  /* 0x00000000000079af */ /* 0x000e220000000000 */
[C---:B------:R-:W-:Y:S01]  /*3e50*/  IMAD.IADD R144, R182.reuse, 0x1, R173 ;  /* 0x00000001b6907824 */ /* 0x040fe200078e02ad */
[----:B------:R-:W-:Y:S01]  /*3e60*/  PLOP3.LUT P6, PT, PT, PT, UP0, 0x80, 0x8 ;  /* 0x000000000008781c */ /* 0x000fe20003fcf008 */
[----:B--2---:R-:W-:Y:S05]  /*3e70*/  IMAD.IADD R0, R182, 0x1, R153 ;  /* 0x00000001b6007824 */ /* 0x004fea00078e0299 */
[----:B------:R-:W-:Y:S01]  /*3e80*/  STL [R1+0xec], R98 ;  /* 0x0000ec6201007387 */ /* 0x000fe20000100800 */
[----:B------:R-:W-:Y:S01]  /*3e90*/  PLOP3.LUT P5, PT, PT, PT, UP0, 0x80, 0x8 ;  /* 0x000000000008781c */ /* 0x000fe20003faf008 */
[----:B------:R-:W-:Y:S01]  /*3ea0*/  UISETP.NE.AND UP3, UPT, UR39, URZ, UPT ;  /* 0x000000ff2700728c */ /* 0x000fe2000bf65270 */
[----:B------:R-:W-:Y:S01]  /*3eb0*/  PLOP3.LUT P2, PT, PT, PT, UP0, 0x80, 0x8 ;  /* 0x000000000008781c */ /* 0x000fe20003f4f008 */
[----:B------:R-:W-:Y:S01]  /*3ec0*/  STL [R1+0xe8], R97 ;  /* 0x0000e86101007387 */ /* 0x000fe20000100800 */
[----:B------:R-:W-:Y:S03]  /*3ed0*/  PLOP3.LUT P1, PT, PT, PT, UP0, 0x80, 0x8 ;  /* 0x000000000008781c */ /* 0x000fe60003f2f008 */
[----:B------:R-:W-:Y:S04]  /*3ee0*/  STL [R1+0xe4], R96 ;  /* 0x0000e46001007387 */ /* 0x000fe80000100800 */
[----:B------:R-:W-:Y:S04]  /*3ef0*/  STL [R1+0xe0], R95 ;  /* 0x0000e05f01007387 */ /* 0x000fe80000100800 */
[----:B------:R-:W-:Y:S01]  /*3f00*/  STL [R1+0xdc], R94 ;  /* 0x0000dc5e01007387 */ /* 0x000fe20000100800 */
[----:B------:R-:W-:Y:S04]  /*3f10*/  DEPBAR.LE SB0, 0x0 ;  /* 0x000080000000791a */ /* 0x000fe80000000000 */
[----:B------:R-:W-:Y:S06]  /*3f20*/  BAR.SYNC.DEFER_BLOCKING 0x0 ;  /* 0x0000000000007b1d */ /* 0x000fec0000010000 */
[----:B------:R-:W-:Y:S04]  /*3f30*/  STL [R1+0xd8], R93 ;  /* 0x0000d85d01007387 */ /* 0x000fe80000100800 */
[----:B------:R-:W-:Y:S04]  /*3f40*/  STL [R1+0xd4], R92 ;  /* 0x0000d45c01007387 */ /* 0x000fe80000100800 */
[----:B------:R-:W-:Y:S04]  /*3f50*/  STL [R1+0xd0], R91 ;  /* 0x0000d05b01007387 */ /* 0x000fe80000100800 */
[----:B------:R-:W-:Y:S04]  /*3f60*/  STL [R1+0xcc], R90 ;  /* 0x0000cc5a01007387 */ /* 0x000fe80000100800 */
        /* <DEDUP_REMOVED lines=15> */
[----:B------:R-:W-:Y:S01]  /*4060*/  LDSM.16.M88.4 R156, [R172+0xc000] ;  /* 0x00c00000ac9c783b */ /* 0x000fe20000000200 */
[C---:B------:R-:W-:Y:S07]  /*4070*/  HMMA.16816.F32 R24, R60.reuse, R32, RZ ;  /* 0x000000203c18723c */ /* 0x040fee00000018ff */
[----:B------:R-:W-:Y:S01]  /*4080*/  LDSM.16.M88.4 R160, [R0+0x2000] ;  /* 0x0020000000a0783b */ /* 0x000fe20000000200 */
[-C--:B------:R-:W-:Y:S07]  /*4090*/  HMMA.16816.F32 R28, R60, R34.reuse, RZ ;  /* 0x000000223c1c723c */ /* 0x080fee00000018ff */
[----:B------:R-:W-:Y:S01]  /*40a0*/  LDSM.16.M88.4 R164, [R172+0xc800] ;  /* 0x00c80000aca4783b */ /* 0x000fe20000000200 */
[C---:B------:R-:W-:Y:S07]  /*40b0*/  HMMA.16816.F32 R32, R64.reuse, R34, RZ ;  /* 0x000000224020723c */ /* 0x040fee00000018ff */
[----:B------:R-:W-:Y:S01]  /*40c0*/  LDSM.16.M88.4 R168, [R172+0xd000] ;  /* 0x00d00000aca8783b */ /* 0x000fe20000000200 */
[-C--:B----4-:R-:W-:Y:S07]  /*40d0*/  HMMA.16816.F32 R36, R64, R48.reuse, RZ ;  /* 0x000000304024723c */ /* 0x090fee00000018ff */
[----:B------:R-:W-:Y:S01]  /*40e0*/  LDSM.16.M88.4 R176, [R181+0xc000] ;  /* 0x00c00000b5b0783b */ /* 0x000fe20000000200 */
[C---:B------:R-:W-:Y:S07]  /*40f0*/  HMMA.16816.F32 R40, R60.reuse, R48, RZ ;  /* 0x000000303c28723c */ /* 0x040fee00000018ff */
[----:B------:R-:W-:Y:S04]  /*4100*/  STL [R1+0xc8], R89 ;  /* 0x0000c85901007387 */ /* 0x000fe80000100800 */
[----:B------:R-:W-:Y:S01]  /*4110*/  STL [R1+0xc4], R88 ;  /* 0x0000c45801007387 */ /* 0x000fe20000100800 */
[-C--:B------:R-:W-:Y:S03]  /*4120*/  HMMA.16816.F32 R44, R60, R50.reuse, RZ ;  /* 0x000000323c2c723c */ /* 0x080fe600000018ff */
[----:B------:R-:W-:Y:S04]  /*4130*/  STL [R1+0xc0], R87 ;  /* 0x0000c05701007387 */ /* 0x000fe80000100800 */
[----:B------:R-:W-:Y:S01]  /*4140*/  STL [R1+0xbc], R86 ;  /* 0x0000bc5601007387 */ /* 0x000fe20000100800 */
[C---:B------:R-:W-:Y:S03]  /*4150*/  HMMA.16816.F32 R48, R64.reuse, R50, RZ ;  /* 0x000000324030723c */ /* 0x040fe600000018ff */
        /* <DEDUP_REMOVED lines=11> */
[----:B------:R-:W-:Y:S03]  /*4210*/  HMMA.16816.F32 R64, R64, R134, RZ ;  /* 0x000000864040723c */ /* 0x000fe600000018ff */
[----:B------:R-:W3:Y:S05]  /*4220*/  LDSM.16.M88.4 R132, [R152+0xd000] ;  /* 0x00d000009884783b */ /* 0x000eea0000000200 */
[-C--:B-1----:R-:W-:Y:S03]  /*4230*/  HMMA.16816.F32 R4, R136, R140.reuse, R4 ;  /* 0x0000008c8804723c */ /* 0x082fe60000001804 */
[----:B------:R-:W-:Y:S04]  /*4240*/  STL [R1+0x98], R77 ;  /* 0x0000984d01007387 */ /* 0x000fe80000100800 */
[----:B------:R-:W-:Y:S01]  /*4250*/  STL [R1+0x94], R76 ;  /* 0x0000944c01007387 */ /* 0x000fe20000100800 */
[C---:B--2---:R-:W-:Y:S03]  /*4260*/  HMMA.16816.F32 R8, R144.reuse, R140, R8 ;  /* 0x0000008c9008723c */ /* 0x044fe60000001808 */
[----:B------:R-:W-:Y:S04]  /*4270*/  STL [R1+0x90], R75 ;  /* 0x0000904b01007387 */ /* 0x000fe80000100800 */
[----:B------:R-:W-:Y:S01]  /*4280*/  STL [R1+0x8c], R74 ;  /* 0x00008c4a01007387 */ /* 0x000fe20000100800 */
[-C--:B------:R-:W-:Y:S03]  /*4290*/  HMMA.16816.F32 R12, R144, R142.reuse, R12 ;  /* 0x0000008e900c723c */ /* 0x080fe6000000180c */
[----:B------:R-:W-:Y:S04]  /*42a0*/  STL [R1+0x88], R73 ;  /* 0x0000884901007387 */ /* 0x000fe80000100800 */
[----:B------:R-:W-:Y:S01]  /*42b0*/  STL [R1+0x84], R72 ;  /* 0x0000844801007387 */ /* 0x000fe20000100800 */
[C---:B------:R-:W-:Y:S03]  /*42c0*/  HMMA.16816.F32 R16, R136.reuse, R142, R16 ;  /* 0x0000008e8810723c */ /* 0x040fe60000001810 */
[----:B------:R-:W1:Y:S05]  /*42d0*/  LDSM.16.M88.4 R140, [R152+0xd800] ;  /* 0x00d80000988c783b */ /* 0x000e6a0000000200 */
[-C--:B------:R-:W-:Y:S03]  /*42e0*/  HMMA.16816.F32 R20, R136, R148.reuse, R20 ;  /* 0x000000948814723c */ /* 0x080fe60000001814 */
[----:B------:R2:W4:Y:S05]  /*42f0*/  LDSM.16.M88.4 R152, [R0] ;  /* 0x000000000098783b */ /* 0x00052a0000000200 */
[C---:B------:R-:W-:Y:S03]  /*4300*/  HMMA.16816.F32 R24, R144.reuse, R148, R24 ;  /* 0x000000949018723c */ /* 0x040fe60000001818 */
[----:B------:R-:W-:Y:S04]  /*4310*/  STL [R1+0x80], R71 ;  /* 0x0000804701007387 */ /* 0x000fe80000100800 */
[----:B------:R-:W-:Y:S01]  /*4320*/  STL [R1+0x7c], R70 ;  /* 0x00007c4601007387 */ /* 0x000fe20000100800 */
[-C--:B------:R-:W-:Y:S03]  /*4330*/  HMMA.16816.F32 R28, R144, R150.reuse, R28 ;  /* 0x00000096901c723c */ /* 0x080fe6000000181c */
[----:B------:R-:W-:Y:S04]  /*4340*/  STL [R1+0x78], R69 ;  /* 0x0000784501007387 */ /* 0x000fe80000100800 */
[----:B------:R-:W-:Y:S01]  /*4350*/  STL [R1+0x74], R68 ;  /* 0x0000744401007387 */ /* 0x000fe20000100800 */
[C---:B------:R-:W-:Y:S03]  /*4360*/  HMMA.16816.F32 R32, R136.reuse, R150, R32 ;  /* 0x000000968820723c */ /* 0x040fe60000001820 */
[----:B------:R-:W4:Y:S01]  /*4370*/  LDSM.16.M88.4 R148, [R172+0xd800] ;  /* 0x00d80000ac94783b */ /* 0x000f220000000200 */
[----:B--2---:R-:W-:Y:S04]  /*4380*/  IADD3 R0, PT, PT, R173, R0, RZ ;  /* 0x00000000ad007210 */ /* 0x004fe80007ffe0ff */
[-C--:B---3--:R-:W-:Y:S03]  /*4390*/  HMMA.16816.F32 R36, R136, R132.reuse, R36 ;  /* 0x000000848824723c */ /* 0x088fe60000001824 */
[----:B------:R-:W2:Y:S05]  /*43a0*/  LDSM.16.M88.4 R172, [R0] ;  /* 0x0000000000ac783b */ /* 0x000eaa0000000200 */
[C---:B------:R-:W-:Y:S01]  /*43b0*/  HMMA.16816.F32 R40, R144.reuse, R132, R40 ;  /* 0x000000849028723c */ /* 0x040fe20000001828 */
[----:B------:R-:W3:Y:S01]  /*43c0*/  S2R R3, SR_TID.X ;  /* 0x0000000000037919 */ /* 0x000ee20000002100 */
[----:B------:R-:W4:Y:S06]  /*43d0*/  S2R R2, SR_TID.X ;  /* 0x0000000000027919 */ /* 0x000f2c0000002100 */
[-C--:B------:R-:W-:Y:S08]  /*43e0*/  HMMA.16816.F32 R44, R144, R134.reuse, R44 ;  /* 0x00000086902c723c */ /* 0x080ff0000000182c */
[C---:B------:R-:W-:Y:S01]  /*43f0*/  HMMA.16816.F32 R48, R136.reuse, R134, R48 ;  /* 0x000000868830723c */ /* 0x040fe20000001830 */
[----:B------:R2:W2:Y:S07]  /*4400*/  LDSM.16.M88.4 R132, [R0+0x2000] ;  /* 0x002000000084783b */ /* 0x0004ae0000000200 */
[-C--:B-1----:R-:W-:Y:S08]  /*4410*/  HMMA.16816.F32 R52, R136, R140.reuse, R52 ;  /* 0x0000008c8834723c */ /* 0x082ff00000001834 */
[C---:B------:R-:W-:Y:S04]  /*4420*/  HMMA.16816.F32 R56, R144.reuse, R140, R56 ;  /* 0x0000008c9038723c */ /* 0x040fe80000001838 */
[----:B---3--:R-:W-:Y:S01]  /*4430*/  IMAD.SHL.U32 R3, R3, 0x2, RZ ;  /* 0x0000000203037824 */ /* 0x008fe200078e00ff */
[----:B----4-:R-:W-:Y:S03]  /*4440*/  SHF.R.U32.HI R2, RZ, 0x1, R2 ;  /* 0x00000001ff027819 */ /* 0x010fe60000011602 */
[-C--:B------:R-:W-:Y:S01]  /*4450*/  HMMA.16816.F32 R60, R144, R142.reuse, R60 ;  /* 0x0000008e903c723c */ /* 0x080fe2000000183c */
[----:B--2---:R-:W-:Y:S07]  /*4460*/  IMAD.U32 R0, RZ, RZ, UR38 ;  /* 0x00000026ff007e24 */ /* 0x004fee000f8e00ff */
[----:B------:R-:W-:Y:S04]  /*4470*/  HMMA.16816.F32 R64, R136, R142, R64 ;  /* 0x0000008e8840723c */ /* 0x000fe80000001840 */
[----:B------:R-:W-:Y:S01]  /*4480*/  @P6 LOP3.LUT R136, R3, 0x6, RZ, 0xc0, !PT ;  /* 0x0000000603886812 */ /* 0x000fe200078ec0ff */
[----:B------:R-:W-:Y:S01]  /*4490*/  VIADD R137, R188, 0xffffffd9 ;  /* 0xffffffd9bc897836 */ /* 0x000fe20000000000 */
[----:B------:R-:W-:Y:S02]  /*44a0*/  PLOP3.LUT P6, PT, PT, PT, UP0, 0x80, 0x8 ;  /* 0x000000000008781c */ /* 0x000fe40003fcf008 */
[-C--:B------:R-:W-:Y:S05]  /*44b0*/  HMMA.16816.F32 R4, R152, R156.reuse, R4 ;  /* 0x0000009c9804723c */ /* 0x080fea0000001804 */
[----:B------:R-:W-:Y:S02]  /*44c0*/  @P5 LOP3.LUT R136, R136, 0x1c0, R2, 0xf8, !PT ;  /* 0x000001c088885812 */ /* 0x000fe400078ef802 */
[----:B------:R-:W-:Y:S01]  /*44d0*/  PLOP3.LUT P5, PT, PT, PT, UP0, 0x80, 0x8 ;  /* 0x000000000008781c */ /* 0x000fe20003faf008 */
[C---:B------:R-:W-:Y:S04]  /*44e0*/  HMMA.16816.F32 R8, R160.reuse, R156, R8 ;  /* 0x0000009ca008723c */ /* 0x040fe80000001808 */
[----:B------:R-:W-:Y:S02]  /*44f0*/  @P2 LEA R136, R0, R136, 0x7 ;  /* 0x0000008800882211 */ /* 0x000fe400078e38ff */
[----:B------:R-:W-:Y:S02]  /*4500*/  IADD3 R2, PT, PT, R188, -0x1f, RZ ;  /* 0xffffffe1bc027810 */ /* 0x000fe40007ffe0ff */
[-C--:B------:R-:W-:Y:S03]  /*4510*/  HMMA.16816.F32 R12, R160, R158.reuse, R12 ;  /* 0x0000009ea00c723c */ /* 0x080fe6000000180c */
[----:B------:R-:W-:Y:S01]  /*4520*/  @P1 VIADD R0, R136, 0x1 ;  /* 0x0000000188001836 */ /* 0x000fe20000000000 */
[----:B------:R-:W-:Y:S02]  /*4530*/  IABS R137, R137 ;  /* 0x0000008900897213 */ /* 0x000fe40000000000 */
[----:B------:R-:W-:Y:S02]  /*4540*/  IABS R2, R2 ;  /* 0x0000000200027213 */ /* 0x000fe40000000000 */
[C---:B------:R-:W-:Y:S01]  /*4550*/  HMMA.16816.F32 R16, R152.reuse, R158, R16 ;  /* 0x0000009e9810723c */ /* 0x040fe20000001810 */
[----:B------:R-:W-:Y:S03]  /*4560*/  PLOP3.LUT P1, PT, PT, PT, UP0, 0x80, 0x8 ;  /* 0x000000000008781c */ /* 0x000fe60003f2f008 */
[----:B------:R-:W-:Y:S01]  /*4570*/  @P5 ISETP.GE.AND P2, PT, R0, UR33, PT ;  /* 0x0000002100005c0c */ /* 0x000fe2000bf46270 */
[----:B------:R-:W-:Y:S01]  /*4580*/  VIADD R0, R188, 0x19 ;  /* 0x00000019bc007836 */ /* 0x000fe20000000000 */
[----:B------:R-:W-:Y:S02]  /*4590*/  PLOP3.LUT P5, PT, PT, PT, UP0, 0x80, 0x8 ;  /* 0x000000000008781c */ /* 0x000fe40003faf008 */
[-C--:B------:R-:W-:Y:S03]  /*45a0*/  HMMA.16816.F32 R20, R152, R164.reuse, R20 ;  /* 0x000000a49814723c */ /* 0x080fe60000001814 */
[----:B------:R-:W-:Y:S02]  /*45b0*/  IABS R0, R0 ;  /* 0x0000000000007213 */ /* 0x000fe40000000000 */
[----:B------:R-:W-:Y:S02]  /*45c0*/  I2FP.F32.S32 R137, R137 ;  /* 0x0000008900897245 */ /* 0x000fe40000201400 */
[----:B------:R-:W-:Y:S01]  /*45d0*/  I2FP.F32.S32 R139, R2 ;  /* 0x00000002008b7245 */ /* 0x000fe20000201400 */
[C---:B------:R-:W-:Y:S04]  /*45e0*/  HMMA.16816.F32 R24, R160.reuse, R164, R24 ;  /* 0x000000a4a018723c */ /* 0x040fe80000001818 */
[----:B------:R-:W-:Y:S01]  /*45f0*/  @P5 ISETP.GE.AND P5, PT, R136, UR33, PT ;  /* 0x0000002188005c0c */ /* 0x000fe2000bfa6270 */
[----:B------:R-:W-:Y:S03]  /*4600*/  VIADD R2, R188, 0xffffffd8 ;  /* 0xffffffd8bc027836 */ /* 0x000fe60000000000 */
[-C--:B------:R-:W-:Y:S03]  /*4610*/  HMMA.16816.F32 R28, R160, R166.reuse, R28 ;  /* 0x000000a6a01c723c */ /* 0x080fe6000000181c */
[----:B------:R-:W-:Y:S05]  /*4620*/  IABS R2, R2 ;  /* 0x0000000200027213 */ /* 0x000fea0000000000 */
[C---:B------:R-:W-:Y:S08]  /*4630*/  HMMA.16816.F32 R32, R152.reuse, R166, R32 ;  /* 0x000000a69820723c */ /* 0x040ff00000001820 */
[-C--:B------:R-:W-:Y:S08]  /*4640*/  HMMA.16816.F32 R36, R152, R168.reuse, R36 ;  /* 0x000000a89824723c */ /* 0x080ff00000001824 */
[C---:B------:R-:W-:Y:S08]  /*4650*/  HMMA.16816.F32 R40, R160.reuse, R168, R40 ;  /* 0x000000a8a028723c */ /* 0x040ff00000001828 */
[-C--:B------:R-:W-:Y:S08]  /*4660*/  HMMA.16816.F32 R44, R160, R170.reuse, R44 ;  /* 0x000000aaa02c723c */ /* 0x080ff0000000182c */
[C---:B------:R-:W-:Y:S08]  /*4670*/  HMMA.16816.F32 R48, R152.reuse, R170, R48 ;  /* 0x000000aa9830723c */ /* 0x040ff00000001830 */
[-C--:B------:R-:W-:Y:S08]  /*4680*/  HMMA.16816.F32 R52, R152, R148.reuse, R52 ;  /* 0x000000949834723c */ /* 0x080ff00000001834 */
[C---:B------:R-:W-:Y:S01]  /*4690*/  HMMA.16816.F32 R56, R160.reuse, R148, R56 ;  /* 0x00000094a038723c */ /* 0x040fe20000001838 */
[----:B------:R-:W-:Y:S03]  /*46a0*/  MOV R149, 0x40 ;  /* 0x0000004000957802 */ /* 0x000fe60000000f00 */
[----:B------:R-:W-:Y:S04]  /*46b0*/  LEA R148, R183, UR4, 0x1 ;  /* 0x00000004b7947c11 */ /* 0x000fe8000f8e08ff */
[-C--:B------:R-:W-:Y:S08]  /*46c0*/  HMMA.16816.F32 R60, R160, R150.reuse, R60 ;  /* 0x00000096a03c723c */ /* 0x080ff0000000183c */
[----:B------:R-:W-:Y:S04]  /*46d0*/  HMMA.16816.F32 R64, R152, R150, R64 ;  /* 0x000000969840723c */ /* 0x000fe80000001840 */
[----:B------:R-:W-:Y:S04]  /*46e0*/  SEL R153, R149, 0xffffffc0, !P0 ;  /* 0xffffffc095997807 */ /* 0x000fe80004000000 */
[-C--:B------:R-:W-:Y:S05]  /*46f0*/  HMMA.16816.F32 R4, R172, R176.reuse, R4 ;  /* 0x000000b0ac04723c */ /* 0x080fea0000001804 */
[----:B------:R-:W-:Y:S03]  /*4700*/  IMAD.IADD R149, R148, 0x1, R153 ;  /* 0x0000000194957824 */ /* 0x000fe600078e0299 */
[C---:B------:R-:W-:Y:S08]  /*4710*/  HMMA.16816.F32 R8, R132.reuse, R176, R8 ;  /* 0x000000b08408723c */ /* 0x040ff00000001808 */
        /* <DEDUP_REMOVED lines=16> */
[----:B------:R-:W-:Y:S01]  /*4820*/  MUFU.TANH R96, R5 ;  /* 0x0000000500607308 */ /* 0x000fe20000002400 */
[----:B------:R-:W-:Y:S01]  /*4830*/  IMAD.MOV.U32 R14, RZ, RZ, R0 ;  /* 0x000000ffff0e7224 */ /* 0x000fe200078e0000 */
[----:B------:R-:W-:Y:S01]  /*4840*/  IADD3 R0, PT, PT, R188, 0x21, RZ ;  /* 0x00000021bc007810 */ /* 0x000fe20007ffe0ff */
[----:B------:R-:W-:Y:S01]  /*4850*/  FMUL.FTZ R16, R16, UR10 ;  /* 0x0000000a10107c20 */ /* 0x000fe20008410000 */
[----:B------:R-:W-:Y:S02]  /*4860*/  FMUL.FTZ R19, R19, UR10 ;  /* 0x0000000a13137c20 */ /* 0x000fe40008410000 */
[----:B------:R-:W-:Y:S01]  /*4870*/  IABS R0, R0 ;  /* 0x0000000000007213 */ /* 0x000fe20000000000 */
[----:B------:R-:W-:Y:S03]  /*4880*/  FMUL.FTZ R18, R18, UR10 ;  /* 0x0000000a12127c20 */ /* 0x000fe60008410000 */
[----:B------:R1:W-:Y:S01]  /*4890*/  MUFU.TANH R185, R7 ;  /* 0x0000000700b97308 */ /* 0x0003e20000002400 */
[----:B------:R-:W-:Y:S02]  /*48a0*/  I2FP.F32.S32 R14, R14 ;  /* 0x0000000e000e7245 */ /* 0x000fe40000201400 */
[----:B------:R-:W-:Y:S07]  /*48b0*/  I2FP.F32.S32 R0, R0 ;  /* 0x0000000000007245 */ /* 0x000fee0000201400 */
[----:B------:R-:W2:Y:S10]  /*48c0*/  MUFU.TANH R8, R8 ;  /* 0x0000000800087308 */ /* 0x000eb40000002400 */
[----:B------:R-:W3:Y:S01]  /*48d0*/  MUFU.TANH R69, R10 ;  /* 0x0000000a00457308 */ /* 0x000ee20000002400 */
[----:B-1----:R-:W1:Y:S09]  /*48e0*/  LDSM.16.M88.4 R4, [R181+0xc800] ;  /* 0x00c80000b504783b */ /* 0x002e720000000200 */
[----:B------:R-:W4:Y:S01]  /*48f0*/  MUFU.TANH R75, R9 ;  /* 0x00000009004b7308 */ /* 0x000f220000002400 */
[----:B--2---:R2:W-:Y:S09]  /*4900*/  STL [R1+0x24], R8 ;  /* 0x0000240801007387 */ /* 0x0045f20000100800 */
[----:B------:R-:W2:Y:S01]  /*4910*/  MUFU.TANH R74, R11 ;  /* 0x0000000b004a7308 */ /* 0x000ea20000002400 */
[----:B---3--:R3:W-:Y:S01]  /*4920*/  STL [R1+0x38], R69 ;  /* 0x0000384501007387 */ /* 0x0087e20000100800 */
[----:B------:R-:W-:Y:S08]  /*4930*/  FFMA.FTZ R10, R137, -UR11, R97 ;  /* 0x8000000b890a7c23 */ /* 0x000ff00008010061 */
[----:B------:R-:W1:Y:S01]  /*4940*/  MUFU.TANH R72, R12 ;  /* 0x0000000c00487308 */ /* 0x000e620000002400 */
[----:B------:R-:W-:Y:S01]  /*4950*/  @P6 FSEL R10, R10, -INF , !P5 ;  /* 0xff8000000a0a6808 */ /* 0x000fe20006800000 */
[----:B----4-:R-:W-:Y:S01]  /*4960*/  STL [R1+0x1c], R75 ;  /* 0x00001c4b01007387 */ /* 0x010fe20000100800 */
[----:B------:R-:W-:Y:S01]  /*4970*/  FFMA.FTZ R9, R139, -UR11, R186 ;  /* 0x8000000b8b097c23 */ /* 0x000fe200080100ba */
[----:B------:R-:W-:Y:S06]  /*4980*/  PLOP3.LUT P6, PT, PT, PT, UP0, 0x80, 0x8 ;  /* 0x000000000008781c */ /* 0x000fec0003fcf008 */
[----:B------:R-:W4:Y:S01]  /*4990*/  MUFU.TANH R71, R3 ;  /* 0x0000000300477308 */ /* 0x000f220000002400 */
[----:B------:R-:W-:Y:S01]  /*49a0*/  @P1 FSEL R9, R9, -INF , !P5 ;  /* 0xff80000009091808 */ /* 0x000fe20006800000 */
[----:B--2---:R-:W-:Y:S01]  /*49b0*/  STL [R1+0x34], R74 ;  /* 0x0000344a01007387 */ /* 0x004fe20000100800 */
[----:B------:R-:W-:Y:S01]  /*49c0*/  FFMA.FTZ R11, R14, -UR11, R8 ;  /* 0x8000000b0e0b7c23 */ /* 0x000fe20008010008 */
[----:B------:R-:W-:Y:S01]  /*49d0*/  PLOP3.LUT P1, PT, PT, PT, UP0, 0x80, 0x8 ;  /* 0x000000000008781c */ /* 0x000fe20003f2f008 */
[----:B------:R-:W-:Y:S05]  /*49e0*/  VIADD R8, R188, 0x18 ;  /* 0x00000018bc087836 */ /* 0x000fea0000000000 */
[----:B------:R-:W2:Y:S01]  /*49f0*/  MUFU.TANH R68, R13 ;  /* 0x0000000d00447308 */ /* 0x000ea20000002400 */
[----:B------:R-:W-:Y:S01]  /*4a00*/  @P6 FSEL R11, R11, -INF , !P5 ;  /* 0xff8000000b0b6808 */ /* 0x000fe20006800000 */
[----:B-1----:R1:W-:Y:S01]  /*4a10*/  STL [R1+0x18], R72 ;  /* 0x0000184801007387 */ /* 0x0023e20000100800 */
[----:B------:R-:W-:Y:S01]  /*4a20*/  FFMA.FTZ R12, R0, -UR11, R69 ;  /* 0x8000000b000c7c23 */ /* 0x000fe20008010045 */
[-C--:B------:R-:W-:Y:S01]  /*4a30*/  HMMA.16816.F32 R20, R172, R4.reuse, R20 ;  /* 0x00000004ac14723c */ /* 0x080fe20000001814 */
[----:B------:R-:W-:Y:S02]  /*4a40*/  PLOP3.LUT P6, PT, PT, PT, UP0, 0x80, 0x8 ;  /* 0x000000000008781c */ /* 0x000fe40003fcf008 */
[----:B------:R-:W-:Y:S03]  /*4a50*/  IABS R8, R8 ;  /* 0x0000000800087213 */ /* 0x000fe60000000000 */
[----:B------:R-:W3:Y:S01]  /*4a60*/  MUFU.TANH R70, R15 ;  /* 0x0000000f00467308 */ /* 0x000ee20000002400 */
[----:B------:R-:W-:Y:S01]  /*4a70*/  @P1 FSEL R12, R12, -INF , !P5 ;  /* 0xff8000000c0c1808 */ /* 0x000fe20006800000 */
[----:B----4-:R-:W-:Y:S01]  /*4a80*/  STL [R1+0x30], R71 ;  /* 0x0000304701007387 */ /* 0x010fe20000100800 */
[C---:B------:R-:W-:Y:S01]  /*4a90*/  VIADD R3, R188.reuse, 0xffffffe0 ;  /* 0xffffffe0bc037836 */ /* 0x040fe20000000000 */
[C---:B------:R-:W-:Y:S01]  /*4aa0*/  HMMA.16816.F32 R24, R132.reuse, R4, R24 ;  /* 0x000000048418723c */ /* 0x040fe20000001818 */
[----:B------:R-:W-:Y:S02]  /*4ab0*/  PLOP3.LUT P5, PT, PT, PT, UP0, 0x80, 0x8 ;  /* 0x000000000008781c */ /* 0x000fe40003faf008 */
[----:B------:R-:W-:Y:S03]  /*4ac0*/  PLOP3.LUT P1, PT, PT, PT, UP0, 0x80, 0x8 ;  /* 0x000000000008781c */ /* 0x000fe60003f2f008 */
[----:B------:R4:W-:Y:S01]  /*4ad0*/  MUFU.TANH R91, R16 ;  /* 0x00000010005b7308 */ /* 0x0009e20000002400 */
[----:B------:R-:W-:Y:S01]  /*4ae0*/  IABS R0, R3 ;  /* 0x0000000300007213 */ /* 0x000fe20000000000 */
[----:B--2---:R-:W-:Y:S01]  /*4af0*/  STL [R1+0x8], R68 ;  /* 0x0000084401007387 */ /* 0x004fe20000100800 */
[----:B------:R-:W-:Y:S01]  /*4b00*/  IADD3 R3, PT, PT, R188, 0x20, RZ ;  /* 0x00000020bc037810 */ /* 0x000fe20007ffe0ff */
[----:B------:R-:W-:Y:S01]  /*4b10*/  @P6 VIADD R13, R136, 0x8 ;  /* 0x00000008880d6836 */ /* 0x000fe20000000000 */
[----:B------:R-:W-:Y:S01]  /*4b20*/  I2FP.F32.S32 R138, R0 ;  /* 0x00000000008a7245 */ /* 0x000fe20000201400 */
[-C--:B------:R-:W-:Y:S01]  /*4b30*/  HMMA.16816.F32 R28, R132, R6.reuse, R28 ;  /* 0x00000006841c723c */ /* 0x080fe2000000181c */
[----:B------:R-:W-:Y:S03]  /*4b40*/  PLOP3.LUT P6, PT, PT, PT, UP0, 0x80, 0x8 ;  /* 0x000000000008781c */ /* 0x000fe60003fcf008 */
[----:B------:R-:W2:Y:S01]  /*4b50*/  MUFU.TANH R240, R18 ;  /* 0x0000001200f07308 */ /* 0x000ea20000002400 */
[----:B------:R-:W-:Y:S01]  /*4b60*/  FMUL.FTZ R22, R22, UR10 ;  /* 0x0000000a16167c20 */ /* 0x000fe20008410000 */
[----:B---3--:R-:W-:Y:S01]  /*4b70*/  STL [R1+0x2c], R70 ;  /* 0x00002c4601007387 */ /* 0x008fe20000100800 */
[----:B------:R-:W-:Y:S01]  /*4b80*/  FMUL.FTZ R20, R20, UR10 ;  /* 0x0000000a14147c20 */ /* 0x000fe20008410000 */
[----:B------:R-:W-:Y:S01]  /*4b90*/  FFMA.FTZ R0, R138, -UR11, R185 ;  /* 0x8000000b8a007c23 */ /* 0x000fe200080100b9 */
[----:B------:R-:W-:Y:S01]  /*4ba0*/  FMUL.FTZ R15, R17, UR10 ;  /* 0x0000000a110f7c20 */ /* 0x000fe20008410000 */
[----:B------:R-:W3:Y:S01]  /*4bb0*/  LDL R73, [R1+0x60] ;  /* 0x0000600001497983 */ /* 0x000ee20000100800 */
[C---:B------:R-:W-:Y:S03]  /*4bc0*/  HMMA.16816.F32 R32, R172.reuse, R6, R32 ;  /* 0x00000006ac20723c */ /* 0x040fe60000001820 */
[----:B------:R1:W-:Y:S01]  /*4bd0*/  MUFU.TANH R235, R22 ;  /* 0x0000001600eb7308 */ /* 0x0003e20000002400 */
[----:B------:R-:W3:Y:S01]  /*4be0*/  LDL R69, [R1+0x5c] ;  /* 0x00005c0001457983 */ /* 0x000ee20000100800 */
[----:B------:R-:W-:Y:S01]  /*4bf0*/  MOV R17, R2 ;  /* 0x0000000200117202 */ /* 0x000fe20000000f00 */
[----:B------:R-:W-:Y:S01]  /*4c00*/  FMUL.FTZ R21, R21, UR10 ;  /* 0x0000000a15157c20 */ /* 0x000fe20008410000 */
[----:B----4-:R-:W-:Y:S01]  /*4c10*/  I2FP.F32.S32 R16, R8 ;  /* 0x0000000800107245 */ /* 0x010fe20000201400 */
[----:B------:R-:W-:Y:S01]  /*4c20*/  FMUL.FTZ R24, R24, UR10 ;  /* 0x0000000a18187c20 */ /* 0x000fe20008410000 */
[----:B------:R-:W-:Y:S04]  /*4c30*/  I2FP.F32.S32 R17, R17 ;  /* 0x0000001100117245 */ /* 0x000fe80000201400 */
[----:B------:R4:W-:Y:S01]  /*4c40*/  MUFU.TANH R89, R20 ;  /* 0x0000001400597308 */ /* 0x0009e20000002400 */
[----:B------:R-:W-:Y:S01]  /*4c50*/  IABS R3, R3 ;  /* 0x0000000300037213 */ /* 0x000fe20000000000 */
[----:B------:R-:W-:Y:S01]  /*4c60*/  FFMA.FTZ R4, R16, -UR11, R75 ;  /* 0x8000000b10047c23 */ /* 0x000fe2000801004b */
[----:B------:R-:W-:Y:S01]  /*4c70*/  @P1 FSEL R0, R0, -INF , !P2 ;  /* 0xff80000000001808 */ /* 0x000fe20005000000 */
[----:B------:R-:W-:Y:S01]  /*4c80*/  FFMA.FTZ R2, R17, -UR11, R96 ;  /* 0x8000000b11027c23 */ /* 0x000fe20008010060 */
[----:B------:R-:W-:Y:S01]  /*4c90*/  PLOP3.LUT P1, PT, PT, PT, UP0, 0x80, 0x8 ;  /* 0x000000000008781c */ /* 0x000fe20003f2f008 */
[----:B------:R-:W-:Y:S01]  /*4ca0*/  FMUL.FTZ R26, R26, UR10 ;  /* 0x0000000a1a1a7c20 */ /* 0x000fe20008410000 */
[----:B------:R-:W-:Y:S03]  /*4cb0*/  I2FP.F32.S32 R3, R3 ;  /* 0x0000000300037245 */ /* 0x000fe60000201400 */
[----:B------:R-:W-:Y:S01]  /*4cc0*/  MUFU.TANH R90, R15 ;  /* 0x0000000f005a7308 */ /* 0x000fe20000002400 */
[----:B------:R-:W-:Y:S01]  /*4cd0*/  @P5 FSEL R2, R2, -INF , !P2 ;  /* 0xff80000002025808 */ /* 0x000fe20005000000 */
[----:B-1----:R-:W3:Y:S01]  /*4ce0*/  LDL R22, [R1+0x58] ;  /* 0x0000580001167983 */ /* 0x002ee20000100800 */
[----:B------:R-:W-:Y:S01]  /*4cf0*/  PLOP3.LUT P5, PT, PT, PT, UP0, 0x80, 0x8 ;  /* 0x000000000008781c */ /* 0x000fe20003faf008 */
[----:B------:R-:W-:Y:S01]  /*4d00*/  FFMA.FTZ R5, R3, -UR11, R74 ;  /* 0x8000000b03057c23 */ /* 0x000fe2000801004a */
[----:B------:R-:W-:Y:S01]  /*4d10*/  @P6 ISETP.GE.AND P6, PT, R13, UR33, PT ;  /* 0x000000210d006c0c */ /* 0x000fe2000bfc6270 */
[----:B------:R-:W-:Y:S02]  /*4d20*/  VIADD R3, R188, 0x11 ;  /* 0x00000011bc037836 */ /* 0x000fe40000000000 */
[----:B------:R-:W-:Y:S02]  /*4d30*/  FMUL.FTZ R25, R25, UR10 ;  /* 0x0000000a19197c20 */ /* 0x000fe40008410000 */
[----:B------:R2:W-:Y:S01]  /*4d40*/  MUFU.TANH R239, R19 ;  /* 0x0000001300ef7308 */ /* 0x0005e20000002400 */
[----:B------:R-:W-:Y:S01]  /*4d50*/  FMUL.FTZ R32, R32, UR10 ;  /* 0x0000000a20207c20 */ /* 0x000fe20008410000 */
[----:B----4-:R-:W4:Y:S01]  /*4d60*/  LDL R20, [R1+0x54] ;  /* 0x0000540001147983 */ /* 0x010f220000100800 */
[----:B------:R-:W-:Y:S01]  /*4d70*/  @P1 FSEL R5, R5, -INF , !P2 ;  /* 0xff80000005051808 */ /* 0x000fe20005000000 */
[----:B------:R-:W-:Y:S01]  /*4d80*/  FMUL.FTZ R34, R34, UR10 ;  /* 0x0000000a22227c20 */ /* 0x000fe20008410000 */
[----:B------:R-:W-:Y:S01]  /*4d90*/  IABS R18, R3 ;  /* 0x0000000300127213 */ /* 0x000fe20000000000 */
[----:B------:R-:W-:Y:S01]  /*4da0*/  FMUL.FTZ R33, R33, UR10 ;  /* 0x0000000a21217c20 */ /* 0x000fe20008410000 */
[----:B------:R-:W-:Y:S03]  /*4db0*/  FMUL.FTZ R35, R35, UR10 ;  /* 0x0000000a23237c20 */ /* 0x000fe60008410000 */
[----:B------:R-:W-:Y:S01]  /*4dc0*/  MUFU.TANH R248, R25 ;  /* 0x0000001900f87308 */ /* 0x000fe20000002400 */
[----:B------:R-:W-:Y:S01]  /*4dd0*/  @P5 FSEL R4, R4, -INF , !P2 ;  /* 0xff80000004045808 */ /* 0x000fe20005000000 */
[----:B------:R-:W-:Y:S01]  /*4de0*/  FMUL.FTZ R27, R27, UR10 ;  /* 0x0000000a1b1b7c20 */ /* 0x000fe20008410000 */
[----:B------:R-:W-:Y:S01]  /*4df0*/  PLOP3.LUT P2, PT, PT, PT, UP0, 0x80, 0x8 ;  /* 0x000000000008781c */ /* 0x000fe20003f4f008 */
[----:B------:R-:W-:Y:S01]  /*4e00*/  FMUL.FTZ R30, R30, UR10 ;  /* 0x0000000a1e1e7c20 */ /* 0x000fe20008410000 */
[----:B------:R-:W-:Y:S01]  /*4e10*/  I2FP.F32.S32 R18, R18 ;  /* 0x0000001200127245 */ /* 0x000fe20000201400 */
[----:B------:R-:W-:Y:S01]  /*4e20*/  FMUL.FTZ R31, R31, UR10 ;  /* 0x0000000a1f1f7c20 */ /* 0x000fe20008410000 */
[----:B------:R-:W-:Y:S03]  /*4e30*/  IADD3 R6, PT, PT, R188, 0x9, RZ ;  /* 0x00000009bc067810 */ /* 0x000fe60007ffe0ff */
[----:B------:R1:W-:Y:S01]  /*4e40*/  MUFU.TANH R88, R21 ;  /* 0x0000001500587308 */ /* 0x0003e20000002400 */
[----:B------:R-:W-:Y:S01]  /*4e50*/  FMUL.FTZ R28, R28, UR10 ;  /* 0x0000000a1c1c7c20 */ /* 0x000fe20008410000 */
[----:B--2---:R-:W-:Y:S01]  /*4e60*/  FFMA.FTZ R19, R137, -UR11, R240 ;  /* 0x8000000b89137c23 */ /* 0x004fe200080100f0 */
[----:B------:R-:W-:Y:S01]  /*4e70*/  IABS R6, R6 ;  /* 0x0000000600067213 */ /* 0x000fe20000000000 */
[----:B------:R-:W-:Y:S01]  /*4e80*/  FMUL.FTZ R29, R29, UR10 ;  /* 0x0000000a1d1d7c20 */ /* 0x000fe20008410000 */
[----:B------:R-:W-:Y:S05]  /*4e90*/  FMUL.FTZ R23, R23, UR10 ;  /* 0x0000000a17177c20 */ /* 0x000fea0008410000 */
[----:B------:R-:W-:Y:S01]  /*4ea0*/  MUFU.TANH R249, R24 ;  /* 0x0000001800f97308 */ /* 0x000fe20000002400 */
[----:B------:R-:W-:Y:S02]  /*4eb0*/  @P2 IADD3 R15, PT, PT, R136, 0x9, RZ ;  /* 0x00000009880f2810 */ /* 0x000fe40007ffe0ff */
[----:B------:R-:W-:Y:S07]  /*4ec0*/  PLOP3.LUT P2, PT, PT, PT, UP0, 0x80, 0x8 ;  /* 0x000000000008781c */ /* 0x000fee0003f4f008 */
[----:B------:R-:W2:Y:S01]  /*4ed0*/  MUFU.TANH R26, R26 ;  /* 0x0000001a001a7308 */ /* 0x000ea20000002400 */
[C---:B-1----:R-:W-:Y:S04]  /*4ee0*/  IADD3 R21, PT, PT, R188.reuse, -0x30, RZ ;  /* 0xffffffd0bc157810 */ /* 0x042fe80007ffe0ff */
[----:B------:R-:W-:Y:S05]  /*4ef0*/  IABS R21, R21 ;  /* 0x0000001500157213 */ /* 0x000fea0000000000 */
[----:B------:R1:W-:Y:S01]  /*4f00*/  MUFU.TANH R232, R23 ;  /* 0x0000001700e87308 */ /* 0x0003e20000002400 */
[----:B------:R-:W-:Y:S02]  /*4f10*/  @P2 ISETP.GE.AND P2, PT, R15, UR33, PT ;  /* 0x000000210f002c0c */ /* 0x000fe4000bf46270 */
[----:B------:R-:W-:Y:S07]  /*4f20*/  I2FP.F32.S32 R21, R21 ;  /* 0x0000001500157245 */ /* 0x000fee0000201400 */
[----:B------:R1:W-:Y:S01]  /*4f30*/  MUFU.TANH R246, R28 ;  /* 0x0000001c00f67308 */ /* 0x0003e20000002400 */
[----:B--2---:R2:W-:Y:S09]  /*4f40*/  STL [R1+0x28], R26 ;  /* 0x0000281a01007387 */ /* 0x0045f20000100800 */
[----:B------:R-:W-:Y:S01]  /*4f50*/  MUFU.TANH R85, R32 ;  /* 0x0000002000557308 */ /* 0x000fe20000002400 */
[C---:B-1----:R-:W-:Y:S04]  /*4f60*/  IADD3 R23, PT, PT, R188.reuse, -0x38, RZ ;  /* 0xffffffc8bc177810 */ /* 0x042fe80007ffe0ff */
[----:B------:R-:W-:Y:S05]  /*4f70*/  IABS R23, R23 ;  /* 0x0000001700177213 */ /* 0x000fea0000000000 */
[----:B------:R-:W-:Y:S01]  /*4f80*/  MUFU.TANH R225, R34 ;  /* 0x0000002200e17308 */ /* 0x000fe20000002400 */
[----:B------:R-:W-:Y:S02]  /*4f90*/  I2FP.F32.S32 R23, R23 ;  /* 0x0000001700177245 */ /* 0x000fe40000201400 */
[C---:B------:R-:W-:Y:S07]  /*4fa0*/  IADD3 R28, PT, PT, R188.reuse, -0xf, RZ ;  /* 0xfffffff1bc1c7810 */ /* 0x040fee0007ffe0ff */
[----:B------:R1:W-:Y:S01]  /*4fb0*/  MUFU.TANH R244, R29 ;  /* 0x0000001d00f47308 */ /* 0x0003e20000002400 */
[----:B------:R-:W-:Y:S04]  /*4fc0*/  IABS R28, R28 ;  /* 0x0000001c001c7213 */ /* 0x000fe80000000000 */
[----:B------:R-:W-:Y:S05]  /*4fd0*/  I2FP.F32.S32 R28, R28 ;  /* 0x0000001c001c7245 */ /* 0x000fea0000201400 */
[----:B------:R-:W-:Y:S10]  /*4fe0*/  MUFU.TANH R84, R33 ;  /* 0x0000002100547308 */ /* 0x000ff40000002400 */
[----:B------:R-:W-:Y:S01]  /*4ff0*/  MUFU.TANH R220, R35 ;  /* 0x0000002300dc7308 */ /* 0x000fe20000002400 */
[----:B-1----:R-:W-:Y:S05]  /*5000*/  VIADD R29, R188, 0xffffffb9 ;  /* 0xffffffb9bc1d7836 */ /* 0x002fea0000000000 */
[----:B------:R-:W-:Y:S04]  /*5010*/  IABS R29, R29 ;  /* 0x0000001d001d7213 */ /* 0x000fe80000000000 */
[----:B------:R-:W-:Y:S01]  /*5020*/  I2FP.F32.S32 R29, R29 ;  /* 0x0000001d001d7245 */ /* 0x000fe20000201400 */
[C---:B---3--:R-:W-:Y:S01]  /*5030*/  FMUL.FTZ R8, R73.reuse, 1.4426950216293334961 ;  /* 0x3fb8aa3b49087820 */ /* 0x048fe20000410000 */
[----:B------:R-:W-:Y:S02]  /*5040*/  FSETP.NEU.FTZ.AND P5, PT, R73, -INF , PT ;  /* 0xff8000004900780b */ /* 0x000fe40003fbd000 */
[C---:B------:R-:W-:Y:S01]  /*5050*/  FSETP.NEU.FTZ.AND P1, PT, R69.reuse, -INF , PT ;  /* 0xff8000004500780b */ /* 0x040fe20003f3d000 */
[----:B------:R-:W-:Y:S01]  /*5060*/  FMUL.FTZ R13, R69, 1.4426950216293334961 ;  /* 0x3fb8aa3b450d7820 */ /* 0x000fe20000410000 */
[----:B------:R-:W-:Y:S02]  /*5070*/  FSEL R8, R8, RZ, P5 ;  /* 0x000000ff08087208 */ /* 0x000fe40002800000 */
[----:B------:R-:W-:Y:S02]  /*5080*/  PLOP3.LUT P5, PT, PT, PT, UP0, 0x80, 0x8 ;  /* 0x000000000008781c */ /* 0x000fe40003faf008 */
[----:B------:R-:W-:Y:S01]  /*5090*/  FSEL R3, R13, RZ, P1 ;  /* 0x000000ff0d037208 */ /* 0x000fe20000800000 */
[--C-:B------:R-:W-:Y:S01]  /*50a0*/  FFMA.FTZ R10, R10, UR9, -R8.reuse ;  /* 0x000000090a0a7c23 */ /* 0x100fe20008010808 */
[----:B------:R-:W-:Y:S01]  /*50b0*/  FFMA.FTZ R2, R2, UR9, -R8 ;  /* 0x0000000902027c23 */ /* 0x000fe20008010808 */
[----:B------:R-:W-:Y:S01]  /*50c0*/  VIADD R13, R188, 0xffffffd1 ;  /* 0xffffffd1bc0d7836 */ /* 0x000fe20000000000 */
[----:B------:R-:W-:Y:S01]  /*50d0*/  PLOP3.LUT P1, PT, PT, PT, UP0, 0x80, 0x8 ;  /* 0x000000000008781c */ /* 0x000fe20003f2f008 */
[----:B------:R1:W-:Y:S01]  /*50e0*/  MUFU.EX2 R69, R10 ;  /* 0x0000000a00457308 */ /* 0x0003e20000000800 */
[--C-:B------:R-:W-:Y:S01]  /*50f0*/  FFMA.FTZ R9, R9, UR9, -R3.reuse ;  /* 0x0000000909097c23 */ /* 0x100fe20008010803 */
[----:B------:R-:W-:Y:S01]  /*5100*/  FFMA.FTZ R0, R0, UR9, -R3 ;  /* 0x0000000900007c23 */ /* 0x000fe20008010803 */
[----:B------:R-:W-:Y:S07]  /*5110*/  IABS R13, R13 ;  /* 0x0000000d000d7213 */ /* 0x000fee0000000000 */
[----:B------:R3:W-:Y:S10]  /*5120*/  MUFU.EX2 R98, R2 ;  /* 0x0000000200627308 */ /* 0x0007f40000000800 */
[----:B------:R4:W-:Y:S10]  /*5130*/  MUFU.EX2 R187, R9 ;  /* 0x0000000900bb7308 */ /* 0x0009f40000000800 */
[----:B------:R4:W-:Y:S01]  /*5140*/  MUFU.EX2 R184, R0 ;  /* 0x0000000000b87308 */ /* 0x0009e20000000800 */
[C---:B-1----:R-:W-:Y:S01]  /*5150*/  FFMA.FTZ R10, R18.reuse, -UR11, R72 ;  /* 0x8000000b120a7c23 */ /* 0x042fe20008010048 */
[----:B------:R-:W-:Y:S08]  /*5160*/  FFMA.FTZ R18, R18, -UR11, R26 ;  /* 0x8000000b12127c23 */ /* 0x000ff0000801001a */
[----:B------:R-:W1:Y:S01]  /*5170*/  MUFU.TANH R72, R27 ;  /* 0x0000001b00487308 */ /* 0x000e620000002400 */
[----:B--2---:R-:W-:Y:S01]  /*5180*/  IADD3 R26, PT, PT, R188, 0x1, RZ ;  /* 0x00000001bc1a7810 */ /* 0x004fe20007ffe0ff */
[----:B---3--:R-:W-:Y:S01]  /*5190*/  IMAD.MOV.U32 R2, RZ, RZ, R13 ;  /* 0x000000ffff027224 */ /* 0x008fe200078e000d */
[----:B------:R-:W-:Y:S01]  /*51a0*/  @P5 FSEL R10, R10, -INF , !P6 ;  /* 0xff8000000a0a5808 */ /* 0x000fe20007000000 */
[----:B------:R-:W-:Y:S01]  /*51b0*/  FFMA.FTZ R13, R14, -UR11, R71 ;  /* 0x8000000b0e0d7c23 */ /* 0x000fe20008010047 */
[----:B------:R-:W-:Y:S01]  /*51c0*/  PLOP3.LUT P5, PT, PT, PT, UP0, 0x80, 0x8 ;  /* 0x000000000008781c */ /* 0x000fe20003faf008 */
[----:B----4-:R-:W-:Y:S01]  /*51d0*/  VIADD R9, R188, 0x10 ;  /* 0x00000010bc097836 */ /* 0x010fe20000000000 */
[----:B------:R-:W-:Y:S01]  /*51e0*/  I2FP.F32.S32 R14, R2 ;  /* 0x00000002000e7245 */ /* 0x000fe20000201400 */
[----:B------:R-:W-:Y:S01]  /*51f0*/  FMUL.FTZ R2, R22, 1.4426950216293334961 ;  /* 0x3fb8aa3b16027820 */ /* 0x000fe20000410000 */
[----:B------:R-:W-:Y:S01]  /*5200*/  @P1 FSEL R13, R13, -INF , !P6 ;  /* 0xff8000000d0d1808 */ /* 0x000fe20007000000 */
[----:B------:R-:W-:Y:S01]  /*5210*/  FMUL.FTZ R0, R20, 1.4426950216293334961 ;  /* 0x3fb8aa3b14007820 */ /* 0x000fe20000410000 */
[----:B------:R-:W-:Y:S01]  /*5220*/  PLOP3.LUT P1, PT, PT, PT, UP0, 0x80, 0x8 ;  /* 0x000000000008781c */ /* 0x000fe20003f2f008 */
[C---:B------:R-:W-:Y:S01]  /*5230*/  FFMA.FTZ R15, R14.reuse, -UR11, R91 ;  /* 0x8000000b0e0f7c23 */ /* 0x040fe2000801005b */
[----:B------:R-:W-:Y:S01]  /*5240*/  IABS R9, R9 ;  /* 0x0000000900097213 */ /* 0x000fe20000000000 */
[----:B------:R-:W-:Y:S01]  /*5250*/  FFMA.FTZ R14, R14, -UR11, R235 ;  /* 0x8000000b0e0e7c23 */ /* 0x000fe200080100eb */
[----:B------:R-:W2:Y:S01]  /*5260*/  MUFU.TANH R71, R30 ;  /* 0x0000001e00477308 */ /* 0x000ea20000002400 */
[----:B------:R-:W-:Y:S02]  /*5270*/  IABS R26, R26 ;  /* 0x0000001a001a7213 */ /* 0x000fe40000000000 */
[----:B------:R-:W-:Y:S01]  /*5280*/  @P5 FSEL R15, R15, -INF , !P6 ;  /* 0xff8000000f0f5808 */ /* 0x000fe20007000000 */
[----:B-1----:R-:W-:Y:S01]  /*5290*/  STL [R1+0x20], R72 ;  /* 0x0000204801007387 */ /* 0x002fe20000100800 */
[----:B------:R-:W-:Y:S02]  /*52a0*/  FSETP.NEU.FTZ.AND P5, PT, R22, -INF , PT ;  /* 0xff8000001600780b */ /* 0x000fe40003fbd000 */
[----:B------:R-:W-:Y:S01]  /*52b0*/  I2FP.F32.S32 R25, R9 ;  /* 0x0000000900197245 */ /* 0x000fe20000201400 */
[----:B------:R-:W-:Y:S01]  /*52c0*/  FFMA.FTZ R15, R15, UR9, -R8 ;  /* 0x000000090f0f7c23 */ /* 0x000fe20008010808 */
[----:B------:R-:W-:Y:S02]  /*52d0*/  FSEL R2, R2, RZ, P5 ;  /* 0x000000ff02027208 */ /* 0x000fe40002800000 */
[----:B------:R-:W-:Y:S01]  /*52e0*/  @P1 FSEL R19, R19, -INF , !P6 ;  /* 0xff80000013131808 */ /* 0x000fe20007000000 */
[----:B------:R-:W-:Y:S01]  /*52f0*/  MUFU.EX2 R95, R15 ;  /* 0x0000000f005f7308 */ /* 0x000fe20000000800 */
[----:B------:R-:W-:Y:S01]  /*5300*/  PLOP3.LUT P6, PT, PT, PT, UP0, 0x80, 0x8 ;  /* 0x000000000008781c */ /* 0x000fe20003fcf008 */
[--C-:B------:R-:W-:Y:S01]  /*5310*/  FFMA.FTZ R11, R11, UR9, -R2.reuse ;  /* 0x000000090b0b7c23 */ /* 0x100fe20008010802 */
[----:B------:R-:W-:Y:S01]  /*5320*/  FFMA.FTZ R9, R4, UR9, -R2 ;  /* 0x0000000904097c23 */ /* 0x000fe20008010802 */
[----:B------:R-:W-:Y:S01]  /*5330*/  FSETP.NEU.FTZ.AND P1, PT, R20, -INF , PT ;  /* 0xff8000001400780b */ /* 0x000fe20003f3d000 */
[----:B------:R-:W-:Y:S05]  /*5340*/  FFMA.FTZ R4, R25, -UR11, R68 ;  /* 0x8000000b19047c23 */ /* 0x000fea0008010044 */
[----:B------:R1:W-:Y:S01]  /*5350*/  MUFU.EX2 R243, R11 ;  /* 0x0000000b00f37308 */ /* 0x0003e20000000800 */
[----:B------:R-:W-:Y:S01]  /*5360*/  PLOP3.LUT P5, PT, PT, PT, UP0, 0x80, 0x8 ;  /* 0x000000000008781c */ /* 0x000fe20003faf008 */
[----:B------:R-:W-:Y:S01]  /*5370*/  IMAD.MOV.U32 R20, RZ, RZ, R6 ;  /* 0x000000ffff147224 */ /* 0x000fe200078e0006 */
[----:B------:R-:W-:Y:S07]  /*5380*/  FSEL R0, R0, RZ, P1 ;  /* 0x000000ff00007208 */ /* 0x000fee0000800000 */
[----:B------:R3:W-:Y:S01]  /*5390*/  MUFU.EX2 R242, R9 ;  /* 0x0000000900f27308 */ /* 0x0007e20000000800 */
[----:B------:R-:W-:Y:S01]  /*53a0*/  PLOP3.LUT P1, PT, PT, PT, UP0, 0x80, 0x8 ;  /* 0x000000000008781c */ /* 0x000fe20003f2f008 */
[----:B------:R-:W-:Y:S01]  /*53b0*/  FFMA.FTZ R10, R10, UR9, -R2 ;  /* 0x000000090a0a7c23 */ /* 0x000fe20008010802 */
[----:B------:R-:W-:Y:S01]  /*53c0*/  I2FP.F32.S32 R20, R20 ;  /* 0x0000001400147245 */ /* 0x000fe20000201400 */
[--C-:B------:R-:W-:Y:S01]  /*53d0*/  FFMA.FTZ R12, R12, UR9, -R0.reuse ;  /* 0x000000090c0c7c23 */ /* 0x100fe20008010800 */
[--C-:B------:R-:W-:Y:S01]  /*53e0*/  FFMA.FTZ R5, R5, UR9, -R0.reuse ;  /* 0x0000000905057c23 */ /* 0x100fe20008010800 */
[----:B------:R-:W-:Y:S04]  /*53f0*/  FFMA.FTZ R13, R13, UR9, -R0 ;  /* 0x000000090d0d7c23 */ /* 0x000fe80008010800 */
[----:B------:R4:W-:Y:S01]  /*5400*/  MUFU.EX2 R234, R10 ;  /* 0x0000000a00ea7308 */ /* 0x0009e20000000800 */
[----:B------:R-:W-:Y:S01]  /*5410*/  FFMA.FTZ R19, R19, UR9, -R3 ;  /* 0x0000000913137c23 */ /* 0x000fe20008010803 */
[----:B------:R-:W-:Y:S01]  /*5420*/  I2FP.F32.S32 R26, R26 ;  /* 0x0000001a001a7245 */ /* 0x000fe20000201400 */
[----:B-1----:R-:W-:Y:S07]  /*5430*/  @P6 VIADD R11, R136, 0x10 ;  /* 0x00000010880b6836 */ /* 0x002fee0000000000 */
[----:B------:R1:W2:Y:S01]  /*5440*/  MUFU.EX2 R68, R12 ;  /* 0x0000000c00447308 */ /* 0x0002a20000000800 */
[----:B------:R-:W-:Y:S01]  /*5450*/  PLOP3.LUT P6, PT, PT, PT, UP0, 0x80, 0x8 ;  /* 0x000000000008781c */ /* 0x000fe20003fcf008 */
[----:B---3--:R-:W-:Y:S08]  /*5460*/  FFMA.FTZ R9, R16, -UR11, R70 ;  /* 0x8000000b10097c23 */ /* 0x008ff00008010046 */
[----:B------:R3:W-:Y:S01]  /*5470*/  MUFU.EX2 R252, R5 ;  /* 0x0000000500fc7308 */ /* 0x0007e20000000800 */
[----:B------:R-:W-:Y:S01]  /*5480*/  @P5 FSEL R4, R4, -INF , !P2 ;  /* 0xff80000004045808 */ /* 0x000fe20005000000 */
[----:B------:R-:W-:Y:S01]  /*5490*/  FFMA.FTZ R15, R26, -UR11, R246 ;  /* 0x8000000b1a0f7c23 */ /* 0x000fe200080100f6 */
[----:B------:R-:W-:Y:S07]  /*54a0*/  PLOP3.LUT P5, PT, PT, PT, UP0, 0x80, 0x8 ;  /* 0x000000000008781c */ /* 0x000fee0003faf008 */
[----:B------:R-:W-:Y:S01]  /*54b0*/  MUFU.EX2 R251, R13 ;  /* 0x0000000d00fb7308 */ /* 0x000fe20000000800 */
[----:B------:R-:W-:Y:S01]  /*54c0*/  @P1 FSEL R9, R9, -INF , !P2 ;  /* 0xff80000009091808 */ /* 0x000fe20005000000 */
[----:B----4-:R-:W-:Y:S01]  /*54d0*/  FFMA.FTZ R10, R23, -UR11, R88 ;  /* 0x8000000b170a7c23 */ /* 0x010fe20008010058 */
[----:B------:R-:W-:Y:S07]  /*54e0*/  PLOP3.LUT P1, PT, PT, PT, UP0, 0x80, 0x8 ;  /* 0x000000000008781c */ /* 0x000fee0003f2f008 */
[----:B------:R-:W-:Y:S01]  /*54f0*/  MUFU.EX2 R210, R19 ;  /* 0x0000001300d27308 */ /* 0x000fe20000000800 */
[----:B------:R-:W-:Y:S01]  /*5500*/  @P6 ISETP.GE.AND P6, PT, R11, UR33, PT ;  /* 0x000000210b006c0c */ /* 0x000fe2000bfc6270 */
[----:B-1----:R-:W-:Y:S01]  /*5510*/  FFMA.FTZ R12, R21, -UR11, R90 ;  /* 0x8000000b150c7c23 */ /* 0x002fe2000801005a */
[----:B------:R-:W-:Y:S01]  /*5520*/  FFMA.FTZ R11, R17, -UR11, R239 ;  /* 0x8000000b110b7c23 */ /* 0x000fe200080100ef */
[----:B------:R-:W-:Y:S01]  /*5530*/  FFMA.FTZ R17, R4, UR9, -R2 ;  /* 0x0000000904117c23 */ /* 0x000fe20008010802 */
[----:B---3--:R-:W-:Y:S02]  /*5540*/  VIADD R5, R188, 0xffffffc9 ;  /* 0xffffffc9bc057836 */ /* 0x008fe40000000000 */
[----:B------:R-:W-:Y:S01]  /*5550*/  FFMA.FTZ R9, R9, UR9, -R0 ;  /* 0x0000000909097c23 */ /* 0x000fe20008010800 */
[----:B------:R-:W-:Y:S02]  /*5560*/  @P5 FSEL R12, R12, -INF , !P2 ;  /* 0xff8000000c0c5808 */ /* 0x000fe40005000000 */
[----:B------:R1:W-:Y:S01]  /*5570*/  MUFU.EX2 R233, R17 ;  /* 0x0000001100e97308 */ /* 0x0003e20000000800 */
[----:B------:R-:W-:Y:S01]  /*5580*/  PLOP3.LUT P5, PT, PT, PT, UP0, 0x80, 0x8 ;  /* 0x000000000008781c */ /* 0x000fe20003faf008 */
[----:B--2---:R-:W-:Y:S01]  /*5590*/  STL [R1], R68 ;  /* 0x0000004401007387 */ /* 0x004fe20000100800 */
[----:B------:R-:W-:Y:S07]  /*55a0*/  IABS R5, R5 ;  /* 0x0000000500057213 */ /* 0x000fee0000000000 */
[----:B------:R2:W-:Y:S01]  /*55b0*/  MUFU.EX2 R250, R9 ;  /* 0x0000000900fa7308 */ /* 0x0005e20000000800 */
[----:B------:R-:W-:Y:S01]  /*55c0*/  @P1 FSEL R11, R11, -INF , !P2 ;  /* 0xff8000000b0b1808 */ /* 0x000fe20005000000 */
[----:B------:R-:W-:Y:S01]  /*55d0*/  FFMA.FTZ R12, R12, UR9, -R8 ;  /* 0x000000090c0c7c23 */ /* 0x000fe20008010808 */
[----:B------:R-:W-:Y:S07]  /*55e0*/  PLOP3.LUT P2, PT, PT, PT, UP0, 0x80, 0x8 ;  /* 0x000000000008781c */ /* 0x000fee0003f4f008 */
[----:B------:R-:W3:Y:S01]  /*55f0*/  MUFU.TANH R70, R31 ;  /* 0x0000001f00467308 */ /* 0x000ee20000002400 */
[----:B------:R-:W-:Y:S01]  /*5600*/  I2FP.F32.S32 R24, R5 ;  /* 0x0000000500187245 */ /* 0x000fe20000201400 */
[----:B------:R-:W-:Y:S01]  /*5610*/  FFMA.FTZ R11, R11, UR9, -R3 ;  /* 0x000000090b0b7c23 */ /* 0x000fe20008010803 */
[----:B------:R-:W-:Y:S01]  /*5620*/  PLOP3.LUT P1, PT, PT, PT, UP0, 0x80, 0x8 ;  /* 0x000000000008781c */ /* 0x000fe20003f2f008 */
[----:B------:R-:W4:Y:S02]  /*5630*/  LDSM.16.M88.4 R4, [R181+0xd000] ;  /* 0x00d00000b504783b */ /* 0x000f240000000200 */
[----:B------:R-:W-:Y:S01]  /*5640*/  FFMA.FTZ R16, R24, -UR11, R89 ;  /* 0x8000000b18107c23 */ /* 0x000fe20008010059 */
[----:B------:R-:W-:Y:S02]  /*5650*/  @P5 VIADD R22, R136, 0x11 ;  /* 0x0000001188165836 */ /* 0x000fe40000000000 */
[----:B-1----:R-:W-:Y:S01]  /*5660*/  FFMA.FTZ R17, R20, -UR11, R249 ;  /* 0x8000000b14117c23 */ /* 0x002fe200080100f9 */
[----:B------:R-:W-:Y:S01]  /*5670*/  PLOP3.LUT P5, PT, PT, PT, UP0, 0x80, 0x8 ;  /* 0x000000000008781c */ /* 0x000fe20003faf008 */
[----:B------:R1:W-:Y:S01]  /*5680*/  MUFU.EX2 R94, R12 ;  /* 0x0000000c005e7308 */ /* 0x0003e20000000800 */
[----:B--2---:R-:W-:Y:S01]  /*5690*/  FFMA.FTZ R9, R21, -UR11, R232 ;  /* 0x8000000b15097c23 */ /* 0x004fe200080100e8 */
[----:B------:R-:W-:Y:S01]  /*56a0*/  @P2 FSEL R16, R16, -INF , !P6 ;  /* 0xff80000010102808 */ /* 0x000fe20007000000 */
[----:B------:R-:W-:Y:S01]  /*56b0*/  FFMA.FTZ R20, R20, -UR11, R71 ;  /* 0x8000000b14147c23 */ /* 0x000fe20008010047 */
[----:B------:R-:W-:Y:S06]  /*56c0*/  PLOP3.LUT P2, PT, PT, PT, UP0, 0x80, 0x8 ;  /* 0x000000000008781c */ /* 0x000fec0003f4f008 */
[----:B------:R2:W-:Y:S01]  /*56d0*/  MUFU.EX2 R211, R11 ;  /* 0x0000000b00d37308 */ /* 0x0005e20000000800 */
[----:B------:R-:W-:Y:S01]  /*56e0*/  @P1 FSEL R14, R14, -INF , !P6 ;  /* 0xff8000000e0e1808 */ /* 0x000fe20007000000 */
[----:B------:R-:W-:Y:S01]  /*56f0*/  FFMA.FTZ R24, R24, -UR11, R225 ;  /* 0x8000000b18187c23 */ /* 0x000fe200080100e1 */
[----:B------:R-:W-:Y:S01]  /*5700*/  PLOP3.LUT P1, PT, PT, PT, UP0, 0x80, 0x8 ;  /* 0x000000000008781c */ /* 0x000fe20003f2f008 */
[----:B------:R-:W-:Y:S01]  /*5710*/  STL [R1+0xc], R71 ;  /* 0x00000c4701007387 */ /* 0x000fe20000100800 */
[----:B------:R-:W-:Y:S01]  /*5720*/  FFMA.FTZ R16, R16, UR9, -R8 ;  /* 0x0000000910107c23 */ /* 0x000fe20008010808 */
[--C-:B------:R-:W-:Y:S01]  /*5730*/  FFMA.FTZ R14, R14, UR9, -R3.reuse ;  /* 0x000000090e0e7c23 */ /* 0x100fe20008010803 */
[----:B------:R-:W-:Y:S01]  /*5740*/  @P5 ISETP.GE.AND P5, PT, R22, UR33, PT ;  /* 0x0000002116005c0c */ /* 0x000fe2000bfa6270 */
[C---:B------:R-:W-:Y:S02]  /*5750*/  VIADD R22, R188.reuse, 0x8 ;  /* 0x00000008bc167836 */ /* 0x040fe40000000000 */
[----:B-1----:R-:W-:Y:S01]  /*5760*/  FFMA.FTZ R12, R25, -UR11, R72 ;  /* 0x8000000b190c7c23 */ /* 0x002fe20008010048 */
[----:B---3--:R-:W-:Y:S01]  /*5770*/  STL [R1+0x4], R70 ;  /* 0x0000044601007387 */ /* 0x008fe20000100800 */
[----:B------:R-:W-:Y:S01]  /*5780*/  MUFU.EX2 R93, R16 ;  /* 0x00000010005d7308 */ /* 0x000fe20000000800 */
[----:B------:R-:W-:Y:S02]  /*5790*/  @P2 FSEL R17, R17, -INF , !P6 ;  /* 0xff80000011112808 */ /* 0x000fe40007000000 */
[----:B------:R-:W-:Y:S01]  /*57a0*/  PLOP3.LUT P2, PT, PT, PT, UP0, 0x80, 0x8 ;  /* 0x000000000008781c */ /* 0x000fe20003f4f008 */
[----:B--2---:R-:W-:Y:S01]  /*57b0*/  VIADD R11, R188, 0xffffffc1 ;  /* 0xffffffc1bc0b7836 */ /* 0x004fe20000000000 */
[----:B------:R-:W-:Y:S01]  /*57c0*/  @P1 FSEL R18, R18, -INF , !P6 ;  /* 0xff80000012121808 */ /* 0x000fe20007000000 */
[----:B------:R-:W2:Y:S01]  /*57d0*/  LDL R32, [R1+0x68] ;  /* 0x0000680001207983 */ /* 0x000ea20000100800 */
[----:B------:R-:W-:Y:S03]  /*57e0*/  PLOP3.LUT P1, PT, PT, PT, UP0, 0x80, 0x8 ;  /* 0x000000000008781c */ /* 0x000fe60003f2f008 */
[----:B------:R1:W-:Y:S01]  /*57f0*/  MUFU.EX2 R205, R14 ;  /* 0x0000000e00cd7308 */ /* 0x0003e20000000800 */
[----:B------:R-:W-:Y:S01]  /*5800*/  IABS R22, R22 ;  /* 0x0000001600167213 */ /* 0x000fe20000000000 */
[----:B------:R-:W-:Y:S01]  /*5810*/  FFMA.FTZ R17, R17, UR9, -R2 ;  /* 0x0000000911117c23 */ /* 0x000fe20008010802 */
[----:B------:R-:W-:Y:S02]  /*5820*/  PLOP3.LUT P6, PT, PT, PT, UP0, 0x80, 0x8 ;  /* 0x000000000008781c */ /* 0x000fe40003fcf008 */
[----:B------:R-:W-:Y:S05]  /*5830*/  I2FP.F32.S32 R22, R22 ;  /* 0x0000001600167245 */ /* 0x000fea0000201400 */
[----:B------:R-:W-:Y:S01]  /*5840*/  MUFU.EX2 R222, R17 ;  /* 0x0000001100de7308 */ /* 0x000fe20000000800 */
[----:B------:R-:W-:Y:S01]  /*5850*/  IABS R11, R11 ;  /* 0x0000000b000b7213 */ /* 0x000fe20000000000 */
[----:B------:R-:W-:Y:S01]  /*5860*/  @P2 VIADD R27, R136, 0x18 ;  /* 0x00000018881b2836 */ /* 0x000fe20000000000 */
[----:B------:R-:W-:Y:S01]  /*5870*/  PLOP3.LUT P2, PT, PT, PT, UP0, 0x80, 0x8 ;  /* 0x000000000008781c */ /* 0x000fe20003f4f008 */
[-C--:B----4-:R-:W-:Y:S03]  /*5880*/  HMMA.16816.F32 R36, R172, R4.reuse, R36 ;  /* 0x00000004ac24723c */ /* 0x090fe60000001824 */
[----:B------:R-:W-:Y:S01]  /*5890*/  @P1 FSEL R9, R9, -INF , !P5 ;  /* 0xff80000009091808 */ /* 0x000fe20006800000 */
[----:B------:R-:W-:Y:S01]  /*58a0*/  FFMA.FTZ R13, R22, -UR11, R248 ;  /* 0x8000000b160d7c23 */ /* 0x000fe200080100f8 */
[----:B------:R-:W-:Y:S01]  /*58b0*/  PLOP3.LUT P1, PT, PT, PT, UP0, 0x80, 0x8 ;  /* 0x000000000008781c */ /* 0x000fe20003f2f008 */
[----:B-1----:R-:W-:Y:S01]  /*58c0*/  FFMA.FTZ R14, R23, -UR11, R220 ;  /* 0x8000000b170e7c23 */ /* 0x002fe200080100dc */
[----:B------:R-:W-:Y:S01]  /*58d0*/  @P6 FSEL R10, R10, -INF , !P5 ;  /* 0xff8000000a0a6808 */ /* 0x000fe20006800000 */
[C---:B------:R-:W-:Y:S01]  /*58e0*/  HMMA.16816.F32 R40, R132.reuse, R4, R40 ;  /* 0x000000048428723c */ /* 0x040fe20000001828 */
[----:B------:R-:W-:Y:S03]  /*58f0*/  PLOP3.LUT P6, PT, PT, PT, UP0, 0x80, 0x8 ;  /* 0x000000000008781c */ /* 0x000fe60003fcf008 */
[----:B------:R-:W-:Y:S01]  /*5900*/  @P2 FSEL R13, R13, -INF , !P5 ;  /* 0xff8000000d0d2808 */ /* 0x000fe20006800000 */
[----:B------:R-:W-:Y:S01]  /*5910*/  FFMA.FTZ R9, R9, UR9, -R3 ;  /* 0x0000000909097c23 */ /* 0x000fe20008010803 */
[----:B------:R-:W-:Y:S01]  /*5920*/  PLOP3.LUT P2, PT, PT, PT, UP0, 0x80, 0x8 ;  /* 0x000000000008781c */ /* 0x000fe20003f4f008 */
[----:B------:R-:W-:Y:S01]  /*5930*/  FFMA.FTZ R10, R10, UR9, -R8 ;  /* 0x000000090a0a7c23 */ /* 0x000fe20008010808 */
[-C--:B------:R-:W-:Y:S01]  /*5940*/  HMMA.16816.F32 R44, R132, R6.reuse, R44 ;  /* 0x00000006842c723c */ /* 0x080fe2000000182c */
[----:B------:R1:W-:Y:S02]  /*5950*/  MUFU.EX2 R204, R9 ;  /* 0x0000000900cc7308 */ /* 0x0003e40000000800 */
[----:B------:R-:W-:Y:S01]  /*5960*/  @P1 FSEL R12, R12, -INF , !P5 ;  /* 0xff8000000c0c1808 */ /* 0x000fe20006800000 */
[----:B------:R-:W-:Y:S01]  /*5970*/  FMUL.FTZ R36, R36, UR10 ;  /* 0x0000000a24247c20 */ /* 0x000fe20008410000 */
[----:B------:R-:W-:Y:S06]  /*5980*/  PLOP3.LUT P5, PT, PT, PT, UP0, 0x80, 0x8 ;  /* 0x000000000008781c */ /* 0x000fec0003faf008 */
[----:B------:R3:W4:Y:S01]  /*5990*/  MUFU.EX2 R92, R10 ;  /* 0x0000000a005c7308 */ /* 0x0007220000000800 */
[----:B------:R-:W-:Y:S01]  /*59a0*/  PLOP3.LUT P1, PT, PT, PT, UP0, 0x80, 0x8 ;  /* 0x000000000008781c */ /* 0x000fe20003f2f008 */
[C---:B------:R-:W-:Y:S08]  /*59b0*/  HMMA.16816.F32 R48, R172.reuse, R6, R48 ;  /* 0x00000006ac30723c */ /* 0x040ff00000001830 */
[----:B------:R-:W-:Y:S01]  /*59c0*/  MUFU.TANH R81, R36 ;  /* 0x0000002400517308 */ /* 0x000fe20000002400 */
[----:B------:R-:W-:Y:S01]  /*59d0*/  @P2 VIADD R21, R136, 0x19 ;  /* 0x0000001988152836 */ /* 0x000fe20000000000 */
[----:B------:R-:W-:Y:S01]  /*59e0*/  PLOP3.LUT P2, PT, PT, PT, UP0, 0x80, 0x8 ;  /* 0x000000000008781c */ /* 0x000fe20003f4f008 */
[----:B------:R-:W-:Y:S01]  /*59f0*/  FMUL.FTZ R38, R38, UR10 ;  /* 0x0000000a26267c20 */ /* 0x000fe20008410000 */
[----:B------:R-:W-:Y:S01]  /*5a00*/  @P6 ISETP.GE.AND P6, PT, R27, UR33, PT ;  /* 0x000000211b006c0c */ /* 0x000fe2000bfc6270 */
[----:B------:R-:W-:Y:S01]  /*5a10*/  FFMA.FTZ R12, R12, UR9, -R0 ;  /* 0x000000090c0c7c23 */ /* 0x000fe20008010800 */
[----:B------:R-:W-:Y:S01]  /*5a20*/  I2FP.F32.S32 R19, R11 ;  /* 0x0000000b00137245 */ /* 0x000fe20000201400 */
[----:B------:R-:W-:Y:S01]  /*5a30*/  FFMA.FTZ R11, R22, -UR11, R70 ;  /* 0x8000000b160b7c23 */ /* 0x000fe20008010046 */
[----:B------:R-:W-:Y:S02]  /*5a40*/  @P5 FSEL R15, R15, -INF , !P6 ;  /* 0xff8000000f0f5808 */ /* 0x000fe40007000000 */
[----:B------:R-:W1:Y:S01]  /*5a50*/  MUFU.TANH R219, R38 ;  /* 0x0000002600db7308 */ /* 0x000e620000002400 */
[----:B------:R-:W-:Y:S01]  /*5a60*/  @P1 FSEL R20, R20, -INF , !P6 ;  /* 0xff80000014141808 */ /* 0x000fe20007000000 */
[----:B------:R-:W-:Y:S01]  /*5a70*/  FMUL.FTZ R40, R40, UR10 ;  /* 0x0000000a28287c20 */ /* 0x000fe20008410000 */
[----:B------:R-:W-:Y:S01]  /*5a80*/  PLOP3.LUT P5, PT, PT, PT, UP0, 0x80, 0x8 ;  /* 0x000000000008781c */ /* 0x000fe20003faf008 */
[----:B------:R-:W-:Y:S01]  /*5a90*/  FMUL.FTZ R42, R42, UR10 ;  /* 0x0000000a2a2a7c20 */ /* 0x000fe20008410000 */
[----:B------:R-:W-:Y:S01]  /*5aa0*/  PLOP3.LUT P1, PT, PT, PT, UP0, 0x80, 0x8 ;  /* 0x000000000008781c */ /* 0x000fe20003f2f008 */
[----:B------:R-:W-:Y:S01]  /*5ab0*/  FFMA.FTZ R13, R13, UR9, -R2 ;  /* 0x000000090d0d7c23 */ /* 0x000fe20008010802 */
[----:B------:R-:W-:Y:S01]  /*5ac0*/  @P2 ISETP.GE.AND P2, PT, R21, UR33, PT ;  /* 0x0000002115002c0c */ /* 0x000fe2000bf46270 */
[----:B------:R-:W-:Y:S01]  /*5ad0*/  FFMA.FTZ R21, R19, -UR11, R85 ;  /* 0x8000000b13157c23 */ /* 0x000fe20008010055 */
[----:B------:R-:W-:Y:S01]  /*5ae0*/  IABS R25, R188 ;  /* 0x000000bc00197213 */ /* 0x000fe20000000000 */
[----:B------:R4:W-:Y:S01]  /*5af0*/  MUFU.EX2 R236, R12 ;  /* 0x0000000c00ec7308 */ /* 0x0009e20000000800 */
[----:B------:R-:W-:Y:S01]  /*5b00*/  IADD3 R5, PT, PT, R188, -0x40, RZ ;  /* 0xffffffc0bc057810 */ /* 0x000fe20007ffe0ff */
[----:B------:R-:W-:Y:S01]  /*5b10*/  FMUL.FTZ R37, R37, UR10 ;  /* 0x0000000a25257c20 */ /* 0x000fe20008410000 */
[----:B------:R-:W-:Y:S07]  /*5b20*/  I2FP.F32.S32 R25, R25 ;  /* 0x0000001900197245 */ /* 0x000fee0000201400 */
[----:B------:R-:W4:Y:S01]  /*5b30*/  MUFU.TANH R229, R40 ;  /* 0x0000002800e57308 */ /* 0x000f220000002400 */
[----:B------:R-:W-:Y:S01]  /*5b40*/  IABS R5, R5 ;  /* 0x0000000500057213 */ /* 0x000fe20000000000 */
[----:B------:R-:W-:Y:S01]  /*5b50*/  FMUL.FTZ R39, R39, UR10 ;  /* 0x0000000a27277c20 */ /* 0x000fe20008410000 */
[----:B------:R-:W-:Y:S01]  /*5b60*/  @P5 FSEL R21, R21, -INF , !P6 ;  /* 0xff80000015155808 */ /* 0x000fe20007000000 */
[----:B------:R-:W-:Y:S01]  /*5b70*/  FFMA.FTZ R4, R25, -UR11, R244 ;  /* 0x8000000b19047c23 */ /* 0x000fe200080100f4 */
[----:B------:R-:W-:Y:S01]  /*5b80*/  @P1 FSEL R24, R24, -INF , !P6 ;  /* 0xff80000018181808 */ /* 0x000fe20007000000 */
[----:B-1----:R-:W-:Y:S01]  /*5b90*/  FFMA.FTZ R19, R19, -UR11, R219 ;  /* 0x8000000b13137c23 */ /* 0x002fe200080100db */
[----:B------:R-:W-:Y:S03]  /*5ba0*/  PLOP3.LUT P6, PT, PT, PT, UP0, 0x80, 0x8 ;  /* 0x000000000008781c */ /* 0x000fe60003fcf008 */
[----:B------:R-:W-:Y:S01]  /*5bb0*/  MUFU.TANH R247, R42 ;  /* 0x0000002a00f77308 */ /* 0x000fe20000002400 */
[----:B------:R-:W-:Y:S01]  /*5bc0*/  PLOP3.LUT P1, PT, PT, PT, UP0, 0x80, 0x8 ;  /* 0x000000000008781c */ /* 0x000fe20003f2f008 */
[----:B------:R-:W-:Y:S01]  /*5bd0*/  FMUL.FTZ R41, R41, UR10 ;  /* 0x0000000a29297c20 */ /* 0x000fe20008410000 */
[----:B------:R-:W-:Y:S01]  /*5be0*/  PLOP3.LUT P5, PT, PT, PT, UP0, 0x80, 0x8 ;  /* 0x000000000008781c */ /* 0x000fe20003faf008 */
[----:B------:R-:W-:Y:S01]  /*5bf0*/  FMUL.FTZ R43, R43, UR10 ;  /* 0x0000000a2b2b7c20 */ /* 0x000fe20008410000 */
[----:B------:R-:W-:Y:S01]  /*5c00*/  I2FP.F32.S32 R9, R5 ;  /* 0x0000000500097245 */ /* 0x000fe20000201400 */
[----:B------:R-:W-:Y:S01]  /*5c10*/  FMUL.FTZ R46, R46, UR10 ;  /* 0x0000000a2e2e7c20 */ /* 0x000fe20008410000 */
[C---:B------:R-:W-:Y:S03]  /*5c20*/  IADD3 R6, PT, PT, R188.reuse, -0x8, RZ ;  /* 0xfffffff8bc067810 */ /* 0x040fe60007ffe0ff */
[----:B------:R1:W-:Y:S01]  /*5c30*/  MUFU.EX2 R221, R13 ;  /* 0x0000000d00dd7308 */ /* 0x0003e20000000800 */
[----:B------:R-:W-:Y:S01]  /*5c40*/  IADD3 R5, PT, PT, R188, -0x7, RZ ;  /* 0xfffffff9bc057810 */ /* 0x000fe20007ffe0ff */
[----:B------:R-:W-:Y:S01]  /*5c50*/  FFMA.FTZ R16, R9, -UR11, R84 ;  /* 0x8000000b09107c23 */ /* 0x000fe20008010054 */
[----:B------:R-:W-:Y:S01]  /*5c60*/  IABS R7, R6 ;  /* 0x0000000600077213 */ /* 0x000fe20000000000 */
[--C-:B------:R-:W-:Y:S01]  /*5c70*/  FFMA.FTZ R6, R15, UR9, -R2.reuse ;  /* 0x000000090f067c23 */ /* 0x100fe20008010802 */
[----:B------:R-:W-:Y:S05]  /*5c80*/  @P6 FSEL R4, R4, -INF , !P2 ;  /* 0xff80000004046808 */ /* 0x000fea0005000000 */
[----:B------:R-:W-:Y:S01]  /*5c90*/  MUFU.TANH R80, R37 ;  /* 0x0000002500507308 */ /* 0x000fe20000002400 */
[----:B------:R-:W-:Y:S01]  /*5ca0*/  PLOP3.LUT P6, PT, PT, PT, UP0, 0x80, 0x8 ;  /* 0x000000000008781c */ /* 0x000fe20003fcf008 */
[----:B---3--:R-:W-:Y:S01]  /*5cb0*/  @P5 VIADD R10, R136, 0x20 ;  /* 0x00000020880a5836 */ /* 0x008fe20000000000 */
[----:B------:R-:W-:Y:S01]  /*5cc0*/  @P1 FSEL R11, R11, -INF , !P2 ;  /* 0xff8000000b0b1808 */ /* 0x000fe20005000000 */
[----:B----4-:R-:W-:Y:S01]  /*5cd0*/  FFMA.FTZ R12, R4, UR9, -R2 ;  /* 0x00000009040c7c23 */ /* 0x010fe20008010802 */
[----:B------:R-:W-:Y:S01]  /*5ce0*/  PLOP3.LUT P1, PT, PT, PT, UP0, 0x80, 0x8 ;  /* 0x000000000008781c */ /* 0x000fe20003f2f008 */
[----:B------:R-:W-:Y:S01]  /*5cf0*/  FMUL.FTZ R48, R48, UR10 ;  /* 0x0000000a30307c20 */ /* 0x000fe20008410000 */
[----:B------:R-:W-:Y:S03]  /*5d00*/  PLOP3.LUT P5, PT, PT, PT, UP0, 0x80, 0x8 ;  /* 0x000000000008781c */ /* 0x000fe60003faf008 */
[----:B------:R-:W-:Y:S01]  /*5d10*/  MUFU.EX2 R215, R6 ;  /* 0x0000000600d77308 */ /* 0x000fe20000000800 */
[----:B------:R-:W-:Y:S01]  /*5d20*/  IABS R5, R5 ;  /* 0x0000000500057213 */ /* 0x000fe20000000000 */
[----:B-1----:R-:W-:Y:S02]  /*5d30*/  IMAD.MOV.U32 R13, RZ, RZ, R7 ;  /* 0x000000ffff0d7224 */ /* 0x002fe400078e0007 */
[----:B------:R-:W-:Y:S06]  /*5d40*/  FMUL.FTZ R44, R44, UR10 ;  /* 0x0000000a2c2c7c20 */ /* 0x000fec0008410000 */
[----:B------:R1:W3:Y:S01]  /*5d50*/  MUFU.EX2 R214, R12 ;  /* 0x0000000c00d67308 */ /* 0x0002e20000000800 */
[----:B------:R-:W-:Y:S01]  /*5d60*/  I2FP.F32.S32 R17, R5 ;  /* 0x0000000500117245 */ /* 0x000fe20000201400 */
[----:B------:R-:W-:Y:S01]  /*5d70*/  VIADD R5, R188, 0xffffffb8 ;  /* 0xffffffb8bc057836 */ /* 0x000fe20000000000 */
[----:B------:R-:W-:Y:S07]  /*5d80*/  @P6 FSEL R16, R16, -INF , !P2 ;  /* 0xff80000010106808 */ /* 0x000fee0005000000 */
[----:B------:R-:W4:Y:S01]  /*5d90*/  MUFU.TANH R213, R39 ;  /* 0x0000002700d57308 */ /* 0x000f220000002400 */
[----:B------:R-:W-:Y:S01]  /*5da0*/  PLOP3.LUT P6, PT, PT, PT, UP0, 0x80, 0x8 ;  /* 0x000000000008781c */ /* 0x000fe20003fcf008 */
[----:B------:R-:W-:Y:S01]  /*5db0*/  FFMA.FTZ R23, R17, -UR11, R229 ;  /* 0x8000000b11177c23 */ /* 0x000fe200080100e5 */
[----:B------:R-:W-:Y:S01]  /*5dc0*/  @P1 FSEL R14, R14, -INF , !P2 ;  /* 0xff8000000e0e1808 */ /* 0x000fe20005000000 */
[----:B------:R-:W-:Y:S01]  /*5dd0*/  FMUL.FTZ R50, R50, UR10 ;  /* 0x0000000a32327c20 */ /* 0x000fe20008410000 */
[----:B------:R-:W-:Y:S01]  /*5de0*/  PLOP3.LUT P1, PT, PT, PT, UP0, 0x80, 0x8 ;  /* 0x000000000008781c */ /* 0x000fe20003f2f008 */
[--C-:B------:R-:W-:Y:S01]  /*5df0*/  FFMA.FTZ R20, R20, UR9, -R0.reuse ;  /* 0x0000000914147c23 */ /* 0x100fe20008010800 */
[----:B------:R-:W-:Y:S03]  /*5e00*/  PLOP3.LUT P2, PT, PT, PT, UP0, 0x80, 0x8 ;  /* 0x000000000008781c */ /* 0x000fe60003f4f008 */
[----:B------:R-:W3:Y:S01]  /*5e10*/  MUFU.TANH R228, R41 ;  /* 0x0000002900e47308 */ /* 0x000ee20000002400 */
[----:B------:R-:W-:Y:S01]  /*5e20*/  @P5 ISETP.GE.AND P5, PT, R10, UR33, PT ;  /* 0x000000210a005c0c */ /* 0x000fe2000bfa6270 */
[--C-:B------:R-:W-:Y:S01]  /*5e30*/  FFMA.FTZ R10, R18, UR9, -R0.reuse ;  /* 0x00000009120a7c23 */ /* 0x100fe20008010800 */
[----:B------:R-:W-:Y:S01]  /*5e40*/  FFMA.FTZ R18, R29, -UR11, R81 ;  /* 0x8000000b1d127c23 */ /* 0x000fe20008010051 */
[----:B------:R-:W-:Y:S01]  /*5e50*/  IABS R5, R5 ;  /* 0x0000000500057213 */ /* 0x000fe20000000000 */
[----:B-1----:R-:W-:Y:S01]  /*5e60*/  FFMA.FTZ R12, R11, UR9, -R0 ;  /* 0x000000090b0c7c23 */ /* 0x002fe20008010800 */
[----:B------:R-:W-:Y:S01]  /*5e70*/  @P6 VIADD R22, R136, 0x21 ;  /* 0x0000002188166836 */ /* 0x000fe20000000000 */
[----:B------:R-:W-:Y:S03]  /*5e80*/  PLOP3.LUT P6, PT, PT, PT, UP0, 0x80, 0x8 ;  /* 0x000000000008781c */ /* 0x000fe60003fcf008 */
[----:B------:R1:W-:Y:S01]  /*5e90*/  MUFU.EX2 R237, R10 ;  /* 0x0000000a00ed7308 */ /* 0x0003e20000000800 */
[----:B------:R-:W-:Y:S01]  /*5ea0*/  I2FP.F32.S32 R15, R5 ;  /* 0x00000005000f7245 */ /* 0x000fe20000201400 */
[----:B----4-:R-:W-:Y:S01]  /*5eb0*/  FFMA.FTZ R9, R9, -UR11, R213 ;  /* 0x8000000b09097c23 */ /* 0x010fe200080100d5 */
[----:B------:R-:W-:Y:S01]  /*5ec0*/  @P1 FSEL R18, R18, -INF , !P5 ;  /* 0xff80000012121808 */ /* 0x000fe20006800000 */
[----:B------:R4:W4:Y:S01]  /*5ed0*/  LDSM.16.M88.4 R4, [R181+0xd800] ;  /* 0x00d80000b504783b */ /* 0x0009220000000200 */
[----:B------:R-:W-:Y:S05]  /*5ee0*/  PLOP3.LUT P1, PT, PT, PT, UP0, 0x80, 0x8 ;  /* 0x000000000008781c */ /* 0x000fea0003f2f008 */
[----:B------:R-:W4:Y:S01]  /*5ef0*/  MUFU.TANH R245, R43 ;  /* 0x0000002b00f57308 */ /* 0x000f220000002400 */
[----:B------:R-:W-:Y:S01]  /*5f00*/  @P2 FSEL R19, R19, -INF , !P5 ;  /* 0xff80000013132808 */ /* 0x000fe20006800000 */
[----:B------:R-:W-:Y:S01]  /*5f10*/  FFMA.FTZ R24, R24, UR9, -R3 ;  /* 0x0000000918187c23 */ /* 0x000fe20008010803 */
[----:B------:R-:W-:Y:S01]  /*5f20*/  PLOP3.LUT P2, PT, PT, PT, UP0, 0x80, 0x8 ;  /* 0x000000000008781c */ /* 0x000fe20003f4f008 */
[----:B------:R-:W-:Y:S01]  /*5f30*/  FFMA.FTZ R16, R16, UR9, -R8 ;  /* 0x0000000910107c23 */ /* 0x000fe20008010808 */
[----:B------:R-:W-:Y:S01]  /*5f40*/  I2FP.F32.S32 R11, R13 ;  /* 0x0000000d000b7245 */ /* 0x000fe20000201400 */
[----:B------:R-:W-:Y:S01]  /*5f50*/  FMUL.FTZ R49, R49, UR10 ;  /* 0x0000000a31317c20 */ /* 0x000fe20008410000 */
[----:B------:R-:W-:Y:S01]  /*5f60*/  @P6 ISETP.GE.AND P6, PT, R22, UR33, PT ;  /* 0x0000002116006c0c */ /* 0x000fe2000bfc6270 */
[----:B------:R-:W-:Y:S01]  /*5f70*/  FFMA.FTZ R22, R26, -UR11, R247 ;  /* 0x8000000b1a167c23 */ /* 0x000fe200080100f7 */
[----:B-1----:R-:W-:Y:S01]  /*5f80*/  FFMA.FTZ R10, R15, -UR11, R80 ;  /* 0x8000000b0f0a7c23 */ /* 0x002fe20008010050 */
[----:B------:R1:W-:Y:S01]  /*5f90*/  MUFU.EX2 R230, R12 ;  /* 0x0000000c00e67308 */ /* 0x0003e20000000800 */
[----:B---3--:R-:W-:Y:S01]  /*5fa0*/  FFMA.FTZ R13, R11, -UR11, R228 ;  /* 0x8000000b0b0d7c23 */ /* 0x008fe200080100e4 */
[----:B------:R-:W-:Y:S01]  /*5fb0*/  @P1 FSEL R23, R23, -INF , !P5 ;  /* 0xff80000017171808 */ /* 0x000fe20006800000 */
[----:B------:R-:W-:Y:S01]  /*5fc0*/  FMUL.FTZ R51, R51, UR10 ;  /* 0x0000000a33337c20 */ /* 0x000fe20008410000 */
[----:B------:R-:W-:Y:S06]  /*5fd0*/  PLOP3.LUT P1, PT, PT, PT, UP0, 0x80, 0x8 ;  /* 0x000000000008781c */ /* 0x000fec0003f2f008 */
[----:B------:R-:W-:Y:S01]  /*5fe0*/  MUFU.TANH R241, R46 ;  /* 0x0000002e00f17308 */ /* 0x000fe20000002400 */
[----:B------:R-:W-:Y:S01]  /*5ff0*/  @P2 FSEL R22, R22, -INF , !P5 ;  /* 0xff80000016162808 */ /* 0x000fe20006800000 */
[----:B------:R-:W-:Y:S01]  /*6000*/  FFMA.FTZ R23, R23, UR9, -R2 ;  /* 0x0000000917177c23 */ /* 0x000fe20008010802 */
[----:B------:R-:W-:Y:S01]  /*6010*/  PLOP3.LUT P2, PT, PT, PT, UP0, 0x80, 0x8 ;  /* 0x000000000008781c */ /* 0x000fe20003f4f008 */
[----:B------:R-:W-:Y:S01]  /*6020*/  FFMA.FTZ R18, R18, UR9, -R8 ;  /* 0x0000000912127c23 */ /* 0x000fe20008010808 */
[----:B------:R-:W-:Y:S01]  /*6030*/  PLOP3.LUT P5, PT, PT, PT, UP0, 0x80, 0x8 ;  /* 0x000000000008781c */ /* 0x000fe20003faf008 */
[----:B------:R-:W-:Y:S01]  /*6040*/  FFMA.FTZ R14, R14, UR9, -R3 ;  /* 0x000000090e0e7c23 */ /* 0x000fe20008010803 */
[----:B----4-:R-:W-:Y:S03]  /*6050*/  MOV R181, R69 ;  /* 0x0000004500b57202 */ /* 0x010fe60000000f00 */
[----:B------:R-:W3:Y:S01]  /*6060*/  MUFU.TANH R77, R48 ;  /* 0x00000030004d7308 */ /* 0x000ee20000002400 */
[----:B-1----:R-:W-:Y:S01]  /*6070*/  FFMA.FTZ R12, R25, -UR11, R245 ;  /* 0x8000000b190c7c23 */ /* 0x002fe200080100f5 */
[----:B------:R-:W-:Y:S02]  /*6080*/  VIADD R25, R188, 0xffffffb1 ;  /* 0xffffffb1bc197836 */ /* 0x000fe40000000000 */
[----:B------:R-:W-:Y:S01]  /*6090*/  FMUL.FTZ R45, R45, UR10 ;  /* 0x0000000a2d2d7c20 */ /* 0x000fe20008410000 */
[----:B------:R-:W-:Y:S01]  /*60a0*/  @P1 VIADD R26, R136, 0x28 ;  /* 0x00000028881a1836 */ /* 0x000fe20000000000 */
[----:B------:R-:W-:Y:S01]  /*60b0*/  PLOP3.LUT P1, PT, PT, PT, UP0, 0x80, 0x8 ;  /* 0x000000000008781c */ /* 0x000fe20003f2f008 */
[----:B------:R-:W-:Y:S01]  /*60c0*/  FMUL.FTZ R47, R47, UR10 ;  /* 0x0000000a2f2f7c20 */ /* 0x000fe20008410000 */
[----:B------:R-:W-:Y:S02]  /*60d0*/  IABS R25, R25 ;  /* 0x0000001900197213 */ /* 0x000fe40000000000 */
[----:B------:R-:W1:Y:S01]  /*60e0*/  MUFU.TANH R226, R44 ;  /* 0x0000002c00e27308 */ /* 0x000e620000002400 */
[----:B------:R-:W-:Y:S01]  /*60f0*/  @P2 FSEL R10, R10, -INF , !P6 ;  /* 0xff8000000a0a2808 */ /* 0x000fe20007000000 */
[----:B------:R-:W-:Y:S01]  /*6100*/  FFMA.FTZ R22, R22, UR9, -R0 ;  /* 0x0000000916167c23 */ /* 0x000fe20008010800 */
[----:B------:R-:W-:Y:S02]  /*6110*/  PLOP3.LUT P2, PT, PT, PT, UP0, 0x80, 0x8 ;  /* 0x000000000008781c */ /* 0x000fe40003f4f008 */
[----:B------:R-:W-:Y:S01]  /*6120*/  @P5 FSEL R9, R9, -INF , !P6 ;  /* 0xff80000009095808 */ /* 0x000fe20007000000 */
[--C-:B------:R-:W-:Y:S01]  /*6130*/  FFMA.FTZ R10, R10, UR9, -R8.reuse ;  /* 0x000000090a0a7c23 */ /* 0x100fe20008010808 */
[-C--:B------:R-:W-:Y:S01]  /*6140*/  HMMA.16816.F32 R52, R172, R4.reuse, R52 ;  /* 0x00000004ac34723c */ /* 0x080fe20000001834 */
[----:B------:R-:W-:Y:S02]  /*6150*/  PLOP3.LUT P5, PT, PT, PT, UP0, 0x80, 0x8 ;  /* 0x000000000008781c */ /* 0x000fe40003faf008 */
[----:B------:R-:W4:Y:S01]  /*6160*/  MUFU.TANH R201, R50 ;  /* 0x0000003200c97308 */ /* 0x000f220000002400 */
[----:B------:R-:W-:Y:S01]  /*6170*/  @P1 FSEL R13, R13, -INF , !P6 ;  /* 0xff8000000d0d1808 */ /* 0x000fe20007000000 */
[----:B------:R-:W-:Y:S01]  /*6180*/  FFMA.FTZ R9, R9, UR9, -R3 ;  /* 0x0000000909097c23 */ /* 0x000fe20008010803 */
[----:B------:R-:W-:Y:S02]  /*6190*/  PLOP3.LUT P1, PT, PT, PT, UP0, 0x80, 0x8 ;  /* 0x000000000008781c */ /* 0x000fe40003f2f008 */
[----:B------:R-:W-:Y:S01]  /*61a0*/  I2FP.F32.S32 R27, R25 ;  /* 0x00000019001b7245 */ /* 0x000fe20000201400 */
[C---:B------:R-:W-:Y:S04]  /*61b0*/  HMMA.16816.F32 R56, R132.reuse, R4, R56 ;  /* 0x000000048438723c */ /* 0x040fe80000001838 */
[----:B------:R1:W-:Y:S01]  /*61c0*/  MUFU.EX2 R231, R20 ;  /* 0x0000001400e77308 */ /* 0x0003e20000000800 */
[----:B------:R-:W-:Y:S01]  /*61d0*/  @P2 FSEL R12, R12, -INF , !P6 ;  /* 0xff8000000c0c2808 */ /* 0x000fe20007000000 */
[----:B---3--:R-:W-:Y:S01]  /*61e0*/  FFMA.FTZ R25, R27, -UR11, R77 ;  /* 0x8000000b1b197c23 */ /* 0x008fe2000801004d */
[----:B------:R-:W-:Y:S07]  /*61f0*/  PLOP3.LUT P2, PT, PT, PT, UP0, 0x80, 0x8 ;  /* 0x000000000008781c */ /* 0x000fee0003f4f008 */
[----:B------:R4:W-:Y:S01]  /*6200*/  MUFU.EX2 R191, R24 ;  /* 0x0000001800bf7308 */ /* 0x0009e20000000800 */
[-C--:B------:R-:W-:Y:S01]  /*6210*/  HMMA.16816.F32 R60, R132, R6.reuse, R60 ;  /* 0x00000006843c723c */ /* 0x080fe2000000183c */
[----:B------:R-:W-:Y:S02]  /*6220*/  PLOP3.LUT P6, PT, PT, PT, UP0, 0x80, 0x8 ;  /* 0x000000000008781c */ /* 0x000fe40003fcf008 */
[----:B------:R-:W-:Y:S01]  /*6230*/  @P5 ISETP.GE.AND P5, PT, R26, UR33, PT ;  /* 0x000000211a005c0c */ /* 0x000fe2000bfa6270 */
[----:B------:R-:W-:Y:S01]  /*6240*/  FFMA.FTZ R26, R21, UR9, -R8 ;  /* 0x00000009151a7c23 */ /* 0x000fe20008010808 */
[----:B------:R-:W-:Y:S01]  /*6250*/  FFMA.FTZ R21, R17, -UR11, R241 ;  /* 0x8000000b11157c23 */ /* 0x000fe200080100f1 */
[----:B------:R-:W-:Y:S01]  /*6260*/  @P1 VIADD R30, R136, 0x29 ;  /* 0x00000029881e1836 */ /* 0x000fe20000000000 */
[----:B------:R-:W-:Y:S01]  /*6270*/  PLOP3.LUT P1, PT, PT, PT, UP0, 0x80, 0x8 ;  /* 0x000000000008781c */ /* 0x000fe20003f2f008 */
[----:B------:R-:W-:Y:S01]  /*6280*/  HMMA.16816.F32 R64, R172, R6, R64 ;  /* 0x00000006ac40723c */ /* 0x000fe20000001840 */
[----:B------:R3:W-:Y:S03]  /*6290*/  MUFU.EX2 R86, R16 ;  /* 0x0000001000567308 */ /* 0x0007e60000000800 */
[----:B------:R-:W-:Y:S07]  /*62a0*/  @P2 FSEL R21, R21, -INF , !P5 ;  /* 0xff80000015152808 */ /* 0x000fee0006800000 */
[----:B------:R3:W-:Y:S01]  /*62b0*/  MUFU.EX2 R190, R14 ;  /* 0x0000000e00be7308 */ /* 0x0007e20000000800 */
[----:B------:R-:W-:Y:S01]  /*62c0*/  PLOP3.LUT P2, PT, PT, PT, UP0, 0x80, 0x8 ;  /* 0x000000000008781c */ /* 0x000fe20003f4f008 */
[----:B-1----:R-:W-:Y:S01]  /*62d0*/  FFMA.FTZ R20, R28, -UR11, R226 ;  /* 0x8000000b1c147c23 */ /* 0x002fe200080100e2 */
[----:B----4-:R-:W-:Y:S07]  /*62e0*/  FFMA.FTZ R24, R29, -UR11, R201 ;  /* 0x8000000b1d187c23 */ /* 0x010fee00080100c9 */
[----:B------:R1:W4:Y:S01]  /*62f0*/  MUFU.EX2 R87, R26 ;  /* 0x0000001a00577308 */ /* 0x0003220000000800 */
[----:B------:R-:W-:Y:S01]  /*6300*/  FMUL.FTZ R58, R58, UR10 ;  /* 0x0000000a3a3a7c20 */ /* 0x000fe20008410000 */
[----:B------:R-:W-:Y:S01]  /*6310*/  VIADD R5, R188, 0xffffffb0 ;  /* 0xffffffb0bc057836 */ /* 0x000fe20000000000 */
[----:B------:R-:W-:Y:S07]  /*6320*/  @P1 FSEL R25, R25, -INF , !P5 ;  /* 0xff80000019191808 */ /* 0x000fee0006800000 */
[----:B------:R-:W1:Y:S01]  /*6330*/  MUFU.TANH R224, R45 ;  /* 0x0000002d00e07308 */ /* 0x000e620000002400 */
[----:B------:R-:W-:Y:S01]  /*6340*/  PLOP3.LUT P1, PT, PT, PT, UP0, 0x80, 0x8 ;  /* 0x000000000008781c */ /* 0x000fe20003f2f008 */
[----:B------:R-:W-:Y:S01]  /*6350*/  FMUL.FTZ R52, R52, UR10 ;  /* 0x0000000a34347c20 */ /* 0x000fe20008410000 */
[----:B------:R-:W-:Y:S01]  /*6360*/  @P6 FSEL R20, R20, -INF , !P5 ;  /* 0xff80000014146808 */ /* 0x000fe20006800000 */
[----:B------:R-:W-:Y:S01]  /*6370*/  FMUL.FTZ R56, R56, UR10 ;  /* 0x0000000a38387c20 */ /* 0x000fe20008410000 */
[----:B------:R-:W-:Y:S01]  /*6380*/  PLOP3.LUT P6, PT, PT, PT, UP0, 0x80, 0x8 ;  /* 0x000000000008781c */ /* 0x000fe20003fcf008 */
[----:B------:R-:W-:Y:S01]  /*6390*/  FMUL.FTZ R54, R54, UR10 ;  /* 0x0000000a36367c20 */ /* 0x000fe20008410000 */
[----:B---3--:R-:W-:Y:S03]  /*63a0*/  IADD3 R16, PT, PT, R188, -0x10, RZ ;  /* 0xfffffff0bc107810 */ /* 0x008fe60007ffe0ff */
[----:B------:R-:W-:Y:S01]  /*63b0*/  MUFU.TANH R227, R58 ;  /* 0x0000003a00e37308 */ /* 0x000fe20000002400 */
[----:B------:R-:W-:Y:S01]  /*63c0*/  @P2 FSEL R24, R24, -INF , !P5 ;  /* 0xff80000018182808 */ /* 0x000fe20006800000 */
[----:B------:R-:W-:Y:S01]  /*63d0*/  FFMA.FTZ R13, R13, UR9, -R2 ;  /* 0x000000090d0d7c23 */ /* 0x000fe20008010802 */
[----:B------:R-:W-:Y:S01]  /*63e0*/  PLOP3.LUT P5, PT, PT, PT, UP0, 0x80, 0x8 ;  /* 0x000000000008781c */ /* 0x000fe20003faf008 */
[----:B------:R-:W-:Y:S01]  /*63f0*/  FMUL.FTZ R53, R53, UR10 ;  /* 0x0000000a35357c20 */ /* 0x000fe20008410000 */
[----:B------:R-:W-:Y:S01]  /*6400*/  IABS R14, R16 ;  /* 0x00000010000e7213 */ /* 0x000fe20000000000 */
[----:B------:R-:W-:Y:S01]  /*6410*/  FFMA.FTZ R12, R12, UR9, -R0 ;  /* 0x000000090c0c7c23 */ /* 0x000fe20008010800 */
[----:B------:R-:W-:Y:S03]  /*6420*/  IADD3 R29, PT, PT, R188, -0x17, RZ ;  /* 0xffffffe9bc1d7810 */ /* 0x000fe60007ffe0ff */
[----:B------:R-:W3:Y:S01]  /*6430*/  MUFU.TANH R238, R47 ;  /* 0x0000002f00ee7308 */ /* 0x000ee20000002400 */
[----:B------:R-:W-:Y:S01]  /*6440*/  PLOP3.LUT P2, PT, PT, PT, UP0, 0x80, 0x8 ;  /* 0x000000000008781c */ /* 0x000fe20003f4f008 */
[----:B------:R-:W-:Y:S01]  /*6450*/  IMAD.MOV.U32 R4, RZ, RZ, R14 ;  /* 0x000000ffff047224 */ /* 0x000fe200078e000e */
[----:B------:R-:W-:Y:S01]  /*6460*/  @P1 IADD3 R14, PT, PT, R136, 0x30, RZ ;  /* 0x00000030880e1810 */ /* 0x000fe20007ffe0ff */
[----:B------:R-:W-:Y:S01]  /*6470*/  FMUL.FTZ R55, R55, UR10 ;  /* 0x0000000a37377c20 */ /* 0x000fe20008410000 */
[----:B------:R-:W-:Y:S01]  /*6480*/  @P6 ISETP.GE.AND P6, PT, R30, UR33, PT ;  /* 0x000000211e006c0c */ /* 0x000fe2000bfc6270 */
[----:B------:R-:W-:Y:S01]  /*6490*/  FMUL.FTZ R57, R57, UR10 ;  /* 0x0000000a39397c20 */ /* 0x000fe20008410000 */
[----:B------:R-:W-:Y:S03]  /*64a0*/  I2FP.F32.S32 R30, R4 ;  /* 0x00000004001e7245 */ /* 0x000fe60000201400 */
[----:B------:R-:W4:Y:S01]  /*64b0*/  MUFU.TANH R76, R49 ;  /* 0x00000031004c7308 */ /* 0x000f220000002400 */
[----:B------:R-:W-:Y:S01]  /*64c0*/  @P5 ISETP.GE.AND P5, PT, R14, UR33, PT ;  /* 0x000000210e005c0c */ /* 0x000fe2000bfa6270 */
[----:B------:R-:W-:Y:S01]  /*64d0*/  VIADD R14, R188, 0xffffffa9 ;  /* 0xffffffa9bc0e7836 */ /* 0x000fe20000000000 */
[----:B------:R-:W-:Y:S01]  /*64e0*/  IABS R4, R5 ;  /* 0x0000000500047213 */ /* 0x000fe20000000000 */
[----:B-1----:R-:W-:Y:S01]  /*64f0*/  FFMA.FTZ R5, R30, -UR11, R224 ;  /* 0x8000000b1e057c23 */ /* 0x002fe200080100e0 */
[----:B------:R-:W-:Y:S01]  /*6500*/  PLOP3.LUT P1, PT, PT, PT, UP0, 0x80, 0x8 ;  /* 0x000000000008781c */ /* 0x000fe20003f2f008 */
[----:B------:R-:W-:Y:S01]  /*6510*/  FMUL.FTZ R59, R59, UR10 ;  /* 0x0000000a3b3b7c20 */ /* 0x000fe20008410000 */
[----:B------:R-:W-:Y:S03]  /*6520*/  I2FP.F32.S32 R26, R4 ;  /* 0x00000004001a7245 */ /* 0x000fe60000201400 */
[----:B------:R-:W1:Y:S01]  /*6530*/  MUFU.TANH R198, R51 ;  /* 0x0000003300c67308 */ /* 0x000e620000002400 */
[----:B------:R-:W-:Y:S01]  /*6540*/  IABS R4, R14 ;  /* 0x0000000e00047213 */ /* 0x000fe20000000000 */
[----:B---3--:R-:W-:Y:S01]  /*6550*/  FFMA.FTZ R11, R11, -UR11, R238 ;  /* 0x8000000b0b0b7c23 */ /* 0x008fe200080100ee */
[----:B------:R-:W-:Y:S01]  /*6560*/  @P2 FSEL R5, R5, -INF , !P6 ;  /* 0xff80000005052808 */ /* 0x000fe20007000000 */
[----:B------:R-:W-:Y:S01]  /*6570*/  FMUL.FTZ R60, R60, UR10 ;  /* 0x0000000a3c3c7c20 */ /* 0x000fe20008410000 */
[----:B------:R-:W-:Y:S01]  /*6580*/  PLOP3.LUT P2, PT, PT, PT, UP0, 0x80, 0x8 ;  /* 0x000000000008781c */ /* 0x000fe20003f4f008 */
[----:B------:R-:W-:Y:S01]  /*6590*/  IMAD.MOV.U32 R16, RZ, RZ, R4 ;  /* 0x000000ffff107224 */ /* 0x000fe200078e0004 */
[----:B------:R-:W-:Y:S03]  /*65a0*/  IABS R4, R29 ;  /* 0x0000001d00047213 */ /* 0x000fe60000000000 */
[----:B------:R-:W3:Y:S01]  /*65b0*/  MUFU.TANH R73, R52 ;  /* 0x0000003400497308 */ /* 0x000ee20000002400 */
[----:B------:R-:W-:Y:S01]  /*65c0*/  FFMA.FTZ R6, R5, UR9, -R2 ;  /* 0x0000000905067c23 */ /* 0x000fe20008010802 */
[----:B----4-:R-:W-:Y:S01]  /*65d0*/  FFMA.FTZ R17, R26, -UR11, R76 ;  /* 0x8000000b1a117c23 */ /* 0x010fe2000801004c */
[----:B------:R-:W-:Y:S01]  /*65e0*/  I2FP.F32.S32 R31, R4 ;  /* 0x00000004001f7245 */ /* 0x000fe20000201400 */
[----:B------:R-:W-:Y:S01]  /*65f0*/  FFMA.FTZ R4, R19, UR9, -R3 ;  /* 0x0000000913047c23 */ /* 0x000fe20008010803 */
[----:B------:R-:W-:Y:S01]  /*6600*/  FFMA.FTZ R19, R28, -UR11, R227 ;  /* 0x8000000b1c137c23 */ /* 0x000fe200080100e3 */
[----:B------:R-:W-:Y:S01]  /*6610*/  @P1 FSEL R11, R11, -INF , !P6 ;  /* 0xff8000000b0b1808 */ /* 0x000fe20007000000 */
[----:B------:R-:W4:Y:S01]  /*6620*/  LDL R28, [R1+0x70] ;  /* 0x00007000011c7983 */ /* 0x000f220000100800 */
[----:B------:R-:W-:Y:S02]  /*6630*/  PLOP3.LUT P1, PT, PT, PT, UP0, 0x80, 0x8 ;  /* 0x000000000008781c */ /* 0x000fe40003f2f008 */
[----:B------:R-:W-:Y:S01]  /*6640*/  MUFU.TANH R209, R56 ;  /* 0x0000003800d17308 */ /* 0x000fe20000002400 */
[----:B------:R-:W-:Y:S01]  /*6650*/  @P2 FSEL R17, R17, -INF , !P6 ;  /* 0xff80000011112808 */ /* 0x000fe20007000000 */
[----:B-1----:R-:W-:Y:S01]  /*6660*/  FFMA.FTZ R14, R15, -UR11, R198 ;  /* 0x8000000b0f0e7c23 */ /* 0x002fe200080100c6 */
[----:B------:R-:W-:Y:S01]  /*6670*/  PLOP3.LUT P2, PT, PT, PT, UP0, 0x80, 0x8 ;  /* 0x000000000008781c */ /* 0x000fe20003f4f008 */
[----:B------:R-:W-:Y:S01]  /*6680*/  FFMA.FTZ R11, R11, UR9, -R0 ;  /* 0x000000090b0b7c23 */ /* 0x000fe20008010800 */
[----:B------:R-:W-:Y:S01]  /*6690*/  I2FP.F32.S32 R29, R16 ;  /* 0x00000010001d7245 */ /* 0x000fe20000201400 */
[--C-:B------:R-:W-:Y:S01]  /*66a0*/  FFMA.FTZ R17, R17, UR9, -R8.reuse ;  /* 0x0000000911117c23 */ /* 0x100fe20008010808 */
[----:B------:R-:W-:Y:S03]  /*66b0*/  F2FP.F16.F32.PACK_AB R5, R92, R93 ;  /* 0x0000005d5c05723e */ /* 0x000fe600000000ff */
[----:B------:R-:W1:Y:S01]  /*66c0*/  MUFU.TANH R195, R54 ;  /* 0x0000003600c37308 */ /* 0x000e620000002400 */
[----:B------:R-:W-:Y:S01]  /*66d0*/  F2FP.F16.F32.PACK_AB R7, R214, R215 ;  /* 0x000000d7d607723e */ /* 0x000fe200000000ff */
[----:B---3--:R-:W-:Y:S01]  /*66e0*/  FFMA.FTZ R15, R29, -UR11, R73 ;  /* 0x8000000b1d0f7c23 */ /* 0x008fe20008010049 */
[----:B------:R-:W-:Y:S01]  /*66f0*/  FMUL.FTZ R61, R61, UR10 ;  /* 0x0000000a3d3d7c20 */ /* 0x000fe20008410000 */
[----:B------:R-:W-:Y:S01]  /*6700*/  @P1 FSEL R14, R14, -INF , !P6 ;  /* 0xff8000000e0e1808 */ /* 0x000fe20007000000 */
[----:B------:R-:W-:Y:S01]  /*6710*/  FMUL.FTZ R64, R64, UR10 ;  /* 0x0000000a40407c20 */ /* 0x000fe20008410000 */
[----:B------:R-:W-:Y:S01]  /*6720*/  PLOP3.LUT P6, PT, PT, PT, UP0, 0x80, 0x8 ;  /* 0x000000000008781c */ /* 0x000fe20003fcf008 */
[----:B------:R-:W-:Y:S03]  /*6730*/  FMUL.FTZ R65, R65, UR10 ;  /* 0x0000000a41417c20 */ /* 0x000fe60008410000 */
[----:B------:R3:W-:Y:S01]  /*6740*/  MUFU.EX2 R83, R18 ;  /* 0x0000001200537308 */ /* 0x0007e20000000800 */
[----:B------:R-:W-:Y:S01]  /*6750*/  PLOP3.LUT P1, PT, PT, PT, UP0, 0x80, 0x8 ;  /* 0x000000000008781c */ /* 0x000fe20003f2f008 */
[----:B------:R-:W-:Y:S01]  /*6760*/  FFMA.FTZ R14, R14, UR9, -R3 ;  /* 0x000000090e0e7c23 */ /* 0x000fe20008010803 */
[----:B------:R-:W-:Y:S07]  /*6770*/  @P2 FSEL R15, R15, -INF , !P5 ;  /* 0xff8000000f0f2808 */ /* 0x000fee0006800000 */
[----:B------:R-:W-:Y:S01]  /*6780*/  MUFU.EX2 R176, R4 ;  /* 0x0000000400b07308 */ /* 0x000fe20000000800 */
[----:B------:R-:W-:Y:S01]  /*6790*/  PLOP3.LUT P2, PT, PT, PT, UP0, 0x80, 0x8 ;  /* 0x000000000008781c */ /* 0x000fe20003f4f008 */
[----:B------:R-:W-:Y:S01]  /*67a0*/  FMUL.FTZ R66, R66, UR10 ;  /* 0x0000000a42427c20 */ /* 0x000fe20008410000 */
[----:B------:R-:W-:Y:S07]  /*67b0*/  FMUL.FTZ R67, R67, UR10 ;  /* 0x0000000a43437c20 */ /* 0x000fee0008410000 */
[----:B------:R2:W-:Y:S01]  /*67c0*/  MUFU.EX2 R82, R10 ;  /* 0x0000000a00527308 */ /* 0x0005e20000000800 */
[----:B------:R-:W-:Y:S01]  /*67d0*/  FMUL.FTZ R62, R62, UR10 ;  /* 0x0000000a3e3e7c20 */ /* 0x000fe20008410000 */
[----:B-1----:R-:W-:Y:S01]  /*67e0*/  FFMA.FTZ R16, R27, -UR11, R195 ;  /* 0x8000000b1b107c23 */ /* 0x002fe200080100c3 */
[----:B------:R-:W-:Y:S07]  /*67f0*/  MOV R27, 0x10 ;  /* 0x00000010001b7802 */ /* 0x000fee0000000f00 */
[----:B------:R-:W1:Y:S01]  /*6800*/  MUFU.EX2 R177, R9 ;  /* 0x0000000900b17308 */ /* 0x000e620000000800 */
[----:B------:R-:W-:Y:S01]  /*6810*/  FMUL.FTZ R63, R63, UR10 ;  /* 0x0000000a3f3f7c20 */ /* 0x000fe20008410000 */
[----:B---3--:R-:W-:Y:S01]  /*6820*/  FFMA.FTZ R18, R31, -UR11, R209 ;  /* 0x8000000b1f127c23 */ /* 0x008fe200080100d1 */
[----:B------:R-:W-:Y:S07]  /*6830*/  @P1 FSEL R16, R16, -INF , !P5 ;  /* 0xff80000010101808 */ /* 0x000fee0006800000 */
[----:B------:R-:W-:Y:S01]  /*6840*/  MUFU.EX2 R217, R22 ;  /* 0x0000001600d97308 */ /* 0x000fe20000000800 */
[----:B------:R-:W-:Y:S01]  /*6850*/  PLOP3.LUT P1, PT, PT, PT, UP0, 0x80, 0x8 ;  /* 0x000000000008781c */ /* 0x000fe20003f2f008 */
[--C-:B------:R-:W-:Y:S01]  /*6860*/  FFMA.FTZ R25, R25, UR9, -R8.reuse ;  /* 0x0000000919197c23 */ /* 0x100fe20008010808 */
[----:B------:R-:W-:Y:S07]  /*6870*/  @P6 FSEL R18, R18, -INF , !P5 ;  /* 0xff80000012126808 */ /* 0x000fee0006800000 */
[----:B------:R3:W-:Y:S01]  /*6880*/  MUFU.EX2 R196, R13 ;  /* 0x0000000d00c47308 */ /* 0x0007e20000000800 */
[----:B------:R-:W-:Y:S01]  /*6890*/  PLOP3.LUT P6, PT, PT, PT, UP0, 0x80, 0x8 ;  /* 0x000000000008781c */ /* 0x000fe20003fcf008 */
[----:B------:R-:W-:Y:S01]  /*68a0*/  FFMA.FTZ R24, R24, UR9, -R3 ;  /* 0x0000000918187c23 */ /* 0x000fe20008010803 */
[----:B------:R-:W-:Y:S07]  /*68b0*/  @P2 FSEL R19, R19, -INF , !P5 ;  /* 0xff80000013132808 */ /* 0x000fee0006800000 */
[----:B------:R1:W-:Y:S01]  /*68c0*/  MUFU.EX2 R197, R23 ;  /* 0x0000001700c57308 */ /* 0x0003e20000000800 */
[----:B------:R-:W-:Y:S01]  /*68d0*/  PLOP3.LUT P5, PT, PT, PT, UP0, 0x80, 0x8 ;  /* 0x000000000008781c */ /* 0x000fe20003faf008 */
[----:B------:R-:W-:Y:S01]  /*68e0*/  FFMA.FTZ R15, R15, UR9, -R8 ;  /* 0x000000090f0f7c23 */ /* 0x000fe20008010808 */
[----:B------:R-:W-:Y:S07]  /*68f0*/  PLOP3.LUT P2, PT, PT, PT, UP0, 0x80, 0x8 ;  /* 0x000000000008781c */ /* 0x000fee0003f4f008 */
[----:B------:R1:W-:Y:S01]  /*6900*/  MUFU.EX2 R178, R6 ;  /* 0x0000000600b27308 */ /* 0x0003e20000000800 */
[----:B------:R-:W-:Y:S01]  /*6910*/  SEL R27, R27, 0xfffffff0, !P0 ;  /* 0xfffffff01b1b7807 */ /* 0x000fe20004000000 */
[----:B--2---:R-:W-:Y:S01]  /*6920*/  @P1 VIADD R10, R136, 0x31 ;  /* 0x00000031880a1836 */ /* 0x004fe20000000000 */
[----:B------:R-:W-:Y:S07]  /*6930*/  PLOP3.LUT P1, PT, PT, PT, UP0, 0x80, 0x8 ;  /* 0x000000000008781c */ /* 0x000fee0003f2f008 */
[----:B------:R-:W2:Y:S01]  /*6940*/  MUFU.TANH R72, R53 ;  /* 0x0000003500487308 */ /* 0x000ea20000002400 */
[--C-:B------:R-:W-:Y:S01]  /*6950*/  FFMA.FTZ R18, R18, UR9, -R2.reuse ;  /* 0x0000000912127c23 */ /* 0x100fe20008010802 */
[----:B------:R-:W-:Y:S01]  /*6960*/  @P6 IADD3 R4, PT, PT, R136, 0x38, RZ ;  /* 0x0000003888046810 */ /* 0x000fe20007ffe0ff */
[----:B------:R-:W-:Y:S01]  /*6970*/  FFMA.FTZ R20, R20, UR9, -R2 ;  /* 0x0000000914147c23 */ /* 0x000fe20008010802 */
[----:B---3--:R-:W-:Y:S01]  /*6980*/  F2FP.F16.F32.PACK_AB R13, R242, R243 ;  /* 0x000000f3f20d723e */ /* 0x008fe200000000ff */
[----:B------:R-:W-:Y:S01]  /*6990*/  FFMA.FTZ R21, R21, UR9, -R0 ;  /* 0x0000000915157c23 */ /* 0x000fe20008010800 */
[----:B------:R-:W-:Y:S01]  /*69a0*/  LEA R154, R32, UR4, 0x1 ;  /* 0x00000004209a7c11 */ /* 0x000fe2000f8e08ff */
[----:B-1----:R-:W3:Y:S01]  /*69b0*/  LDL R23, [R1+0x64] ;  /* 0x0000640001177983 */ /* 0x002ee20000100800 */
[----:B------:R-:W-:Y:S01]  /*69c0*/  @P5 ISETP.GE.AND P5, PT, R4, UR33, PT ;  /* 0x0000002104005c0c */ /* 0x000fe2000bfa6270 */
[----:B------:R-:W-:Y:S01]  /*69d0*/  VIADD R4, R188, 0xffffffa8 ;  /* 0xffffffa8bc047836 */ /* 0x000fe20000000000 */
[C---:B------:R-:W-:Y:S01]  /*69e0*/  IADD3 R9, PT, PT, R154.reuse, 0x1c000, RZ ;  /* 0x0001c0009a097810 */ /* 0x040fe20007ffe0ff */
[----:B------:R-:W-:Y:S01]  /*69f0*/  VIADD R156, R154, 0x1c040 ;  /* 0x0001c0409a9c7836 */ /* 0x000fe20000000000 */
[----:B------:R-:W-:Y:S01]  /*6a00*/  @P2 ISETP.GE.AND P2, PT, R10, UR33, PT ;  /* 0x000000210a002c0c */ /* 0x000fe2000bf46270 */
[----:B------:R-:W-:Y:S01]  /*6a10*/  IMAD.IADD R161, R154, 0x1, R27 ;  /* 0x000000019aa17824 */ /* 0x000fe200078e021b */
[----:B------:R-:W-:Y:S01]  /*6a20*/  F2FP.F16.F32.PACK_AB R10, R98, R181 ;  /* 0x000000b5620a723e */ /* 0x000fe200000000ff */
[----:B------:R-:W-:Y:S01]  /*6a30*/  @P4 VIADD R156, R9, 0xffffffc0 ;  /* 0xffffffc0099c4836 */ /* 0x000fe20000000000 */
[----:B------:R-:W-:Y:S01]  /*6a40*/  IABS R4, R4 ;  /* 0x0000000400047213 */ /* 0x000fe20000000000 */
[----:B------:R2:W-:Y:S01]  /*6a50*/  MUFU.EX2 R216, R12 ;  /* 0x0000000c00d87308 */ /* 0x0005e20000000800 */
[----:B------:R-:W-:Y:S01]  /*6a60*/  F2FP.F16.F32.PACK_AB R9, R184, R187 ;  /* 0x000000bbb809723e */ /* 0x000fe200000000ff */
[----:B------:R1:W-:Y:S01]  /*6a70*/  STS [R154+0x1c000], R10 ;  /* 0x01c0000a9a007388 */ /* 0x0003e20000000800 */
[----:B------:R-:W-:Y:S07]  /*6a80*/  I2FP.F32.S32 R22, R4 ;  /* 0x0000000400167245 */ /* 0x000fee0000201400 */
[----:B------:R-:W-:Y:S01]  /*6a90*/  MUFU.TANH R192, R55 ;  /* 0x0000003700c07308 */ /* 0x000fe20000002400 */
[----:B------:R-:W-:Y:S01]  /*6aa0*/  F2FP.F16.F32.PACK_AB R4, R94, R95 ;  /* 0x0000005f5e04723e */ /* 0x000fe200000000ff */
[----:B------:R1:W-:Y:S01]  /*6ab0*/  STS [R154+0x1c400], R9 ;  /* 0x01c400099a007388 */ /* 0x0003e20000000800 */
[----:B------:R-:W-:Y:S01]  /*6ac0*/  F2FP.F16.F32.PACK_AB R6, R86, R87 ;  /* 0x000000575606723e */ /* 0x000fe200000000ff */
[----:B------:R-:W-:Y:S01]  /*6ad0*/  FFMA.FTZ R16, R16, UR9, -R3 ;  /* 0x0000000910107c23 */ /* 0x000fe20008010803 */
[----:B------:R-:W-:Y:S01]  /*6ae0*/  @P1 IADD3 R136, PT, PT, R136, 0x39, RZ ;  /* 0x0000003988881810 */ /* 0x000fe20007ffe0ff */
[----:B------:R1:W-:Y:S01]  /*6af0*/  STS [R161+0x1c000], R4 ;  /* 0x01c00004a1007388 */ /* 0x0003e20000000800 */
[----:B------:R-:W-:Y:S03]  /*6b00*/  PLOP3.LUT P1, PT, PT, PT, UP0, 0x80, 0x8 ;  /* 0x000000000008781c */ /* 0x000fe60003f2f008 */
[----:B------:R-:W-:Y:S01]  /*6b10*/  MUFU.TANH R208, R57 ;  /* 0x0000003900d07308 */ /* 0x000fe20000002400 */
[----:B------:R-:W-:Y:S01]  /*6b20*/  PLOP3.LUT P6, PT, PT, PT, UP0, 0x80, 0x8 ;  /* 0x000000000008781c */ /* 0x000fe20003fcf008 */
[----:B--2---:R-:W-:Y:S01]  /*6b30*/  FFMA.FTZ R12, R22, -UR11, R72 ;  /* 0x8000000b160c7c23 */ /* 0x004fe20008010048 */
[----:B------:R-:W-:Y:S01]  /*6b40*/  IADD3 R159, PT, PT, R27, R156, RZ ;  /* 0x0000009c1b9f7210 */ /* 0x000fe20007ffe0ff */
[----:B------:R-:W-:Y:S01]  /*6b50*/  FFMA.FTZ R19, R19, UR9, -R0 ;  /* 0x0000000913137c23 */ /* 0x000fe20008010800 */
[----:B------:R-:W-:Y:S05]  /*6b60*/  IMAD.MOV.U32 R56, RZ, RZ, 0x20 ;  /* 0x00000020ff387424 */ /* 0x000fea00078e00ff */
[----:B------:R-:W2:Y:S01]  /*6b70*/  MUFU.TANH R223, R59 ;  /* 0x0000003b00df7308 */ /* 0x000ea20000002400 */
[----:B------:R-:W-:Y:S02]  /*6b80*/  SEL R173, R56, 0xffffffe0, !P3 ;  /* 0xffffffe038ad7807 */ /* 0x000fe40005800000 */
[----:B------:R-:W-:Y:S02]  /*6b90*/  @P1 FSEL R12, R12, -INF , !P2 ;  /* 0xff8000000c0c1808 */ /* 0x000fe40005000000 */
[----:B------:R-:W-:Y:S02]  /*6ba0*/  PLOP3.LUT P1, PT, PT, PT, UP0, 0x80, 0x8 ;  /* 0x000000000008781c */ /* 0x000fe40003f2f008 */
[----:B-1----:R-:W-:Y:S03]  /*6bb0*/  F2FP.F16.F32.PACK_AB R10, R211, R210 ;  /* 0x000000d2d30a723e */ /* 0x002fe600000000ff */
[----:B------:R-:W-:Y:S01]  /*6bc0*/  MUFU.EX2 R78, R17 ;  /* 0x00000011004e7308 */ /* 0x000fe20000000800 */
[----:B------:R-:W-:Y:S01]  /*6bd0*/  FFMA.FTZ R12, R12, UR9, -R8 ;  /* 0x000000090c0c7c23 */ /* 0x000fe20008010808 */
[----:B------:R-:W-:Y:S01]  /*6be0*/  F2FP.F16.F32.PACK_AB R9, R252, R68 ;  /* 0x00000044fc09723e */ /* 0x000fe200000000ff */
[----:B------:R1:W-:Y:S07]  /*6bf0*/  STS [R161+0x1c400], R10 ;  /* 0x01c4000aa1007388 */ /* 0x0003ee0000000800 */
[----:B------:R2:W-:Y:S01]  /*6c00*/  MUFU.EX2 R206, R11 ;  /* 0x0000000b00ce7308 */ /* 0x0005e20000000800 */
[----:B------:R-:W-:Y:S01]  /*6c10*/  F2FP.F16.F32.PACK_AB R4, R233, R234 ;  /* 0x000000eae904723e */ /* 0x000fe200000000ff */
[----:B------:R-:W-:Y:S08]  /*6c20*/  STS [R154+0x1e000], R13 ;  /* 0x01e0000d9a007388 */ /* 0x000ff00000000800 */
[----:B------:R1:W-:Y:S01]  /*6c30*/  MUFU.EX2 R74, R12 ;  /* 0x0000000c004a7308 */ /* 0x0003e20000000800 */
[----:B------:R-:W-:Y:S01]  /*6c40*/  @P6 ISETP.GE.AND P6, PT, R136, UR33, PT ;  /* 0x0000002188006c0c */ /* 0x000fe2000bfc6270 */
[----:B------:R-:W-:Y:S08]  /*6c50*/  STS [R154+0x1e400], R9 ;  /* 0x01e400099a007388 */ /* 0x000ff00000000800 */
[----:B------:R-:W-:Y:S01]  /*6c60*/  MUFU.TANH R203, R60 ;  /* 0x0000003c00cb7308 */ /* 0x000fe20000002400 */
[----:B------:R-:W-:Y:S01]  /*6c70*/  IADD3 R150, PT, PT, R148, R173, RZ ;  /* 0x000000ad94967210 */ /* 0x000fe20007ffe0ff */
[----:B------:R1:W-:Y:S01]  /*6c80*/  STS [R161+0x1e000], R4 ;  /* 0x01e00004a1007388 */ /* 0x0003e20000000800 */
[----:B--2---:R-:W-:Y:S07]  /*6c90*/  FFMA.FTZ R11, R30, -UR11, R223 ;  /* 0x8000000b1e0b7c23 */ /* 0x004fee00080100df */
[----:B------:R-:W-:Y:S01]  /*6ca0*/  MUFU.TANH R202, R61 ;  /* 0x0000003d00ca7308 */ /* 0x000fe20000002400 */
[----:B-1----:R-:W-:Y:S01]  /*6cb0*/  F2FP.F16.F32.PACK_AB R12, R177, R176 ;  /* 0x000000b0b10c723e */ /* 0x002fe200000000ff */
[----:B------:R-:W-:Y:S08]  /*6cc0*/  FFMA.FTZ R10, R26, -UR11, R192 ;  /* 0x8000000b1a0a7c23 */ /* 0x000ff000080100c0 */
[----:B------:R-:W-:Y:S01]  /*6cd0*/  MUFU.TANH R71, R64 ;  /* 0x0000004000477308 */ /* 0x000fe20000002400 */
[----:B------:R-:W-:Y:S02]  /*6ce0*/  @P1 FSEL R10, R10, -INF , !P2 ;  /* 0xff8000000a0a1808 */ /* 0x000fe40005000000 */
[----:B------:R-:W-:Y:S07]  /*6cf0*/  PLOP3.LUT P1, PT, PT, PT, UP0, 0x80, 0x8 ;  /* 0x000000000008781c */ /* 0x000fee0003f2f008 */
[----:B------:R-:W-:Y:S01]  /*6d00*/  MUFU.EX2 R166, R14 ;  /* 0x0000000e00a67308 */ /* 0x000fe20000000800 */
[----:B------:R-:W-:Y:S01]  /*6d10*/  FFMA.FTZ R10, R10, UR9, -R3 ;  /* 0x000000090a0a7c23 */ /* 0x000fe20008010803 */
[----:B------:R-:W-:Y:S08]  /*6d20*/  IADD3 R4, PT, PT, R188, -0x18, RZ ;  /* 0xffffffe8bc047810 */ /* 0x000ff00007ffe0ff */
[----:B------:R-:W-:Y:S01]  /*6d30*/  MUFU.TANH R70, R65 ;  /* 0x0000004100467308 */ /* 0x000fe20000002400 */
[----:B------:R-:W-:Y:S04]  /*6d40*/  IABS R4, R4 ;  /* 0x0000000400047213 */ /* 0x000fe80000000000 */
[----:B------:R-:W-:Y:S05]  /*6d50*/  MOV R13, R4 ;  /* 0x00000004000d7202 */ /* 0x000fea0000000f00 */
[----:B------:R-:W1:Y:S01]  /*6d60*/  MUFU.TANH R169, R66 ;  /* 0x0000004200a97308 */ /* 0x000e620000002400 */
[----:B------:R-:W-:Y:S02]  /*6d70*/  F2FP.F16.F32.PACK_AB R4, R250, R251 ;  /* 0x000000fbfa04723e */ /* 0x000fe400000000ff */
[----:B------:R-:W-:Y:S03]  /*6d80*/  I2FP.F32.S32 R13, R13 ;  /* 0x0000000d000d7245 */ /* 0x000fe60000201400 */
[----:B------:R2:W-:Y:S02]  /*6d90*/  STS [R161+0x1e400], R4 ;  /* 0x01e40004a1007388 */ /* 0x0005e40000000800 */
[----:B------:R-:W-:Y:S02]  /*6da0*/  FFMA.FTZ R9, R13, -UR11, R208 ;  /* 0x8000000b0d097c23 */ /* 0x000fe400080100d0 */
[----:B------:R-:W3:Y:S03]  /*6db0*/  MUFU.TANH R168, R67 ;  /* 0x0000004300a87308 */ /* 0x000ee60000002400 */
[----:B------:R-:W-:Y:S02]  /*6dc0*/  @P1 FSEL R9, R9, -INF , !P2 ;  /* 0xff80000009091808 */ /* 0x000fe40005000000 */
[----:B------:R-:W-:Y:S05]  /*6dd0*/  PLOP3.LUT P1, PT, PT, PT, UP0, 0x80, 0x8 ;  /* 0x000000000008781c */ /* 0x000fea0003f2f008 */
[----:B------:R1:W-:Y:S10]  /*6de0*/  MUFU.EX2 R164, R10 ;  /* 0x0000000a00a47308 */ /* 0x0003f40000000800 */
[----:B------:R-:W3:Y:S01]  /*6df0*/  MUFU.TANH R218, R62 ;  /* 0x0000003e00da7308 */ /* 0x000ee20000002400 */
[----:B------:R-:W-:Y:S09]  /*6e00*/  @P1 FSEL R11, R11, -INF , !P2 ;  /* 0xff8000000b0b1808 */ /* 0x000ff20005000000 */
[----:B------:R-:W3:Y:S01]  /*6e10*/  MUFU.TANH R212, R63 ;  /* 0x0000003f00d47308 */ /* 0x000ee20000002400 */
[----:B------:R-:W-:Y:S01]  /*6e20*/  PLOP3.LUT P2, PT, PT, PT, UP0, 0x80, 0x8 ;  /* 0x000000000008781c */ /* 0x000fe20003f4f008 */
[----:B-1----:R-:W-:Y:S01]  /*6e30*/  FFMA.FTZ R10, R29, -UR11, R169 ;  /* 0x8000000b1d0a7c23 */ /* 0x002fe200080100a9 */
[----:B--2---:R-:W-:Y:S01]  /*6e40*/  F2FP.F16.F32.PACK_AB R4, R204, R205 ;  /* 0x000000cdcc04723e */ /* 0x004fe200000000ff */
[----:B------:R-:W-:Y:S01]  /*6e50*/  FFMA.FTZ R11, R11, UR9, -R0 ;  /* 0x000000090b0b7c23 */ /* 0x000fe20008010800 */
[----:B------:R-:W-:Y:S05]  /*6e60*/  PLOP3.LUT P1, PT, PT, PT, UP0, 0x80, 0x8 ;  /* 0x000000000008781c */ /* 0x000fea0003f2f008 */
[----:B------:R-:W1:Y:S10]  /*6e70*/  MUFU.EX2 R79, R25 ;  /* 0x00000019004f7308 */ /* 0x000e740000000800 */
[----:B------:R-:W2:Y:S10]  /*6e80*/  MUFU.EX2 R167, R24 ;  /* 0x0000001800a77308 */ /* 0x000eb40000000800 */
[----:B------:R-:W2:Y:S10]  /*6e90*/  MUFU.EX2 R207, R21 ;  /* 0x0000001500cf7308 */ /* 0x000eb40000000800 */
[----:B------:R-:W2:Y:S10]  /*6ea0*/  MUFU.EX2 R179, R20 ;  /* 0x0000001400b37308 */ /* 0x000eb40000000800 */
[----:B------:R-:W-:Y:S10]  /*6eb0*/  MUFU.EX2 R75, R15 ;  /* 0x0000000f004b7308 */ /* 0x000ff40000000800 */
[----:B------:R-:W-:Y:S10]  /*6ec0*/  MUFU.EX2 R165, R16 ;  /* 0x0000001000a57308 */ /* 0x000ff40000000800 */
[----:B------:R-:W-:Y:S10]  /*6ed0*/  MUFU.EX2 R175, R18 ;  /* 0x0000001200af7308 */ /* 0x000ff40000000800 */
[----:B------:R-:W-:Y:S10]  /*6ee0*/  MUFU.EX2 R200, R19 ;  /* 0x0000001300c87308 */ /* 0x000ff40000000800 */
[----:B------:R-:W-:Y:S01]  /*6ef0*/  MUFU.EX2 R199, R11 ;  /* 0x0000000b00c77308 */ /* 0x000fe20000000800 */
[----:B----4-:R-:W-:Y:S02]  /*6f00*/  IMAD.IADD R158, R154, 0x1, R28 ;  /* 0x000000019a9e7824 */ /* 0x010fe400078e021c */
[----:B------:R-:W-:Y:S02]  /*6f10*/  IMAD.IADD R155, R28, 0x1, R156 ;  /* 0x000000011c9b7824 */ /* 0x000fe400078e029c */
[C---:B------:R-:W-:Y:S01]  /*6f20*/  IMAD.IADD R160, R27.reuse, 0x1, R158 ;  /* 0x000000011ba07824 */ /* 0x040fe200078e029e */
[----:B------:R4:W-:Y:S02]  /*6f30*/  STS [R158+0x1c000], R5 ;  /* 0x01c000059e007388 */ /* 0x0009e40000000800 */
[----:B------:R-:W-:Y:S02]  /*6f40*/  IADD3 R157, PT, PT, R27, R155, RZ ;  /* 0x0000009b1b9d7210 */ /* 0x000fe40007ffe0ff */
[----:B------:R1:W-:Y:S04]  /*6f50*/  STS [R158+0x1c400], R4 ;  /* 0x01c400049e007388 */ /* 0x0003e80000000800 */
[----:B------:R2:W-:Y:S01]  /*6f60*/  STS [R160+0x1c000], R6 ;  /* 0x01c00006a0007388 */ /* 0x0005e20000000800 */
[----:B----4-:R-:W-:Y:S02]  /*6f70*/  F2FP.F16.F32.PACK_AB R5, R190, R191 ;  /* 0x000000bfbe05723e */ /* 0x010fe400000000ff */
[----:B-1----:R-:W-:Y:S03]  /*6f80*/  F2FP.F16.F32.PACK_AB R4, R221, R222 ;  /* 0x000000dedd04723e */ /* 0x002fe600000000ff */
[----:B------:R1:W-:Y:S01]  /*6f90*/  STS [R160+0x1c400], R5 ;  /* 0x01c40005a0007388 */ /* 0x0003e20000000800 */
[----:B--2---:R-:W-:Y:S03]  /*6fa0*/  F2FP.F16.F32.PACK_AB R6, R230, R231 ;  /* 0x000000e7e606723e */ /* 0x004fe600000000ff */
[----:B------:R2:W-:Y:S01]  /*6fb0*/  STS [R158+0x1e000], R4 ;  /* 0x01e000049e007388 */ /* 0x0005e20000000800 */
[----:B---3--:R-:W-:Y:S01]  /*6fc0*/  LEA R151, R23, UR4, 0x1 ;  /* 0x0000000417977c11 */ /* 0x008fe2000f8e08ff */
[----:B-1----:R-:W-:Y:S03]  /*6fd0*/  FFMA.FTZ R5, R139, -UR11, R203 ;  /* 0x8000000b8b057c23 */ /* 0x002fe600080100cb */
[----:B------:R-:W-:Y:S01]  /*6fe0*/  IADD3 R172, PT, PT, R153, R151, RZ ;  /* 0x0000009799ac7210 */ /* 0x000fe20007ffe0ff */
[----:B------:R-:W-:Y:S01]  /*6ff0*/  IMAD.IADD R152, R173, 0x1, R151 ;  /* 0x00000001ad987824 */ /* 0x000fe200078e0297 */
[----:B--2---:R-:W-:Y:S02]  /*7000*/  F2FP.F16.F32.PACK_AB R4, R236, R237 ;  /* 0x000000edec04723e */ /* 0x004fe400000000ff */
[----:B------:R-:W-:Y:S02]  /*7010*/  @P2 FSEL R5, R5, -INF , !P5 ;  /* 0xff80000005052808 */ /* 0x000fe40006800000 */
[----:B------:R-:W-:Y:S01]  /*7020*/  PLOP3.LUT P2, PT, PT, PT, UP0, 0x80, 0x8 ;  /* 0x000000000008781c */ /* 0x000fe20003f4f008 */
[----:B------:R1:W-:Y:S04]  /*7030*/  STS [R158+0x1e400], R4 ;  /* 0x01e400049e007388 */ /* 0x0003e80000000800 */
[----:B------:R2:W-:Y:S04]  /*7040*/  STS [R160+0x1e400], R6 ;  /* 0x01e40006a0007388 */ /* 0x0005e80000000800 */
[----:B------:R3:W-:Y:S04]  /*7050*/  STS [R160+0x1e000], R7 ;  /* 0x01e00007a0007388 */ /* 0x0007e80000000800 */
[----:B------:R4:W-:Y:S01]  /*7060*/  STS [R156+0x400], R12 ;  /* 0x0004000c9c007388 */ /* 0x0009e20000000800 */
[----:B-1----:R-:W-:Y:S01]  /*7070*/  FFMA.FTZ R4, R138, -UR11, R202 ;  /* 0x8000000b8a047c23 */ /* 0x002fe200080100ca */
[----:B--2---:R-:W-:Y:S04]  /*7080*/  IADD3 R6, PT, PT, R188, -0x5f, RZ ;  /* 0xffffffa1bc067810 */ /* 0x004fe80007ffe0ff */
[----:B------:R-:W-:Y:S02]  /*7090*/  @P1 FSEL R4, R4, -INF , !P6 ;  /* 0xff80000004041808 */ /* 0x000fe40007000000 */
[----:B------:R-:W-:Y:S01]  /*70a0*/  IABS R6, R6 ;  /* 0x0000000600067213 */ /* 0x000fe20000000000 */
[----:B---3--:R-:W-:Y:S01]  /*70b0*/  VIADD R7, R188, 0xffffffa0 ;  /* 0xffffffa0bc077836 */ /* 0x008fe20000000000 */
[----:B------:R-:W-:Y:S02]  /*70c0*/  PLOP3.LUT P1, PT, PT, PT, UP0, 0x80, 0x8 ;  /* 0x000000000008781c */ /* 0x000fe40003f2f008 */
[----:B------:R-:W-:Y:S01]  /*70d0*/  I2FP.F32.S32 R17, R6 ;  /* 0x0000000600117245 */ /* 0x000fe20000201400 */
[----:B----4-:R-:W-:Y:S01]  /*70e0*/  FFMA.FTZ R12, R9, UR9, -R2 ;  /* 0x00000009090c7c23 */ /* 0x010fe20008010802 */
[----:B------:R-:W-:Y:S01]  /*70f0*/  F2FP.F16.F32.PACK_AB R6, R82, R83 ;  /* 0x000000535206723e */ /* 0x000fe200000000ff */
[----:B------:R-:W-:Y:S01]  /*7100*/  FFMA.FTZ R9, R22, -UR11, R168 ;  /* 0x8000000b16097c23 */ /* 0x000fe200080100a8 */
[----:B------:R-:W-:Y:S01]  /*7110*/  IABS R7, R7 ;  /* 0x0000000700077213 */ /* 0x000fe20000000000 */
[----:B------:R1:W-:Y:S02]  /*7120*/  MUFU.EX2 R174, R12 ;  /* 0x0000000c00ae7308 */ /* 0x0003e40000000800 */
[----:B------:R2:W-:Y:S01]  /*7130*/  STS [R156], R6 ;  /* 0x000000069c007388 */ /* 0x0005e20000000800 */
[----:B------:R-:W-:Y:S01]  /*7140*/  I2FP.F32.S32 R14, R7 ;  /* 0x00000007000e7245 */ /* 0x000fe20000201400 */
[----:B------:R-:W-:Y:S05]  /*7150*/  FFMA.FTZ R7, R17, -UR11, R71 ;  /* 0x8000000b11077c23 */ /* 0x000fea0008010047 */
[----:B------:R-:W-:Y:S02]  /*7160*/  @P2 FSEL R7, R7, -INF , !P5 ;  /* 0xff80000007072808 */ /* 0x000fe40006800000 */
[----:B------:R-:W-:Y:S03]  /*7170*/  PLOP3.LUT P2, PT, PT, PT, UP0, 0x80, 0x8 ;  /* 0x000000000008781c */ /* 0x000fe60003f4f008 */
[----:B------:R-:W-:Y:S01]  /*7180*/  FFMA.FTZ R7, R7, UR9, -R8 ;  /* 0x0000000907077c23 */ /* 0x000fe20008010808 */
[--C-:B-1----:R-:W-:Y:S01]  /*7190*/  FFMA.FTZ R12, R5, UR9, -R2.reuse ;  /* 0x00000009050c7c23 */ /* 0x102fe20008010802 */
[----:B------:R-:W-:Y:S01]  /*71a0*/  FFMA.FTZ R2, R4, UR9, -R2 ;  /* 0x0000000904027c23 */ /* 0x000fe20008010802 */
[----:B------:R-:W-:Y:S01]  /*71b0*/  FFMA.FTZ R5, R31, -UR11, R218 ;  /* 0x8000000b1f057c23 */ /* 0x000fe200080100da */
[----:B------:R1:W-:Y:S01]  /*71c0*/  MUFU.EX2 R69, R7 ;  /* 0x0000000700457308 */ /* 0x0003e20000000800 */
[----:B------:R-:W-:Y:S09]  /*71d0*/  FFMA.FTZ R4, R13, -UR11, R212 ;  /* 0x8000000b0d047c23 */ /* 0x000ff200080100d4 */
[----:B------:R3:W-:Y:S01]  /*71e0*/  MUFU.EX2 R170, R2 ;  /* 0x0000000200aa7308 */ /* 0x0007e20000000800 */
[----:B------:R-:W-:Y:S02]  /*71f0*/  @P2 FSEL R10, R10, -INF , !P5 ;  /* 0xff8000000a0a2808 */ /* 0x000fe40006800000 */
[----:B------:R-:W-:Y:S01]  /*7200*/  PLOP3.LUT P2, PT, PT, PT, UP0, 0x80, 0x8 ;  /* 0x000000000008781c */ /* 0x000fe20003f4f008 */
[----:B--2---:R-:W-:Y:S06]  /*7210*/  FFMA.FTZ R6, R14, -UR11, R70 ;  /* 0x8000000b0e067c23 */ /* 0x004fec0008010046 */
[----:B------:R-:W-:Y:S01]  /*7220*/  MUFU.EX2 R171, R12 ;  /* 0x0000000c00ab7308 */ /* 0x000fe20000000800 */
[--C-:B------:R-:W-:Y:S01]  /*7230*/  FFMA.FTZ R10, R10, UR9, -R3.reuse ;  /* 0x000000090a0a7c23 */ /* 0x100fe20008010803 */
[----:B------:R-:W-:Y:S08]  /*7240*/  @P1 FSEL R6, R6, -INF , !P6 ;  /* 0xff80000006061808 */ /* 0x000ff00007000000 */
[----:B------:R-:W-:Y:S01]  /*7250*/  MUFU.EX2 R163, R10 ;  /* 0x0000000a00a37308 */ /* 0x000fe20000000800 */
[----:B------:R-:W-:Y:S02]  /*7260*/  PLOP3.LUT P1, PT, PT, PT, UP0, 0x80, 0x8 ;  /* 0x000000000008781c */ /* 0x000fe40003f2f008 */
[----:B-1----:R-:W-:Y:S01]  /*7270*/  F2FP.F16.F32.PACK_AB R7, R78, R79 ;  /* 0x0000004f4e07723e */ /* 0x002fe200000000ff */
[----:B------:R-:W-:Y:S01]  /*7280*/  FFMA.FTZ R8, R6, UR9, -R8 ;  /* 0x0000000906087c23 */ /* 0x000fe20008010808 */
[----:B------:R-:W-:Y:S02]  /*7290*/  F2FP.F16.F32.PACK_AB R6, R166, R167 ;  /* 0x000000a7a606723e */ /* 0x000fe400000000ff */
[----:B------:R-:W-:Y:S03]  /*72a0*/  @P2 FSEL R5, R5, -INF , !P5 ;  /* 0xff80000005052808 */ /* 0x000fe60006800000 */
[----:B------:R1:W-:Y:S01]  /*72b0*/  MUFU.EX2 R68, R8 ;  /* 0x0000000800447308 */ /* 0x0003e20000000800 */
[----:B------:R-:W-:Y:S01]  /*72c0*/  STS [R159], R7 ;  /* 0x000000079f007388 */ /* 0x000fe20000000800 */
[----:B---3--:R-:W-:Y:S03]  /*72d0*/  F2FP.F16.F32.PACK_AB R2, R206, R207 ;  /* 0x000000cfce02723e */ /* 0x008fe600000000ff */
[----:B------:R-:W-:Y:S01]  /*72e0*/  STS [R159+0x400], R6 ;  /* 0x000400069f007388 */ /* 0x000fe20000000800 */
[----:B------:R-:W-:Y:S02]  /*72f0*/  @P1 FSEL R9, R9, -INF , !P6 ;  /* 0xff80000009091808 */ /* 0x000fe40007000000 */
[----:B------:R-:W-:Y:S03]  /*7300*/  PLOP3.LUT P1, PT, PT, PT, UP0, 0x80, 0x8 ;  /* 0x000000000008781c */ /* 0x000fe60003f2f008 */
[----:B------:R-:W-:Y:S01]  /*7310*/  FFMA.FTZ R3, R9, UR9, -R3 ;  /* 0x0000000909037c23 */ /* 0x000fe20008010803 */
[--C-:B-1----:R-:W-:Y:S03]  /*7320*/  FFMA.FTZ R8, R5, UR9, -R0.reuse ;  /* 0x0000000905087c23 */ /* 0x102fe60008010800 */
[----:B------:R1:W2:Y:S01]  /*7330*/  MUFU.EX2 R162, R3 ;  /* 0x0000000300a27308 */ /* 0x0002a20000000800 */
[----:B------:R-:W-:Y:S09]  /*7340*/  F2FP.F16.F32.PACK_AB R5, R216, R217 ;  /* 0x000000d9d805723e */ /* 0x000ff200000000ff */
[----:B------:R-:W-:Y:S01]  /*7350*/  MUFU.EX2 R194, R8 ;  /* 0x0000000800c27308 */ /* 0x000fe20000000800 */
[----:B------:R-:W-:Y:S01]  /*7360*/  @P1 FSEL R4, R4, -INF , !P6 ;  /* 0xff80000004041808 */ /* 0x000fe20007000000 */
[----:B------:R3:W-:Y:S04]  /*7370*/  STS [R156+0x2400], R5 ;  /* 0x002400059c007388 */ /* 0x0007e80000000800 */
[----:B------:R-:W-:Y:S01]  /*7380*/  FFMA.FTZ R0, R4, UR9, -R0 ;  /* 0x0000000904007c23 */ /* 0x000fe20008010800 */
[----:B------:R-:W-:Y:S02]  /*7390*/  F2FP.F16.F32.PACK_AB R4, R196, R197 ;  /* 0x000000c5c404723e */ /* 0x000fe400000000ff */
[----:B-1----:R-:W-:Y:S01]  /*73a0*/  F2FP.F16.F32.PACK_AB R3, R178, R179 ;  /* 0x000000b3b203723e */ /* 0x002fe200000000ff */
[----:B------:R2:W1:Y:S02]  /*73b0*/  MUFU.EX2 R193, R0 ;  /* 0x0000000000c17308 */ /* 0x0004640000000800 */
[----:B------:R4:W-:Y:S04]  /*73c0*/  STS [R156+0x2000], R4 ;  /* 0x002000049c007388 */ /* 0x0009e80000000800 */
[----:B------:R1:W-:Y:S04]  /*73d0*/  STS [R159+0x2400], R2 ;  /* 0x002400029f007388 */ /* 0x0003e80000000800 */
[----:B------:R1:W-:Y:S01]  /*73e0*/  STS [R159+0x2000], R3 ;  /* 0x002000039f007388 */ /* 0x0003e20000000800 */
[----:B--2---:R-:W-:Y:S02]  /*73f0*/  F2FP.F16.F32.PACK_AB R0, R162, R163 ;  /* 0x000000a3a200723e */ /* 0x004fe400000000ff */
[----:B---3--:R-:W-:Y:S05]  /*7400*/  F2FP.F16.F32.PACK_AB R5, R74, R75 ;  /* 0x0000004b4a05723e */ /* 0x008fea00000000ff */
[----:B------:R-:W-:Y:S01]  /*7410*/  STS [R155], R5 ;  /* 0x000000059b007388 */ /* 0x000fe20000000800 */
[----:B----4-:R-:W-:Y:S02]  /*7420*/  F2FP.F16.F32.PACK_AB R4, R164, R165 ;  /* 0x000000a5a404723e */ /* 0x010fe400000000ff */
[----:B-1----:R-:W-:Y:S03]  /*7430*/  F2FP.F16.F32.PACK_AB R2, R68, R69 ;  /* 0x000000454402723e */ /* 0x002fe600000000ff */
[----:B------:R-:W-:Y:S01]  /*7440*/  STS [R155+0x400], R4 ;  /* 0x000400049b007388 */ /* 0x000fe20000000800 */
[----:B------:R-:W-:Y:S03]  /*7450*/  F2FP.F16.F32.PACK_AB R3, R174, R175 ;  /* 0x000000afae03723e */ /* 0x000fe600000000ff */
        /* <DEDUP_REMOVED lines=13> */
[----:B--2---:R-:W-:Y:S07]  /*7530*/  MOV R2, UR42 ;  /* 0x0000002a00027c02 */ /* 0x004fee0008000f00 */
        /* <DEDUP_REMOVED lines=58> */
[----:B------:R-:W-:Y:S02]  /*78e0*/  IMAD.MOV.U32 R145, RZ, RZ, R181 ;  /* 0x000000ffff917224 */ /* 0x000fe400078e00b5 */
[C---:B------:R-:W-:Y:S02]  /*78f0*/  IMAD.IADD R181, R173.reuse, 0x1, R172 ;  /* 0x00000001adb57824 */ /* 0x040fe400078e02ac */
[-C--:B------:R-:W-:Y:S08]  /*7900*/  HMMA.16816.F32 R44, R132, R146.reuse, R44 ;  /* 0x00000092842c723c */ /* 0x080ff0000000182c */
[C---:B------:R-:W-:Y:S04]  /*7910*/  HMMA.16816.F32 R48, R140.reuse, R146, R48 ;  /* 0x000000928c30723c */ /* 0x040fe80000001830 */
[C---:B---3--:R-:W-:Y:S04]  /*7920*/  LEA R146, P1, R0.reuse, R2, 0x2 ;  /* 0x0000000200927211 */ /* 0x048fe800078210ff */
[----:B------:R-:W-:Y:S01]  /*7930*/  LEA.HI.X R147, R0, R3, RZ, 0x2, P1 ;  /* 0x0000000300937211 */ /* 0x000fe200008f14ff */
[-C--:B--2---:R-:W-:Y:S03]  /*7940*/  HMMA.16816.F32 R52, R140, R136.reuse, R52 ;  /* 0x000000888c34723c */ /* 0x084fe60000001834 */
[----:B------:R-:W-:Y:S01]  /*7950*/  IADD3 R0, PT, PT, R173, R149, RZ ;  /* 0x00000095ad007210 */ /* 0x000fe20007ffe0ff */
[----:B------:R-:W2:Y:S04]  /*7960*/  LDG.E R144, desc[UR28][R146.64] ;  /* 0x0000001c92907981 */ /* 0x000ea8000c1e1900 */
[----:B------:R-:W3:Y:S01]  /*7970*/  LDG.E R3, desc[UR28][R146.64+0x20] ;  /* 0x0000201c92037981 */ /* 0x000ee2000c1e1900 */
[C---:B------:R-:W-:Y:S03]  /*7980*/  HMMA.16816.F32 R56, R132.reuse, R136, R56 ;  /* 0x000000888438723c */ /* 0x040fe60000001838 */
[----:B------:R1:W5:Y:S05]  /*7990*/  LDG.E R2, desc[UR28][R146.64+0x100] ;  /* 0x0001001c92027981 */ /* 0x00036a000c1e1900 */
[-C--:B------:R-:W-:Y:S01]  /*79a0*/  HMMA.16816.F32 R60, R132, R138.reuse, R60 ;  /* 0x0000008a843c723c */ /* 0x080fe2000000183c */
[----:B------:R-:W-:Y:S07]  /*79b0*/  LDSM.16.M88.4 R132, [R0+0x8000] ;  /* 0x008000000084783b */ /* 0x000fee0000000200 */
[----:B------:R-:W-:Y:S01]  /*79c0*/  HMMA.16816.F32 R64, R140, R138, R64 ;  /* 0x0000008a8c40723c */ /* 0x000fe20000001840 */
[----:B------:R-:W4:Y:S08]  /*79d0*/  LDSM.16.M88.4 R136, [R181+0x10000] ;  /* 0x01000000b588783b */ /* 0x000f300000000200 */
[----:B------:R1:W4:Y:S02]  /*79e0*/  LDSM.16.M88.4 R140, [R0+0xa000] ;  /* 0x00a00000008c783b */ /* 0x0003240000000200 */
[----:B-1----:R-:W-:Y:S04]  /*79f0*/  FFMA.FTZ R0, -R97, R97, 1 ;  /* 0x3f80000061007423 */ /* 0x002fe80000010161 */
[----:B------:R-:W-:Y:S01]  /*7a00*/  FMUL.FTZ R0, R0, UR10 ;  /* 0x0000000a00007c20 */ /* 0x000fe20008410000 */
[-C--:B----4-:R-:W-:Y:S08]  /*7a10*/  HMMA.16816.F32 R4, R132, R136.reuse, R4 ;  /* 0x000000888404723c */ /* 0x090ff00000001804 */
        /* <DEDUP_REMOVED lines=24> */
[----:B------:R-:W-:Y:S01]  /*7ba0*/  FADD.FTZ R20, -R144, R20 ;  /* 0x0000001490147221 */ /* 0x000fe20000010100 */
[----:B------:R1:W5:Y:S01]  /*7bb0*/  LDL.LU R98, [R1+0xec] ;  /* 0x0000ec0001627983 */ /* 0x0003620000300800 */
[----:B------:R-:W-:Y:S01]  /*7bc0*/  FMUL.FTZ R145, R0, R4 ;  /* 0x0000000400917220 */ /* 0x000fe20000410000 */
[----:B------:R-:W-:Y:S01]  /*7bd0*/  FFMA.FTZ R4, -R96, R96, 1 ;  /* 0x3f80000060047423 */ /* 0x000fe20000010160 */
[----:B------:R-:W-:Y:S01]  /*7be0*/  FMUL.FTZ R133, R93, R20 ;  /* 0x000000145d857220 */ /* 0x000fe20000410000 */
[----:B------:R1:W5:Y:S01]  /*7bf0*/  LDL.LU R97, [R1+0xe8] ;  /* 0x0000e80001617983 */ /* 0x0003620000300800 */
[----:B------:R-:W-:Y:S01]  /*7c00*/  FMUL.FTZ R134, R92, R134 ;  /* 0x000000865c867220 */ /* 0x000fe20000410000 */
[----:B------:R-:W-:Y:S01]  /*7c10*/  FMUL.FTZ R4, R4, UR10 ;  /* 0x0000000a04047c20 */ /* 0x000fe20008410000 */
[----:B------:R-:W-:Y:S01]  /*7c20*/  FFMA.FTZ R20, -R89, R89, 1 ;  /* 0x3f80000059147423 */ /* 0x000fe20000010159 */
[----:B------:R1:W5:Y:S01]  /*7c30*/  LDL.LU R96, [R1+0xe4] ;  /* 0x0000e40001607983 */ /* 0x0003620000300800 */
[----:B------:R-:W-:Y:S01]  /*7c40*/  FADD.FTZ R32, -R144, R32 ;  /* 0x0000002090207221 */ /* 0x000fe20000010100 */
[----:B------:R-:W-:Y:S01]  /*7c50*/  FMUL.FTZ R132, R4, R5 ;  /* 0x0000000504847220 */ /* 0x000fe20000410000 */
[----:B------:R-:W-:Y:S01]  /*7c60*/  FADD.FTZ R4, -R144, R17 ;  /* 0x0000001190047221 */ /* 0x000fe20000010100 */
[----:B------:R1:W5:Y:S01]  /*7c70*/  LDG.E R0, desc[UR28][R146.64+0x120] ;  /* 0x0001201c92007981 */ /* 0x000362000c1e1900 */
[----:B------:R-:W-:Y:S01]  /*7c80*/  FMUL.FTZ R17, R95, R16 ;  /* 0x000000105f117220 */ /* 0x000fe20000410000 */
[----:B------:R-:W-:Y:S01]  /*7c90*/  FFMA.FTZ R5, -R88, R88, 1 ;  /* 0x3f80000058057423 */ /* 0x000fe20000010158 */
[----:B------:R-:W-:Y:S01]  /*7ca0*/  FMUL.FTZ R21, R94, R4 ;  /* 0x000000045e157220 */ /* 0x000fe20000410000 */
[----:B------:R1:W5:Y:S01]  /*7cb0*/  LDL.LU R95, [R1+0xe0] ;  /* 0x0000e000015f7983 */ /* 0x0003620000300800 */
[----:B------:R-:W-:Y:S01]  /*7cc0*/  FFMA.FTZ R4, -R91, R91, 1 ;  /* 0x3f8000005b047423 */ /* 0x000fe2000001015b */
[----:B------:R-:W-:Y:S01]  /*7cd0*/  FFMA.FTZ R16, -R90, R90, 1 ;  /* 0x3f8000005a107423 */ /* 0x000fe2000001015a */
[C---:B------:R-:W-:Y:S01]  /*7ce0*/  FADD.FTZ R36, -R144.reuse, R36 ;  /* 0x0000002490247221 */ /* 0x040fe20000010100 */
[----:B------:R1:W5:Y:S01]  /*7cf0*/  LDL.LU R94, [R1+0xdc] ;  /* 0x0000dc00015e7983 */ /* 0x0003620000300800 */
[C---:B------:R-:W-:Y:S01]  /*7d00*/  FADD.FTZ R37, -R144.reuse, R37 ;  /* 0x0000002590257221 */ /* 0x040fe20000010100 */
[----:B------:R-:W-:Y:S01]  /*7d10*/  FADD.FTZ R48, -R144, R48 ;  /* 0x0000003090307221 */ /* 0x000fe20000010100 */
[----:B------:R-:W-:Y:S01]  /*7d20*/  FMUL.FTZ R36, R83, R36 ;  /* 0x0000002453247220 */ /* 0x000fe20000410000 */
[----:B------:R1:W5:Y:S01]  /*7d30*/  LDL.LU R93, [R1+0xd8] ;  /* 0x0000d800015d7983 */ /* 0x0003620000300800 */
[----:B------:R-:W-:Y:S01]  /*7d40*/  FMUL.FTZ R37, R82, R37 ;  /* 0x0000002552257220 */ /* 0x000fe20000410000 */
[----:B------:R-:W-:Y:S01]  /*7d50*/  FMUL.FTZ R48, R79, R48 ;  /* 0x000000304f307220 */ /* 0x000fe20000410000 */
        /* <DEDUP_REMOVED lines=8> */
[----:B------:R-:W-:Y:S01]  /*7de0*/  FMUL.FTZ R20, R20, UR10 ;  /* 0x0000000a14147c20 */ /* 0x000fe20008410000 */
[----:B------:R1:W5:Y:S01]  /*7df0*/  LDL.LU R90, [R1+0xcc] ;  /* 0x0000cc00015a7983 */ /* 0x0003620000300800 */
[----:B------:R-:W-:Y:S01]  /*7e00*/  FMUL.FTZ R5, R5, UR10 ;  /* 0x0000000a05057c20 */ /* 0x000fe20008410000 */
[----:B------:R-:W-:Y:S01]  /*7e10*/  FMUL.FTZ R4, R4, UR10 ;  /* 0x0000000a04047c20 */ /* 0x000fe20008410000 */
[----:B------:R-:W-:Y:S01]  /*7e20*/  FMUL.FTZ R20, R20, R133 ;  /* 0x0000008514147220 */ /* 0x000fe20000410000 */
[----:B------:R1:W5:Y:S01]  /*7e30*/  LDL.LU R89, [R1+0xc8] ;  /* 0x0000c80001597983 */ /* 0x0003620000300800 */
[----:B------:R-:W-:Y:S01]  /*7e40*/  FMUL.FTZ R5, R5, R134 ;  /* 0x0000008605057220 */ /* 0x000fe20000410000 */
[----:B------:R-:W-:Y:S01]  /*7e50*/  FMUL.FTZ R16, R16, UR10 ;  /* 0x0000000a10107c20 */ /* 0x000fe20008410000 */
[----:B------:R-:W-:Y:S01]  /*7e60*/  FMUL.FTZ R4, R4, R17 ;  /* 0x0000001104047220 */ /* 0x000fe20000410000 */
[----:B------:R1:W5:Y:S01]  /*7e70*/  LDL.LU R88, [R1+0xc4] ;  /* 0x0000c40001587983 */ /* 0x0003620000300800 */
[----:B------:R-:W-:Y:S01]  /*7e80*/  F2FP.F16.F32.PACK_AB R17, R132, R145 ;  /* 0x000000918411723e */ /* 0x000fe200000000ff */
[----:B------:R-:W-:Y:S01]  /*7e90*/  FMUL.FTZ R16, R16, R21 ;  /* 0x0000001510107220 */ /* 0x000fe20000410000 */
[----:B------:R-:W-:Y:S01]  /*7ea0*/  F2FP.F16.F32.PACK_AB R134, R5, R20 ;  /* 0x000000140586723e */ /* 0x000fe200000000ff */
        /* <DEDUP_REMOVED lines=8> */
[----:B------:R-:W-:Y:S01]  /*7f30*/  F2FP.F16.F32.PACK_AB R16, R16, R4 ;  /* 0x000000041010723e */ /* 0x000fe200000000ff */
        /* <DEDUP_REMOVED lines=21> */
[----:B------:R-:W-:Y:S01]  /*8090*/  FMUL.FTZ R20, R20, R49 ;  /* 0x0000003114147220 */ /* 0x000fe20000410000 */
[----:B------:R1:W5:Y:S01]  /*80a0*/  LDL.LU R80, [R1+0xa4] ;  /* 0x0000a40001507983 */ /* 0x0003620000300800 */
[----:B------:R-:W-:Y:S01]  /*80b0*/  FMUL.FTZ R37, R37, UR10 ;  /* 0x0000000a25257c20 */ /* 0x000fe20008410000 */
[----:B------:R-:W-:Y:S01]  /*80c0*/  FMUL.FTZ R36, R36, UR10 ;  /* 0x0000000a24247c20 */ /* 0x000fe20008410000 */
[----:B------:R-:W-:Y:S01]  /*80d0*/  F2FP.F16.F32.PACK_AB R132, R4, R5 ;  /* 0x000000050484723e */ /* 0x000fe200000000ff */
[----:B------:R1:W5:Y:S01]  /*80e0*/  LDL.LU R79, [R1+0xa0] ;  /* 0x0000a000014f7983 */ /* 0x0003620000300800 */
[----:B------:R-:W-:Y:S01]  /*80f0*/  F2FP.F16.F32.PACK_AB R49, R20, R21 ;  /* 0x000000151431723e */ /* 0x000fe200000000ff */
[----:B------:R-:W-:Y:S01]  /*8100*/  FFMA.FTZ R21, -R71, R71, 1 ;  /* 0x3f80000047157423 */ /* 0x000fe20000010147 */
[----:B------:R-:W-:Y:S01]  /*8110*/  FFMA.FTZ R20, -R70, R70, 1 ;  /* 0x3f80000046147423 */ /* 0x000fe20000010146 */
[----:B------:R1:W5:Y:S01]  /*8120*/  LDL.LU R78, [R1+0x9c] ;  /* 0x00009c00014e7983 */ /* 0x0003620000300800 */
[----:B------:R-:W-:Y:S01]  /*8130*/  FMUL.FTZ R4, R37, R53 ;  /* 0x0000003525047220 */ /* 0x000fe20000410000 */
[----:B------:R-:W-:Y:S01]  /*8140*/  FADD.FTZ R37, -R144, R64 ;  /* 0x0000004090257221 */ /* 0x000fe20000010100 */
[----:B------:R-:W-:Y:S01]  /*8150*/  FMUL.FTZ R5, R36, R52 ;  /* 0x0000003424057220 */ /* 0x000fe20000410000 */
[----:B------:R1:W5:Y:S01]  /*8160*/  LDL.LU R77, [R1+0x98] ;  /* 0x00009800014d7983 */ /* 0x0003620000300800 */
[----:B------:R-:W-:Y:S01]  /*8170*/  FADD.FTZ R36, -R144, R65 ;  /* 0x0000004190247221 */ /* 0x000fe20000010100 */
[----:B------:R-:W-:Y:S01]  /*8180*/  FMUL.FTZ R37, R69, R37 ;  /* 0x0000002545257220 */ /* 0x000fe20000410000 */
[----:B------:R-:W-:Y:S01]  /*8190*/  FMUL.FTZ R21, R21, UR10 ;  /* 0x0000000a15157c20 */ /* 0x000fe20008410000 */
[----:B------:R1:W5:Y:S01]  /*81a0*/  LDL.LU R76, [R1+0x94] ;  /* 0x00009400014c7983 */ /* 0x0003620000300800 */
[----:B------:R-:W-:Y:S01]  /*81b0*/  FMUL.FTZ R36, R68, R36 ;  /* 0x0000002444247220 */ /* 0x000fe20000410000 */
[----:B------:R-:W-:Y:S01]  /*81c0*/  FMUL.FTZ R20, R20, UR10 ;  /* 0x0000000a14147c20 */ /* 0x000fe20008410000 */
[----:B---3--:R-:W-:Y:S01]  /*81d0*/  FADD.FTZ R6, -R3, R6 ;  /* 0x0000000603067221 */ /* 0x008fe20000010100 */
[----:B------:R1:W5:Y:S01]  /*81e0*/  LDL.LU R75, [R1+0x90] ;  /* 0x00009000014b7983 */ /* 0x0003620000300800 */
[----:B------:R-:W-:Y:S01]  /*81f0*/  F2FP.F16.F32.PACK_AB R133, R32, R33 ;  /* 0x000000212085723e */ /* 0x000fe200000000ff */
[----:B------:R-:W-:Y:S01]  /*8200*/  FMUL.FTZ R37, R21, R37 ;  /* 0x0000002515257220 */ /* 0x000fe20000410000 */
[----:B------:R-:W-:Y:S01]  /*8210*/  FMUL.FTZ R36, R20, R36 ;  /* 0x0000002414247220 */ /* 0x000fe20000410000 */
[----:B------:R1:W5:Y:S01]  /*8220*/  LDL.LU R74, [R1+0x8c] ;  /* 0x00008c00014a7983 */ /* 0x0003620000300800 */
[----:B------:R-:W-:Y:S01]  /*8230*/  FMUL.FTZ R33, R187, R6 ;  /* 0x00000006bb217220 */ /* 0x000fe20000410000 */
[----:B------:R-:W-:Y:S01]  /*8240*/  FFMA.FTZ R20, -R186, R186, 1 ;  /* 0x3f800000ba147423 */ /* 0x000fe200000101ba */
[----:B------:R-:W-:Y:S01]  /*8250*/  FFMA.FTZ R21, -R185, R185, 1 ;  /* 0x3f800000b9157423 */ /* 0x000fe200000101b9 */
[----:B------:R1:W5:Y:S01]  /*8260*/  LDL.LU R73, [R1+0x88] ;  /* 0x0000880001497983 */ /* 0x0003620000300800 */
[----:B------:R-:W-:Y:S01]  /*8270*/  FADD.FTZ R7, -R3, R7 ;  /* 0x0000000703077221 */ /* 0x000fe20000010100 */
[----:B------:R-:W-:Y:S01]  /*8280*/  F2FP.F16.F32.PACK_AB R48, R4, R5 ;  /* 0x000000050430723e */ /* 0x000fe200000000ff */
[----:B------:R-:W-:Y:S01]  /*8290*/  FMUL.FTZ R20, R20, UR10 ;  /* 0x0000000a14147c20 */ /* 0x000fe20008410000 */
[----:B------:R1:W5:Y:S01]  /*82a0*/  LDL.LU R72, [R1+0x84] ;  /* 0x0000840001487983 */ /* 0x0003620000300800 */
[----:B------:R-:W-:Y:S01]  /*82b0*/  FMUL.FTZ R32, R184, R7 ;  /* 0x00000007b8207220 */ /* 0x000fe20000410000 */
[----:B------:R-:W-:Y:S02]  /*82c0*/  FMUL.FTZ R21, R21, UR10 ;  /* 0x0000000a15157c20 */ /* 0x000fe40008410000 */
[----:B------:R1:W5:Y:S04]  /*82d0*/  LDL.LU R71, [R1+0x80] ;  /* 0x0000800001477983 */ /* 0x0003680000300800 */
[----:B------:R1:W5:Y:S04]  /*82e0*/  LDL.LU R70, [R1+0x7c] ;  /* 0x00007c0001467983 */ /* 0x0003680000300800 */
[----:B------:R1:W5:Y:S04]  /*82f0*/  LDL.LU R69, [R1+0x78] ;  /* 0x0000780001457983 */ /* 0x0003680000300800 */
[----:B------:R1:W5:Y:S01]  /*8300*/  LDL.LU R68, [R1+0x74] ;  /* 0x0000740001447983 */ /* 0x0003620000300800 */
[----:B------:R-:W2:Y:S01]  /*8310*/  S2R R187, SR_TID.X ;  /* 0x0000000000bb7919 */ /* 0x000ea20000002100 */
[----:B------:R-:W3:Y:S01]  /*8320*/  S2R R186, SR_TID.X ;  /* 0x0000000000ba7919 */ /* 0x000ee20000002100 */
[----:B------:R-:W4:Y:S01]  /*8330*/  S2R R185, SR_TID.X ;  /* 0x0000000000b97919 */ /* 0x000f220000002100 */
[----:B--2---:R-:W-:Y:S01]  /*8340*/  SHF.L.U32 R187, R187, 0x5, RZ ;  /* 0x00000005bbbb7819 */ /* 0x004fe200000006ff */
[----:B---3--:R-:W-:Y:S01]  /*8350*/  IMAD.SHL.U32 R186, R186, 0x40, RZ ;  /* 0x00000040baba7824 */ /* 0x008fe200078e00ff */
[----:B----4-:R-:W-:Y:S01]  /*8360*/  SHF.L.U32 R184, R185, 0x3, RZ ;  /* 0x00000003b9b87819 */ /* 0x010fe200000006ff */
        /* <DEDUP_REMOVED lines=59> */
.L_x_2440:
[----:B-1----:R-:W2:Y:S01]  /*8720*/  LDL.LU R65, [R1+0x24] ;  /* 0x0000240001417983 */ /* 0x002ea20000300800 */
[----:B------:R-:W-:Y:S01]  /*8730*/  FFMA.FTZ R5, -R240, R240, 1 ;  /* 0x3f800000f0057423 */ /* 0x000fe200000101f0 */
        /* <DEDUP_REMOVED lines=10> */
[----:B------:R-:W2:Y:S01]  /*87e0*/  LDL.LU R52, [R1+0x8] ;  /* 0x0000080001347983 */ /* 0x000ea20000300800 */
[----:B------:R-:W-:Y:S01]  /*87f0*/  FADD.FTZ R19, -R3, R19 ;  /* 0x0000001303137221 */ /* 0x000fe20000010100 */
[----:B------:R-:W-:Y:S01]  /*8800*/  FFMA.FTZ R7, -R239, R239, 1 ;  /* 0x3f800000ef077423 */ /* 0x000fe200000101ef */
[----:B------:R-:W-:Y:S01]  /*8810*/  FADD.FTZ R39, -R3, R39 ;  /* 0x0000002703277221 */ /* 0x000fe20000010100 */
[----:B------:R1:W-:Y:S01]  /*8820*/  STS [R154+0x14000], R17 ;  /* 0x014000119a007388 */ /* 0x0003e20000000800 */
[----:B------:R-:W-:Y:S01]  /*8830*/  FMUL.FTZ R19, R211, R19 ;  /* 0x00000013d3137220 */ /* 0x000fe20000410000 */
[----:B------:R-:W-:Y:S01]  /*8840*/  FMUL.FTZ R7, R7, UR10 ;  /* 0x0000000a07077c20 */ /* 0x000fe20008410000 */
[----:B------:R-:W-:Y:S01]  /*8850*/  FADD.FTZ R38, -R3, R38 ;  /* 0x0000002603267221 */ /* 0x000fe20000010100 */
[----:B------:R-:W-:Y:S01]  /*8860*/  FMUL.FTZ R39, R177, R39 ;  /* 0x00000027b1277220 */ /* 0x000fe20000410000 */
[----:B------:R-:W-:Y:S01]  /*8870*/  FADD.FTZ R18, -R3, R18 ;  /* 0x0000001203127221 */ /* 0x000fe20000010100 */
[----:B------:R-:W-:Y:S01]  /*8880*/  FMUL.FTZ R19, R7, R19 ;  /* 0x0000001307137220 */ /* 0x000fe20000410000 */
[----:B------:R-:W-:Y:S01]  /*8890*/  FFMA.FTZ R7, -R219, R219, 1 ;  /* 0x3f800000db077423 */ /* 0x000fe200000101db */
        /* <DEDUP_REMOVED lines=9> */
[C---:B------:R-:W-:Y:S01]  /*8930*/  FADD.FTZ R35, -R3.reuse, R35 ;  /* 0x0000002303237221 */ /* 0x040fe20000010100 */
[C---:B------:R-:W-:Y:S01]  /*8940*/  FADD.FTZ R34, -R3.reuse, R34 ;  /* 0x0000002203227221 */ /* 0x040fe20000010100 */
[----:B------:R-:W-:Y:S01]  /*8950*/  FADD.FTZ R54, -R3, R54 ;  /* 0x0000003603367221 */ /* 0x000fe20000010100 */
[----:B------:R-:W-:Y:S01]  /*8960*/  FMUL.FTZ R7, R7, UR10 ;  /* 0x0000000a07077c20 */ /* 0x000fe20008410000 */
[C---:B------:R-:W-:Y:S01]  /*8970*/  FADD.FTZ R55, -R3.reuse, R55 ;  /* 0x0000003703377221 */ /* 0x040fe20000010100 */
[C---:B------:R-:W-:Y:S01]  /*8980*/  FADD.FTZ R66, -R3.reuse, R66 ;  /* 0x0000004203427221 */ /* 0x040fe20000010100 */
[----:B------:R-:W-:Y:S01]  /*8990*/  FADD.FTZ R3, -R3, R67 ;  /* 0x0000004303037221 */ /* 0x000fe20000010100 */
[----:B------:R-:W-:Y:S01]  /*89a0*/  FMUL.FTZ R50, R7, R50 ;  /* 0x0000003207327220 */ /* 0x000fe20000410000 */
        /* <DEDUP_REMOVED lines=8> */
[----:B------:R-:W-:Y:S01]  /*8a30*/  FMUL.FTZ R3, R162, R3 ;  /* 0x00000003a2037220 */ /* 0x000fe20000410000 */
[----:B-----5:R-:W-:Y:S01]  /*8a40*/  FADD.FTZ R8, -R2, R8 ;  /* 0x0000000802087221 */ /* 0x020fe20000010100 */
[----:B------:R-:W-:Y:S01]  /*8a50*/  FMUL.FTZ R6, R5, R4 ;  /* 0x0000000405067220 */ /* 0x000fe20000410000 */
[----:B------:R-:W-:Y:S01]  /*8a60*/  F2FP.F16.F32.PACK_AB R5, R17, R20 ;  /* 0x000000141105723e */ /* 0x000fe200000000ff */
[----:B------:R-:W-:Y:S01]  /*8a70*/  FMUL.FTZ R23, R7, R66 ;  /* 0x0000004207177220 */ /* 0x000fe20000410000 */
[----:B------:R-:W-:Y:S01]  /*8a80*/  FADD.FTZ R10, -R0, R10 ;  /* 0x0000000a000a7221 */ /* 0x000fe20000010100 */
[----:B------:R-:W-:Y:S01]  /*8a90*/  FFMA.FTZ R17, -R225, R225, 1 ;  /* 0x3f800000e1117423 */ /* 0x000fe200000101e1 */
[----:B------:R-:W-:Y:S01]  /*8aa0*/  F2FP.F16.F32.PACK_AB R33, R6, R22 ;  /* 0x000000160621723e */ /* 0x000fe200000000ff */
[----:B------:R-:W-:Y:S01]  /*8ab0*/  STS [R154+0x14400], R5 ;  /* 0x014400059a007388 */ /* 0x000fe20000000800 */
[----:B------:R-:W-:Y:S01]  /*8ac0*/  FFMA.FTZ R6, -R220, R220, 1 ;  /* 0x3f800000dc067423 */ /* 0x000fe200000101dc */
[----:B------:R-:W-:Y:S01]  /*8ad0*/  F2FP.F16.F32.PACK_AB R4, R19, R18 ;  /* 0x000000121304723e */ /* 0x000fe200000000ff */
[----:B------:R-:W-:Y:S01]  /*8ae0*/  FMUL.FTZ R34, R191, R34 ;  /* 0x00000022bf227220 */ /* 0x000fe20000410000 */
[----:B------:R-:W-:Y:S01]  /*8af0*/  FMUL.FTZ R17, R17, UR10 ;  /* 0x0000000a11117c20 */ /* 0x000fe20008410000 */
[----:B------:R-:W-:Y:S01]  /*8b00*/  FMUL.FTZ R32, R6, UR10 ;  /* 0x0000000a06207c20 */ /* 0x000fe20008410000 */
[----:B------:R-:W-:Y:S01]  /*8b10*/  FFMA.FTZ R6, -R213, R213, 1 ;  /* 0x3f800000d5067423 */ /* 0x000fe200000101d5 */
[----:B------:R-:W-:Y:S01]  /*8b20*/  FADD.FTZ R9, -R2, R9 ;  /* 0x0000000902097221 */ /* 0x000fe20000010100 */
[----:B------:R-:W-:Y:S01]  /*8b30*/  FMUL.FTZ R34, R17, R34 ;  /* 0x0000002211227220 */ /* 0x000fe20000410000 */
[----:B------:R1:W-:Y:S01]  /*8b40*/  STS [R161+0x14400], R4 ;  /* 0x01440004a1007388 */ /* 0x0003e20000000800 */
[----:B------:R-:W-:Y:S01]  /*8b50*/  FMUL.FTZ R6, R6, UR10 ;  /* 0x0000000a06067c20 */ /* 0x000fe20008410000 */
[----:B------:R-:W-:Y:S01]  /*8b60*/  FFMA.FTZ R17, -R192, R192, 1 ;  /* 0x3f800000c0117423 */ /* 0x000fe200000101c0 */
[----:B------:R-:W-:Y:S01]  /*8b70*/  FMUL.FTZ R9, R242, R9 ;  /* 0x00000009f2097220 */ /* 0x000fe20000410000 */
[----:B------:R-:W-:Y:S01]  /*8b80*/  FADD.FTZ R12, -R2, R12 ;  /* 0x0000000c020c7221 */ /* 0x000fe20000010100 */
[----:B------:R-:W-:Y:S01]  /*8b90*/  FMUL.FTZ R20, R6, R39 ;  /* 0x0000002706147220 */ /* 0x000fe20000410000 */
[----:B------:R-:W-:Y:S01]  /*8ba0*/  FFMA.FTZ R6, -R198, R198, 1 ;  /* 0x3f800000c6067423 */ /* 0x000fe200000101c6 */
[----:B------:R-:W-:Y:S01]  /*8bb0*/  FMUL.FTZ R55, R164, R55 ;  /* 0x00000037a4377220 */ /* 0x000fe20000410000 */
[----:B------:R-:W-:Y:S01]  /*8bc0*/  FMUL.FTZ R17, R17, UR10 ;  /* 0x0000000a11117c20 */ /* 0x000fe20008410000 */
[----:B------:R-:W-:Y:S01]  /*8bd0*/  FMUL.FTZ R12, R234, R12 ;  /* 0x0000000cea0c7220 */ /* 0x000fe20000410000 */
[----:B------:R-:W-:Y:S01]  /*8be0*/  FMUL.FTZ R6, R6, UR10 ;  /* 0x0000000a06067c20 */ /* 0x000fe20008410000 */
[----:B------:R4:W-:Y:S01]  /*8bf0*/  STS [R161+0x14000], R16 ;  /* 0x01400010a1007388 */ /* 0x0009e20000000800 */
[----:B------:R-:W-:Y:S01]  /*8c00*/  FMUL.FTZ R22, R17, R55 ;  /* 0x0000003711167220 */ /* 0x000fe20000410000 */
[----:B------:R-:W-:Y:S01]  /*8c10*/  FADD.FTZ R28, -R2, R28 ;  /* 0x0000001c021c7221 */ /* 0x000fe20000010100 */
[----:B------:R-:W-:Y:S01]  /*8c20*/  FMUL.FTZ R21, R6, R51 ;  /* 0x0000003306157220 */ /* 0x000fe20000410000 */
[----:B------:R-:W-:Y:S01]  /*8c30*/  FFMA.FTZ R6, -R168, R168, 1 ;  /* 0x3f800000a8067423 */ /* 0x000fe200000101a8 */
[C---:B------:R-:W-:Y:S01]  /*8c40*/  FADD.FTZ R44, -R2.reuse, R44 ;  /* 0x0000002c022c7221 */ /* 0x040fe20000010100 */
[----:B------:R-:W-:Y:S01]  /*8c50*/  FMUL.FTZ R28, R215, R28 ;  /* 0x0000001cd71c7220 */ /* 0x000fe20000410000 */
[----:B------:R-:W-:Y:S01]  /*8c60*/  FADD.FTZ R25, -R2, R25 ;  /* 0x0000001902197221 */ /* 0x000fe20000010100 */
[----:B------:R-:W-:Y:S01]  /*8c70*/  FMUL.FTZ R6, R6, UR10 ;  /* 0x0000000a06067c20 */ /* 0x000fe20008410000 */
[C---:B------:R-:W-:Y:S01]  /*8c80*/  FADD.FTZ R40, -R2.reuse, R40 ;  /* 0x0000002802287221 */ /* 0x040fe20000010100 */
[----:B------:R-:W-:Y:S01]  /*8c90*/  FADD.FTZ R41, -R2, R41 ;  /* 0x0000002902297221 */ /* 0x000fe20000010100 */
[----:B------:R-:W-:Y:S01]  /*8ca0*/  FMUL.FTZ R44, R179, R44 ;  /* 0x0000002cb32c7220 */ /* 0x000fe20000410000 */
[----:B------:R-:W-:Y:S01]  /*8cb0*/  FMUL.FTZ R3, R6, R3 ;  /* 0x0000000306037220 */ /* 0x000fe20000410000 */
[C---:B------:R-:W-:Y:S01]  /*8cc0*/  FADD.FTZ R24, -R2.reuse, R24 ;  /* 0x0000001802187221 */ /* 0x040fe20000010100 */
[C---:B-1----:R-:W-:Y:S01]  /*8cd0*/  FADD.FTZ R4, -R2.reuse, R45 ;  /* 0x0000002d02047221 */ /* 0x042fe20000010100 */
[C---:B------:R-:W-:Y:S01]  /*8ce0*/  FADD.FTZ R56, -R2.reuse, R56 ;  /* 0x0000003802387221 */ /* 0x040fe20000010100 */
[C---:B------:R-:W-:Y:S01]  /*8cf0*/  FADD.FTZ R57, -R2.reuse, R57 ;  /* 0x0000003902397221 */ /* 0x040fe20000010100 */
[----:B------:R-:W-:Y:S01]  /*8d00*/  F2FP.F16.F32.PACK_AB R23, R3, R23 ;  /* 0x000000170317723e */ /* 0x000fe200000000ff */
[C---:B------:R-:W-:Y:S01]  /*8d10*/  FADD.FTZ R3, -R2.reuse, R13 ;  /* 0x0000000d02037221 */ /* 0x040fe20000010100 */
        /* <DEDUP_REMOVED lines=8> */
[----:B------:R-:W-:Y:S01]  /*8da0*/  FFMA.FTZ R18, -R195, R195, 1 ;  /* 0x3f800000c3127423 */ /* 0x000fe200000101c3 */
[C---:B------:R-:W-:Y:S01]  /*8db0*/  FADD.FTZ R15, -R0.reuse, R15 ;  /* 0x0000000f000f7221 */ /* 0x040fe20000010100 */
[----:B------:R-:W-:Y:S01]  /*8dc0*/  FADD.FTZ R14, -R0, R14 ;  /* 0x0000000e000e7221 */ /* 0x000fe20000010100 */
[----:B------:R-:W-:Y:S01]  /*8dd0*/  FMUL.FTZ R54, R165, R54 ;  /* 0x00000036a5367220 */ /* 0x000fe20000410000 */
[----:B------:R-:W-:Y:S01]  /*8de0*/  FMUL.FTZ R18, R18, UR10 ;  /* 0x0000000a12127c20 */ /* 0x000fe20008410000 */
        /* <DEDUP_REMOVED lines=16> */
[----:B------:R-:W-:Y:S01]  /*8ef0*/  FMUL.FTZ R31, R230, R31 ;  /* 0x0000001fe61f7220 */ /* 0x000fe20000410000 */
[----:B------:R-:W-:Y:S01]  /*8f00*/  FADD.FTZ R43, -R0, R43 ;  /* 0x0000002b002b7221 */ /* 0x000fe20000010100 */
[----:B------:R-:W-:Y:S01]  /*8f10*/  FMUL.FTZ R35, R190, R35 ;  /* 0x00000023be237220 */ /* 0x000fe20000410000 */
[----:B------:R-:W-:Y:S01]  /*8f20*/  FADD.FTZ R27, -R0, R27 ;  /* 0x0000001b001b7221 */ /* 0x000fe20000010100 */
        /* <DEDUP_REMOVED lines=8> */
[----:B------:R-:W-:Y:S01]  /*8fb0*/  F2FP.F16.F32.PACK_AB R32, R32, R34 ;  /* 0x000000222020723e */ /* 0x000fe200000000ff */
        /* <DEDUP_REMOVED lines=8> */
[----:B------:R-:W-:Y:S02]  /*9040*/  LOP3.LUT R143, R185, 0x10, RZ, 0xc0, !PT ;  /* 0x00000010b98f7812 */ /* 0x000fe400078ec0ff */
[----:B------:R-:W-:Y:S01]  /*9050*/  LOP3.LUT R210, R184, 0x38, RZ, 0xc0, !PT ;  /* 0x00000038b8d27812 */ /* 0x000fe200078ec0ff */
[----:B--2---:R-:W-:Y:S01]  /*9060*/  FFMA.FTZ R5, -R52, R52, 1 ;  /* 0x3f80000034057423 */ /* 0x004fe20000010134 */
[----:B------:R-:W-:Y:S01]  /*9070*/  FFMA.FTZ R8, -R65, R65, 1 ;  /* 0x3f80000041087423 */ /* 0x000fe20000010141 */
[----:B------:R-:W2:Y:S01]  /*9080*/  LDL.LU R52, [R1] ;  /* 0x0000000001347983 */ /* 0x000ea20000300800 */
[----:B---3--:R-:W-:Y:S01]  /*9090*/  FFMA.FTZ R7, -R64, R64, 1 ;  /* 0x3f80000040077423 */ /* 0x008fe20000010140 */
[----:B----4-:R-:W-:Y:S01]  /*90a0*/  FFMA.FTZ R6, -R53, R53, 1 ;  /* 0x3f80000035067423 */ /* 0x010fe20000010135 */
[----:B------:R-:W-:Y:S01]  /*90b0*/  FMUL.FTZ R5, R5, UR10 ;  /* 0x0000000a05057c20 */ /* 0x000fe20008410000 */
[----:B------:R-:W3:Y:S01]  /*90c0*/  LDL.LU R138, [R1+0x38] ;  /* 0x00003800018a7983 */ /* 0x000ee20000300800 */
[----:B------:R-:W-:Y:S01]  /*90d0*/  FMUL.FTZ R8, R8, UR10 ;  /* 0x0000000a08087c20 */ /* 0x000fe20008410000 */
[----:B------:R-:W-:Y:S01]  /*90e0*/  FMUL.FTZ R7, R7, UR10 ;  /* 0x0000000a07077c20 */ /* 0x000fe20008410000 */
[----:B------:R-:W-:Y:S01]  /*90f0*/  FMUL.FTZ R19, R5, R3 ;  /* 0x0000000305137220 */ /* 0x000fe20000410000 */
[----:B------:R-:W4:Y:S01]  /*9100*/  LDL.LU R137, [R1+0x34] ;  /* 0x0000340001897983 */ /* 0x000f220000300800 */
[----:B------:R-:W-:Y:S01]  /*9110*/  FADD.FTZ R3, -R2, R29 ;  /* 0x0000001d02037221 */ /* 0x000fe20000010100 */
[----:B------:R-:W-:Y:S01]  /*9120*/  FFMA.FTZ R5, -R244, R244, 1 ;  /* 0x3f800000f4057423 */ /* 0x000fe200000101f4 */
[----:B------:R-:W-:Y:S01]  /*9130*/  FMUL.FTZ R13, R8, R13 ;  /* 0x0000000d080d7220 */ /* 0x000fe20000410000 */
[----:B------:R-:W4:Y:S01]  /*9140*/  LDL.LU R136, [R1+0x30] ;  /* 0x0000300001887983 */ /* 0x000f220000300800 */
[----:B------:R-:W-:Y:S01]  /*9150*/  FMUL.FTZ R9, R7, R9 ;  /* 0x0000000907097220 */ /* 0x000fe20000410000 */
[----:B------:R-:W-:Y:S01]  /*9160*/  FMUL.FTZ R3, R214, R3 ;  /* 0x00000003d6037220 */ /* 0x000fe20000410000 */
[----:B------:R-:W-:Y:S01]  /*9170*/  FMUL.FTZ R5, R5, UR10 ;  /* 0x0000000a05057c20 */ /* 0x000fe20008410000 */
[----:B------:R-:W4:Y:S01]  /*9180*/  LDL.LU R135, [R1+0x2c] ;  /* 0x00002c0001877983 */ /* 0x000f220000300800 */
[----:B------:R-:W-:Y:S01]  /*9190*/  FMUL.FTZ R6, R6, UR10 ;  /* 0x0000000a06067c20 */ /* 0x000fe20008410000 */
[----:B------:R-:W-:Y:S01]  /*91a0*/  FFMA.FTZ R2, -R209, R209, 1 ;  /* 0x3f800000d1027423 */ /* 0x000fe200000101d1 */
[----:B------:R-:W-:Y:S01]  /*91b0*/  FMUL.FTZ R17, R5, R3 ;  /* 0x0000000305117220 */ /* 0x000fe20000410000 */
[----:B------:R-:W4:Y:S01]  /*91c0*/  LDL.LU R65, [R1+0x28] ;  /* 0x0000280001417983 */ /* 0x000f220000300800 */
[----:B------:R-:W-:Y:S01]  /*91d0*/  F2FP.F16.F32.PACK_AB R3, R9, R13 ;  /* 0x0000000d0903723e */ /* 0x000fe200000000ff */
[----:B------:R-:W-:Y:S01]  /*91e0*/  FMUL.FTZ R12, R6, R12 ;  /* 0x0000000c060c7220 */ /* 0x000fe20000410000 */
[----:B------:R-:W-:Y:S01]  /*91f0*/  FFMA.FTZ R6, -R246, R246, 1 ;  /* 0x3f800000f6067423 */ /* 0x000fe200000101f6 */
[----:B------:R-:W4:Y:S01]  /*9200*/  LDL.LU R64, [R1+0x20] ;  /* 0x0000200001407983 */ /* 0x000f220000300800 */
[----:B------:R-:W-:Y:S01]  /*9210*/  FFMA.FTZ R5, -R224, R224, 1 ;  /* 0x3f800000e0057423 */ /* 0x000fe200000101e0 */
[----:B------:R-:W-:Y:S01]  /*9220*/  FFMA.FTZ R8, -R249, R249, 1 ;  /* 0x3f800000f9087423 */ /* 0x000fe200000101f9 */
[----:B------:R-:W-:Y:S01]  /*9230*/  FMUL.FTZ R6, R6, UR10 ;  /* 0x0000000a06067c20 */ /* 0x000fe20008410000 */
[----:B------:R-:W4:Y:S01]  /*9240*/  LDL.LU R53, [R1+0xc] ;  /* 0x00000c0001357983 */ /* 0x000f220000300800 */
[----:B------:R-:W-:Y:S01]  /*9250*/  FMUL.FTZ R5, R5, UR10 ;  /* 0x0000000a05057c20 */ /* 0x000fe20008410000 */
[----:B------:R-:W-:Y:S01]  /*9260*/  F2FP.F16.F32.PACK_AB R19, R19, R12 ;  /* 0x0000000c1313723e */ /* 0x000fe200000000ff */
[----:B------:R-:W-:Y:S01]  /*9270*/  FMUL.FTZ R28, R6, R28 ;  /* 0x0000001c061c7220 */ /* 0x000fe20000410000 */
[----:B------:R3:W-:Y:S01]  /*9280*/  STS [R154+0x16000], R3 ;  /* 0x016000039a007388 */ /* 0x0007e20000000800 */
[----:B------:R-:W-:Y:S01]  /*9290*/  FFMA.FTZ R6, -R226, R226, 1 ;  /* 0x3f800000e2067423 */ /* 0x000fe200000101e2 */
[----:B------:R-:W-:Y:S01]  /*92a0*/  FMUL.FTZ R12, R5, R4 ;  /* 0x00000004050c7220 */ /* 0x000fe20000410000 */
[----:B------:R-:W-:Y:S01]  /*92b0*/  FFMA.FTZ R5, -R208, R208, 1 ;  /* 0x3f800000d0057423 */ /* 0x000fe200000101d0 */
[----:B------:R-:W-:Y:S01]  /*92c0*/  FFMA.FTZ R4, -R203, R203, 1 ;  /* 0x3f800000cb047423 */ /* 0x000fe200000101cb */
        /* <DEDUP_REMOVED lines=16> */
[----:B------:R-:W-:Y:S01]  /*93d0*/  FFMA.FTZ R8, -R229, R229, 1 ;  /* 0x3f800000e5087423 */ /* 0x000fe200000101e5 */
[----:B------:R-:W-:Y:S01]  /*93e0*/  FFMA.FTZ R7, -R228, R228, 1 ;  /* 0x3f800000e4077423 */ /* 0x000fe200000101e4 */
[----:B------:R-:W-:Y:S02]  /*93f0*/  F2FP.F16.F32.PACK_AB R17, R17, R28 ;  /* 0x0000001c1111723e */ /* 0x000fe400000000ff */
[----:B------:R-:W-:Y:S01]  /*9400*/  FMUL.FTZ R8, R8, UR10 ;  /* 0x0000000a08087c20 */ /* 0x000fe20008410000 */
[----:B------:R-:W-:Y:S01]  /*9410*/  FMUL.FTZ R7, R7, UR10 ;  /* 0x0000000a07077c20 */ /* 0x000fe20008410000 */
[----:B------:R-:W-:Y:S02]  /*9420*/  F2FP.F16.F32.PACK_AB R18, R18, R24 ;  /* 0x000000181212723e */ /* 0x000fe400000000ff */
[----:B------:R-:W-:Y:S01]  /*9430*/  FMUL.FTZ R8, R8, R40 ;  /* 0x0000002808087220 */ /* 0x000fe20000410000 */
[----:B------:R-:W-:Y:S01]  /*9440*/  FMUL.FTZ R7, R7, R41 ;  /* 0x0000002907077220 */ /* 0x000fe20000410000 */
[----:B------:R-:W-:Y:S02]  /*9450*/  F2FP.F16.F32.PACK_AB R12, R12, R44 ;  /* 0x0000002c0c0c723e */ /* 0x000fe400000000ff */
[----:B------:R-:W-:Y:S02]  /*9460*/  F2FP.F16.F32.PACK_AB R16, R16, R56 ;  /* 0x000000381010723e */ /* 0x000fe400000000ff */
[----:B------:R-:W-:Y:S01]  /*9470*/  F2FP.F16.F32.PACK_AB R9, R7, R8 ;  /* 0x000000080709723e */ /* 0x000fe200000000ff */
[----:B------:R-:W-:Y:S01]  /*9480*/  FFMA.FTZ R8, -R245, R245, 1 ;  /* 0x3f800000f5087423 */ /* 0x000fe200000101f5 */
[----:B------:R-:W-:Y:S01]  /*9490*/  FFMA.FTZ R7, -R241, R241, 1 ;  /* 0x3f800000f1077423 */ /* 0x000fe200000101f1 */
[----:B------:R-:W-:Y:S02]  /*94a0*/  F2FP.F16.F32.PACK_AB R13, R13, R60 ;  /* 0x0000003c0d0d723e */ /* 0x000fe400000000ff */
[----:B------:R-:W-:Y:S01]  /*94b0*/  FMUL.FTZ R8, R8, UR10 ;  /* 0x0000000a08087c20 */ /* 0x000fe20008410000 */
[----:B------:R-:W-:Y:S03]  /*94c0*/  FMUL.FTZ R7, R7, UR10 ;  /* 0x0000000a07077c20 */ /* 0x000fe60008410000 */
[----:B------:R-:W-:Y:S01]  /*94d0*/  FMUL.FTZ R43, R8, R43 ;  /* 0x0000002b082b7220 */ /* 0x000fe20000410000 */
[----:B------:R-:W-:Y:S01]  /*94e0*/  FFMA.FTZ R8, -R227, R227, 1 ;  /* 0x3f800000e3087423 */ /* 0x000fe200000101e3 */
[----:B------:R-:W-:Y:S01]  /*94f0*/  FMUL.FTZ R46, R7, R46 ;  /* 0x0000002e072e7220 */ /* 0x000fe20000410000 */
[----:B------:R-:W-:Y:S02]  /*9500*/  FFMA.FTZ R7, -R223, R223, 1 ;  /* 0x3f800000df077423 */ /* 0x000fe400000101df */
[----:B------:R-:W-:Y:S02]  /*9510*/  FMUL.FTZ R8, R8, UR10 ;  /* 0x0000000a08087c20 */ /* 0x000fe40008410000 */
[----:B------:R-:W-:Y:S02]  /*9520*/  FMUL.FTZ R7, R7, UR10 ;  /* 0x0000000a07077c20 */ /* 0x000fe40008410000 */
[----:B------:R-:W-:Y:S02]  /*9530*/  FMUL.FTZ R58, R8, R58 ;  /* 0x0000003a083a7220 */ /* 0x000fe40000410000 */
[----:B------:R-:W-:Y:S05]  /*9540*/  FMUL.FTZ R7, R7, R59 ;  /* 0x0000003b07077220 */ /* 0x000fea0000410000 */
[----:B------:R-:W-:Y:S01]  /*9550*/  F2FP.F16.F32.PACK_AB R7, R7, R58 ;  /* 0x0000003a0707723e */ /* 0x000fe200000000ff */
[----:B--2---:R-:W-:Y:S02]  /*9560*/  FMUL.FTZ R10, R52, R10 ;  /* 0x0000000a340a7220 */ /* 0x004fe40000410000 */
[----:B------:R-:W2:Y:S01]  /*9570*/  LDL.LU R52, [R1+0x4] ;  /* 0x0000040001347983 */ /* 0x000ea20000300800 */
[----:B---3--:R-:W-:Y:S03]  /*9580*/  FFMA.FTZ R3, -R138, R138, 1 ;  /* 0x3f8000008a037423 */ /* 0x008fe6000001018a */
[----:B------:R-:W3:Y:S01]  /*9590*/  LDL.LU.64 R50, [R1+0x10] ;  /* 0x0000100001327983 */ /* 0x000ee20000300a00 */
[----:B----4-:R-:W-:Y:S01]  /*95a0*/  FFMA.FTZ R2, -R137, R137, 1 ;  /* 0x3f80000089027423 */ /* 0x010fe20000010189 */
[----:B------:R-:W-:Y:S03]  /*95b0*/  FMUL.FTZ R5, R3, UR10 ;  /* 0x0000000a03057c20 */ /* 0x000fe60008410000 */
[----:B------:R-:W-:Y:S01]  /*95c0*/  FMUL.FTZ R4, R2, UR10 ;  /* 0x0000000a02047c20 */ /* 0x000fe20008410000 */
[----:B------:R-:W-:Y:S01]  /*95d0*/  FFMA.FTZ R3, -R136, R136, 1 ;  /* 0x3f80000088037423 */ /* 0x000fe20000010188 */
[----:B------:R-:W-:Y:S01]  /*95e0*/  FMUL.FTZ R10, R5, R10 ;  /* 0x0000000a050a7220 */ /* 0x000fe20000410000 */
[----:B------:R-:W-:Y:S02]  /*95f0*/  FFMA.FTZ R2, -R135, R135, 1 ;  /* 0x3f80000087027423 */ /* 0x000fe40000010187 */
[----:B------:R-:W-:Y:S01]  /*9600*/  FMUL.FTZ R3, R3, UR10 ;  /* 0x0000000a03037c20 */ /* 0x000fe20008410000 */
[----:B------:R-:W-:Y:S01]  /*9610*/  FMUL.FTZ R11, R4, R11 ;  /* 0x0000000b040b7220 */ /* 0x000fe20000410000 */
[----:B------:R-:W-:Y:S02]  /*9620*/  FMUL.FTZ R2, R2, UR10 ;  /* 0x0000000a02027c20 */ /* 0x000fe40008410000 */
[----:B------:R-:W-:Y:S01]  /*9630*/  FMUL.FTZ R14, R3, R14 ;  /* 0x0000000e030e7220 */ /* 0x000fe20000410000 */
[----:B------:R-:W-:Y:S01]  /*9640*/  FFMA.FTZ R3, -R65, R65, 1 ;  /* 0x3f80000041037423 */ /* 0x000fe20000010141 */
[----:B------:R-:W-:Y:S01]  /*9650*/  FMUL.FTZ R5, R2, R15 ;  /* 0x0000000f02057220 */ /* 0x000fe20000410000 */
[----:B------:R-:W-:Y:S02]  /*9660*/  FFMA.FTZ R2, -R64, R64, 1 ;  /* 0x3f80000040027423 */ /* 0x000fe40000010140 */
[----:B------:R-:W-:Y:S01]  /*9670*/  FMUL.FTZ R6, R3, UR10 ;  /* 0x0000000a03067c20 */ /* 0x000fe20008410000 */
[----:B------:R-:W-:Y:S01]  /*9680*/  FFMA.FTZ R3, -R53, R53, 1 ;  /* 0x3f80000035037423 */ /* 0x000fe20000010135 */
[----:B------:R-:W-:Y:S02]  /*9690*/  FMUL.FTZ R4, R2, UR10 ;  /* 0x0000000a02047c20 */ /* 0x000fe40008410000 */
[----:B------:R-:W-:Y:S01]  /*96a0*/  FMUL.FTZ R26, R6, R26 ;  /* 0x0000001a061a7220 */ /* 0x000fe20000410000 */
[----:B------:R-:W-:Y:S01]  /*96b0*/  F2FP.F16.F32.PACK_AB R6, R11, R10 ;  /* 0x0000000a0b06723e */ /* 0x000fe200000000ff */
[----:B------:R-:W-:Y:S01]  /*96c0*/  FMUL.FTZ R3, R3, UR10 ;  /* 0x0000000a03037c20 */ /* 0x000fe20008410000 */
[----:B------:R-:W-:Y:S01]  /*96d0*/  FFMA.FTZ R10, -R247, R247, 1 ;  /* 0x3f800000f70a7423 */ /* 0x000fe200000101f7 */
[----:B------:R-:W-:Y:S01]  /*96e0*/  F2FP.F16.F32.PACK_AB R5, R5, R14 ;  /* 0x0000000e0505723e */ /* 0x000fe200000000ff */
[----:B------:R-:W-:Y:S01]  /*96f0*/  FMUL.FTZ R4, R4, R27 ;  /* 0x0000001b04047220 */ /* 0x000fe20000410000 */
[----:B------:R-:W-:Y:S01]  /*9700*/  FMUL.FTZ R30, R3, R30 ;  /* 0x0000001e031e7220 */ /* 0x000fe20000410000 */
[----:B------:R-:W-:Y:S01]  /*9710*/  FFMA.FTZ R3, -R238, R238, 1 ;  /* 0x3f800000ee037423 */ /* 0x000fe200000101ee */
[----:B------:R-:W-:Y:S01]  /*9720*/  STS [R154+0x16400], R6 ;  /* 0x016400069a007388 */ /* 0x000fe20000000800 */
[----:B------:R-:W-:Y:S01]  /*9730*/  FMUL.FTZ R10, R10, UR10 ;  /* 0x0000000a0a0a7c20 */ /* 0x000fe20008410000 */
[----:B------:R-:W-:Y:S01]  /*9740*/  F2FP.F16.F32.PACK_AB R4, R4, R26 ;  /* 0x0000001a0404723e */ /* 0x000fe200000000ff */
[----:B------:R-:W-:Y:S01]  /*9750*/  FMUL.FTZ R3, R3, UR10 ;  /* 0x0000000a03037c20 */ /* 0x000fe20008410000 */
[----:B------:R-:W-:Y:S01]  /*9760*/  STS [R161+0x16000], R19 ;  /* 0x01600013a1007388 */ /* 0x000fe20000000800 */
[----:B------:R-:W-:Y:S03]  /*9770*/  FMUL.FTZ R42, R10, R42 ;  /* 0x0000002a0a2a7220 */ /* 0x000fe60000410000 */
[----:B------:R-:W-:Y:S04]  /*9780*/  STS [R161+0x16400], R5 ;  /* 0x01640005a1007388 */ /* 0x000fe80000000800 */
[----:B------:R-:W-:Y:S04]  /*9790*/  STS [R158+0x14000], R134 ;  /* 0x014000869e007388 */ /* 0x000fe80000000800 */
[----:B------:R-:W-:Y:S04]  /*97a0*/  STS [R158+0x14400], R33 ;  /* 0x014400219e007388 */ /* 0x000fe80000000800 */
[----:B------:R-:W-:Y:S04]  /*97b0*/  STS [R160+0x14000], R133 ;  /* 0x01400085a0007388 */ /* 0x000fe80000000800 */
[----:B------:R-:W-:Y:S04]  /*97c0*/  STS [R160+0x14400], R32 ;  /* 0x01440020a0007388 */ /* 0x000fe80000000800 */
[----:B------:R-:W-:Y:S04]  /*97d0*/  STS [R158+0x16000], R18 ;  /* 0x016000129e007388 */ /* 0x000fe80000000800 */
[----:B------:R-:W-:Y:S04]  /*97e0*/  STS [R158+0x16400], R4 ;  /* 0x016400049e007388 */ /* 0x000fe80000000800 */
[----:B------:R-:W-:Y:S01]  /*97f0*/  STS [R160+0x16000], R17 ;  /* 0x01600011a0007388 */ /* 0x000fe20000000800 */
[----:B--2---:R-:W-:Y:S02]  /*9800*/  FFMA.FTZ R2, -R52, R52, 1 ;  /* 0x3f80000034027423 */ /* 0x004fe40000010134 */
[----:B------:R-:W1:Y:S02]  /*9810*/  LDC R52, c[0x0][0x44c] ;  /* 0x00011300ff347b82 */ /* 0x000e640000000800 */
[----:B------:R-:W-:Y:S04]  /*9820*/  FMUL.FTZ R2, R2, UR10 ;  /* 0x0000000a02027c20 */ /* 0x000fe80008410000 */
[----:B------:R-:W-:Y:S01]  /*9830*/  FMUL.FTZ R31, R2, R31 ;  /* 0x0000001f021f7220 */ /* 0x000fe20000410000 */
[C---:B------:R-:W-:Y:S01]  /*9840*/  FADD.FTZ R2, -R0.reuse, R47 ;  /* 0x0000002f00027221 */ /* 0x040fe20000010100 */
[----:B------:R-:W-:Y:S03]  /*9850*/  FADD.FTZ R0, -R0, R63 ;  /* 0x0000003f00007221 */ /* 0x000fe60000010100 */
[----:B------:R-:W-:Y:S01]  /*9860*/  FMUL.FTZ R2, R206, R2 ;  /* 0x00000002ce027220 */ /* 0x000fe20000410000 */
[----:B------:R-:W-:Y:S03]  /*9870*/  FMUL.FTZ R0, R193, R0 ;  /* 0x00000000c1007220 */ /* 0x000fe60000410000 */
[----:B------:R-:W-:Y:S01]  /*9880*/  FMUL.FTZ R10, R3, R2 ;  /* 0x00000002030a7220 */ /* 0x000fe20000410000 */
[----:B------:R-:W-:Y:S01]  /*9890*/  FFMA.FTZ R2, -R212, R212, 1 ;  /* 0x3f800000d4027423 */ /* 0x000fe200000101d4 */
[----:B------:R-:W-:Y:S03]  /*98a0*/  FFMA.FTZ R3, -R218, R218, 1 ;  /* 0x3f800000da037423 */ /* 0x000fe600000101da */
[----:B------:R-:W-:Y:S01]  /*98b0*/  FMUL.FTZ R2, R2, UR10 ;  /* 0x0000000a02027c20 */ /* 0x000fe20008410000 */
[----:B------:R-:W-:Y:S03]  /*98c0*/  FMUL.FTZ R3, R3, UR10 ;  /* 0x0000000a03037c20 */ /* 0x000fe60008410000 */
[----:B------:R-:W-:Y:S01]  /*98d0*/  FMUL.FTZ R8, R2, R0 ;  /* 0x0000000002087220 */ /* 0x000fe20000410000 */
[----:B------:R-:W-:Y:S01]  /*98e0*/  F2FP.F16.F32.PACK_AB R0, R31, R30 ;  /* 0x0000001e1f00723e */ /* 0x000fe200000000ff */
[----:B------:R-:W-:Y:S01]  /*98f0*/  FMUL.FTZ R62, R3, R62 ;  /* 0x0000003e033e7220 */ /* 0x000fe20000410000 */
[----:B------:R-:W-:Y:S01]  /*9900*/  F2FP.F16.F32.PACK_AB R2, R43, R42 ;  /* 0x0000002a2b02723e */ /* 0x000fe200000000ff */
[----:B-1----:R-:W-:Y:S01]  /*9910*/  IMAD R175, R52, UR8, RZ ;  /* 0x0000000834af7c24 */ /* 0x002fe2000f8e02ff */
[----:B------:R-:W-:Y:S01]  /*9920*/  F2FP.F16.F32.PACK_AB R3, R10, R46 ;  /* 0x0000002e0a03723e */ /* 0x000fe200000000ff */
[----:B------:R1:W-:Y:S01]  /*9930*/  STS [R160+0x16400], R0 ;  /* 0x01640000a0007388 */ /* 0x0003e20000000800 */
[----:B------:R-:W-:Y:S03]  /*9940*/  F2FP.F16.F32.PACK_AB R8, R8, R62 ;  /* 0x0000003e0808723e */ /* 0x000fe600000000ff */
[----:B------:R-:W-:Y:S04]  /*9950*/  STS [R156+-0x8000], R132 ;  /* 0xff8000849c007388 */ /* 0x000fe80000000800 */
[----:B------:R-:W-:Y:S04]  /*9960*/  STS [R156+-0x7c00], R20 ;  /* 0xff8400149c007388 */ /* 0x000fe80000000800 */
[----:B------:R-:W-:Y:S04]  /*9970*/  STS [R159+-0x8000], R49 ;  /* 0xff8000319f007388 */ /* 0x000fe80000000800 */
[----:B------:R-:W-:Y:S04]  /*9980*/  STS [R159+-0x7c00], R21 ;  /* 0xff8400159f007388 */ /* 0x000fe80000000800 */
[----:B------:R-:W-:Y:S04]  /*9990*/  STS [R156+-0x6000], R9 ;  /* 0xffa000099c007388 */ /* 0x000fe80000000800 */
[----:B------:R2:W-:Y:S01]  /*99a0*/  STS [R156+-0x5c00], R2 ;  /* 0xffa400029c007388 */ /* 0x0005e20000000800 */
[--C-:B-1----:R-:W-:Y:S03]  /*99b0*/  SHF.R.U32.HI R0, RZ, 0x1, R185.reuse ;  /* 0x00000001ff007819 */ /* 0x102fe600000116b9 */
        /* <DEDUP_REMOVED lines=11> */
[----:B--2---:R-:W-:Y:S02]  /*9a70*/  LOP3.LUT R2, R186, 0x1c0, RZ, 0xc0, !PT ;  /* 0x000001c0ba027812 */ /* 0x004fe400078ec0ff */
[----:B------:R-:W-:Y:S01]  /*9a80*/  LEA R0, R0, UR4, 0x1 ;  /* 0x0000000400007c11 */ /* 0x000fe2000f8e08ff */
[----:B------:R-:W-:Y:S01]  /*9a90*/  STS [R155+-0x6000], R16 ;  /* 0xffa000109b007388 */ /* 0x000fe20000000800 */
[----:B-1----:R-:W-:Y:S02]  /*9aa0*/  SHF.R.U32.HI R3, RZ, 0x4, R185 ;  /* 0x00000004ff037819 */ /* 0x002fe400000116b9 */
        /* <DEDUP_REMOVED lines=13> */
[----:B------:R-:W4:Y:S04]  /*9b80*/  LDSM.16.MT88.4 R16, [R3+0x8000] ;  /* 0x008000000310783b */ /* 0x000f280000004200 */
[----:B------:R-:W-:Y:S04]  /*9b90*/  LDSM.16.MT88.4 R20, [R0+0x1c800] ;  /* 0x01c800000014783b */ /* 0x000fe80000004200 */
[----:B------:R-:W3:Y:S04]  /*9ba0*/  LDSM.16.MT88.4 R24, [R2+0x8800] ;  /* 0x008800000218783b */ /* 0x000ee80000004200 */
[----:B------:R-:W3:Y:S04]  /*9bb0*/  LDSM.16.MT88.4 R28, [R0+0x20800] ;  /* 0x02080000001c783b */ /* 0x000ee80000004200 */
[----:B------:R-:W3:Y:S04]  /*9bc0*/  LDSM.16.MT88.4 R32, [R3+0x8800] ;  /* 0x008800000320783b */ /* 0x000ee80000004200 */
        /* <DEDUP_REMOVED lines=14> */
[----:B------:R-:W4:Y:S03]  /*9cb0*/  LDSM.16.MT88.4 R16, [R0+0x21800] ;  /* 0x021800000010783b */ /* 0x000f260000004200 */
[-C--:B---3--:R-:W-:Y:S08]  /*9cc0*/  HMMA.16816.F32 R68, R20, R24.reuse, R68 ;  /* 0x000000181444723c */ /* 0x088ff00000001844 */
[C---:B------:R-:W-:Y:S08]  /*9cd0*/  HMMA.16816.F32 R72, R28.reuse, R24, R72 ;  /* 0x000000181c48723c */ /* 0x040ff00000001848 */
[-C--:B------:R-:W-:Y:S08]  /*9ce0*/  HMMA.16816.F32 R76, R28, R26.reuse, R76 ;  /* 0x0000001a1c4c723c */ /* 0x080ff0000000184c */
[C---:B------:R-:W-:Y:S01]  /*9cf0*/  HMMA.16816.F32 R80, R20.reuse, R26, R80 ;  /* 0x0000001a1450723c */ /* 0x040fe20000001850 */
[----:B------:R-:W3:Y:S07]  /*9d00*/  LDSM.16.MT88.4 R24, [R3+0x9800] ;  /* 0x009800000318783b */ /* 0x000eee0000004200 */
[-C--:B------:R-:W-:Y:S08]  /*9d10*/  HMMA.16816.F32 R84, R20, R32.reuse, R84 ;  /* 0x000000201454723c */ /* 0x080ff00000001854 */
[C---:B------:R-:W-:Y:S08]  /*9d20*/  HMMA.16816.F32 R88, R28.reuse, R32, R88 ;  /* 0x000000201c58723c */ /* 0x040ff00000001858 */
[-C--:B------:R-:W-:Y:S01]  /*9d30*/  HMMA.16816.F32 R92, R28, R34.reuse, R92 ;  /* 0x000000221c5c723c */ /* 0x080fe2000000185c */
[----:B------:R-:W-:Y:S07]  /*9d40*/  LDSM.16.MT88.4 R28, [R2+0xa000] ;  /* 0x00a00000021c783b */ /* 0x000fee0000004200 */
[----:B------:R-:W-:Y:S01]  /*9d50*/  HMMA.16816.F32 R96, R20, R34, R96 ;  /* 0x000000221460723c */ /* 0x000fe20000001860 */
[----:B------:R-:W3:Y:S04]  /*9d60*/  LDSM.16.MT88.4 R20, [R0+0x1e000] ;  /* 0x01e000000014783b */ /* 0x000ee80000004200 */
[----:B------:R-:W3:Y:S03]  /*9d70*/  LDSM.16.MT88.4 R32, [R0+0x22000] ;  /* 0x022000000020783b */ /* 0x000ee60000004200 */
        /* <DEDUP_REMOVED lines=13> */
[C---:B----4-:R-:W-:Y:S08]  /*9e50*/  HMMA.16816.F32 R72, R16.reuse, R12, R72 ;  /* 0x0000000c1048723c */ /* 0x050ff00000001848 */
        /* <DEDUP_REMOVED lines=105> */
.L_x_2441:
[----:B------:R-:W-:Y:S01]  /*a4f0*/  LDSM.16.M88.4 R32, [R148+0x14000] ;  /* 0x014000009420783b */ /* 0x000fe20000000200 */
[----:B------:R-:W-:Y:S01]  /*a500*/  IMAD.IADD R140, R153, 0x1, R150 ;  /* 0x00000001998c7824 */ /* 0x000fe200078e0296 */
[----:B------:R-:W-:Y:S01]  /*a510*/  PLOP3.LUT P2, PT, PT, PT, UP3, 0x80, 0x8 ;  /* 0x000000000008781c */ /* 0x000fe20003f4f038 */
[----:B------:R-:W-:Y:S01]  /*a520*/  IMAD.MOV.U32 R193, RZ, RZ, 0x4 ;  /* 0x00000004ffc17424 */ /* 0x000fe200078e00ff */
[----:B------:R-:W2:Y:S01]  /*a530*/  LDSM.16.MT88.4 R16, [R2+0xc000] ;  /* 0x00c000000210783b */ /* 0x000ea20000004200 */
[----:B------:R-:W-:Y:S01]  /*a540*/  ULOP3.LUT UR12, UR39, 0x1, URZ, 0xc0, !UPT ;  /* 0x00000001270c7892 */ /* 0x000fe2000f8ec0ff */
[----:B------:R-:W-:Y:S01]  /*a550*/  VIADD R188, R188, 0xffffff80 ;  /* 0xffffff80bcbc7836 */ /* 0x000fe20000000000 */
        /* <DEDUP_REMOVED lines=116> */
[C---:B------:R-:W-:Y:S01]  /*aca0*/  IMAD.WIDE R170, R175.reuse, -0x1c0, R148 ;  /* 0xfffffe40afaa7825 */ /* 0x040fe200078e0294 */
[----:B------:R-:W3:Y:S03]  /*acb0*/  LDSM.16.M88.4 R36, [R140+0x18000] ;  /* 0x018000008c24783b */ /* 0x000ee60000000200 */
        /* <DEDUP_REMOVED lines=9> */
[----:B-----5:R-:W-:Y:S04]  /*ad50*/  @P2 LOP3.LUT R192, R141, 0x7, R2, 0xf8, !PT ;  /* 0x000000078dc02812 */ /* 0x020fe800078ef802 */
[-C--:B------:R-:W-:Y:S01]  /*ad60*/  HMMA.16816.F32 R20, R40, R60.reuse, R20 ;  /* 0x0000003c2814723c */ /* 0x080fe20000001814 */
[----:B------:R-:W-:Y:S07]  /*ad70*/  @P2 STL [R1+0x40], R192 ;  /* 0x000040c001002387 */ /* 0x000fee0000100800 */
        /* <DEDUP_REMOVED lines=325> */
.L_x_2443:
[----:B------:R-:W1:Y:S01]  /*c1d0*/  LDCU.64 UR12, c[0x0][0x5c0] ;  /* 0x0000b800ff0c77ac */ /* 0x000e620008000a00 */
[----:B------:R-:W-:-:S05]  /*c1e0*/  IADD3 R2, PT, PT, R22, UR34, RZ ;  /* 0x0000002216027c10 */ /* 0x000fca000fffe0ff */
[C---:B-1----:R-:W-:Y:S02]  /*c1f0*/  IMAD R0, R2.reuse, UR13, RZ ;  /* 0x0000000d02007c24 */ /* 0x042fe4000f8e02ff */
[----:B------:R-:W-:-:S05]  /*c200*/  IMAD.WIDE.U32 R2, R2, UR12, RZ ;  /* 0x0000000c02027c25 */ /* 0x000fca000f8e00ff */
[----:B------:R-:W-:Y:S02]  /*c210*/  IADD3 R7, PT, PT, R3, R0, RZ ;  /* 0x0000000003077210 */ /* 0x000fe40007ffe0ff */
[----:B------:R-:W-:Y:S02]  /*c220*/  MOV R6, R2 ;  /* 0x0000000200067202 */ /* 0x000fe40000000f00 */
.L_x_2444:
        /* <DEDUP_REMOVED lines=17> */
.L_x_2445:
[----:B------:R-:W1:Y:S01]  /*c340*/  LDCU.64 UR10, c[0x0][0x5c8] ;  /* 0x0000b900ff0a77ac */ /* 0x000e620008000a00 */
[----:B------:R-:W-:-:S05]  /*c350*/  IADD3 R2, PT, PT, R22, UR34, RZ ;  /* 0x0000002216027c10 */ /* 0x000fca000fffe0ff */
[C---:B-1----:R-:W-:Y:S02]  /*c360*/  IMAD R0, R2.reuse, UR11, RZ ;  /* 0x0000000b02007c24 */ /* 0x042fe4000f8e02ff */
[----:B------:R-:W-:-:S05]  /*c370*/  IMAD.WIDE.U32 R2, R2, UR10, RZ ;  /* 0x0000000a02027c25 */ /* 0x000fca000f8e00ff */
[----:B------:R-:W-:Y:S02]  /*c380*/  IADD3 R21, PT, PT, R3, R0, RZ ;  /* 0x0000000003157210 */ /* 0x000fe40007ffe0ff */
[----:B------:R-:W-:-:S07]  /*c390*/  MOV R20, R2 ;  /* 0x0000000200147202 */ /* 0x000fce0000000f00 */
.L_x_2446:
        /* <DEDUP_REMOVED lines=44> */
.L_x_2448:
[----:B------:R-:W-:Y:S05]  /*c660*/  BSYNC.RECONVERGENT B0 ;  /* 0x0000000000007941 */ /* 0x000fea0003800200 */
.L_x_2447:
        /* <DEDUP_REMOVED lines=12> */
.L_x_2450:
[----:B------:R-:W-:Y:S05]  /*c730*/  BSYNC.RECONVERGENT B0 ;  /* 0x0000000000007941 */ /* 0x000fea0003800200 */
.L_x_2449:
        /* <DEDUP_REMOVED lines=14> */
.L_x_2452:
[----:B------:R-:W-:Y:S05]  /*c820*/  BSYNC.RECONVERGENT B0 ;  /* 0x0000000000007941 */ /* 0x000fea0003800200 */
.L_x_2451:
        /* <DEDUP_REMOVED lines=15> */
.L_x_2454:
[----:B------:R-:W-:Y:S05]  /*c920*/  BSYNC.RECONVERGENT B0 ;  /* 0x0000000000007941 */ /* 0x000fea0003800200 */
.L_x_2453:
[----:B----4-:R-:W-:Y:S01]  /*c930*/  MOV R2, R210 ;  /* 0x000000d200027202 */ /* 0x010fe20000000f00 */
[----:B------:R-:W-:Y:S01]  /*c940*/  UIMAD UR14, UR14, UR10, URZ ;  /* 0x0000000a0e0e72a4 */ /* 0x000fe2000f8e02ff */
[----:B------:R-:W-:Y:S01]  /*c950*/  MOV R3, RZ ;  /* 0x000000ff00037202 */ /* 0x000fe20000000f00 */
[----:B------:R-:W4:Y:S01]  /*c960*/  @!P6 LDC.64 R4, c[0x0][0x568] ;  /* 0x00015a00ff04eb82 */ /* 0x000f220000000a00 */
[----:B---3--:R-:W-:Y:S01]  /*c970*/  LDS.128 R16, [R174+0x12000] ;  /* 0x01200000ae107984 */ /* 0x008fe20000000c00 */
[----:B------:R-:W-:Y:S01]  /*c980*/  UIMAD UR14, UR5, UR11, UR14 ;  /* 0x0000000b050e72a4 */ /* 0x000fe2000f8e020e */
[----:B------:R-:W-:Y:S01]  /*c990*/  BSSY.RECONVERGENT B0, `(.L_x_2455) ;  /* 0x000001a000007945 */ /* 0x000fe20003800200 */
[----:B------:R-:W-:Y:S02]  /*c9a0*/  IMAD.WIDE.U32 R2, R13, UR5, R2 ;  /* 0x000000050d027c25 */ /* 0x000fe4000f8e0002 */
[----:B------:R-:W3:Y:S01]  /*c9b0*/  LDS.128 R12, [R174+0x10000] ;  /* 0x01000000ae0c7984 */ /* 0x000ee20000000c00 */
[----:B------:R-:W-:-:S04]  /*c9c0*/  IADD3 R2, P0, PT, R20, R2, RZ ;  /* 0x0000000214027210 */ /* 0x000fc80007f1e0ff */
[----:B------:R-:W-:Y:S02]  /*c9d0*/  IADD3.X R3, PT, PT, R21, UR14, R3, P0, !PT ;  /* 0x0000000e15037c10 */ /* 0x000fe400087fe403 */
[----:B------:R3:W3:Y:S01]  /*c9e0*/  LDS.128 R20, [R174+0x13000] ;  /* 0x01300000ae147984 */ /* 0x0006e20000000c00 */
[----:B------:R-:W-:-:S03]  /*c9f0*/  IMAD.WIDE.U32 R8, R30, UR21, R2 ;  /* 0x000000151e087c25 */ /* 0x000fc6000f8e0002 */
[----:B-12---:R-:W1:Y:S01]  /*ca00*/  LDS.128 R172, [R174+0x11000] ;  /* 0x01100000aeac7984 */ /* 0x006e620000000c00 */
        /* <DEDUP_REMOVED lines=18> */
.L_x_2456:
[----:B------:R-:W-:Y:S05]  /*cb30*/  BSYNC.RECONVERGENT B0 ;  /* 0x0000000000007941 */ /* 0x000fea0003800200 */
.L_x_2455:
        /* <DEDUP_REMOVED lines=12> */
.L_x_2458:
[----:B------:R-:W-:Y:S05]  /*cc00*/  BSYNC.RECONVERGENT B0 ;  /* 0x0000000000007941 */ /* 0x000fea0003800200 */
.L_x_2457:
        /* <DEDUP_REMOVED lines=11> */
.L_x_2399:
[----:B------:R-:W-:Y:S05]  /*ccc0*/  BSYNC.RECONVERGENT B1 ;  /* 0x0000000000017941 */ /* 0x000fea0003800200 */
.L_x_2373:
        /* <DEDUP_REMOVED lines=11> */
.L_x_2460:
        /* <DEDUP_REMOVED lines=16> */
.L_x_2794:


//--------------------- .text._ZN5flash44flash_bwd_dq_dk_dv_loop_seqk_parallel_kernelI23Flash_bwd_kernel_traitsILi64ELi128ELi128ELi8ELi4ELi4ELi4ELb0ELb0EN7cutlass6half_tE19Flash_kernel_traitsILi64ELi128ELi128ELi8ES3_EELb1ELb0ELb1ELb0ELb0ELb1ELb0EEEvNS_16Flash_bwd_paramsE --------------------------
	.section	.text._ZN5flash44flash_bwd_dq_dk_dv_loop_seqk_parallel_kernelI23Flash_bwd_kernel_traitsILi64ELi128ELi128ELi8ELi4ELi4ELi4ELb0ELb0EN7cutlass6half_tE19Flash_kernel_traitsILi64ELi128ELi128ELi8ES3_EELb1ELb0ELb1ELb0ELb0ELb1ELb0EEEvNS_16Flash_bwd_paramsE,"ax",@progbits
	.align	128
        .global         _ZN5flash44flash_bwd_dq_dk_dv_loop_seqk_parallel_kernelI23Flash_bwd_kernel_traitsILi64ELi128ELi128ELi8ELi4ELi4ELi4ELb0ELb0EN7cutlass6half_tE19Flash_kernel_traitsILi64ELi128ELi128ELi8ES3_EELb1ELb0ELb1ELb0ELb0ELb1ELb0EEEvNS_16Flash_bwd_paramsE
        .type           _ZN5flash44flash_bwd_dq_dk_dv_loop_seqk_parallel_kernelI23Flash_bwd_kernel_traitsILi64ELi128ELi128ELi8ELi4ELi4ELi4ELb0ELb0EN7cutlass6half_tE19Flash_kernel_traitsILi64ELi128ELi128ELi8ES3_EELb1ELb0ELb1ELb0ELb0ELb1ELb0EEEvNS_16Flash_bwd_paramsE,@function
        .size           _ZN5flash44flash_bwd_dq_dk_dv_loop_seqk_parallel_kernelI23Flash_bwd_kernel_traitsILi64ELi128ELi128ELi8ELi4ELi4ELi4ELb0ELb0EN7cutlass6half_tE19Flash_kernel_traitsILi64ELi128ELi128ELi8ES3_EELb1ELb0ELb1ELb0ELb0ELb1ELb0EEEvNS_16Flash_bwd_paramsE,(.L_x_2795 - _ZN5flash44flash_bwd_dq_dk_dv_loop_seqk_parallel_kernelI23Flash_bwd_kernel_traitsILi64ELi128ELi128ELi8ELi4ELi4ELi4ELb0ELb0EN7cutlass6half_tE19Flash_kernel_traitsILi64ELi128ELi128ELi8ES3_EELb1ELb0ELb1ELb0ELb0ELb1ELb0EEEvNS_16Flash_bwd_paramsE)
        .other          _ZN5flash44flash_bwd_dq_dk_dv_loop_seqk_parallel_kernelI23Flash_bwd_kernel_traitsILi64ELi128ELi128ELi8ELi4ELi4ELi4ELb0ELb0EN7cutlass6half_tE19Flash_kernel_traitsILi64ELi128ELi128ELi8ES3_EELb1ELb0ELb1ELb0ELb0ELb1ELb0EEEvNS_16Flash_bwd_paramsE,@"STO_CUDA_ENTRY STV_DEFAULT"
_ZN5flash44flash_bwd_dq_dk_dv_loop_seqk_parallel_kernelI23Flash_bwd_kernel_traitsILi64ELi128ELi128ELi8ELi4ELi4ELi4ELb0ELb0EN7cutlass6half_tE19Flash_kernel_traitsILi64ELi128ELi128ELi8ES3_EELb1ELb0ELb1ELb0ELb0ELb1ELb0EEEvNS_16Flash_bwd_paramsE:
.text._ZN5flash44flash_bwd_dq_dk_dv_loop_seqk_parallel_kernelI23Flash_bwd_kernel_traitsILi64ELi128ELi128ELi8ELi4ELi4ELi4ELb0ELb0EN7cutlass6half_tE19Flash_kernel_traitsILi64ELi128ELi128ELi8ES3_EELb1ELb0ELb1ELb0ELb0ELb1ELb0EEEvNS_16Flash_bwd_paramsE:
        /* <DEDUP_REMOVED lines=46> */
.L_x_2510:
        /* <DEDUP_REMOVED lines=52> */
.L_x_2461:
        /* <DEDUP_REMOVED lines=43> */
.L_x_2463:
[----:B------:R-:W1:Y:S01]  /*08d0*/  LDCU.64 UR14, c[0x0][0x3b8] ;  /* 0x00007700ff0e77ac */ /* 0x000e620008000a00 */
[----:B------:R-:W-:-:S04]  /*08e0*/  UIADD3 UR4, UPT, UPT, UR27, UR38, URZ ;  /* 0x000000261b047290 */ /* 0x000fc8000fffe0ff */
[----:B-1----:R-:W-:Y:S02]  /*08f0*/  UIMAD.WIDE.U32 UR44, UR4, UR14, URZ ;  /* 0x0000000e042c72a5 */ /* 0x002fe4000f8e00ff */
[----:B------:R-:W-:-:S04]  /*0900*/  UIMAD UR4, UR4, UR15, URZ ;  /* 0x0000000f040472a4 */ /* 0x000fc8000f8e02ff */
[----:B------:R-:W-:-:S06]  /*0910*/  UIADD3 UR4, UPT, UPT, UR45, UR4, URZ ;  /* 0x000000042d047290 */ /* 0x000fcc000fffe0ff */
[----:B------:R-:W-:Y:S02]  /*0920*/  MOV R27, UR4 ;  /* 0x00000004001b7c02 */ /* 0x000fe40008000f00 */
.L_x_2464:
        /* <DEDUP_REMOVED lines=44> */
.L_x_2465:
[----:B------:R-:W1:Y:S01]  /*0bf0*/  LDCU.64 UR12, c[0x0][0x3c0] ;  /* 0x00007800ff0c77ac */ /* 0x000e620008000a00 */
[----:B------:R-:W-:-:S04]  /*0c00*/  UIADD3 UR4, UPT, UPT, UR27, UR38, URZ ;  /* 0x000000261b047290 */ /* 0x000fc8000fffe0ff */
[----:B-1----:R-:W-:Y:S02]  /*0c10*/  UIMAD.WIDE.U32 UR8, UR4, UR12, URZ ;  /* 0x0000000c040872a5 */ /* 0x002fe4000f8e00ff */
[----:B------:R-:W-:-:S04]  /*0c20*/  UIMAD UR4, UR4, UR13, URZ ;  /* 0x0000000d040472a4 */ /* 0x000fc8000f8e02ff */
[----:B------:R-:W-:Y:S01]  /*0c30*/  UIADD3 UR4, UPT, UPT, UR9, UR4, URZ ;  /* 0x0000000409047290 */ /* 0x000fe2000fffe0ff */
[----:B------:R-:W-:-:S05]  /*0c40*/  UMOV UR46, UR8 ;  /* 0x00000008002e7c82 */ /* 0x000fca0008000000 */
[----:B------:R-:W-:-:S07]  /*0c50*/  MOV R17, UR4 ;  /* 0x0000000400117c02 */ /* 0x000fce0008000f00 */
.L_x_2466:
        /* <DEDUP_REMOVED lines=27> */
.L_x_2467:
[----:B------:R-:W-:Y:S02]  /*0e10*/  UIMAD.WIDE.U32 UR54, UR62, UR47, URZ ;  /* 0x0000002f3e3672a5 */ /* 0x000fe4000f8e00ff */
[----:B------:R-:W-:-:S04]  /*0e20*/  UIMAD UR4, UR63, UR47, URZ ;  /* 0x0000002f3f0472a4 */ /* 0x000fc8000f8e02ff */
[----:B------:R-:W-:Y:S02]  /*0e30*/  UIADD3 UR4, UPT, UPT, UR55, UR4, URZ ;  /* 0x0000000437047290 */ /* 0x000fe4000fffe0ff */
.L_x_2468:
        /* <DEDUP_REMOVED lines=20> */
.L_x_2469:
[----:B------:R-:W1:Y:S01]  /*0f80*/  LDCU UR52, c[0x0][0x434] ;  /* 0x00008680ff3477ac */ /* 0x000e620008000800 */
[----:B------:R-:W-:-:S04]  /*0f90*/  UIMAD UR48, UR31, UR45, UR24 ;  /* 0x0000002d1f3072a4 */ /* 0x000fc8000f8e0218 */
[----:B-1----:R-:W-:-:S12]  /*0fa0*/  UIMAD UR52, UR48, UR52, URZ ;  /* 0x00000034303472a4 */ /* 0x002fd8000f8e02ff */
.L_x_2470:
        /* <DEDUP_REMOVED lines=11> */
.L_x_2471:
[----:B------:R-:W1:Y:S01]  /*1060*/  LDCU UR55, c[0x0][0x444] ;  /* 0x00008880ff3777ac */ /* 0x000e620008000800 */
[----:B------:R-:W-:-:S04]  /*1070*/  UIMAD UR47, UR31, UR45, UR24 ;  /* 0x0000002d1f2f72a4 */ /* 0x000fc8000f8e0218 */
[----:B-1----:R-:W-:-:S12]  /*1080*/  UIMAD UR55, UR47, UR55, URZ ;  /* 0x000000372f3772a4 */ /* 0x002fd8000f8e02ff */
.L_x_2472:
        /* <DEDUP_REMOVED lines=11> */
[----:B------:R-:W-:-:S02]  /*1140*/  ULEA UR55, UR48, UR55, 0x7 ;  /* 0x0000003730377291 */ /* 0x000fc4000f8e38ff */
[----:B------:R-:W-:Y:S02]  /*1150*/  ULEA UR52, UR48, UR52, 0x7 ;  /* 0x0000003430347291 */ /* 0x000fe4000f8e38ff */
[----:B-1----:R-:W-:-:S03]  /*1160*/  UIADD3 UR49, UPT, UPT, UR26, UR49, URZ ;  /* 0x000000311a317290 */ /* 0x002fc6000fffe0ff */
[----:B------:R-:W1:Y:S01]  /*1170*/  LDC.64 R8, c[0x0][0x5f8] ;  /* 0x00017e00ff087b82 */ /* 0x000e620000000a00 */
[----:B------:R-:W-:-:S04]  /*1180*/  UIADD3 UR5, UPT, UPT, UR42, -0x80, -UR49 ;  /* 0xffffff802a057890 */ /* 0x000fc8000fffe831 */
[----:B------:R-:W-:Y:S01]  /*1190*/  USHF.R.S32.HI UR4, URZ, 0x1f, UR5 ;  /* 0x0000001fff047899 */ /* 0x000fe20008011405 */
[----:B---3--:R-:W-:Y:S02]  /*11a0*/  IMAD R0, R18, UR51, RZ ;  /* 0x0000003312007c24 */ /* 0x008fe4000f8e02ff */
[----:B------:R-:W3:Y:S01]  /*11b0*/  LDC.64 R12, c[0x0][0x598] ;  /* 0x00016600ff0c7b82 */ /* 0x000ee20000000a00 */
[----:B------:R-:W-:Y:S01]  /*11c0*/  ULEA.HI UR4, UR4, UR5, URZ, 0x7 ;  /* 0x0000000504047291 */ /* 0x000fe2000f8f38ff */
[----:B------:R-:W-:Y:S02]  /*11d0*/  IMAD R0, R19, UR10, R0 ;  /* 0x0000000a13007c24 */ /* 0x000fe4000f8e0200 */
[----:B--2---:R-:W-:Y:S01]  /*11e0*/  IMAD.SHL.U32 R45, R44, 0x8, RZ ;  /* 0x000000082c2d7824 */ /* 0x004fe200078e00ff */
[----:B------:R-:W-:Y:S01]  /*11f0*/  USHF.R.S32.HI UR47, URZ, 0x7, UR4 ;  /* 0x00000007ff2f7899 */ /* 0x000fe20008011404 */
[----:B----4-:R-:W-:Y:S01]  /*1200*/  IMAD R7, R10, UR51, RZ ;  /* 0x000000330a077c24 */ /* 0x010fe2000f8e02ff */
[----:B------:R-:W-:-:S02]  /*1210*/  LOP3.LUT R46, R44, 0x1f, RZ, 0xc0, !PT ;  /* 0x0000001f2c2e7812 */ /* 0x000fc400078ec0ff */
[----:B------:R-:W-:Y:S01]  /*1220*/  LOP3.LUT R14, R45, 0x38, RZ, 0xc0, !PT ;  /* 0x000000382d0e7812 */ /* 0x000fe200078ec0ff */
[----:B------:R-:W-:Y:S01]  /*1230*/  UISETP.LT.AND UP0, UPT, URZ, UR47, UPT ;  /* 0x0000002fff00728c */ /* 0x000fe2000bf01270 */
[----:B------:R-:W-:Y:S01]  /*1240*/  SHF.R.U32.HI R43, RZ, 0x3, R44 ;  /* 0x00000003ff2b7819 */ /* 0x000fe2000001162c */
[----:B------:R-:W2:Y:S02]  /*1250*/  LDCU.64 UR4, c[0x0][0x3c8] ;  /* 0x00007900ff0477ac */ /* 0x000ea40008000a00 */
[----:B------:R-:W-:Y:S01]  /*1260*/  IMAD.WIDE.U32 R2, R18, UR10, R14 ;  /* 0x0000000a12027c25 */ /* 0x000fe2000f8e000e */
[C---:B------:R-:W-:Y:S01]  /*1270*/  IADD3 R30, P3, PT, R43.reuse, 0x60, RZ ;  /* 0x000000602b1e7810 */ /* 0x040fe20007f7e0ff */
[----:B------:R-:W-:Y:S02]  /*1280*/  USEL UR47, URZ, UR47, !UP0 ;  /* 0x0000002fff2f7287 */ /* 0x000fe4000c000000 */
[C---:B------:R-:W-:Y:S01]  /*1290*/  VIADD R33, R43.reuse, 0x40 ;  /* 0x000000402b217836 */ /* 0x040fe20000000000 */
[----:B------:R-:W-:Y:S01]  /*12a0*/  IADD3 R4, P0, PT, R2, UR50, RZ ;  /* 0x0000003202047c10 */ /* 0x000fe2000ff1e0ff */
[----:B------:R-:W4:Y:S01]  /*12b0*/  LDCU.64 UR50, c[0x0][0x5e8] ;  /* 0x0000bd00ff3277ac */ /* 0x000f220008000a00 */
[----:B------:R-:W-:-:S02]  /*12c0*/  VIADD R32, R43, 0x60 ;  /* 0x000000602b207836 */ /* 0x000fc40000000000 */
[----:B------:R-:W-:Y:S01]  /*12d0*/  IADD3.X R5, PT, PT, R3, UR11, R0, P0, !PT ;  /* 0x0000000b03057c10 */ /* 0x000fe200087fe400 */
[----:B------:R-:W-:Y:S01]  /*12e0*/  UISETP.GT.AND UP0, UPT, UR43, UR47, UPT ;  /* 0x0000002f2b00728c */ /* 0x000fe2000bf04270 */
[----:B------:R-:W-:Y:S01]  /*12f0*/  IADD3 R2, P0, PT, R14, UR58, RZ ;  /* 0x0000003a0e027c10 */ /* 0x000fe2000ff1e0ff */
[----:B------:R-:W5:Y:S01]  /*1300*/  LDCU.64 UR58, c[0x0][0x420] ;  /* 0x00008400ff3a77ac */ /* 0x000f620008000a00 */
[----:B------:R-:W-:Y:S02]  /*1310*/  IMAD.X R37, RZ, RZ, RZ, P3 ;  /* 0x000000ffff257224 */ /* 0x000fe400018e06ff */
[----:B------:R-:W-:Y:S01]  /*1320*/  IADD3.X R3, PT, PT, RZ, UR9, RZ, P0, !PT ;  /* 0x00000009ff037c10 */ /* 0x000fe200087fe4ff */
[----:B--2---:R-:W-:Y:S01]  /*1330*/  IMAD.U32 R0, RZ, RZ, UR4 ;  /* 0x00000004ff007e24 */ /* 0x004fe2000f8e00ff */
[----:B------:R-:W2:Y:S01]  /*1340*/  LDCU.64 UR8, c[0x0][0x550] ;  /* 0x0000aa00ff0877ac */ /* 0x000ea20008000a00 */
[----:B------:R-:W-:Y:S02]  /*1350*/  IMAD.U32 R6, RZ, RZ, UR5 ;  /* 0x00000005ff067e24 */ /* 0x000fe4000f8e00ff */
[----:B------:R-:W-:Y:S01]  /*1360*/  IMAD.WIDE.U32 R4, R0, UR24, R4 ;  /* 0x0000001800047c25 */ /* 0x000fe2000f8e0004 */
[----:B------:R-:W5:Y:S03]  /*1370*/  LDCU.64 UR4, c[0x0][0x570] ;  /* 0x0000ae00ff0477ac */ /* 0x000f660008000a00 */
[----:B------:R-:W-:-:S02]  /*1380*/  IMAD R0, R11, UR10, R7 ;  /* 0x0000000a0b007c24 */ /* 0x000fc4000f8e0207 */
        /* <DEDUP_REMOVED lines=9> */
[----:B------:R-:W-:Y:S01]  /*1420*/  IMAD R5, R9, UR19, R5 ;  /* 0x0000001309057c24 */ /* 0x000fe2000f8e0205 */
[----:B------:R-:W-:Y:S01]  /*1430*/  USHF.L.U32 UR56, UR56, 0x7, URZ ;  /* 0x0000000738387899 */ /* 0x000fe200080006ff */
[----:B---3--:R-:W-:Y:S01]  /*1440*/  IMAD.WIDE.U32 R2, R12, UR24, R2 ;  /* 0x000000180c027c25 */ /* 0x008fe2000f8e0002 */
[----:B------:R-:W-:Y:S02]  /*1450*/  IADD3 R9, P1, P0, R0, UR54, R4 ;  /* 0x0000003600097c10 */ /* 0x000fe4000f83e004 */
[----:B------:R-:W-:Y:S01]  /*1460*/  SHF.R.S32.HI R8, RZ, 0x1f, R0 ;  /* 0x0000001fff087819 */ /* 0x000fe20000011400 */
[----:B------:R-:W-:Y:S01]  /*1470*/  IMAD R3, R13, UR24, R3 ;  /* 0x000000180d037c24 */ /* 0x000fe2000f8e0203 */
[----:B------:R-:W-:Y:S01]  /*1480*/  SEL R0, R5, RZ, P2 ;  /* 0x000000ff05007207 */ /* 0x000fe20001000000 */
[C---:B------:R-:W-:Y:S01]  /*1490*/  IMAD.WIDE.U32 R4, R43.reuse, R18, R6 ;  /* 0x000000122b047225 */ /* 0x040fe200078e0006 */
[----:B------:R-:W-:-:S02]  /*14a0*/  IADD3 R12, PT, PT, R43, 0x20, RZ ;  /* 0x000000202b0c7810 */ /* 0x000fc40007ffe0ff */
[----:B------:R-:W-:Y:S01]  /*14b0*/  IADD3.X R7, PT, PT, R8, UR53, R0, P1, P0 ;  /* 0x0000003508077c10 */ /* 0x000fe20008fe0400 */
[----:B------:R-:W-:Y:S01]  /*14c0*/  IMAD R6, R43, R19, R5 ;  /* 0x000000132b067224 */ /* 0x000fe200078e0205 */
[C---:B----4-:R-:W-:Y:S01]  /*14d0*/  LEA R246, P1, R4.reuse, UR10, 0x1 ;  /* 0x0000000a04f67c11 */ /* 0x050fe2000f8208ff */
[----:B------:R-:W-:Y:S01]  /*14e0*/  IMAD.U32 R0, RZ, RZ, UR56 ;  /* 0x00000038ff007e24 */ /* 0x000fe2000f8e00ff */
[----:B------:R-:W-:Y:S01]  /*14f0*/  IADD3 R5, P0, PT, R9, UR56, RZ ;  /* 0x0000003809057c10 */ /* 0x000fe2000ff1e0ff */
[C---:B------:R-:W-:Y:S01]  /*1500*/  IMAD.WIDE.U32 R2, R43.reuse, R10, R2 ;  /* 0x0000000a2b027225 */ /* 0x040fe200078e0002 */
[----:B------:R-:W-:Y:S01]  /*1510*/  LEA.HI.X R245, R4, UR11, R6, 0x1, P1 ;  /* 0x0000000b04f57c11 */ /* 0x000fe200088f0c06 */
[----:B------:R-:W-:Y:S01]  /*1520*/  UIMAD.WIDE UR10, UR55, 0x4, UR50 ;  /* 0x00000004370a78a5 */ /* 0x000fe2000f8e0232 */
[----:B------:R-:W-:Y:S01]  /*1530*/  LEA.HI.X.SX32 R4, R0, R7, 0x1, P0 ;  /* 0x0000000700047211 */ /* 0x000fe200000f0eff */
[----:B------:R-:W-:Y:S01]  /*1540*/  IMAD R0, R43, R11, R3 ;  /* 0x0000000b2b007224 */ /* 0x000fe200078e0203 */
[----:B--2---:R-:W-:Y:S01]  /*1550*/  LEA R244, P1, R2, UR8, 0x1 ;  /* 0x0000000802f47c11 */ /* 0x004fe2000f8208ff */
[----:B------:R-:W-:Y:S01]  /*1560*/  IMAD.SHL.U32 R7, R18, 0x20, RZ ;  /* 0x0000002012077824 */ /* 0x000fe200078e00ff */
[----:B-----5:R-:W-:Y:S01]  /*1570*/  LEA R240, P0, R5, UR4, 0x2 ;  /* 0x0000000405f07c11 */ /* 0x020fe2000f8010ff */
[----:B------:R-:W-:Y:S01]  /*1580*/  UIMAD.WIDE UR50, UR52, 0x4, UR58 ;  /* 0x00000004343278a5 */ /* 0x000fe2000f8e023a */
[----:B------:R-:W-:-:S02]  /*1590*/  LEA.HI.X R243, R2, UR9, R0, 0x1, P1 ;  /* 0x0000000902f37c11 */ /* 0x000fc400088f0c00 */
[----:B------:R-:W-:Y:S02]  /*15a0*/  LEA.HI.X R241, R5, UR5, R4, 0x2, P0 ;  /* 0x0000000505f17c11 */ /* 0x000fe400080f1404 */
[C---:B------:R-:W-:Y:S02]  /*15b0*/  IADD3 R29, P1, PT, R43.reuse, 0x40, RZ ;  /* 0x000000402b1d7810 */ /* 0x040fe40007f3e0ff */
[----:B------:R-:W-:Y:S02]  /*15c0*/  IADD3 R28, P0, PT, R43, 0x20, RZ ;  /* 0x000000202b1c7810 */ /* 0x000fe40007f1e0ff */
[----:B------:R-:W-:Y:S01]  /*15d0*/  SHF.L.U64.HI R9, R18, 0x5, R19 ;  /* 0x0000000512097819 */ /* 0x000fe20000010213 */
[----:B------:R-:W-:Y:S01]  /*15e0*/  IMAD.X R31, RZ, RZ, RZ, P1 ;  /* 0x000000ffff1f7224 */ /* 0x000fe200008e06ff */
[C---:B------:R-:W-:Y:S02]  /*15f0*/  SHF.L.U64.HI R3, R10.reuse, 0x5, R11 ;  /* 0x000000050a037819 */ /* 0x040fe4000001020b */
[----:B------:R-:W-:-:S02]  /*1600*/  SHF.L.U32 R0, R10, 0x5, RZ ;  /* 0x000000050a007819 */ /* 0x000fc400000006ff */
        /* <DEDUP_REMOVED lines=15> */
.L_x_2474:
[----:B------:R-:W1:Y:S01]  /*1700*/  LDCU.64 UR10, c[0x0][0x5c0] ;  /* 0x0000b800ff0a77ac */ /* 0x000e620008000a00 */
[----:B------:R-:W-:-:S04]  /*1710*/  UIADD3 UR4, UPT, UPT, UR27, UR38, URZ ;  /* 0x000000261b047290 */ /* 0x000fc8000fffe0ff */
[----:B-1----:R-:W-:Y:S02]  /*1720*/  UIMAD.WIDE.U32 UR14, UR4, UR10, URZ ;  /* 0x0000000a040e72a5 */ /* 0x002fe4000f8e00ff */
[----:B------:R-:W-:-:S04]  /*1730*/  UIMAD UR4, UR4, UR11, URZ ;  /* 0x0000000b040472a4 */ /* 0x000fc8000f8e02ff */
[----:B------:R-:W-:-:S06]  /*1740*/  UIADD3 UR4, UPT, UPT, UR15, UR4, URZ ;  /* 0x000000040f047290 */ /* 0x000fcc000fffe0ff */
[----:B------:R-:W-:Y:S02]  /*1750*/  MOV R0, UR4 ;  /* 0x0000000400007c02 */ /* 0x000fe40008000f00 */
.L_x_2475:
        /* <DEDUP_REMOVED lines=13> */
.L_x_2476:
[----:B------:R-:W1:Y:S01]  /*1830*/  LDCU.64 UR8, c[0x0][0x5c8] ;  /* 0x0000b900ff0877ac */ /* 0x000e620008000a00 */
[----:B------:R-:W-:-:S04]  /*1840*/  UIADD3 UR27, UPT, UPT, UR27, UR38, URZ ;  /* 0x000000261b1b7290 */ /* 0x000fc8000fffe0ff */
[----:B-1----:R-:W-:Y:S02]  /*1850*/  UIMAD.WIDE.U32 UR12, UR27, UR8, URZ ;  /* 0x000000081b0c72a5 */ /* 0x002fe4000f8e00ff */
[----:B------:R-:W-:-:S04]  /*1860*/  UIMAD UR27, UR27, UR9, URZ ;  /* 0x000000091b1b72a4 */ /* 0x000fc8000f8e02ff */
[----:B------:R-:W-:-:S06]  /*1870*/  UIADD3 UR27, UPT, UPT, UR13, UR27, URZ ;  /* 0x0000001b0d1b7290 */ /* 0x000fcc000fffe0ff */
[----:B------:R-:W-:-:S07]  /*1880*/  MOV R10, UR27 ;  /* 0x0000001b000a7c02 */ /* 0x000fce0008000f00 */
.L_x_2477:
        /* <DEDUP_REMOVED lines=35> */
.L_x_2479:
[----:B------:R-:W-:Y:S05]  /*1ac0*/  BSYNC.RECONVERGENT B0 ;  /* 0x0000000000007941 */ /* 0x000fea0003800200 */
.L_x_2478:
        /* <DEDUP_REMOVED lines=12> */
.L_x_2481:
[----:B------:R-:W-:Y:S05]  /*1b90*/  BSYNC.RECONVERGENT B0 ;  /* 0x0000000000007941 */ /* 0x000fea0003800200 */
.L_x_2480:
        /* <DEDUP_REMOVED lines=12> */
.L_x_2483:
[----:B------:R-:W-:Y:S05]  /*1c60*/  BSYNC.RECONVERGENT B0 ;  /* 0x0000000000007941 */ /* 0x000fea0003800200 */
.L_x_2482:
        /* <DEDUP_REMOVED lines=30> */
.L_x_2485:
[----:B------:R-:W-:Y:S05]  /*1e50*/  BSYNC.RECONVERGENT B0 ;  /* 0x0000000000007941 */ /* 0x000fea0003800200 */
.L_x_2484:
        /* <DEDUP_REMOVED lines=12> */
.L_x_2487:
[----:B------:R-:W-:Y:S05]  /*1f20*/  BSYNC.RECONVERGENT B0 ;  /* 0x0000000000007941 */ /* 0x000fea0003800200 */
.L_x_2486:
        /* <DEDUP_REMOVED lines=12> */
.L_x_2473:
        /* <DEDUP_REMOVED lines=38> */
[----:B------:R-:W-:Y:S01]  /*2250*/  LOP3.LUT R0, R0, 0x1e00, R45, 0xf8, !PT ;  /* 0x00001e0000007812 */ /* 0x000fe200078ef82d */
[----:B------:R-:W-:Y:S01]  /*2260*/  IMAD.MOV.U32 R250, RZ, RZ, 0x7f800000 ;  /* 0x7f800000fffa7424 */ /* 0x000fe200078e00ff */
[----:B------:R-:W-:Y:S01]  /*2270*/  ISETP.GE.AND P2, PT, R33, UR43, PT ;  /* 0x0000002b21007c0c */ /* 0x000fe2000bf46270 */
[----:B------:R-:W-:Y:S01]  /*2280*/  @!P0 IMAD.MOV.U32 R14, RZ, RZ, R244 ;  /* 0x000000ffff0e8224 */ /* 0x000fe200078e00f4 */
[----:B------:R-:W-:Y:S01]  /*2290*/  LEA R0, R0, UR25, 0x1 ;  /* 0x0000001900007c11 */ /* 0x000fe2000f8e08ff */
[----:B------:R-:W-:-:S02]  /*22a0*/  @!P0 IMAD.MOV.U32 R15, RZ, RZ, R243 ;  /* 0x000000ffff0f8224 */ /* 0x000fc400078e00f3 */
        /* <DEDUP_REMOVED lines=9> */
[----:B------:R-:W4:Y:S01]  /*2340*/  @!P2 LDC.64 R34, c[0x0][0x388] ;  /* 0x0000e200ff22ab82 */ /* 0x000f220000000a00 */
[----:B------:R-:W-:Y:S02]  /*2350*/  UIMAD UR45, UR31, UR45, UR24 ;  /* 0x0000002d1f2d72a4 */ /* 0x000fe4000f8e0218 */
[----:B------:R-:W-:Y:S01]  /*2360*/  @P6 STS.128 [R0+0x9000], RZ ;  /* 0x009000ff00006388 */ /* 0x000fe20000000c00 */
[----:B------:R-:W-:Y:S01]  /*2370*/  IMAD.SHL.U32 R153, R44, 0x20, RZ ;  /* 0x000000202c997824 */ /* 0x000fe200078e00ff */
[----:B------:R-:W4:Y:S02]  /*2380*/  LDCU UR39, c[0x0][0x3b0] ;  /* 0x00007600ff2777ac */ /* 0x000f240008000800 */
[----:B------:R-:W-:Y:S01]  /*2390*/  @!PT LDS RZ, [RZ] ;  /* 0x00000000fffff984 */ /* 0x000fe20000000800 */
[----:B------:R-:W-:Y:S01]  /*23a0*/  @!PT LDS RZ, [RZ] ;  /* 0x00000000fffff984 */ /* 0x000fe20000000800 */
[----:B------:R-:W-:Y:S01]  /*23b0*/  @!PT LDS RZ, [RZ] ;  /* 0x00000000fffff984 */ /* 0x000fe20000000800 */
[----:B------:R1:W-:Y:S01]  /*23c0*/  @!P6 LDGSTS.E.BYPASS.LTC128B.128 [R0+0x9000], desc[UR34][R2.64] ;  /* 0x090000000200efae */ /* 0x0003e2000b981a22 */
[----:B------:R-:W4:Y:S03]  /*23d0*/  LDCU UR31, c[0x0][0x3b4] ;  /* 0x00007680ff1f77ac */ /* 0x000f260008000800 */
        /* <DEDUP_REMOVED lines=16> */
[C---:B------:R-:W-:Y:S01]  /*24e0*/  IMAD R8, R16.reuse, UR9, R8 ;  /* 0x0000000910087c24 */ /* 0x040fe2000f8e0208 */
[----:B------:R-:W-:Y:S01]  /*24f0*/  USHF.L.U32 UR45, UR45, 0x5, URZ ;  /* 0x000000052d2d7899 */ /* 0x000fe200080006ff */
[----:B------:R-:W-:Y:S01]  /*2500*/  IMAD R9, R16, UR5, R9 ;  /* 0x0000000510097c24 */ /* 0x000fe2000f8e0209 */
[----:B------:R-:W-:Y:S01]  /*2510*/  @P6 STS.128 [R239+0x1000], RZ ;  /* 0x001000ffef006388 */ /* 0x000fe20000000c00 */
[----:B---3--:R-:W-:Y:S01]  /*2520*/  IADD3 R4, P0, PT, R12, UR46, RZ ;  /* 0x0000002e0c047c10 */ /* 0x008fe2000ff1e0ff */
[----:B------:R-:W-:-:S02]  /*2530*/  IMAD.MOV.U32 R160, RZ, RZ, 0x40 ;  /* 0x00000040ffa07424 */ /* 0x000fc400078e00ff */
[----:B------:R-:W-:Y:S01]  /*2540*/  IMAD.MOV.U32 R168, RZ, RZ, 0x20 ;  /* 0x00000020ffa87424 */ /* 0x000fe200078e00ff */
[----:B------:R-:W-:Y:S01]  /*2550*/  @!PT LDS RZ, [RZ] ;  /* 0x00000000fffff984 */ /* 0x000fe20000000800 */
[----:B------:R-:W-:Y:S01]  /*2560*/  @!PT LDS RZ, [RZ] ;  /* 0x00000000fffff984 */ /* 0x000fe20000000800 */
[----:B------:R-:W-:Y:S01]  /*2570*/  @!PT LDS RZ, [RZ] ;  /* 0x00000000fffff984 */ /* 0x000fe20000000800 */
[----:B------:R2:W-:Y:S01]  /*2580*/  @!P6 LDGSTS.E.BYPASS.LTC128B.128 [R239+0x1000], desc[UR34][R6.64] ;  /* 0x0100000006efefae */ /* 0x0005e2000b981a22 */
[----:B------:R-:W-:Y:S02]  /*2590*/  ISETP.GE.AND P6, PT, R43, UR43, PT ;  /* 0x0000002b2b007c0c */ /* 0x000fe4000bfc6270 */
[----:B------:R-:W-:Y:S02]  /*25a0*/  CS2R R126, SRZ ;  /* 0x00000000007e7805 */ /* 0x000fe4000001ff00 */
[----:B------:R-:W-:Y:S01]  /*25b0*/  IADD3.X R5, PT, PT, R17, UR54, R13, P0, !PT ;  /* 0x0000003611057c10 */ /* 0x000fe200087fe40d */
[----:B------:R-:W-:Y:S01]  /*25c0*/  @!P3 IMAD R17, R26, UR14, RZ ;  /* 0x0000000e1a11bc24 */ /* 0x000fe2000f8e02ff */
[----:B------:R-:W-:Y:S01]  /*25d0*/  @!P4 LEA R20, P0, R18, R6, 0x7 ;  /* 0x000000061214c211 */ /* 0x000fe200078038ff */
[----:B------:R-:W-:Y:S01]  /*25e0*/  @P5 STS.128 [R239+0x2000], RZ ;  /* 0x002000ffef005388 */ /* 0x000fe20000000c00 */
[----:B------:R-:W-:Y:S01]  /*25f0*/  CS2R R124, SRZ ;  /* 0x00000000007c7805 */ /* 0x000fe2000001ff00 */
[----:B------:R-:W-:Y:S01]  /*2600*/  IMAD.WIDE.U32 R4, R16, UR4, R4 ;  /* 0x0000000410047c25 */ /* 0x000fe2000f8e0004 */
[----:B------:R-:W-:Y:S01]  /*2610*/  @!P4 LEA.HI.X R21, R18, R7, R19, 0x7, P0 ;  /* 0x000000071215c211 */ /* 0x000fe200000f3c13 */
[----:B------:R-:W-:Y:S01]  /*2620*/  @!PT LDS RZ, [RZ] ;  /* 0x00000000fffff984 */ /* 0x000fe20000000800 */
[----:B------:R-:W-:Y:S01]  /*2630*/  @!PT LDS RZ, [RZ] ;  /* 0x00000000fffff984 */ /* 0x000fe20000000800 */
[----:B------:R-:W-:Y:S01]  /*2640*/  @!PT LDS RZ, [RZ] ;  /* 0x00000000fffff984 */ /* 0x000fe20000000800 */
[----:B------:R3:W-:Y:S01]  /*2650*/  @!P5 LDGSTS.E.BYPASS.LTC128B.128 [R239+0x2000], desc[UR34][R24.64] ;  /* 0x0200000018efdfae */ /* 0x0007e2000b981a22 */
[----:B------:R-:W-:Y:S01]  /*2660*/  CS2R R130, SRZ ;  /* 0x0000000000827805 */ /* 0x000fe2000001ff00 */
[----:B------:R-:W-:Y:S01]  /*2670*/  IMAD.IADD R5, R5, 0x1, R9 ;  /* 0x0000000105057824 */ /* 0x000fe200078e0209 */
[----:B------:R-:W-:-:S02]  /*2680*/  CS2R R128, SRZ ;  /* 0x0000000000807805 */ /* 0x000fc4000001ff00 */
[----:B-1----:R-:W-:Y:S01]  /*2690*/  IADD3 R2, P1, PT, R10, UR44, RZ ;  /* 0x0000002c0a027c10 */ /* 0x002fe2000ff3e0ff */
[----:B------:R-:W-:Y:S01]  /*26a0*/  @!P2 IMAD.MOV.U32 R10, RZ, RZ, R4 ;  /* 0x000000ffff0aa224 */ /* 0x000fe200078e0004 */
[----:B------:R-:W-:Y:S01]  /*26b0*/  @P4 STS.128 [R239+0x3000], RZ ;  /* 0x003000ffef004388 */ /* 0x000fe20000000c00 */
[----:B------:R-:W-:Y:S01]  /*26c0*/  @!P3 IMAD R36, R28, UR15, R17 ;  /* 0x0000000f1c24bc24 */ /* 0x000fe2000f8e0211 */
[----:B------:R-:W-:Y:S01]  /*26d0*/  IADD3.X R3, PT, PT, R27, UR53, R11, P1, !PT ;  /* 0x000000351b037c10 */ /* 0x000fe20008ffe40b */
[----:B------:R-:W-:Y:S01]  /*26e0*/  @!P2 IMAD.MOV.U32 R11, RZ, RZ, R5 ;  /* 0x000000ffff0ba224 */ /* 0x000fe200078e0005 */
[----:B------:R-:W-:Y:S01]  /*26f0*/  ISETP.GE.AND P1, PT, R32, UR43, PT ;  /* 0x0000002b20007c0c */ /* 0x000fe2000bf26270 */
[----:B------:R-:W-:Y:S01]  /*2700*/  @!P2 IMAD R27, R31, UR14, RZ ;  /* 0x0000000e1f1bac24 */ /* 0x000fe2000f8e02ff */
[----:B------:R-:W1:Y:S01]  /*2710*/  @!P6 LDC.64 R32, c[0x0][0x388] ;  /* 0x0000e200ff20eb82 */ /* 0x000e620000000a00 */
[----:B------:R-:W-:Y:S01]  /*2720*/  IMAD.WIDE.U32 R2, R16, UR8, R2 ;  /* 0x0000000810027c25 */ /* 0x000fe2000f8e0002 */
[----:B------:R-:W-:Y:S01]  /*2730*/  @!PT LDS RZ, [RZ] ;  /* 0x00000000fffff984 */ /* 0x000fe20000000800 */
[----:B------:R-:W-:Y:S01]  /*2740*/  @!PT LDS RZ, [RZ] ;  /* 0x00000000fffff984 */ /* 0x000fe20000000800 */
[----:B------:R-:W-:Y:S01]  /*2750*/  @!PT LDS RZ, [RZ] ;  /* 0x00000000fffff984 */ /* 0x000fe20000000800 */
[----:B------:R4:W-:Y:S01]  /*2760*/  @!P4 LDGSTS.E.BYPASS.LTC128B.128 [R239+0x3000], desc[UR34][R20.64] ;  /* 0x0300000014efcfae */ /* 0x0009e2000b981a22 */
[----:B------:R-:W-:-:S02]  /*2770*/  USHF.R.S32.HI UR4, URZ, 0x1f, UR45 ;  /* 0x0000001fff047899 */ /* 0x000fc4000801142d */
[----:B------:R-:W-:Y:S01]  /*2780*/  IMAD.IADD R3, R3, 0x1, R8 ;  /* 0x0000000103037824 */ /* 0x000fe200078e0208 */
[----:B------:R-:W1:Y:S01]  /*2790*/  LDCU UR44, c[0x0][0x594] ;  /* 0x0000b280ff2c77ac */ /* 0x000e620008000800 */
[----:B------:R-:W-:Y:S02]  /*27a0*/  @!P3 IMAD R16, R26, UR12, RZ ;  /* 0x0000000c1a10bc24 */ /* 0x000fe4000f8e02ff */
[----:B------:R-:W-:Y:S01]  /*27b0*/  @!P2 IMAD.MOV.U32 R8, RZ, RZ, R2 ;  /* 0x000000ffff08a224 */ /* 0x000fe200078e0002 */
[----:B------:R-:W-:Y:S01]  /*27c0*/  CS2R R122, SRZ ;  /* 0x00000000007a7805 */ /* 0x000fe2000001ff00 */
[----:B------:R-:W-:Y:S01]  /*27d0*/  @!P2 IMAD.MOV.U32 R9, RZ, RZ, R3 ;  /* 0x000000ffff09a224 */ /* 0x000fe200078e0003 */
[----:B------:R-:W-:Y:S01]  /*27e0*/  CS2R R120, SRZ ;  /* 0x0000000000787805 */ /* 0x000fe2000001ff00 */
[----:B--2---:R-:W-:Y:S01]  /*27f0*/  @!P3 IMAD.MOV.U32 R6, RZ, RZ, R4 ;  /* 0x000000ffff06b224 */ /* 0x004fe200078e0004 */
[----:B------:R-:W-:Y:S01]  /*2800*/  CS2R R118, SRZ ;  /* 0x0000000000767805 */ /* 0x000fe2000001ff00 */
[----:B------:R-:W-:Y:S01]  /*2810*/  @!P3 IMAD.MOV.U32 R7, RZ, RZ, R5 ;  /* 0x000000ffff07b224 */ /* 0x000fe200078e0005 */
[----:B---3--:R-:W2:Y:S01]  /*2820*/  @!P1 LDC.64 R24, c[0x0][0x390] ;  /* 0x0000e400ff189b82 */ /* 0x008ea20000000a00 */
[----:B------:R-:W-:Y:S01]  /*2830*/  @!P2 IMAD R26, R31, UR12, RZ ;  /* 0x0000000c1f1aac24 */ /* 0x000fe2000f8e02ff */
[----:B------:R-:W-:Y:S01]  /*2840*/  CS2R R116, SRZ ;  /* 0x0000000000747805 */ /* 0x000fe2000001ff00 */
[--C-:B------:R-:W-:Y:S01]  /*2850*/  @!P6 IMAD.MOV.U32 R12, RZ, RZ, R2.reuse ;  /* 0x000000ffff0ce224 */ /* 0x100fe200078e0002 */
[----:B------:R-:W-:Y:S01]  /*2860*/  CS2R R110, SRZ ;  /* 0x00000000006e7805 */ /* 0x000fe2000001ff00 */
[--C-:B------:R-:W-:Y:S01]  /*2870*/  @!P6 IMAD.MOV.U32 R13, RZ, RZ, R3.reuse ;  /* 0x000000ffff0de224 */ /* 0x100fe200078e0003 */
[----:B------:R-:W-:Y:S01]  /*2880*/  CS2R R108, SRZ ;  /* 0x00000000006c7805 */ /* 0x000fe2000001ff00 */
[----:B------:R-:W-:Y:S01]  /*2890*/  @!P1 IMAD.MOV.U32 R14, RZ, RZ, R2 ;  /* 0x000000ffff0e9224 */ /* 0x000fe200078e0002 */
[----:B------:R-:W-:Y:S01]  /*28a0*/  CS2R R114, SRZ ;  /* 0x0000000000727805 */ /* 0x000fe2000001ff00 */
[--C-:B------:R-:W-:Y:S01]  /*28b0*/  @!P1 IMAD.MOV.U32 R15, RZ, RZ, R3.reuse ;  /* 0x000000ffff0f9224 */ /* 0x100fe200078e0003 */
[----:B------:R-:W-:Y:S01]  /*28c0*/  CS2R R112, SRZ ;  /* 0x0000000000707805 */ /* 0x000fe2000001ff00 */
[C---:B------:R-:W-:Y:S01]  /*28d0*/  @!P3 IMAD R42, R28.reuse, UR13, R16 ;  /* 0x0000000d1c2abc24 */ /* 0x040fe2000f8e0210 */
[----:B------:R-:W-:Y:S01]  /*28e0*/  CS2R R106, SRZ ;  /* 0x00000000006a7805 */ /* 0x000fe2000001ff00 */
[----:B------:R-:W-:Y:S01]  /*28f0*/  @!P3 IMAD.WIDE.U32 R2, R28, UR14, R2 ;  /* 0x0000000e1c02bc25 */ /* 0x000fe2000f8e0002 */
[----:B----4-:R-:W3:Y:S01]  /*2900*/  @!P3 LDC.64 R20, c[0x0][0x390] ;  /* 0x0000e400ff14bb82 */ /* 0x010ee20000000a00 */
[----:B------:R-:W-:-:S02]  /*2910*/  CS2R R104, SRZ ;  /* 0x0000000000687805 */ /* 0x000fc4000001ff00 */
[----:B------:R-:W-:Y:S01]  /*2920*/  CS2R R102, SRZ ;  /* 0x0000000000667805 */ /* 0x000fe2000001ff00 */
[----:B------:R-:W-:Y:S01]  /*2930*/  @!P3 IMAD.WIDE.U32 R18, R28, UR12, R6 ;  /* 0x0000000c1c12bc25 */ /* 0x000fe2000f8e0006 */
[----:B------:R-:W-:Y:S02]  /*2940*/  CS2R R100, SRZ ;  /* 0x0000000000647805 */ /* 0x000fe4000001ff00 */
[----:B------:R-:W-:Y:S02]  /*2950*/  CS2R R94, SRZ ;  /* 0x00000000005e7805 */ /* 0x000fe4000001ff00 */
[----:B------:R-:W-:Y:S01]  /*2960*/  CS2R R92, SRZ ;  /* 0x00000000005c7805 */ /* 0x000fe2000001ff00 */
[C---:B------:R-:W-:Y:S01]  /*2970*/  @!P2 IMAD R40, R29.reuse, UR15, R27 ;  /* 0x0000000f1d28ac24 */ /* 0x040fe2000f8e021b */
[----:B------:R-:W-:Y:S01]  /*2980*/  CS2R R98, SRZ ;  /* 0x0000000000627805 */ /* 0x000fe2000001ff00 */
[C---:B------:R-:W-:Y:S01]  /*2990*/  @!P2 IMAD R41, R29.reuse, UR13, R26 ;  /* 0x0000000d1d29ac24 */ /* 0x040fe2000f8e021a */
[----:B------:R-:W-:Y:S01]  /*29a0*/  CS2R R96, SRZ ;  /* 0x0000000000607805 */ /* 0x000fe2000001ff00 */
[----:B------:R-:W-:Y:S01]  /*29b0*/  @!P2 IMAD.WIDE.U32 R8, R29, UR14, R8 ;  /* 0x0000000e1d08ac25 */ /* 0x000fe2000f8e0008 */
[----:B------:R-:W4:Y:S01]  /*29c0*/  @!P6 LDC.64 R26, c[0x0][0x390] ;  /* 0x0000e400ff1aeb82 */ /* 0x000f220000000a00 */
[----:B------:R-:W-:-:S02]  /*29d0*/  CS2R R90, SRZ ;  /* 0x00000000005a7805 */ /* 0x000fc4000001ff00 */
[----:B------:R-:W-:Y:S01]  /*29e0*/  CS2R R88, SRZ ;  /* 0x0000000000587805 */ /* 0x000fe2000001ff00 */
[----:B------:R-:W-:Y:S01]  /*29f0*/  @!P2 IMAD.WIDE.U32 R16, R29, UR12, R10 ;  /* 0x0000000c1d10ac25 */ /* 0x000fe2000f8e000a */
[----:B------:R-:W-:Y:S02]  /*2a00*/  CS2R R86, SRZ ;  /* 0x0000000000567805 */ /* 0x000fe4000001ff00 */
[----:B------:R-:W-:Y:S02]  /*2a10*/  CS2R R84, SRZ ;  /* 0x0000000000547805 */ /* 0x000fe4000001ff00 */
[----:B------:R-:W-:Y:S01]  /*2a20*/  CS2R R78, SRZ ;  /* 0x00000000004e7805 */ /* 0x000fe2000001ff00 */
[----:B------:R-:W-:Y:S01]  /*2a30*/  @!P6 IMAD.WIDE.U32 R6, R43, UR14, R12 ;  /* 0x0000000e2b06ec25 */ /* 0x000fe2000f8e000c */
[----:B------:R-:W2:Y:S01]  /*2a40*/  @!P1 LDC.64 R28, c[0x0][0x388] ;  /* 0x0000e200ff1c9b82 */ /* 0x000ea20000000a00 */
        /* <DEDUP_REMOVED lines=11> */
[----:B------:R-:W-:Y:S01]  /*2b00*/  CS2R R70, SRZ ;  /* 0x0000000000467805 */ /* 0x000fe2000001ff00 */
[----:B------:R-:W-:Y:S01]  /*2b10*/  @!P3 IMAD.IADD R3, R3, 0x1, R36 ;  /* 0x000000010303b824 */ /* 0x000fe200078e0224 */
[----:B------:R-:W-:Y:S01]  /*2b20*/  @!P6 LEA.HI.X R11, R6, R33, R7, 0x1, P0 ;  /* 0x00000021060be211 */ /* 0x000fe200000f0c07 */
[----:B------:R-:W-:Y:S01]  /*2b30*/  @!P1 IMAD.MOV.U32 R23, RZ, RZ, R5 ;  /* 0x000000ffff179224 */ /* 0x000fe200078e0005 */
[----:B------:R-:W-:Y:S01]  /*2b40*/  @!P3 LEA R6, P0, R2, R38, 0x1 ;  /* 0x000000260206b211 */ /* 0x000fe200078008ff */
[----:B------:R-:W-:Y:S01]  /*2b50*/  @!P1 IMAD.MOV.U32 R22, RZ, RZ, R4 ;  /* 0x000000ffff169224 */ /* 0x000fe200078e0004 */
[----:B------:R-:W-:Y:S01]  /*2b60*/  CS2R R68, SRZ ;  /* 0x0000000000447805 */ /* 0x000fe2000001ff00 */
[----:B------:R-:W-:Y:S01]  /*2b70*/  @!P1 IMAD.WIDE.U32 R12, R30, UR14, R14 ;  /* 0x0000000e1e0c9c25 */ /* 0x000fe2000f8e000e */
[----:B------:R-:W-:Y:S01]  /*2b80*/  @!P3 LEA.HI.X R7, R2, R39, R3, 0x1, P0 ;  /* 0x000000270207b211 */ /* 0x000fe200000f0c03 */
[----:B------:R4:W-:Y:S01]  /*2b90*/  @!P6 LDGSTS.E.BYPASS.LTC128B.128 [R0+0xc000], desc[UR34][R10.64] ;  /* 0x0c0000000a00efae */ /* 0x0009e2000b981a22 */
[----:B------:R-:W-:Y:S01]  /*2ba0*/  UIADD3 UR42, UPT, UPT, -UR49, UR42, URZ ;  /* 0x0000002a312a7290 */ /* 0x000fe2000fffe1ff */
[----:B------:R-:W-:Y:S01]  /*2bb0*/  @!P6 IMAD.WIDE.U32 R2, R43, UR12, R4 ;  /* 0x0000000c2b02ec25 */ /* 0x000fe2000f8e0004 */
[----:B------:R-:W-:Y:S01]  /*2bc0*/  @!P2 LEA R4, P0, R8, R34, 0x1 ;  /* 0x000000220804a211 */ /* 0x000fe200078008ff */
[----:B------:R-:W-:Y:S01]  /*2bd0*/  @P6 STS.128 [R0+0xc000], RZ ;  /* 0x00c000ff00006388 */ /* 0x000fe20000000c00 */
[----:B------:R-:W-:Y:S01]  /*2be0*/  USHF.L.U32 UR15, UR39, 0x7, URZ ;  /* 0x00000007270f7899 */ /* 0x000fe200080006ff */
[----:B------:R-:W-:Y:S01]  /*2bf0*/  @!P2 IMAD.IADD R5, R9, 0x1, R40 ;  /* 0x000000010905a824 */ /* 0x000fe200078e0228 */
[----:B------:R-:W-:Y:S01]  /*2c00*/  USHF.L.U64.HI UR31, UR39, 0x6, UR31 ;  /* 0x00000006271f7899 */ /* 0x000fe2000801021f */
[----:B------:R-:W-:Y:S01]  /*2c10*/  @P3 STS.128 [R0+0xd000], RZ ;  /* 0x00d000ff00003388 */ /* 0x000fe20000000c00 */
[----:B------:R-:W-:Y:S01]  /*2c20*/  @!P1 IMAD.WIDE.U32 R14, R30, UR12, R22 ;  /* 0x0000000c1e0e9c25 */ /* 0x000fe2000f8e0016 */
[----:B------:R-:W1:Y:S01]  /*2c30*/  LDCU UR12, c[0x0][0x504] ;  /* 0x0000a080ff0c77ac */ /* 0x000e620008000800 */
[----:B------:R-:W-:Y:S01]  /*2c40*/  @!P2 LEA.HI.X R5, R8, R35, R5, 0x1, P0 ;  /* 0x000000230805a211 */ /* 0x000fe200000f0c05 */
[----:B------:R-:W-:Y:S01]  /*2c50*/  @!PT LDS RZ, [RZ] ;  /* 0x00000000fffff984 */ /* 0x000fe20000000800 */
[----:B------:R-:W-:Y:S01]  /*2c60*/  @!PT LDS RZ, [RZ] ;  /* 0x00000000fffff984 */ /* 0x000fe20000000800 */
[----:B------:R-:W-:Y:S01]  /*2c70*/  @!PT LDS RZ, [RZ] ;  /* 0x00000000fffff984 */ /* 0x000fe20000000800 */
[----:B------:R3:W-:Y:S01]  /*2c80*/  @!P3 LDGSTS.E.BYPASS.LTC128B.128 [R0+0xd000], desc[UR34][R6.64] ;  /* 0x0d0000000600bfae */ /* 0x0007e2000b981a22 */
[----:B--2---:R-:W-:Y:S01]  /*2c90*/  @!P1 LEA R8, P4, R12, R28, 0x1 ;  /* 0x0000001c0c089211 */ /* 0x004fe200078808ff */
[----:B------:R-:W2:Y:S01]  /*2ca0*/  @!P2 LDC.64 R22, c[0x0][0x390] ;  /* 0x0000e400ff16ab82 */ /* 0x000ea20000000a00 */
[----:B------:R-:W1:Y:S01]  /*2cb0*/  LDCU UR9, c[0x0][0x508] ;  /* 0x0000a100ff0977ac */ /* 0x000e620008000800 */
[----:B------:R-:W-:Y:S01]  /*2cc0*/  @P2 STS.128 [R0+0xe000], RZ ;  /* 0x00e000ff00002388 */ /* 0x000fe20000000c00 */
[----:B------:R-:W1:Y:S03]  /*2cd0*/  LDCU UR8, c[0x0][0x3e0] ;  /* 0x00007c00ff0877ac */ /* 0x000e660008000800 */
[----:B------:R-:W-:Y:S01]  /*2ce0*/  @!PT LDS RZ, [RZ] ;  /* 0x00000000fffff984 */ /* 0x000fe20000000800 */
[----:B------:R-:W-:Y:S01]  /*2cf0*/  @!PT LDS RZ, [RZ] ;  /* 0x00000000fffff984 */ /* 0x000fe20000000800 */
[----:B------:R-:W-:Y:S01]  /*2d00*/  @!PT LDS RZ, [RZ] ;  /* 0x00000000fffff984 */ /* 0x000fe20000000800 */
[----:B------:R2:W-:Y:S01]  /*2d10*/  @!P2 LDGSTS.E.BYPASS.LTC128B.128 [R0+0xe000], desc[UR34][R4.64] ;  /* 0x0e0000000400afae */ /* 0x0005e2000b981a22 */
[----:B------:R-:W1:Y:S03]  /*2d20*/  LDCU UR14, c[0x0][0x45c] ;  /* 0x00008b80ff0e77ac */ /* 0x000e660008000800 */
[----:B------:R-:W-:Y:S01]  /*2d30*/  @P1 STS.128 [R0+0xf000], RZ ;  /* 0x00f000ff00001388 */ /* 0x000fe20000000c00 */
[----:B----4-:R-:W-:Y:S01]  /*2d40*/  @!P6 LEA R10, P0, R2, R26, 0x1 ;  /* 0x0000001a020ae211 */ /* 0x010fe200078008ff */
[----:B---3--:R-:W-:Y:S01]  /*2d50*/  @!P6 IMAD R6, R43, UR13, R3 ;  /* 0x0000000d2b06ec24 */ /* 0x008fe2000f8e0203 */
[----:B------:R-:W3:Y:S01]  /*2d60*/  LDCU.U8 UR13, c[0x0][0x4f8] ;  /* 0x00009f00ff0d77ac */ /* 0x000ee20008000000 */
[----:B------:R-:W-:-:S03]  /*2d70*/  @!P1 IMAD.IADD R3, R13, 0x1, R31 ;  /* 0x000000010d039824 */ /* 0x000fc600078e021f */
[----:B------:R-:W-:Y:S01]  /*2d80*/  @!P6 LEA.HI.X R11, R2, R27, R6, 0x1, P0 ;  /* 0x0000001b020be211 */ /* 0x000fe200000f0c06 */
[----:B------:R-:W-:Y:S01]  /*2d90*/  @!P3 IMAD.IADD R2, R19, 0x1, R42 ;  /* 0x000000011302b824 */ /* 0x000fe200078e022a */
[----:B------:R-:W-:Y:S01]  /*2da0*/  @!P1 LEA.HI.X R9, R12, R29, R3, 0x1, P4 ;  /* 0x0000001d0c099211 */ /* 0x000fe200020f0c03 */
[----:B------:R-:W-:Y:S01]  /*2db0*/  @!P2 IMAD.IADD R3, R17, 0x1, R41 ;  /* 0x000000011103a824 */ /* 0x000fe200078e0229 */
[----:B------:R-:W4:Y:S01]  /*2dc0*/  LDC.64 R12, c[0x0][0x528] ;  /* 0x00014a00ff0c7b82 */ /* 0x000f220000000a00 */
[----:B------:R-:W-:Y:S02]  /*2dd0*/  @!P3 LEA R6, P0, R18, R20, 0x1 ;  /* 0x000000141206b211 */ /* 0x000fe400078008ff */
[----:B------:R-:W-:Y:S01]  /*2de0*/  @!PT LDS RZ, [RZ] ;  /* 0x00000000fffff984 */ /* 0x000fe20000000800 */
[----:B------:R-:W-:Y:S01]  /*2df0*/  @!PT LDS RZ, [RZ] ;  /* 0x00000000fffff984 */ /* 0x000fe20000000800 */
[----:B------:R-:W-:Y:S01]  /*2e00*/  @!PT LDS RZ, [RZ] ;  /* 0x00000000fffff984 */ /* 0x000fe20000000800 */
[----:B------:R1:W-:Y:S01]  /*2e10*/  @!P1 LDGSTS.E.BYPASS.LTC128B.128 [R0+0xf000], desc[UR34][R8.64] ;  /* 0x0f00000008009fae */ /* 0x0003e2000b981a22 */
[----:B--2---:R-:W-:Y:S02]  /*2e20*/  @!P2 LEA R4, P4, R16, R22, 0x1 ;  /* 0x000000161004a211 */ /* 0x004fe400078808ff */
        /* <DEDUP_REMOVED lines=18> */
[----:B----4-:R-:W4:Y:S04]  /*2f50*/  LDG.E.64 R8, desc[UR34][R12.64] ;  /* 0x000000220c087981 */ /* 0x010f28000c1e1b00 */
[----:B------:R-:W-:Y:S01]  /*2f60*/  @!PT LDS RZ, [RZ] ;  /* 0x00000000fffff984 */ /* 0x000fe20000000800 */
[----:B------:R-:W-:Y:S01]  /*2f70*/  @!PT LDS RZ, [RZ] ;  /* 0x00000000fffff984 */ /* 0x000fe20000000800 */
[----:B------:R-:W-:Y:S01]  /*2f80*/  @!PT LDS RZ, [RZ] ;  /* 0x00000000fffff984 */ /* 0x000fe20000000800 */
[----:B------:R1:W-:Y:S04]  /*2f90*/  @!P1 LDGSTS.E.BYPASS.LTC128B.128 [R0+0x13000], desc[UR34][R2.64] ;  /* 0x1300000002009fae */ /* 0x0003e8000b981a22 */
[----:B------:R-:W0:Y:S04]  /*2fa0*/  LDGDEPBAR ;  /* 0x00000000000079af */ /* 0x000e280000000000 */
[----:B------:R-:W3:Y:S01]  /*2fb0*/  LDG.E.64 R6, desc[UR34][R12.64+0x8] ;  /* 0x000008220c067981 */ /* 0x000ee2000c1e1b00 */
[----:B--2---:R-:W-:-:S04]  /*2fc0*/  SHF.R.U32.HI R11, RZ, 0x1, R44 ;  /* 0x00000001ff0b7819 */ /* 0x004fc8000001162c */
        /* <DEDUP_REMOVED lines=10> */
[----:B------:R-:W-:-:S02]  /*3070*/  IMAD.MOV.U32 R2, RZ, RZ, 0x4 ;  /* 0x00000004ff027424 */ /* 0x000fc400078e00ff */
[----:B------:R-:W-:Y:S01]  /*3080*/  IMAD.SHL.U32 R10, R44, 0x40, RZ ;  /* 0x000000402c0a7824 */ /* 0x000fe200078e00ff */
[----:B------:R-:W-:Y:S01]  /*3090*/  SHF.R.U32.HI R5, RZ, 0x6, R44 ;  /* 0x00000006ff057819 */ /* 0x000fe2000001162c */
[----:B------:R-:W-:-:S03]  /*30a0*/  IMAD.WIDE.U32 R2, R242, R2, UR50 ;  /* 0x00000032f2027e25 */ /* 0x000fc6000f8e0002 */
[----:B------:R-:W-:Y:S02]  /*30b0*/  LOP3.LUT R0, R10, 0x1c0, RZ, 0xc0, !PT ;  /* 0x000001c00a007812 */ /* 0x000fe400078ec0ff */
[----:B------:R-:W5:Y:S01]  /*30c0*/  @!P3 LDG.E R250, desc[UR34][R2.64] ;  /* 0x0000002202fab981 */ /* 0x000f62000c1e1900 */
[----:B------:R-:W-:-:S03]  /*30d0*/  LOP3.LUT R5, R5, 0xe, RZ, 0xc0, !PT ;  /* 0x0000000e05057812 */ /* 0x000fc600078ec0ff */
[----:B------:R-:W5:Y:S01]  /*30e0*/  @!P2 LDG.E R249, desc[UR34][R2.64+0x20] ;  /* 0x0000202202f9a981 */ /* 0x000f62000c1e1900 */
[----:B------:R-:W-:-:S03]  /*30f0*/  LOP3.LUT R0, R0, 0x38, R45, 0xf8, !PT ;  /* 0x0000003800007812 */ /* 0x000fc600078ef82d */
[----:B------:R-:W5:Y:S01]  /*3100*/  @!P1 LDG.E R248, desc[UR34][R2.64+0x100] ;  /* 0x0001002202f89981 */ /* 0x000f62000c1e1900 */
[----:B------:R-:W-:-:S03]  /*3110*/  LOP3.LUT R4, R10, 0x200, RZ, 0xc0, !PT ;  /* 0x000002000a047812 */ /* 0x000fc600078ec0ff */
[----:B------:R1:W5:Y:S01]  /*3120*/  @!P0 LDG.E R247, desc[UR34][R2.64+0x120] ;  /* 0x0001202202f78981 */ /* 0x000362000c1e1900 */
[----:B------:R-:W-:Y:S02]  /*3130*/  LOP3.LUT R4, R4, 0xc00, R153, 0xf8, !PT ;  /* 0x00000c0004047812 */ /* 0x000fe400078ef899 */
[----:B------:R-:W-:Y:S01]  /*3140*/  R2P PR, R44, 0x6 ;  /* 0x000000062c007804 */ /* 0x000fe20000000000 */
[----:B-1----:R-:W-:Y:S01]  /*3150*/  IMAD.U32 R2, RZ, RZ, UR28 ;  /* 0x0000001cff027e24 */ /* 0x002fe2000f8e00ff */
[----:B------:R-:W-:-:S03]  /*3160*/  SHF.R.U32.HI R3, RZ, 0x4, R44 ;  /* 0x00000004ff037819 */ /* 0x000fc6000001162c */
[----:B------:R-:W-:Y:S01]  /*3170*/  IMAD R5, R2, 0x4, R5 ;  /* 0x0000000402057824 */ /* 0x000fe200078e0205 */
[----:B------:R-:W-:Y:S02]  /*3180*/  LOP3.LUT R2, R3, 0x8, RZ, 0xc0, !PT ;  /* 0x0000000803027812 */ /* 0x000fe400078ec0ff */
[----:B------:R-:W-:-:S04]  /*3190*/  LOP3.LUT R3, R0, 0x8, R11, 0x78, !PT ;  /* 0x0000000800037812 */ /* 0x000fc800078e780b */
[----:B------:R-:W-:Y:S02]  /*31a0*/  LOP3.LUT R4, R4, R3, RZ, 0xfc, !PT ;  /* 0x0000000304047212 */ /* 0x000fe400078efcff */
[----:B------:R-:W-:-:S04]  /*31b0*/  LOP3.LUT R2, R2, 0x10, R44, 0xf8, !PT ;  /* 0x0000001002027812 */ /* 0x000fc800078ef82c */
[----:B------:R-:W-:Y:S02]  /*31c0*/  LOP3.LUT R2, R2, R0, RZ, 0x3c, !PT ;  /* 0x0000000002027212 */ /* 0x000fe400078e3cff */
[----:B------:R-:W-:-:S04]  /*31d0*/  LOP3.LUT R0, R0, 0x8, R44, 0x78, !PT ;  /* 0x0000000800007812 */ /* 0x000fc800078e782c */
[----:B------:R-:W-:Y:S01]  /*31e0*/  LOP3.LUT R153, R0, 0x7200, R153, 0xf8, !PT ;  /* 0x0000720000997812 */ /* 0x000fe200078ef899 */
[----:B------:R-:W-:Y:S01]  /*31f0*/  VIADD R0, R5, 0x1 ;  /* 0x0000000105007836 */ /* 0x000fe20000000000 */
[----:B------:R-:W-:Y:S02]  /*3200*/  LOP3.LUT R2, R2, 0x200, R10, 0xf8, !PT ;  /* 0x0000020002027812 */ /* 0x000fe400078ef80a */
[----:B------:R-:W-:Y:S02]  /*3210*/  SEL R160, R160, 0xffffffc0, !P2 ;  /* 0xffffffc0a0a07807 */ /* 0x000fe40005000000 */
[----:B------:R-:W-:Y:S02]  /*3220*/  LEA R153, R153, UR25, 0x1 ;  /* 0x0000001999997c11 */ /* 0x000fe4000f8e08ff */
[----:B------:R-:W-:Y:S02]  /*3230*/  SEL R168, R168, 0xffffffe0, !P1 ;  /* 0xffffffe0a8a87807 */ /* 0x000fe40004800000 */
[----:B------:R-:W-:Y:S01]  /*3240*/  LEA R186, R4, UR25, 0x1 ;  /* 0x0000001904ba7c11 */ /* 0x000fe2000f8e08ff */
[--C-:B------:R-:W-:Y:S01]  /*3250*/  IMAD.IADD R164, R160, 0x1, R153.reuse ;  /* 0x00000001a0a47824 */ /* 0x100fe200078e0299 */
[----:B------:R-:W-:Y:S01]  /*3260*/  LEA R184, R2, UR25, 0x1 ;  /* 0x0000001902b87c11 */ /* 0x000fe2000f8e08ff */
[----:B------:R-:W-:-:S02]  /*3270*/  IMAD.IADD R156, R168, 0x1, R153 ;  /* 0x00000001a89c7824 */ /* 0x000fc400078e0299 */
[----:B------:R-:W-:Y:S02]  /*3280*/  VIADD R186, R186, UR40 ;  /* 0x00000028baba7c36 */ /* 0x000fe40008000000 */
[----:B------:R-:W-:Y:S02]  /*3290*/  VIADD R184, R184, UR40 ;  /* 0x00000028b8b87c36 */ /* 0x000fe40008000000 */
[----:B------:R-:W-:Y:S01]  /*32a0*/  IMAD.IADD R185, R168, 0x1, R164 ;  /* 0x00000001a8b97824 */ /* 0x000fe200078e02a4 */
[----:B------:R-:W-:Y:S01]  /*32b0*/  USHF.L.U32 UR39, UR39, 0x6, URZ ;  /* 0x0000000627277899 */ /* 0x000fe200080006ff */
[----:B---3--:R-:W-:Y:S01]  /*32c0*/  IADD3 R3, P3, P0, R6, UR45, R46 ;  /* 0x0000002d06037c10 */ /* 0x008fe2000f87e02e */
[----:B------:R-:W1:Y:S03]  /*32d0*/  LDCU UR45, c[0x0][0x590] ;  /* 0x0000b200ff2d77ac */ /* 0x000e660008000800 */
[----:B------:R-:W-:-:S02]  /*32e0*/  IADD3.X R251, PT, PT, R7, UR4, RZ, P3, P0 ;  /* 0x0000000407fb7c10 */ /* 0x000fc40009fe04ff */
[----:B----4-:R-:W-:Y:S01]  /*32f0*/  R2UR UR4, R9 ;  /* 0x00000000090472ca */ /* 0x010fe200000e0000 */
[----:B------:R-:W-:-:S12]  /*3300*/  IMAD.WIDE.U32 R6, R3, -0x2daee0ad, RZ ;  /* 0xd2511f5303067825 */ /* 0x000fd800078e00ff */
[----:B------:R-:W-:-:S04]  /*3310*/  LOP3.LUT R5, R5, UR4, RZ, 0x3c, !PT ;  /* 0x0000000405057c12 */ /* 0x000fc8000f8e3cff */
[----:B------:R-:W-:Y:S01]  /*3320*/  LOP3.LUT R3, R7, R5, RZ, 0x3c, !PT ;  /* 0x0000000507037212 */ /* 0x000fe200078e3cff */
[----:B------:R2:W-:Y:S04]  /*3330*/  STL.64 [R1], R6 ;  /* 0x0000000601007387 */ /* 0x0005e80000100a00 */
[----:B------:R2:W-:Y:S01]  /*3340*/  STL [R1+0x8], R3 ;  /* 0x0000080301007387 */ /* 0x0005e20000100800 */
[----:B------:R-:W-:Y:S02]  /*3350*/  R2UR UR56, R8 ;  /* 0x00000000083872ca */ /* 0x000fe400000e0000 */
[----:B------:R-:W-:Y:S01]  /*3360*/  LOP3.LUT R0, R0, UR4, RZ, 0x3c, !PT ;  /* 0x0000000400007c12 */ /* 0x000fe2000f8e3cff */
[----:B-1----:R-:W-:-:S03]  /*3370*/  USHF.L.U32 UR43, UR45, 0x7, URZ ;  /* 0x000000072d2b7899 */ /* 0x002fc600080006ff */
[----:B------:R-:W-:Y:S01]  /*3380*/  LOP3.LUT R252, R7, R0, RZ, 0x3c, !PT ;  /* 0x0000000007fc7212 */ /* 0x000fe200078e3cff */
[----:B------:R-:W-:Y:S02]  /*3390*/  USHF.L.U64.HI UR44, UR45, 0x6, UR44 ;  /* 0x000000062d2c7899 */ /* 0x000fe4000801022c */
[----:B------:R-:W-:Y:S02]  /*33a0*/  USHF.L.U32 UR45, UR45, 0x6, URZ ;  /* 0x000000062d2d7899 */ /* 0x000fe400080006ff */
[----:B------:R-:W-:Y:S02]  /*33b0*/  UIADD3 UR55, UPT, UPT, UR4, -0x4498517b, URZ ;  /* 0xbb67ae8504377890 */ /* 0x000fe4000fffe0ff */
[----:B------:R-:W-:Y:S02]  /*33c0*/  UIADD3 UR54, UPT, UPT, UR4, 0x76cf5d0a, URZ ;  /* 0x76cf5d0a04367890 */ /* 0x000fe4000fffe0ff */
[----:B------:R-:W-:Y:S02]  /*33d0*/  UIADD3 UR53, UPT, UPT, UR4, 0x32370b8f, URZ ;  /* 0x32370b8f04357890 */ /* 0x000fe4000fffe0ff */
[----:B------:R-:W-:-:S02]  /*33e0*/  UIADD3 UR52, UPT, UPT, UR4, -0x126145ec, URZ ;  /* 0xed9eba1404347890 */ /* 0x000fc4000fffe0ff */
[----:B------:R-:W-:Y:S02]  /*33f0*/  UIADD3 UR49, UPT, UPT, UR4, -0x56f99767, URZ ;  /* 0xa906689904317890 */ /* 0x000fe4000fffe0ff */
[----:B------:R-:W-:-:S12]  /*3400*/  UIADD3 UR46, UPT, UPT, UR4, 0x646e171e, URZ ;  /* 0x646e171e042e7890 */ /* 0x000fd8000fffe0ff */
.L_x_2493:
[----:B------:R-:W0:Y:S01]  /*3410*/  LDGDEPBAR ;  /* 0x00000000000079af */ /* 0x000e220000000000 */
[C---:B------:R-:W-:Y:S01]  /*3420*/  IMAD.IADD R144, R186.reuse, 0x1, R168 ;  /* 0x00000001ba907824 */ /* 0x040fe200078e02a8 */
[----:B------:R-:W-:Y:S01]  /*3430*/  IADD3 R0, PT, PT, R186, R160, RZ ;  /* 0x000000a0ba007210 */ /* 0x000fe20007ffe0ff */
[----:B------:R-:W-:Y:S01]  /*3440*/  IMAD.U32 R2, RZ, RZ, UR10 ;  /* 0x0000000aff027e24 */ /* 0x000fe2000f8e00ff */
[----:B--2---:R-:W-:Y:S01]  /*3450*/  MOV R3, UR11 ;  /* 0x0000000b00037c02 */ /* 0x004fe20008000f00 */
        /* <DEDUP_REMOVED lines=114> */
.L_x_2489:
        /* <DEDUP_REMOVED lines=295> */
.L_x_2490:
[C---:B------:R-:W-:Y:S01]  /*4df0*/  FSETP.NEU.FTZ.AND P1, PT, R250.reuse, -INF , PT ;  /* 0xff800000fa00780b */ /* 0x040fe20003f3d000 */
[----:B------:R-:W2:Y:S01]  /*4e00*/  LDL R132, [R1+0x8] ;  /* 0x0000080001847983 */ /* 0x000ea20000100800 */
[C---:B------:R-:W-:Y:S01]  /*4e10*/  FSETP.NEU.FTZ.AND P0, PT, R249.reuse, -INF , PT ;  /* 0xff800000f900780b */ /* 0x040fe20003f1d000 */
[----:B------:R-:W-:Y:S01]  /*4e20*/  FMUL.FTZ R2, R250, 1.4426950216293334961 ;  /* 0x3fb8aa3bfa027820 */ /* 0x000fe20000410000 */
[----:B------:R-:W-:Y:S01]  /*4e30*/  FMUL.FTZ R0, R249, 1.4426950216293334961 ;  /* 0x3fb8aa3bf9007820 */ /* 0x000fe20000410000 */
[----:B------:R-:W1:Y:S01]  /*4e40*/  S2R R157, SR_TID.X ;  /* 0x00000000009d7919 */ /* 0x000e620000002100 */
[C---:B------:R-:W-:Y:S01]  /*4e50*/  FMUL.FTZ R3, R247.reuse, 1.4426950216293334961 ;  /* 0x3fb8aa3bf7037820 */ /* 0x040fe20000410000 */
[----:B------:R-:W3:Y:S01]  /*4e60*/  S2UR UR4, SR_CgaCtaId ;  /* 0x00000000000479c3 */ /* 0x000ee20000008800 */
[----:B------:R-:W-:Y:S01]  /*4e70*/  FSEL R2, R2, RZ, P1 ;  /* 0x000000ff02027208 */ /* 0x000fe20000800000 */
[----:B------:R-:W-:Y:S01]  /*4e80*/  UMOV UR5, 0x400 ;  /* 0x0000040000057882 */ /* 0x000fe20000000000 */
[----:B------:R-:W-:Y:S01]  /*4e90*/  FSEL R0, R0, RZ, P0 ;  /* 0x000000ff00007208 */ /* 0x000fe20000000000 */
[----:B------:R-:W-:Y:S01]  /*4ea0*/  IMAD.MOV.U32 R168, RZ, RZ, 0x20 ;  /* 0x00000020ffa87424 */ /* 0x000fe200078e00ff */
[----:B------:R-:W-:Y:S01]  /*4eb0*/  FSETP.NEU.FTZ.AND P1, PT, R248, -INF , PT ;  /* 0xff800000f800780b */ /* 0x000fe20003f3d000 */
[--C-:B------:R-:W-:Y:S01]  /*4ec0*/  FFMA.FTZ R204, R20, UR14, -R2.reuse ;  /* 0x0000000e14cc7c23 */ /* 0x100fe20008010802 */
[----:B------:R-:W-:Y:S01]  /*4ed0*/  FSETP.NEU.FTZ.AND P0, PT, R247, -INF , PT ;  /* 0xff800000f700780b */ /* 0x000fe20003f1d000 */
[----:B------:R-:W-:Y:S01]  /*4ee0*/  FFMA.FTZ R181, R21, UR14, -R2 ;  /* 0x0000000e15b57c23 */ /* 0x000fe20008010802 */
[--C-:B------:R-:W-:Y:S01]  /*4ef0*/  FFMA.FTZ R34, R34, UR14, -R0.reuse ;  /* 0x0000000e22227c23 */ /* 0x100fe20008010800 */
[----:B------:R-:W4:Y:S01]  /*4f00*/  LDL.64 R20, [R1] ;  /* 0x0000000001147983 */ /* 0x000f220000100a00 */
        /* <DEDUP_REMOVED lines=19> */
[----:B-1----:R-:W-:Y:S01]  /*5040*/  SHF.R.U32.HI R6, RZ, 0x5, R157 ;  /* 0x00000005ff067819 */ /* 0x002fe2000001169d */
[--C-:B------:R-:W-:Y:S01]  /*5050*/  FFMA.FTZ R65, R65, UR14, -R2.reuse ;  /* 0x0000000e41417c23 */ /* 0x100fe20008010802 */
[----:B------:R-:W-:Y:S01]  /*5060*/  FSEL R0, R0, RZ, P1 ;  /* 0x000000ff00007208 */ /* 0x000fe20000800000 */
[--C-:B------:R-:W-:Y:S01]  /*5070*/  FFMA.FTZ R48, R48, UR14, -R2.reuse ;  /* 0x0000000e30307c23 */ /* 0x100fe20008010802 */
[----:B------:R-:W-:Y:S01]  /*5080*/  LOP3.LUT R6, R6, 0x3, RZ, 0xc0, !PT ;  /* 0x0000000306067812 */ /* 0x000fe200078ec0ff */
[--C-:B------:R-:W-:Y:S01]  /*5090*/  FFMA.FTZ R49, R49, UR14, -R2.reuse ;  /* 0x0000000e31317c23 */ /* 0x100fe20008010802 */
[----:B------:R-:W-:Y:S01]  /*50a0*/  LOP3.LUT P2, RZ, R157, 0x8, RZ, 0xc0, !PT ;  /* 0x000000089dff7812 */ /* 0x000fe2000784c0ff */
[--C-:B------:R-:W-:Y:S01]  /*50b0*/  FFMA.FTZ R52, R52, UR14, -R2.reuse ;  /* 0x0000000e34347c23 */ /* 0x100fe20008010802 */
[--C-:B------:R-:W-:Y:S01]  /*50c0*/  FFMA.FTZ R53, R53, UR14, -R2.reuse ;  /* 0x0000000e35357c23 */ /* 0x100fe20008010802 */
[--C-:B------:R-:W-:Y:S01]  /*50d0*/  FFMA.FTZ R193, R16, UR14, -R2.reuse ;  /* 0x0000000e10c17c23 */ /* 0x100fe20008010802 */
[----:B------:R-:W-:Y:S01]  /*50e0*/  SEL R158, R168, 0xffffffe0, !P2 ;  /* 0xffffffe0a89e7807 */ /* 0x000fe20005000000 */
        /* <DEDUP_REMOVED lines=25> */
[----:B------:R-:W-:Y:S02]  /*5280*/  IMAD.SHL.U32 R5, R157, 0x2, RZ ;  /* 0x000000029d057824 */ /* 0x000fe400078e00ff */
[--C-:B------:R-:W-:Y:S01]  /*5290*/  FFMA.FTZ R62, R62, UR14, -R2.reuse ;  /* 0x0000000e3e3e7c23 */ /* 0x100fe20008010802 */
[----:B------:R-:W-:Y:S02]  /*52a0*/  IMAD.U32 R12, RZ, RZ, UR48 ;  /* 0x00000030ff0c7e24 */ /* 0x000fe4000f8e00ff */
[----:B------:R-:W-:Y:S01]  /*52b0*/  FFMA.FTZ R63, R63, UR14, -R2 ;  /* 0x0000000e3f3f7c23 */ /* 0x000fe20008010802 */
[----:B------:R-:W-:Y:S01]  /*52c0*/  IMAD.SHL.U32 R0, R157, 0x40, RZ ;  /* 0x000000409d007824 */ /* 0x000fe200078e00ff */
[----:B------:R-:W-:Y:S01]  /*52d0*/  LOP3.LUT R3, R3, 0x38, R5, 0xf8, !PT ;  /* 0x0000003803037812 */ /* 0x000fe200078ef805 */
[----:B------:R-:W-:Y:S01]  /*52e0*/  IMAD R12, R12, 0x8, R6 ;  /* 0x000000080c0c7824 */ /* 0x000fe200078e0206 */
[----:B------:R-:W-:Y:S01]  /*52f0*/  MUFU.EX2 R226, R32 ;  /* 0x0000002000e27308 */ /* 0x000fe20000000800 */
        /* <DEDUP_REMOVED lines=10> */
[----:B------:R-:W-:Y:S01]  /*53a0*/  IMAD.WIDE.U32 R10, R12, -0x326172a9, RZ ;  /* 0xcd9e8d570c0a7825 */ /* 0x000fe200078e00ff */
[----:B------:R-:W-:Y:S07]  /*53b0*/  LOP3.LUT R3, R0, 0x200, RZ, 0xc0, !PT ;  /* 0x0000020000037812 */ /* 0x000fee00078ec0ff */
[----:B------:R-:W-:Y:S01]  /*53c0*/  MUFU.EX2 R236, R64 ;  /* 0x0000004000ec7308 */ /* 0x000fe20000000800 */
[----:B------:R-:W-:Y:S01]  /*53d0*/  SHF.R.U32.HI R5, RZ, 0x1, R157 ;  /* 0x00000001ff057819 */ /* 0x000fe2000001169d */
[--C-:B------:R-:W-:Y:S01]  /*53e0*/  FFMA.FTZ R58, R58, UR14, -R2.reuse ;  /* 0x0000000e3a3a7c23 */ /* 0x100fe20008010802 */
[----:B------:R-:W-:Y:S01]  /*53f0*/  LOP3.LUT R13, R10, UR40, R7, 0x96, !PT ;  /* 0x000000280a0d7c12 */ /* 0x000fe2000f8e9607 */
        /* <DEDUP_REMOVED lines=15> */
[----:B---3--:R-:W-:Y:S01]  /*54f0*/  ULEA UR4, UR4, UR5, 0x18 ;  /* 0x0000000504047291 */ /* 0x008fe2000f8ec0ff */
[----:B------:R-:W-:Y:S01]  /*5500*/  IMAD.MOV.U32 R163, RZ, RZ, 0x10 ;  /* 0x00000010ffa37424 */ /* 0x000fe200078e00ff */
[----:B------:R-:W-:Y:S01]  /*5510*/  UIADD3 UR57, UPT, UPT, UR56, 0x3c6ef372, URZ ;  /* 0x3c6ef37238397890 */ /* 0x000fe2000fffe0ff */
[----:B------:R-:W-:Y:S06]  /*5520*/  LOP3.LUT R0, R2, 0x38, R155, 0xf8, !PT ;  /* 0x0000003802007812 */ /* 0x000fec00078ef89b */
[----:B------:R-:W-:Y:S01]  /*5530*/  MUFU.EX2 R235, R66 ;  /* 0x0000004200eb7308 */ /* 0x000fe20000000800 */
[----:B------:R-:W-:Y:S01]  /*5540*/  IMAD.MOV.U32 R160, RZ, RZ, 0x40 ;  /* 0x00000040ffa07424 */ /* 0x000fe200078e00ff */
[----:B------:R-:W-:Y:S01]  /*5550*/  LEA R161, R16, UR4, 0x1 ;  /* 0x0000000410a17c11 */ /* 0x000fe2000f8e08ff */
[----:B------:R-:W-:Y:S01]  /*5560*/  IMAD.WIDE.U32 R16, R15, -0x2daee0ad, RZ ;  /* 0xd2511f530f107825 */ /* 0x000fe200078e00ff */
[C---:B------:R-:W-:Y:S06]  /*5570*/  LOP3.LUT R2, R0.reuse, 0x8, R5, 0x78, !PT ;  /* 0x0000000800027812 */ /* 0x040fec00078e7805 */
[----:B------:R-:W-:Y:S01]  /*5580*/  MUFU.EX2 R224, R34 ;  /* 0x0000002200e07308 */ /* 0x000fe20000000800 */
[--C-:B------:R-:W-:Y:S01]  /*5590*/  LOP3.LUT R5, R0, 0x8, R157.reuse, 0x78, !PT ;  /* 0x0000000800057812 */ /* 0x100fe200078e789d */
[----:B------:R-:W-:Y:S01]  /*55a0*/  IMAD.IADD R159, R161, 0x1, R158 ;  /* 0x00000001a19f7824 */ /* 0x000fe200078e029e */
[----:B------:R-:W-:Y:S07]  /*55b0*/  LOP3.LUT R0, R3, R2, RZ, 0xfc, !PT ;  /* 0x0000000203007212 */ /* 0x000fee00078efcff */
[----:B------:R-:W-:Y:S01]  /*55c0*/  MUFU.EX2 R237, R67 ;  /* 0x0000004300ed7308 */ /* 0x000fe20000000800 */
[----:B------:R-:W-:Y:S01]  /*55d0*/  LOP3.LUT R153, R5, 0x7200, R4, 0xf8, !PT ;  /* 0x0000720005997812 */ /* 0x000fe200078ef804 */
[----:B------:R-:W-:Y:S01]  /*55e0*/  IMAD.WIDE.U32 R2, R13, -0x2daee0ad, RZ ;  /* 0xd2511f530d027825 */ /* 0x000fe200078e00ff */
[----:B------:R-:W-:Y:S07]  /*55f0*/  LEA R152, R0, UR4, 0x1 ;  /* 0x0000000400987c11 */ /* 0x000fee000f8e08ff */
[----:B------:R-:W-:Y:S01]  /*5600*/  MUFU.EX2 R204, R204 ;  /* 0x000000cc00cc7308 */ /* 0x000fe20000000800 */
[----:B------:R-:W-:Y:S01]  /*5610*/  LEA R153, R153, UR4, 0x1 ;  /* 0x0000000499997c11 */ /* 0x000fe2000f8e08ff */
[----:B------:R-:W-:Y:S01]  /*5620*/  VIADD R162, R161, 0x1c040 ;  /* 0x0001c040a1a27836 */ /* 0x000fe20000000000 */
[----:B------:R-:W-:Y:S07]  /*5630*/  SHF.R.U32.HI R0, RZ, 0x4, R157 ;  /* 0x00000004ff007819 */ /* 0x000fee000001169d */
[----:B------:R-:W-:Y:S01]  /*5640*/  MUFU.EX2 R211, R211 ;  /* 0x000000d300d37308 */ /* 0x000fe20000000800 */
[----:B------:R-:W-:Y:S09]  /*5650*/  UISETP.GT.AND UP0, UPT, UR48, UR47, UPT ;  /* 0x0000002f3000728c */ /* 0x000ff2000bf04270 */
[----:B------:R-:W1:Y:S10]  /*5660*/  MUFU.EX2 R222, R35 ;  /* 0x0000002300de7308 */ /* 0x000e740000000800 */
[----:B------:R-:W3:Y:S10]  /*5670*/  MUFU.EX2 R210, R210 ;  /* 0x000000d200d27308 */ /* 0x000ef40000000800 */
[----:B------:R-:W3:Y:S10]  /*5680*/  MUFU.EX2 R208, R208 ;  /* 0x000000d000d07308 */ /* 0x000ef40000000800 */
        /* <DEDUP_REMOVED lines=48> */
[----:B------:R-:W-:Y:S02]  /*5990*/  LOP3.LUT R12, R10, UR40, R9, 0x96, !PT ;  /* 0x000000280a0c7c12 */ /* 0x000fe4000f8e9609 */
[C---:B------:R-:W-:Y:S01]  /*59a0*/  LOP3.LUT R14, R16.reuse, UR54, R5, 0x96, !PT ;  /* 0x00000036100e7c12 */ /* 0x040fe2000f8e9605 */
[----:B------:R-:W-:Y:S01]  /*59b0*/  IMAD.WIDE.U32 R18, R11, -0x2daee0ad, RZ ;  /* 0xd2511f530b127825 */ /* 0x000fe200078e00ff */
[----:B------:R-:W-:Y:S05]  /*59c0*/  LOP3.LUT R16, R16, UR54, R3, 0x96, !PT ;  /* 0x0000003610107c12 */ /* 0x000fea000f8e9603 */
[----:B------:R-:W-:Y:S01]  /*59d0*/  MUFU.EX2 R215, R63 ;  /* 0x0000003f00d77308 */ /* 0x000fe20000000800 */
[----:B------:R-:W-:Y:S01]  /*59e0*/  LOP3.LUT R10, R10, UR40, R7, 0x96, !PT ;  /* 0x000000280a0a7c12 */ /* 0x000fe2000f8e9607 */
[----:B------:R-:W-:Y:S01]  /*59f0*/  VIADD R7, R161, 0x1c000 ;  /* 0x0001c000a1077836 */ /* 0x000fe20000000000 */
[C---:B----4-:R-:W-:Y:S07]  /*5a00*/  LOP3.LUT R9, R20.reuse, UR55, R17, 0x96, !PT ;  /* 0x0000003714097c12 */ /* 0x050fee000f8e9611 */
[----:B------:R-:W-:Y:S01]  /*5a10*/  MUFU.EX2 R209, R59 ;  /* 0x0000003b00d17308 */ /* 0x000fe20000000800 */
[----:B------:R-:W-:Y:S01]  /*5a20*/  LOP3.LUT R3, R20, UR55, R19, 0x96, !PT ;  /* 0x0000003714037c12 */ /* 0x000fe2000f8e9613 */
[----:B------:R-:W-:Y:S01]  /*5a30*/  IMAD.WIDE.U32 R12, R12, -0x2daee0ad, RZ ;  /* 0xd2511f530c0c7825 */ /* 0x000fe200078e00ff */
[----:B------:R-:W-:Y:S07]  /*5a40*/  UIADD3 UR40, UPT, UPT, UR56, -0x255992d5, URZ ;  /* 0xdaa66d2b38287890 */ /* 0x000fee000fffe0ff */
[----:B------:R-:W-:Y:S01]  /*5a50*/  MUFU.EX2 R180, R180 ;  /* 0x000000b400b47308 */ /* 0x000fe20000000800 */
[----:B------:R-:W-:Y:S09]  /*5a60*/  IMAD.WIDE.U32 R10, R10, -0x2daee0ad, RZ ;  /* 0xd2511f530a0a7825 */ /* 0x000ff200078e00ff */
[----:B------:R-:W-:Y:S01]  /*5a70*/  MUFU.EX2 R169, R169 ;  /* 0x000000a900a97308 */ /* 0x000fe20000000800 */
[----:B------:R-:W-:Y:S09]  /*5a80*/  IMAD.WIDE.U32 R14, R14, -0x326172a9, RZ ;  /* 0xcd9e8d570e0e7825 */ /* 0x000ff200078e00ff */
[----:B------:R-:W-:Y:S01]  /*5a90*/  MUFU.EX2 R197, R42 ;  /* 0x0000002a00c57308 */ /* 0x000fe20000000800 */
[----:B------:R-:W-:Y:S09]  /*5aa0*/  IMAD.WIDE.U32 R26, R3, -0x326172a9, RZ ;  /* 0xcd9e8d57031a7825 */ /* 0x000ff200078e00ff */
[----:B------:R-:W-:Y:S01]  /*5ab0*/  MUFU.EX2 R207, R58 ;  /* 0x0000003a00cf7308 */ /* 0x000fe20000000800 */
[----:B------:R-:W-:Y:S01]  /*5ac0*/  IMAD.WIDE.U32 R22, R9, -0x326172a9, RZ ;  /* 0xcd9e8d5709167825 */ /* 0x000fe200078e00ff */
[C---:B------:R-:W-:Y:S08]  /*5ad0*/  LOP3.LUT R9, R18.reuse, UR54, R13, 0x96, !PT ;  /* 0x0000003612097c12 */ /* 0x040ff0000f8e960d */
[----:B------:R-:W2:Y:S01]  /*5ae0*/  MUFU.EX2 R203, R203 ;  /* 0x000000cb00cb7308 */ /* 0x000ea20000000800 */
[----:B------:R-:W-:Y:S01]  /*5af0*/  LOP3.LUT R18, R18, UR54, R11, 0x96, !PT ;  /* 0x0000003612127c12 */ /* 0x000fe2000f8e960b */
[----:B------:R-:W-:Y:S01]  /*5b00*/  IMAD.WIDE.U32 R16, R16, -0x326172a9, RZ ;  /* 0xcd9e8d5710107825 */ /* 0x000fe200078e00ff */
[----:B------:R-:W-:Y:S07]  /*5b10*/  LOP3.LUT R24, R8, UR57, R23, 0x96, !PT ;  /* 0x0000003908187c12 */ /* 0x000fee000f8e9617 */
[----:B------:R-:W4:Y:S01]  /*5b20*/  MUFU.EX2 R202, R40 ;  /* 0x0000002800ca7308 */ /* 0x000f220000000800 */
[----:B------:R-:W-:Y:S01]  /*5b30*/  LOP3.LUT R20, R22, UR40, R15, 0x96, !PT ;  /* 0x0000002816147c12 */ /* 0x000fe2000f8e960f */
[----:B------:R-:W-:Y:S01]  /*5b40*/  @P0 VIADD R162, R7, 0xffffffc0 ;  /* 0xffffffc007a20836 */ /* 0x000fe20000000000 */
[----:B------:R-:W-:Y:S01]  /*5b50*/  LOP3.LUT R5, R8, UR57, R27, 0x96, !PT ;  /* 0x0000003908057c12 */ /* 0x000fe2000f8e961b */
[----:B------:R-:W-:Y:S01]  /*5b60*/  IMAD.WIDE.U32 R8, R9, -0x326172a9, RZ ;  /* 0xcd9e8d5709087825 */ /* 0x000fe200078e00ff */
[----:B------:R-:W-:Y:S05]  /*5b70*/  LOP3.LUT R7, R6, UR57, R23, 0x96, !PT ;  /* 0x0000003906077c12 */ /* 0x000fea000f8e9617 */
[----:B------:R-:W-:Y:S01]  /*5b80*/  MUFU.EX2 R194, R37 ;  /* 0x0000002500c27308 */ /* 0x000fe20000000800 */
[----:B------:R-:W-:Y:S01]  /*5b90*/  LOP3.LUT R22, R22, UR40, R17, 0x96, !PT ;  /* 0x0000002816167c12 */ /* 0x000fe2000f8e9611 */
[----:B------:R-:W-:Y:S01]  /*5ba0*/  IMAD.WIDE.U32 R18, R18, -0x326172a9, RZ ;  /* 0xcd9e8d5712127825 */ /* 0x000fe200078e00ff */
[----:B------:R-:W-:Y:S07]  /*5bb0*/  LOP3.LUT R3, R26, UR40, R9, 0x96, !PT ;  /* 0x000000281a037c12 */ /* 0x000fee000f8e9609 */
[----:B------:R-:W4:Y:S01]  /*5bc0*/  MUFU.EX2 R196, R41 ;  /* 0x0000002900c47308 */ /* 0x000f220000000800 */
        /* <DEDUP_REMOVED lines=100> */
[----:B---3--:R-:W-:Y:S01]  /*6210*/  @P5 FADD.FTZ R210, -R210, -RZ ;  /* 0x800000ffd2d25221 */ /* 0x008fe20000010100 */
        /* <DEDUP_REMOVED lines=136> */
[----:B----4-:R-:W-:Y:S01]  /*6aa0*/  @!P4 FADD.FTZ R202, -R202, -RZ ;  /* 0x800000ffcacac221 */ /* 0x010fe20000010100 */
        /* <DEDUP_REMOVED lines=119> */
[----:B------:R-:W-:Y:S01]  /*7220*/  STS [R163+0x2400], R2 ;  /* 0x00240002a3007388 */ /* 0x000fe20000000800 */
[----:B-1----:R-:W-:Y:S05]  /*7230*/  F2FP.RELU.F16.F32.PACK_AB R3, R218, R214 ;  /* 0x000000d6da03723e */ /* 0x002fea00000008ff */
        /* <DEDUP_REMOVED lines=68> */
[C---:B------:R-:W-:Y:S04]  /*7680*/  HMMA.16816.F32 R56, R136.reuse, R140, R56 ;  /* 0x0000008c8838723c */ /* 0x040fe80000001838 */
[----:B------:R-:W-:Y:S04]  /*7690*/  IMAD.IADD R140, R168, 0x1, R148 ;  /* 0x00000001a88c7824 */ /* 0x000fe800078e0294 */
[-C--:B------:R-:W-:Y:S01]  /*76a0*/  HMMA.16816.F32 R60, R136, R142.reuse, R60 ;  /* 0x0000008e883c723c */ /* 0x080fe2000000183c */
[----:B------:R-:W-:Y:S07]  /*76b0*/  LDSM.16.M88.4 R144, [R140+0x8000] ;  /* 0x008000008c90783b */ /* 0x000fee0000000200 */
[----:B------:R-:W-:Y:S01]  /*76c0*/  HMMA.16816.F32 R64, R132, R142, R64 ;  /* 0x0000008e8440723c */ /* 0x000fe20000001840 */
[----:B------:R-:W1:Y:S03]  /*76d0*/  LDSM.16.M88.4 R136, [R185+0x10000] ;  /* 0x01000000b988783b */ /* 0x000e660000000200 */
[----:B------:R-:W-:Y:S04]  /*76e0*/  LOP3.LUT R142, R0, 0x8, RZ, 0xc0, !PT ;  /* 0x00000008008e7812 */ /* 0x000fe800078ec0ff */
[--C-:B------:R-:W-:Y:S01]  /*76f0*/  LOP3.LUT R0, R142, 0x10, R157.reuse, 0xf8, !PT ;  /* 0x000000108e007812 */ /* 0x100fe200078ef89d */
[----:B------:R-:W2:Y:S03]  /*7700*/  LDSM.16.M88.4 R132, [R140+0xa000] ;  /* 0x00a000008c84783b */ /* 0x000ea60000000200 */
[----:B------:R-:W-:Y:S02]  /*7710*/  LOP3.LUT R2, R0, R2, RZ, 0x3c, !PT ;  /* 0x0000000200027212 */ /* 0x000fe400078e3cff */
[----:B------:R-:W-:Y:S02]  /*7720*/  SHF.R.U32.HI R0, RZ, 0x1, R157 ;  /* 0x00000001ff007819 */ /* 0x000fe4000001169d */
[----:B------:R-:W-:Y:S02]  /*7730*/  LOP3.LUT R2, R2, 0x200, R3, 0xf8, !PT ;  /* 0x0000020002027812 */ /* 0x000fe400078ef803 */
[----:B------:R-:W-:Y:S04]  /*7740*/  LOP3.LUT R141, R0, 0x30, RZ, 0xc0, !PT ;  /* 0x00000030008d7812 */ /* 0x000fe800078ec0ff */
[----:B------:R-:W-:Y:S04]  /*7750*/  LOP3.LUT R0, R141, 0x8, R157, 0xf8, !PT ;  /* 0x000000088d007812 */ /* 0x000fe800078ef89d */
[----:B------:R-:W-:Y:S01]  /*7760*/  LOP3.LUT R0, R0, 0x1c0, R3, 0xf8, !PT ;  /* 0x000001c000007812 */ /* 0x000fe200078ef803 */
[-C--:B-1----:R-:W-:Y:S08]  /*7770*/  HMMA.16816.F32 R4, R144, R136.reuse, R4 ;  /* 0x000000889004723c */ /* 0x082ff00000001804 */
[C---:B--2---:R-:W-:Y:S08]  /*7780*/  HMMA.16816.F32 R8, R132.reuse, R136, R8 ;  /* 0x000000888408723c */ /* 0x044ff00000001808 */
[-C--:B------:R-:W-:Y:S03]  /*7790*/  HMMA.16816.F32 R12, R132, R138.reuse, R12 ;  /* 0x0000008a840c723c */ /* 0x080fe6000000180c */
[C---:B-----5:R-:W-:Y:S01]  /*77a0*/  FADD.FTZ R6, -R189.reuse, R6 ;  /* 0x00000006bd067221 */ /* 0x060fe20000010100 */
[----:B------:R-:W-:Y:S01]  /*77b0*/  FADD.FTZ R7, -R189, R7 ;  /* 0x00000007bd077221 */ /* 0x000fe20000010100 */
[C---:B------:R-:W-:Y:S01]  /*77c0*/  FADD.FTZ R4, -R190.reuse, R4 ;  /* 0x00000004be047221 */ /* 0x040fe20000010100 */
[----:B------:R-:W-:Y:S02]  /*77d0*/  FADD.FTZ R5, -R190, R5 ;  /* 0x00000005be057221 */ /* 0x000fe40000010100 */
[C---:B------:R-:W-:Y:S01]  /*77e0*/  HMMA.16816.F32 R16, R144.reuse, R138, R16 ;  /* 0x0000008a9010723c */ /* 0x040fe20000001810 */
[----:B------:R-:W1:Y:S03]  /*77f0*/  LDSM.16.M88.4 R136, [R185+0x10800] ;  /* 0x01080000b988783b */ /* 0x000e660000000200 */
[-C--:B------:R-:W-:Y:S02]  /*7800*/  FSEL R4, R4, R190.reuse, P1 ;  /* 0x000000be04047208 */ /* 0x080fe40000800000 */
[----:B------:R-:W-:Y:S02]  /*7810*/  FSEL R5, R5, R190, P0 ;  /* 0x000000be05057208 */ /* 0x000fe40000000000 */
[----:B------:R-:W-:Y:S01]  /*7820*/  FSETP.GE.FTZ.AND P1, PT, R173, RZ, PT ;  /* 0x000000ffad00720b */ /* 0x000fe20003f36000 */
[----:B------:R-:W-:Y:S01]  /*7830*/  FMUL.FTZ R174, R174, R4 ;  /* 0x00000004aeae7220 */ /* 0x000fe20000410000 */
[----:B------:R-:W-:Y:S01]  /*7840*/  FSETP.GE.FTZ.AND P0, PT, R175, RZ, PT ;  /* 0x000000ffaf00720b */ /* 0x000fe20003f16000 */
[----:B------:R-:W-:Y:S01]  /*7850*/  FADD.FTZ R15, -R187, R15 ;  /* 0x0000000fbb0f7221 */ /* 0x000fe20000010100 */
[-C--:B------:R-:W-:Y:S01]  /*7860*/  FSEL R143, R6, R189.reuse, P1 ;  /* 0x000000bd068f7208 */ /* 0x080fe20000800000 */
[C---:B------:R-:W-:Y:S01]  /*7870*/  FADD.FTZ R12, -R188.reuse, R12 ;  /* 0x0000000cbc0c7221 */ /* 0x040fe20000010100 */
[----:B------:R-:W-:Y:S01]  /*7880*/  FSEL R3, R7, R189, P0 ;  /* 0x000000bd07037208 */ /* 0x000fe20000000000 */
[----:B------:R-:W-:Y:S01]  /*7890*/  FADD.FTZ R13, -R188, R13 ;  /* 0x0000000dbc0d7221 */ /* 0x000fe20000010100 */
[----:B------:R-:W-:Y:S01]  /*78a0*/  FSETP.GE.FTZ.AND P1, PT, R170, RZ, PT ;  /* 0x000000ffaa00720b */ /* 0x000fe20003f36000 */
[----:B------:R-:W-:Y:S01]  /*78b0*/  FMUL.FTZ R173, R173, R143 ;  /* 0x0000008fadad7220 */ /* 0x000fe20000410000 */
[----:B------:R-:W-:Y:S01]  /*78c0*/  FSETP.GE.FTZ.AND P0, PT, R171, RZ, PT ;  /* 0x000000ffab00720b */ /* 0x000fe20003f16000 */
[----:B------:R-:W-:Y:S01]  /*78d0*/  FMUL.FTZ R3, R175, R3 ;  /* 0x00000003af037220 */ /* 0x000fe20000410000 */
[----:B------:R-:W-:Y:S01]  /*78e0*/  FADD.FTZ R14, -R187, R14 ;  /* 0x0000000ebb0e7221 */ /* 0x000fe20000010100 */
[C---:B------:R-:W-:Y:S01]  /*78f0*/  FADD.FTZ R7, -R188.reuse, R8 ;  /* 0x00000008bc077221 */ /* 0x040fe20000010100 */
[----:B------:R-:W-:Y:S01]  /*7900*/  FADD.FTZ R8, -R189, R18 ;  /* 0x00000012bd087221 */ /* 0x000fe20000010100 */
[----:B------:R-:W-:Y:S01]  /*7910*/  FADD.FTZ R6, -R188, R9 ;  /* 0x00000009bc067221 */ /* 0x000fe20000010100 */
[----:B------:R-:W-:Y:S01]  /*7920*/  F2FP.F16.F32.PACK_AB R173, R3, R173 ;  /* 0x000000ad03ad723e */ /* 0x000fe200000000ff */
[----:B------:R-:W-:Y:S01]  /*7930*/  FADD.FTZ R9, -R190, R17 ;  /* 0x00000011be097221 */ /* 0x000fe20000010100 */
[-C--:B------:R-:W-:Y:S01]  /*7940*/  FSEL R7, R7, R188.reuse, P3 ;  /* 0x000000bc07077208 */ /* 0x080fe20001800000 */
[----:B------:R-:W-:Y:S01]  /*7950*/  FADD.FTZ R4, -R187, R11 ;  /* 0x0000000bbb047221 */ /* 0x000fe20000010100 */
[----:B------:R-:W-:Y:S01]  /*7960*/  FSEL R6, R6, R188, P2 ;  /* 0x000000bc06067208 */ /* 0x000fe20001000000 */
[----:B------:R-:W-:Y:S01]  /*7970*/  FMUL.FTZ R169, R169, R5 ;  /* 0x00000005a9a97220 */ /* 0x000fe20000410000 */
[----:B------:R-:W-:Y:S01]  /*7980*/  FSETP.GE.FTZ.AND P3, PT, R179, RZ, PT ;  /* 0x000000ffb300720b */ /* 0x000fe20003f76000 */
[----:B------:R-:W-:Y:S01]  /*7990*/  FMUL.FTZ R172, R172, R7 ;  /* 0x00000007acac7220 */ /* 0x000fe20000410000 */
[-C--:B------:R-:W-:Y:S01]  /*79a0*/  FSEL R4, R4, R187.reuse, P0 ;  /* 0x000000bb04047208 */ /* 0x080fe20000000000 */
[----:B------:R-:W-:Y:S01]  /*79b0*/  FADD.FTZ R7, -R189, R19 ;  /* 0x00000013bd077221 */ /* 0x000fe20000010100 */
[----:B------:R-:W-:Y:S01]  /*79c0*/  FSETP.GE.FTZ.AND P2, PT, R178, RZ, PT ;  /* 0x000000ffb200720b */ /* 0x000fe20003f56000 */
[----:B------:R-:W-:Y:S01]  /*79d0*/  FMUL.FTZ R167, R167, R6 ;  /* 0x00000006a7a77220 */ /* 0x000fe20000410000 */
[----:B------:R-:W-:Y:S01]  /*79e0*/  FSETP.GE.FTZ.AND P0, PT, R176, RZ, PT ;  /* 0x000000ffb000720b */ /* 0x000fe20003f16000 */
[----:B------:R-:W-:Y:S01]  /*79f0*/  FMUL.FTZ R171, R171, R4 ;  /* 0x00000004abab7220 */ /* 0x000fe20000410000 */
[----:B------:R-:W-:Y:S01]  /*7a00*/  FSEL R6, R12, R188, P3 ;  /* 0x000000bc0c067208 */ /* 0x000fe20001800000 */
[----:B------:R-:W-:Y:S01]  /*7a10*/  FADD.FTZ R5, -R187, R10 ;  /* 0x0000000abb057221 */ /* 0x000fe20000010100 */
[-C--:B------:R-:W-:Y:S01]  /*7a20*/  FSEL R3, R15, R187.reuse, P0 ;  /* 0x000000bb0f037208 */ /* 0x080fe20000000000 */
[-C--:B-1----:R-:W-:Y:S03]  /*7a30*/  HMMA.16816.F32 R20, R144, R136.reuse, R20 ;  /* 0x000000889014723c */ /* 0x082fe60000001814 */
        /* <DEDUP_REMOVED lines=17> */
[-C--:B------:R-:W-:Y:S03]  /*7b50*/  HMMA.16816.F32 R28, R132, R138.reuse, R28 ;  /* 0x0000008a841c723c */ /* 0x080fe6000000181c */
[----:B------:R-:W-:Y:S01]  /*7b60*/  F2FP.F16.F32.PACK_AB R149, R3, R4 ;  /* 0x000000040395723e */ /* 0x000fe200000000ff */
[----:B------:R-:W-:Y:S01]  /*7b70*/  FADD.FTZ R22, -R189, R22 ;  /* 0x00000016bd167221 */ /* 0x000fe20000010100 */
[----:B------:R-:W-:Y:S01]  /*7b80*/  FSETP.GE.FTZ.AND P2, PT, R192, RZ, PT ;  /* 0x000000ffc000720b */ /* 0x000fe20003f56000 */
[----:B------:R-:W1:Y:S01]  /*7b90*/  LDSM.16.M88.4 R4, [R185+0x11000] ;  /* 0x01100000b904783b */ /* 0x000e620000000200 */
        /* <DEDUP_REMOVED lines=14> */
[----:B------:R-:W-:Y:S01]  /*7c80*/  FSEL R8, R22, R189, P1 ;  /* 0x000000bd16087208 */ /* 0x000fe20000800000 */
[----:B------:R-:W-:Y:S01]  /*7c90*/  FADD.FTZ R14, -R188, R24 ;  /* 0x00000018bc0e7221 */ /* 0x000fe20000010100 */
[----:B------:R-:W-:Y:S01]  /*7ca0*/  FSETP.GE.FTZ.AND P1, PT, R182, RZ, PT ;  /* 0x000000ffb600720b */ /* 0x000fe20003f36000 */
[----:B------:R-:W-:Y:S01]  /*7cb0*/  FADD.FTZ R33, -R190, R33 ;  /* 0x00000021be217221 */ /* 0x000fe20000010100 */
[----:B------:R-:W-:Y:S01]  /*7cc0*/  F2FP.F16.F32.PACK_AB R139, R15, R16 ;  /* 0x000000100f8b723e */ /* 0x000fe200000000ff */
[----:B------:R-:W-:Y:S01]  /*7cd0*/  FADD.FTZ R34, -R189, R34 ;  /* 0x00000022bd227221 */ /* 0x000fe20000010100 */
[----:B------:R-:W-:Y:S01]  /*7ce0*/  F2FP.F16.F32.PACK_AB R143, R17, R18 ;  /* 0x00000012118f723e */ /* 0x000fe200000000ff */
[----:B------:R-:W-:Y:S01]  /*7cf0*/  FMUL.FTZ R8, R195, R8 ;  /* 0x00000008c3087220 */ /* 0x000fe20000410000 */
[----:B------:R-:W-:Y:S01]  /*7d00*/  F2FP.F16.F32.PACK_AB R169, R169, R174 ;  /* 0x000000aea9a9723e */ /* 0x000fe200000000ff */
[C---:B------:R-:W-:Y:S01]  /*7d10*/  FADD.FTZ R13, -R188.reuse, R25 ;  /* 0x00000019bc0d7221 */ /* 0x040fe20000010100 */
[----:B------:R-:W-:Y:S01]  /*7d20*/  F2FP.F16.F32.PACK_AB R167, R167, R172 ;  /* 0x000000aca7a7723e */ /* 0x000fe200000000ff */
[----:B------:R-:W-:Y:S01]  /*7d30*/  FADD.FTZ R12, -R187, R26 ;  /* 0x0000001abb0c7221 */ /* 0x000fe20000010100 */
[----:B------:R-:W-:Y:S01]  /*7d40*/  F2FP.F16.F32.PACK_AB R170, R171, R170 ;  /* 0x000000aaabaa723e */ /* 0x000fe200000000ff */
[----:B------:R-:W-:Y:S01]  /*7d50*/  FADD.FTZ R28, -R188, R28 ;  /* 0x0000001cbc1c7221 */ /* 0x000fe20000010100 */
[----:B------:R-:W-:Y:S01]  /*7d60*/  FADD.FTZ R23, -R189, R23 ;  /* 0x00000017bd177221 */ /* 0x000fe20000010100 */
[----:B------:R-:W-:Y:S01]  /*7d70*/  FADD.FTZ R20, -R190, R20 ;  /* 0x00000014be147221 */ /* 0x000fe20000010100 */
[----:B------:R-:W-:Y:S01]  /*7d80*/  FSEL R12, R12, R187, P1 ;  /* 0x000000bb0c0c7208 */ /* 0x000fe20000800000 */
[----:B------:R-:W-:Y:S01]  /*7d90*/  FADD.FTZ R21, -R190, R21 ;  /* 0x00000015be157221 */ /* 0x000fe20000010100 */
[----:B------:R-:W-:Y:S01]  /*7da0*/  FSETP.GE.FTZ.AND P1, PT, R210, RZ, PT ;  /* 0x000000ffd200720b */ /* 0x000fe20003f36000 */
[----:B------:R-:W-:Y:S01]  /*7db0*/  FADD.FTZ R31, -R187, R31 ;  /* 0x0000001fbb1f7221 */ /* 0x000fe20000010100 */
        /* <DEDUP_REMOVED lines=10> */
[-C--:B------:R-:W-:Y:S01]  /*7e60*/  FSEL R14, R14, R188.reuse, P3 ;  /* 0x000000bc0e0e7208 */ /* 0x080fe20001800000 */
[C---:B------:R-:W-:Y:S04]  /*7e70*/  HMMA.16816.F32 R40, R132.reuse, R4, R40 ;  /* 0x000000048428723c */ /* 0x040fe80000001828 */
[----:B------:R-:W-:Y:S01]  /*7e80*/  FSEL R13, R13, R188, P2 ;  /* 0x000000bc0d0d7208 */ /* 0x000fe20001000000 */
[----:B------:R-:W-:Y:S01]  /*7e90*/  FMUL.FTZ R16, R198, R14 ;  /* 0x0000000ec6107220 */ /* 0x000fe20000410000 */
[----:B------:R-:W-:Y:S01]  /*7ea0*/  FSETP.GE.FTZ.AND P3, PT, R212, RZ, PT ;  /* 0x000000ffd400720b */ /* 0x000fe20003f76000 */
[----:B------:R-:W-:Y:S01]  /*7eb0*/  FMUL.FTZ R14, R182, R12 ;  /* 0x0000000cb60e7220 */ /* 0x000fe20000410000 */
[----:B------:R-:W-:Y:S01]  /*7ec0*/  FSETP.GE.FTZ.AND P2, PT, R211, RZ, PT ;  /* 0x000000ffd300720b */ /* 0x000fe20003f56000 */
[----:B------:R-:W-:Y:S01]  /*7ed0*/  FMUL.FTZ R15, R180, R13 ;  /* 0x0000000db40f7220 */ /* 0x000fe20000410000 */
[----:B------:R-:W-:Y:S01]  /*7ee0*/  FSETP.GE.FTZ.AND P0, PT, R199, RZ, PT ;  /* 0x000000ffc700720b */ /* 0x000fe20003f16000 */
[-C--:B------:R-:W-:Y:S03]  /*7ef0*/  HMMA.16816.F32 R44, R132, R6.reuse, R44 ;  /* 0x00000006842c723c */ /* 0x080fe6000000182c */
[----:B------:R-:W-:Y:S01]  /*7f00*/  F2FP.F16.F32.PACK_AB R137, R3, R8 ;  /* 0x000000080389723e */ /* 0x000fe200000000ff */
[C---:B------:R-:W-:Y:S01]  /*7f10*/  FADD.FTZ R36, -R190.reuse, R36 ;  /* 0x00000024be247221 */ /* 0x040fe20000010100 */
[----:B------:R-:W-:Y:S01]  /*7f20*/  F2FP.F16.F32.PACK_AB R138, R9, R10 ;  /* 0x0000000a098a723e */ /* 0x000fe200000000ff */
[----:B------:R-:W-:Y:S01]  /*7f30*/  FADD.FTZ R10, -R190, R32 ;  /* 0x00000020be0a7221 */ /* 0x000fe20000010100 */
[-C--:B------:R-:W-:Y:S01]  /*7f40*/  FSEL R3, R28, R188.reuse, P3 ;  /* 0x000000bc1c037208 */ /* 0x080fe20001800000 */
[----:B------:R-:W-:Y:S01]  /*7f50*/  FADD.FTZ R38, -R189, R38 ;  /* 0x00000026bd267221 */ /* 0x000fe20000010100 */
[----:B------:R-:W-:Y:S01]  /*7f60*/  FSEL R8, R29, R188, P2 ;  /* 0x000000bc1d087208 */ /* 0x000fe20001000000 */
[C---:B------:R-:W-:Y:S04]  /*7f70*/  HMMA.16816.F32 R48, R144.reuse, R6, R48 ;  /* 0x000000069030723c */ /* 0x040fe80000001830 */
        /* <DEDUP_REMOVED lines=27> */
[----:B------:R-:W-:Y:S01]  /*8130*/  FADD.FTZ R47, -R187, R47 ;  /* 0x0000002fbb2f7221 */ /* 0x000fe20000010100 */
[----:B------:R-:W-:Y:S01]  /*8140*/  FSETP.GE.FTZ.AND P1, PT, R200, RZ, PT ;  /* 0x000000ffc800720b */ /* 0x000fe20003f36000 */
[----:B------:R-:W-:Y:S01]  /*8150*/  FMUL.FTZ R12, R208, R12 ;  /* 0x0000000cd00c7220 */ /* 0x000fe20000410000 */
[----:B------:R-:W-:Y:S01]  /*8160*/  FSEL R5, R35, R189, P0 ;  /* 0x000000bd23057208 */ /* 0x000fe20000000000 */
[----:B------:R-:W-:Y:S01]  /*8170*/  FADD.FTZ R46, -R187, R46 ;  /* 0x0000002ebb2e7221 */ /* 0x000fe20000010100 */
        /* <DEDUP_REMOVED lines=19> */
[C---:B------:R-:W-:Y:S01]  /*82b0*/  FADD.FTZ R48, -R190.reuse, R48 ;  /* 0x00000030be307221 */ /* 0x040fe20000010100 */
[----:B------:R-:W-:Y:S01]  /*82c0*/  FSEL R7, R43, R187, P0 ;  /* 0x000000bb2b077208 */ /* 0x000fe20000000000 */
[----:B------:R-:W-:Y:S01]  /*82d0*/  FADD.FTZ R49, -R190, R49 ;  /* 0x00000031be317221 */ /* 0x000fe20000010100 */
[----:B------:R-:W-:Y:S01]  /*82e0*/  FSETP.GE.FTZ.AND P3, PT, R202, RZ, PT ;  /* 0x000000ffca00720b */ /* 0x000fe20003f76000 */
[----:B------:R-:W-:Y:S01]  /*82f0*/  FMUL.FTZ R5, R194, R5 ;  /* 0x00000005c2057220 */ /* 0x000fe20000410000 */
[----:B------:R-:W-:Y:S01]  /*8300*/  FSETP.GE.FTZ.AND P2, PT, R196, RZ, PT ;  /* 0x000000ffc400720b */ /* 0x000fe20003f56000 */
[----:B------:R-:W-:Y:S01]  /*8310*/  FMUL.FTZ R22, R201, R7 ;  /* 0x00000007c9167220 */ /* 0x000fe20000410000 */
[-C--:B------:R-:W-:Y:S02]  /*8320*/  FSEL R12, R42, R187.reuse, P1 ;  /* 0x000000bb2a0c7208 */ /* 0x080fe40000800000 */
[----:B------:R-:W-:Y:S01]  /*8330*/  FSETP.GE.FTZ.AND P0, PT, R216, RZ, PT ;  /* 0x000000ffd800720b */ /* 0x000fe20003f16000 */
[-C--:B-1----:R-:W-:Y:S03]  /*8340*/  HMMA.16816.F32 R52, R144, R8.reuse, R52 ;  /* 0x000000089034723c */ /* 0x082fe60000001834 */
[----:B------:R-:W-:Y:S01]  /*8350*/  F2FP.F16.F32.PACK_AB R26, R3, R4 ;  /* 0x00000004031a723e */ /* 0x000fe200000000ff */
[----:B------:R-:W-:Y:S01]  /*8360*/  FMUL.FTZ R12, R197, R12 ;  /* 0x0000000cc50c7220 */ /* 0x000fe20000410000 */
[-C--:B------:R-:W-:Y:S02]  /*8370*/  FSEL R14, R14, R188.reuse, P3 ;  /* 0x000000bc0e0e7208 */ /* 0x080fe40001800000 */
[----:B------:R-:W-:Y:S01]  /*8380*/  FSEL R13, R13, R188, P2 ;  /* 0x000000bc0d0d7208 */ /* 0x000fe20001000000 */
[C---:B------:R-:W-:Y:S04]  /*8390*/  HMMA.16816.F32 R56, R132.reuse, R8, R56 ;  /* 0x000000088438723c */ /* 0x040fe80000001838 */
[----:B------:R-:W-:Y:S01]  /*83a0*/  FSEL R3, R47, R187, P0 ;  /* 0x000000bb2f037208 */ /* 0x000fe20000000000 */
[----:B------:R-:W-:Y:S01]  /*83b0*/  FMUL.FTZ R14, R202, R14 ;  /* 0x0000000eca0e7220 */ /* 0x000fe20000410000 */
[----:B------:R-:W-:Y:S01]  /*83c0*/  FSETP.GE.FTZ.AND P1, PT, R217, RZ, PT ;  /* 0x000000ffd900720b */ /* 0x000fe20003f36000 */
[----:B------:R-:W-:Y:S01]  /*83d0*/  FMUL.FTZ R13, R196, R13 ;  /* 0x0000000dc40d7220 */ /* 0x000fe20000410000 */
[----:B------:R-:W-:Y:S01]  /*83e0*/  FSETP.GE.FTZ.AND P0, PT, R227, RZ, PT ;  /* 0x000000ffe300720b */ /* 0x000fe20003f16000 */
[-C--:B------:R-:W-:Y:S03]  /*83f0*/  HMMA.16816.F32 R60, R132, R10.reuse, R60 ;  /* 0x0000000a843c723c */ /* 0x080fe6000000183c */
[----:B------:R-:W-:Y:S01]  /*8400*/  FSETP.GE.FTZ.AND P3, PT, R220, RZ, PT ;  /* 0x000000ffdc00720b */ /* 0x000fe20003f76000 */
        /* <DEDUP_REMOVED lines=14> */
[----:B------:R-:W-:Y:S04]  /*84f0*/  HMMA.16816.F32 R64, R144, R10, R64 ;  /* 0x0000000a9040723c */ /* 0x000fe80000001840 */
[----:B------:R-:W-:Y:S01]  /*8500*/  FSEL R5, R45, R188, P2 ;  /* 0x000000bc2d057208 */ /* 0x000fe20001000000 */
[----:B------:R-:W-:Y:S01]  /*8510*/  FMUL.FTZ R8, R220, R6 ;  /* 0x00000006dc087220 */ /* 0x000fe20000410000 */
[----:B------:R-:W-:Y:S02]  /*8520*/  FSETP.GE.FTZ.AND P1, PT, R228, RZ, PT ;  /* 0x000000ffe400720b */ /* 0x000fe40003f36000 */
[----:B------:R-:W-:Y:S02]  /*8530*/  FSETP.GE.FTZ.AND P0, PT, R234, RZ, PT ;  /* 0x000000ffea00720b */ /* 0x000fe40003f16000 */
        /* <DEDUP_REMOVED lines=98> */
.L_x_2491:
[----:B------:R-:W-:Y:S01]  /*8b60*/  STS [R161+0x14000], R169 ;  /* 0x014000a9a1007388 */ /* 0x000fe20000000800 */
[----:B------:R-:W-:Y:S01]  /*8b70*/  IMAD.MOV.U32 R3, RZ, RZ, 0x10 ;  /* 0x00000010ff037424 */ /* 0x000fe200078e00ff */
[----:B------:R-:W-:Y:S01]  /*8b80*/  LOP3.LUT P0, RZ, R157, 0x4, RZ, 0xc0, !PT ;  /* 0x000000049dff7812 */ /* 0x000fe2000780c0ff */
[----:B-1----:R-:W-:Y:S01]  /*8b90*/  FMUL.FTZ R4, R238, R190 ;  /* 0x000000beee047220 */ /* 0x002fe20000410000 */
[----:B------:R-:W-:Y:S01]  /*8ba0*/  STS [R161+0x14400], R173 ;  /* 0x014400ada1007388 */ /* 0x000fe20000000800 */
[----:B------:R-:W-:Y:S01]  /*8bb0*/  FMUL.FTZ R5, R237, R189 ;  /* 0x000000bded057220 */ /* 0x000fe20000410000 */
[----:B------:R-:W-:Y:S02]  /*8bc0*/  SEL R3, R3, 0xfffffff0, !P0 ;  /* 0xfffffff003037807 */ /* 0x000fe40004000000 */
[----:B------:R-:W-:Y:S01]  /*8bd0*/  STS [R166+0x14000], R143 ;  /* 0x0140008fa6007388 */ /* 0x000fe20000000800 */
        /* <DEDUP_REMOVED lines=9> */
[----:B------:R-:W-:Y:S03]  /*8c70*/  LEA R2, R2, UR4, 0x1 ;  /* 0x0000000402027c11 */ /* 0x000fe6000f8e08ff */
        /* <DEDUP_REMOVED lines=10> */
[----:B-1----:R-:W1:Y:S03]  /*8d20*/  LDC R137, c[0x0][0x44c] ;  /* 0x00011300ff897b82 */ /* 0x002e660000000800 */
[----:B------:R-:W-:Y:S04]  /*8d30*/  STS [R162+-0x8000], R27 ;  /* 0xff80001ba2007388 */ /* 0x000fe80000000800 */
[----:B------:R-:W-:Y:S04]  /*8d40*/  STS [R162+-0x7c00], R26 ;  /* 0xff84001aa2007388 */ /* 0x000fe80000000800 */
[----:B------:R-:W-:Y:S01]  /*8d50*/  STS [R3+-0x8000], R14 ;  /* 0xff80000e03007388 */ /* 0x000fe20000000800 */
[----:B--2---:R-:W-:Y:S03]  /*8d60*/  IMAD.SHL.U32 R136, R157, 0x20, RZ ;  /* 0x000000209d887824 */ /* 0x004fe600078e00ff */
[----:B------:R-:W-:Y:S02]  /*8d70*/  STS [R3+-0x7c00], R13 ;  /* 0xff84000d03007388 */ /* 0x000fe40000000800 */
[----:B------:R-:W-:Y:S02]  /*8d80*/  LOP3.LUT R0, R0, 0x200, R136, 0xf8, !PT ;  /* 0x0000020000007812 */ /* 0x000fe400078ef888 */
[----:B------:R-:W-:Y:S02]  /*8d90*/  STS [R162+-0x6000], R23 ;  /* 0xffa00017a2007388 */ /* 0x000fe40000000800 */
[----:B------:R-:W-:Y:S02]  /*8da0*/  LEA R0, R0, UR4, 0x1 ;  /* 0x0000000400007c11 */ /* 0x000fe4000f8e08ff */
[----:B------:R-:W-:Y:S01]  /*8db0*/  STS [R162+-0x5c00], R22 ;  /* 0xffa40016a2007388 */ /* 0x000fe20000000800 */
[----:B-1----:R-:W-:Y:S03]  /*8dc0*/  IMAD R137, R137, UR8, RZ ;  /* 0x0000000889897c24 */ /* 0x002fe6000f8e02ff */
        /* <DEDUP_REMOVED lines=141> */
.L_x_2492:
        /* <DEDUP_REMOVED lines=141> */
[C---:B------:R-:W-:Y:S04]  /*9f70*/  LEA R52, P0, R137.reuse, R60, 0x5 ;  /* 0x0000003c89347211 */ /* 0x040fe800078028ff */
        /* <DEDUP_REMOVED lines=328> */
[----:B------:R-:W-:-:S06]  /*b400*/  UIMAD UR5, UR31, UR5, UR41 ;  /* 0x000000051f0572a4 */ /* 0x000fcc000f8e0229 */
[----:B-1----:R-:W-:Y:S01]  /*b410*/  MOV R0, UR5 ;  /* 0x0000000500007c02 */ /* 0x002fe20008000f00 */
[----:B------:R-:W-:Y:S05]  /*b420*/  BRA `(.L_x_2495) ;  /* 0x0000000000187947 */ /* 0x000fea0003800000 */
.L_x_2494:
[----:B------:R-:W2:Y:S01]  /*b430*/  LDCU.64 UR10, c[0x0][0x5c0] ;  /* 0x0000b800ff0a77ac */ /* 0x000ea20008000a00 */
[----:B------:R-:W-:-:S04]  /*b440*/  UIADD3 UR4, UPT, UPT, UR27, UR38, URZ ;  /* 0x000000261b047290 */ /* 0x000fc8000fffe0ff */
[----:B--2---:R-:W-:Y:S02]  /*b450*/  UIMAD.WIDE.U32 UR40, UR4, UR10, URZ ;  /* 0x0000000a042872a5 */ /* 0x004fe4000f8e00ff */
[----:B------:R-:W-:-:S04]  /*b460*/  UIMAD UR4, UR4, UR11, URZ ;  /* 0x0000000b040472a4 */ /* 0x000fc8000f8e02ff */
[----:B------:R-:W-:-:S06]  /*b470*/  UIADD3 UR4, UPT, UPT, UR41, UR4, URZ ;  /* 0x0000000429047290 */ /* 0x000fcc000fffe0ff */
[----:B-1----:R-:W-:Y:S02]  /*b480*/  MOV R0, UR4 ;  /* 0x0000000400007c02 */ /* 0x002fe40008000f00 */
.L_x_2495:
        /* <DEDUP_REMOVED lines=12> */
.L_x_2496:
[----:B------:R-:W1:Y:S01]  /*b550*/  LDCU.64 UR8, c[0x0][0x5c8] ;  /* 0x0000b900ff0877ac */ /* 0x000e620008000a00 */
[----:B------:R-:W-:-:S04]  /*b560*/  UIADD3 UR4, UPT, UPT, UR27, UR38, URZ ;  /* 0x000000261b047290 */ /* 0x000fc8000fffe0ff */
[----:B-1----:R-:W-:Y:S02]  /*b570*/  UIMAD.WIDE.U32 UR14, UR4, UR8, URZ ;  /* 0x00000008040e72a5 */ /* 0x002fe4000f8e00ff */
[----:B------:R-:W-:-:S04]  /*b580*/  UIMAD UR4, UR4, UR9, URZ ;  /* 0x00000009040472a4 */ /* 0x000fc8000f8e02ff */
[----:B------:R-:W-:-:S06]  /*b590*/  UIADD3 UR4, UPT, UPT, UR15, UR4, URZ ;  /* 0x000000040f047290 */ /* 0x000fcc000fffe0ff */
[----:B------:R-:W-:-:S07]  /*b5a0*/  MOV R20, UR4 ;  /* 0x0000000400147c02 */ /* 0x000fce0008000f00 */
.L_x_2497:
        /* <DEDUP_REMOVED lines=19> */
[----:B------:R-:W-:Y:S01]  /*b6e0*/  VIADD R8, R157, 0x20 ;  /* 0x000000209d087836 */ /* 0x000fe20000000000 */
[----:B------:R-:W-:Y:S01]  /*b6f0*/  IADD3 R2, P0, PT, R2, UR40, RZ ;  /* 0x0000002802027c10 */ /* 0x000fe2000ff1e0ff */
[----:B------:R-:W-:Y:S01]  /*b700*/  IMAD.U32 R3, RZ, RZ, UR4 ;  /* 0x00000004ff037e24 */ /* 0x000fe2000f8e00ff */
[----:B------:R-:W-:Y:S01]  /*b710*/  ISETP.GE.AND P4, PT, R7, UR26, PT ;  /* 0x0000001a07007c0c */ /* 0x000fe2000bf86270 */
[----:B------:R4:W2:Y:S01]  /*b720*/  LDS.128 R16, [R143+0xd000] ;  /* 0x00d000008f107984 */ /* 0x0008a20000000c00 */
[----:B------:R-:W-:Y:S01]  /*b730*/  ISETP.GE.AND P3, PT, R6, UR26, PT ;  /* 0x0000001a06007c0c */ /* 0x000fe2000bf66270 */
[----:B------:R-:W-:Y:S01]  /*b740*/  BSSY.RECONVERGENT B0, `(.L_x_2498) ;  /* 0x0000011000007945 */ /* 0x000fe20003800200 */
[----:B------:R-:W-:Y:S01]  /*b750*/  IADD3.X R3, PT, PT, R0, UR39, R3, P0, !PT ;  /* 0x0000002700037c10 */ /* 0x000fe200087fe403 */
[----:B------:R-:W-:Y:S01]  /*b760*/  IMAD.X R33, RZ, RZ, RZ, P1 ;  /* 0x000000ffff217224 */ /* 0x000fe200008e06ff */
[----:B------:R-:W-:-:S02]  /*b770*/  ISETP.GE.AND P5, PT, R8, UR26, PT ;  /* 0x0000001a08007c0c */ /* 0x000fc4000bfa6270 */
[----:B------:R-:W-:Y:S01]  /*b780*/  IADD3 R26, P0, PT, R157, 0x40, RZ ;  /* 0x000000409d1a7810 */ /* 0x000fe20007f1e0ff */
[----:B-1----:R-:W-:-:S04]  /*b790*/  IMAD.WIDE.U32 R6, R4, UR18, R2 ;  /* 0x0000001204067c25 */ /* 0x002fc8000f8e0002 */
[----:B------:R-:W-:Y:S01]  /*b7a0*/  IMAD R12, R5, UR18, R7 ;  /* 0x00000012050c7c24 */ /* 0x000fe2000f8e0207 */
[----:B----4-:R-:W-:Y:S07]  /*b7b0*/  @P2 BRA `(.L_x_2499) ;  /* 0x0000000000242947 */ /* 0x010fee0003800000 */
        /* <DEDUP_REMOVED lines=9> */
.L_x_2499:
[----:B------:R-:W-:Y:S05]  /*b850*/  BSYNC.RECONVERGENT B0 ;  /* 0x0000000000007941 */ /* 0x000fea0003800200 */
.L_x_2498:
        /* <DEDUP_REMOVED lines=12> */
.L_x_2501:
[----:B------:R-:W-:Y:S05]  /*b920*/  BSYNC.RECONVERGENT B0 ;  /* 0x0000000000007941 */ /* 0x000fea0003800200 */
.L_x_2500:
        /* <DEDUP_REMOVED lines=14> */
.L_x_2503:
[----:B------:R-:W-:Y:S05]  /*ba10*/  BSYNC.RECONVERGENT B0 ;  /* 0x0000000000007941 */ /* 0x000fea0003800200 */
.L_x_2502:
        /* <DEDUP_REMOVED lines=18> */
.L_x_2505:
[----:B------:R-:W-:Y:S05]  /*bb40*/  BSYNC.RECONVERGENT B0 ;  /* 0x0000000000007941 */ /* 0x000fea0003800200 */
.L_x_2504:
        /* <DEDUP_REMOVED lines=10> */
[----:B------:R-:W-:-:S04]  /*bbf0*/  IADD3 R2, P0, PT, R2, UR14, RZ ;  /* 0x0000000e02027c10 */ /* 0x000fc8000ff1e0ff */
        /* <DEDUP_REMOVED lines=21> */
.L_x_2507:
[----:B------:R-:W-:Y:S05]  /*bd50*/  BSYNC.RECONVERGENT B0 ;  /* 0x0000000000007941 */ /* 0x000fea0003800200 */
.L_x_2506:
        /* <DEDUP_REMOVED lines=12> */
.L_x_2509:
[----:B------:R-:W-:Y:S05]  /*be20*/  BSYNC.RECONVERGENT B0 ;  /* 0x0000000000007941 */ /* 0x000fea0003800200 */
.L_x_2508:
        /* <DEDUP_REMOVED lines=11> */
.L_x_2488:
[----:B------:R-:W-:Y:S05]  /*bee0*/  BSYNC.RECONVERGENT B1 ;  /* 0x0000000000017941 */ /* 0x000fea0003800200 */
.L_x_2462:
        /* <DEDUP_REMOVED lines=11> */
.L_x_2511:
        /* <DEDUP_REMOVED lines=14> */
.L_x_2795:


//--------------------- .text._ZN5flash44flash_bwd_dq_dk_dv_loop_seqk_parallel_kernelI23Flash_bwd_kernel_traitsILi64ELi128ELi128ELi8ELi4ELi4ELi4ELb0ELb0EN7cutlass6half_tE19Flash_kernel_traitsILi64ELi128ELi128ELi8ES3_EELb0ELb0ELb1ELb0ELb0ELb1ELb1EEEvNS_16Flash_bwd_paramsE --------------------------
	.section	.text._ZN5flash44flash_bwd_dq_dk_dv_loop_seqk_parallel_kernelI23Flash_bwd_kernel_traitsILi64ELi128ELi128ELi8ELi4ELi4ELi4ELb0ELb0EN7cutlass6half_tE19Flash_kernel_traitsILi64ELi128ELi128ELi8ES3_EELb0ELb0ELb1ELb0ELb0ELb1ELb1EEEvNS_16Flash_bwd_paramsE,"ax",@progbits
	.align	128
        .global         _ZN5flash44flash_bwd_dq_dk_dv_loop_seqk_parallel_kernelI23Flash_bwd_kernel_traitsILi64ELi128ELi128ELi8ELi4ELi4ELi4ELb0ELb0EN7cutlass6half_tE19Flash_kernel_traitsILi64ELi128ELi128ELi8ES3_EELb0ELb0ELb1ELb0ELb0ELb1ELb1EEEvNS_16Flash_bwd_paramsE
        .type           _ZN5flash44flash_bwd_dq_dk_dv_loop_seqk_parallel_kernelI23Flash_bwd_kernel_traitsILi64ELi128ELi128ELi8ELi4ELi4ELi4ELb0ELb0EN7cutlass6half_tE19Flash_kernel_traitsILi64ELi128ELi128ELi8ES3_EELb0ELb0ELb1ELb0ELb0ELb1ELb1EEEvNS_16Flash_bwd_paramsE,@function
        .size           _ZN5flash44flash_bwd_dq_dk_dv_loop_seqk_parallel_kernelI23Flash_bwd_kernel_traitsILi64ELi128ELi128ELi8ELi4ELi4ELi4ELb0ELb0EN7cutlass6half_tE19Flash_kernel_traitsILi64ELi128ELi128ELi8ES3_EELb0ELb0ELb1ELb0ELb0ELb1ELb1EEEvNS_16Flash_bwd_paramsE,(.L_x_2796 - _ZN5flash44flash_bwd_dq_dk_dv_loop_seqk_parallel_kernelI23Flash_bwd_kernel_traitsILi64ELi128ELi128ELi8ELi4ELi4ELi4ELb0ELb0EN7cutlass6half_tE19Flash_kernel_traitsILi64ELi128ELi128ELi8ES3_EELb0ELb0ELb1ELb0ELb0ELb1ELb1EEEvNS_16Flash_bwd_paramsE)
        .other          _ZN5flash44flash_bwd_dq_dk_dv_loop_seqk_parallel_kernelI23Flash_bwd_kernel_traitsILi64ELi128ELi128ELi8ELi4ELi4ELi4ELb0ELb0EN7cutlass6half_tE19Flash_kernel_traitsILi64ELi128ELi128ELi8ES3_EELb0ELb0ELb1ELb0ELb0ELb1ELb1EEEvNS_16Flash_bwd_paramsE,@"STO_CUDA_ENTRY STV_DEFAULT"
_ZN5flash44flash_bwd_dq_dk_dv_loop_seqk_parallel_kernelI23Flash_bwd_kernel_traitsILi64ELi128ELi128ELi8ELi4ELi4ELi4ELb0ELb0EN7cutlass6half_tE19Flash_kernel_traitsILi64ELi128ELi128ELi8ES3_EELb0ELb0ELb1ELb0ELb0ELb1ELb1EEEvNS_16Flash_bwd_paramsE:
.text._ZN5flash44flash_bwd_dq_dk_dv_loop_seqk_parallel_kernelI23Flash_bwd_kernel_traitsILi64ELi128ELi128ELi8ELi4ELi4ELi4ELb0ELb0EN7cutlass6half_tE19Flash_kernel_traitsILi64ELi128ELi128ELi8ES3_EELb0ELb0ELb1ELb0ELb0ELb1ELb1EEEvNS_16Flash_bwd_paramsE:
        /* <DEDUP_REMOVED lines=49> */
.L_x_2561:
[----:B------:R-:W1:Y:S01]  /*0310*/  LDCU.64 UR8, c[0x0][0x478] ;  /* 0x00008f00ff0877ac */ /* 0x000e620008000a00 */
[----:B------:R-:W-:Y:S02]  /*0320*/  PLOP3.LUT P1, PT, PT, PT, UP3, 0x80, 0x8 ;  /* 0x000000000008781c */ /* 0x000fe40003f2f038 */
[----:B------:R-:W-:Y:S01]  /*0330*/  PLOP3.LUT P4, PT, PT, PT, UP5, 0x80, 0x8 ;  /* 0x000000000008781c */ /* 0x000fe20003f8f058 */
[----:B------:R-:W-:Y:S01]  /*0340*/  @UP3 ULEA UR12, UP0, UR38, UR6, 0x2 ;  /* 0x00000006260c3291 */ /* 0x000fe2000f8010ff */
[----:B------:R-:W-:Y:S01]  /*0350*/  PLOP3.LUT P2, PT, PT, PT, UP4, 0x80, 0x8 ;  /* 0x000000000008781c */ /* 0x000fe20003f4f048 */
[----:B------:R-:W-:Y:S02]  /*0360*/  UISETP.NE.AND UP2, UPT, UR26, URZ, UPT ;  /* 0x000000ff1a00728c */ /* 0x000fe4000bf45270 */
[----:B------:R-:W-:Y:S02]  /*0370*/  @UP3 ULEA.HI.X UR13, UR38, UR7, URZ, 0x2, UP0 ;  /* 0x00000007260d3291 */ /* 0x000fe400080f14ff */
[----:B----4-:R-:W-:-:S02]  /*0380*/  IMAD.U32 R12, RZ, RZ, UR12 ;  /* 0x0000000cff0c7e24 */ /* 0x010fc4000f8e00ff */
[----:B------:R-:W-:Y:S02]  /*0390*/  PLOP3.LUT P3, PT, PT, PT, UP2, 0x80, 0x8 ;  /* 0x000000000008781c */ /* 0x000fe40003f6f028 */
[----:B------:R-:W-:Y:S01]  /*03a0*/  IMAD.U32 R13, RZ, RZ, UR13 ;  /* 0x0000000dff0d7e24 */ /* 0x000fe2000f8e00ff */
[----:B----4-:R-:W-:Y:S02]  /*03b0*/  UIMAD.WIDE.U32 UR12, UR38, 0x4, UR28 ;  /* 0x00000004260c78a5 */ /* 0x010fe4000f8e001c */
[----:B-1----:R-:W-:Y:S01]  /*03c0*/  UISETP.NE.U32.AND UP0, UPT, UR8, URZ, UPT ;  /* 0x000000ff0800728c */ /* 0x002fe2000bf05070 */
[----:B------:R-:W-:Y:S01]  /*03d0*/  IMAD.U32 R6, RZ, RZ, UR36 ;  /* 0x00000024ff067e24 */ /* 0x000fe2000f8e00ff */
[----:B------:R-:W3:Y:S02]  /*03e0*/  @P1 LDG.E R3, desc[UR32][R12.64] ;  /* 0x000000200c031981 */ /* 0x000ee4000c1e1900 */
        /* <DEDUP_REMOVED lines=9> */
[----:B------:R-:W-:-:S02]  /*0480*/  IMAD.U32 R7, RZ, RZ, UR37 ;  /* 0x00000025ff077e24 */ /* 0x000fc4000f8e00ff */
[----:B------:R-:W-:Y:S01]  /*0490*/  IMAD.U32 R11, RZ, RZ, UR15 ;  /* 0x0000000fff0b7e24 */ /* 0x000fe2000f8e00ff */
[----:B-----5:R-:W5:Y:S04]  /*04a0*/  @P4 LDG.E R4, desc[UR32][R8.64] ;  /* 0x0000002008044981 */ /* 0x020f68000c1e1900 */
[----:B------:R-:W2:Y:S04]  /*04b0*/  @P0 LDG.E R0, desc[UR32][R10.64] ;  /* 0x000000200a000981 */ /* 0x000ea8000c1e1900 */
[----:B------:R-:W2:Y:S04]  /*04c0*/  @P2 LDG.E R2, desc[UR32][R8.64+0x4] ;  /* 0x0000042008022981 */ /* 0x000ea8000c1e1900 */
[----:B------:R-:W2:Y:S01]  /*04d0*/  @!P3 LDG.E R6, desc[UR32][R6.64] ;  /* 0x000000200606b981 */ /* 0x000ea2000c1e1900 */
[----:B------:R-:W-:Y:S01]  /*04e0*/  UMOV UR40, URZ ;  /* 0x000000ff00287c82 */ /* 0x000fe20008000000 */
[----:B----4-:R-:W-:Y:S01]  /*04f0*/  @!UP0 UISETP.NE.U32.AND UP1, UPT, UR8, URZ, UPT ;  /* 0x000000ff0800828c */ /* 0x010fe2000bf25070 */
[----:B------:R-:W-:Y:S01]  /*0500*/  UMOV UR45, 0xffffffff ;  /* 0xffffffff002d7882 */ /* 0x000fe20000000000 */
[----:B------:R-:W-:-:S02]  /*0510*/  UMOV UR41, 0xffffffff ;  /* 0xffffffff00297882 */ /* 0x000fc40000000000 */
[----:B------:R-:W-:-:S04]  /*0520*/  @!UP0 UISETP.NE.AND.EX UP1, UPT, UR9, URZ, UPT, UP1 ;  /* 0x000000ff0900828c */ /* 0x000fc8000bf25310 */
[----:B-1----:R-:W-:Y:S02]  /*0530*/  @!UP0 USEL UR9, UR5, URZ, UP1 ;  /* 0x000000ff05098287 */ /* 0x002fe40008800000 */
[----:B------:R-:W-:Y:S01]  /*0540*/  USHF.L.U32 UR5, UR34, 0x7, URZ ;  /* 0x0000000722057899 */ /* 0x000fe200080006ff */
[----:B---3--:R-:W-:Y:S02]  /*0550*/  @P1 R2UR UR40, R3 ;  /* 0x00000000032812ca */ /* 0x008fe400000e0000 */
[----:B-----5:R-:W-:Y:S02]  /*0560*/  @P4 R2UR UR45, R4 ;  /* 0x00000000042d42ca */ /* 0x020fe400000e0000 */
[----:B--2---:R-:W-:Y:S02]  /*0570*/  @P0 R2UR UR39, R0 ;  /* 0x00000000002702ca */ /* 0x004fe400000e0000 */
[----:B------:R-:W-:Y:S02]  /*0580*/  @P2 R2UR UR8, R2 ;  /* 0x00000000020822ca */ /* 0x000fe400000e0000 */
[----:B------:R-:W-:-:S09]  /*0590*/  @!P3 R2UR UR41, R6 ;  /* 0x000000000629b2ca */ /* 0x000fd200000e0000 */
[----:B------:R-:W-:Y:S01]  /*05a0*/  @UP0 UIADD3 UR39, UPT, UPT, UR39, -UR40, URZ ;  /* 0x8000002827270290 */ /* 0x000fe2000fffe0ff */
[----:B------:R-:W-:Y:S11]  /*05b0*/  BRA.U !UP6, `(.L_x_2512) ;  /* 0x000000010e2c7547 */ /* 0x000ff6000b800000 */
[----:B------:R-:W-:Y:S01]  /*05c0*/  UISETP.NE.AND UP1, UPT, UR25, URZ, UPT ;  /* 0x000000ff1900728c */ /* 0x000fe2000bf25270 */
[----:B------:R-:W-:Y:S02]  /*05d0*/  IMAD.U32 R4, RZ, RZ, UR36 ;  /* 0x00000024ff047e24 */ /* 0x000fe4000f8e00ff */
[----:B------:R-:W-:-:S03]  /*05e0*/  IMAD.U32 R5, RZ, RZ, UR37 ;  /* 0x00000025ff057e24 */ /* 0x000fc6000f8e00ff */
[----:B------:R-:W-:-:S13]  /*05f0*/  PLOP3.LUT P0, PT, PT, PT, UP1, 0x80, 0x8 ;  /* 0x000000000008781c */ /* 0x000fda0003f0f018 */
[----:B------:R-:W2:Y:S01]  /*0600*/  @P0 LDG.E R0, desc[UR32][R4.64+0x4] ;  /* 0x0000042004000981 */ /* 0x000ea2000c1e1900 */
[----:B------:R-:W-:Y:S01]  /*0610*/  MOV R2, UR36 ;  /* 0x0000002400027c02 */ /* 0x000fe20008000f00 */
[----:B------:R-:W-:-:S05]  /*0620*/  IMAD.U32 R3, RZ, RZ, UR37 ;  /* 0x00000025ff037e24 */ /* 0x000fca000f8e00ff */
[----:B------:R-:W3:Y:S01]  /*0630*/  @!P0 LDG.E R2, desc[UR32][R2.64] ;  /* 0x0000002002028981 */ /* 0x000ee2000c1e1900 */
[----:B--2---:R-:W-:-:S13]  /*0640*/  @P0 R2UR UR10, R0 ;  /* 0x00000000000a02ca */ /* 0x004fda00000e0000 */
[----:B------:R-:W-:-:S07]  /*0650*/  @UP1 UIADD3 UR10, UPT, UPT, UR10, -UR41, URZ ;  /* 0x800000290a0a1290 */ /* 0x000fce000fffe0ff */
[----:B---3--:R-:W-:-:S15]  /*0660*/  @!P0 R2UR UR10, R2 ;  /* 0x00000000020a82ca */ /* 0x008fde00000e0000 */
.L_x_2512:
        /* <DEDUP_REMOVED lines=43> */
.L_x_2514:
[----:B------:R-:W1:Y:S01]  /*0920*/  LDCU.64 UR16, c[0x0][0x3b8] ;  /* 0x00007700ff1077ac */ /* 0x000e620008000a00 */
[----:B------:R-:W-:-:S04]  /*0930*/  UIADD3 UR8, UPT, UPT, UR40, UR41, URZ ;  /* 0x0000002928087290 */ /* 0x000fc8000fffe0ff */
[----:B-1----:R-:W-:Y:S02]  /*0940*/  UIMAD.WIDE.U32 UR46, UR8, UR16, URZ ;  /* 0x00000010082e72a5 */ /* 0x002fe4000f8e00ff */
[----:B------:R-:W-:-:S04]  /*0950*/  UIMAD UR8, UR8, UR17, URZ ;  /* 0x00000011080872a4 */ /* 0x000fc8000f8e02ff */
[----:B------:R-:W-:-:S06]  /*0960*/  UIADD3 UR8, UPT, UPT, UR47, UR8, URZ ;  /* 0x000000082f087290 */ /* 0x000fcc000fffe0ff */
[----:B------:R-:W-:Y:S02]  /*0970*/  MOV R12, UR8 ;  /* 0x00000008000c7c02 */ /* 0x000fe40008000f00 */
.L_x_2515:
        /* <DEDUP_REMOVED lines=40> */
.L_x_2516:
[----:B------:R-:W1:Y:S01]  /*0c00*/  LDCU.64 UR14, c[0x0][0x3c0] ;  /* 0x00007800ff0e77ac */ /* 0x000e620008000a00 */
[----:B------:R-:W-:-:S04]  /*0c10*/  UIADD3 UR8, UPT, UPT, UR40, UR41, URZ ;  /* 0x0000002928087290 */ /* 0x000fc8000fffe0ff */
[----:B-1----:R-:W-:Y:S02]  /*0c20*/  UIMAD.WIDE.U32 UR48, UR8, UR14, URZ ;  /* 0x0000000e083072a5 */ /* 0x002fe4000f8e00ff */
[----:B------:R-:W-:-:S04]  /*0c30*/  UIMAD UR8, UR8, UR15, URZ ;  /* 0x0000000f080872a4 */ /* 0x000fc8000f8e02ff */
[----:B------:R-:W-:-:S06]  /*0c40*/  UIADD3 UR8, UPT, UPT, UR49, UR8, URZ ;  /* 0x0000000831087290 */ /* 0x000fcc000fffe0ff */
[----:B------:R-:W-:-:S07]  /*0c50*/  MOV R10, UR8 ;  /* 0x00000008000a7c02 */ /* 0x000fce0008000f00 */
.L_x_2517:
        /* <DEDUP_REMOVED lines=27> */
.L_x_2518:
[----:B------:R-:W-:Y:S02]  /*0e10*/  UIMAD.WIDE.U32 UR54, UR62, UR45, URZ ;  /* 0x0000002d3e3672a5 */ /* 0x000fe4000f8e00ff */
[----:B------:R-:W-:-:S04]  /*0e20*/  UIMAD UR8, UR63, UR45, URZ ;  /* 0x0000002d3f0872a4 */ /* 0x000fc8000f8e02ff */
[----:B------:R-:W-:Y:S02]  /*0e30*/  UIADD3 UR8, UPT, UPT, UR55, UR8, URZ ;  /* 0x0000000837087290 */ /* 0x000fe4000fffe0ff */
.L_x_2519:
        /* <DEDUP_REMOVED lines=20> */
.L_x_2520:
[----:B------:R-:W1:Y:S01]  /*0f80*/  LDCU UR52, c[0x0][0x434] ;  /* 0x00008680ff3477ac */ /* 0x000e620008000800 */
[----:B------:R-:W-:-:S04]  /*0f90*/  UIMAD UR47, UR38, UR57, UR23 ;  /* 0x00000039262f72a4 */ /* 0x000fc8000f8e0217 */
[----:B-1----:R-:W-:Y:S02]  /*0fa0*/  UIMAD UR52, UR47, UR52, URZ ;  /* 0x000000342f3472a4 */ /* 0x002fe4000f8e02ff */
.L_x_2521:
        /* <DEDUP_REMOVED lines=11> */
.L_x_2522:
[----:B------:R-:W1:Y:S01]  /*1060*/  LDCU UR55, c[0x0][0x444] ;  /* 0x00008880ff3777ac */ /* 0x000e620008000800 */
[----:B------:R-:W-:-:S04]  /*1070*/  UIMAD UR45, UR38, UR57, UR23 ;  /* 0x00000039262d72a4 */ /* 0x000fc8000f8e0217 */
[----:B-1----:R-:W-:-:S12]  /*1080*/  UIMAD UR55, UR45, UR55, URZ ;  /* 0x000000372d3772a4 */ /* 0x002fd8000f8e02ff */
.L_x_2523:
        /* <DEDUP_REMOVED lines=12> */
[----:B------:R-:W-:-:S03]  /*1150*/  ULEA UR52, UR49, UR52, 0x7 ;  /* 0x0000003431347291 */ /* 0x000fc6000f8e38ff */
[----:B------:R-:W5:Y:S01]  /*1160*/  LDC.64 R16, c[0x0][0x598] ;  /* 0x00016600ff107b82 */ /* 0x000f620000000a00 */
[----:B--2---:R-:W-:-:S04]  /*1170*/  UIADD3 UR47, UPT, UPT, UR39, UR47, URZ ;  /* 0x0000002f272f7290 */ /* 0x004fc8000fffe0ff */
[----:B------:R-:W-:Y:S01]  /*1180*/  UIADD3 UR9, UPT, UPT, UR42, -0x80, -UR47 ;  /* 0xffffff802a097890 */ /* 0x000fe2000fffe82f */
[----:B---3--:R-:W-:-:S03]  /*1190*/  IMAD R2, R4, UR51, RZ ;  /* 0x0000003304027c24 */ /* 0x008fc6000f8e02ff */
[----:B------:R-:W-:Y:S01]  /*11a0*/  USHF.R.S32.HI UR8, URZ, 0x1f, UR9 ;  /* 0x0000001fff087899 */ /* 0x000fe20008011409 */
[----:B------:R-:W-:-:S03]  /*11b0*/  IMAD R2, R5, UR12, R2 ;  /* 0x0000000c05027c24 */ /* 0x000fc6000f8e0202 */
[----:B------:R-:W-:Y:S01]  /*11c0*/  ULEA.HI UR8, UR8, UR9, URZ, 0x7 ;  /* 0x0000000908087291 */ /* 0x000fe2000f8f38ff */
[C---:B-1----:R-:W-:Y:S01]  /*11d0*/  IMAD.SHL.U32 R0, R3.reuse, 0x8, RZ ;  /* 0x0000000803007824 */ /* 0x042fe200078e00ff */
[----:B------:R-:W-:Y:S02]  /*11e0*/  LOP3.LUT R11, R3, 0x1f, RZ, 0xc0, !PT ;  /* 0x0000001f030b7812 */ /* 0x000fe400078ec0ff */
[----:B------:R-:W-:Y:S02]  /*11f0*/  USHF.R.S32.HI UR45, URZ, 0x7, UR8 ;  /* 0x00000007ff2d7899 */ /* 0x000fe40008011408 */
[----:B------:R-:W-:Y:S02]  /*1200*/  LOP3.LUT R34, R0, 0x38, RZ, 0xc0, !PT ;  /* 0x0000003800227812 */ /* 0x000fe400078ec0ff */
[----:B------:R-:W-:-:S03]  /*1210*/  UISETP.LT.AND UP0, UPT, URZ, UR45, UPT ;  /* 0x0000002dff00728c */ /* 0x000fc6000bf01270 */
[----:B------:R-:W-:Y:S01]  /*1220*/  IMAD.WIDE.U32 R14, R4, UR12, R34 ;  /* 0x0000000c040e7c25 */ /* 0x000fe2000f8e0022 */
[----:B------:R-:W1:Y:S02]  /*1230*/  LDCU.64 UR8, c[0x0][0x3c8] ;  /* 0x00007900ff0877ac */ /* 0x000e640008000a00 */
[----:B------:R-:W-:Y:S01]  /*1240*/  IADD3 R18, P0, PT, R14, UR50, RZ ;  /* 0x000000320e127c10 */ /* 0x000fe2000ff1e0ff */
[----:B------:R-:W-:-:S03]  /*1250*/  USEL UR45, URZ, UR45, !UP0 ;  /* 0x0000002dff2d7287 */ /* 0x000fc6000c000000 */
[----:B------:R-:W-:Y:S01]  /*1260*/  IADD3.X R19, PT, PT, R15, UR13, R2, P0, !PT ;  /* 0x0000000d0f137c10 */ /* 0x000fe200087fe402 */
[----:B----4-:R-:W-:Y:S01]  /*1270*/  IMAD R2, R6, UR51, RZ ;  /* 0x0000003306027c24 */ /* 0x010fe2000f8e02ff */
[----:B------:R-:W2:Y:S01]  /*1280*/  LDC.64 R14, c[0x0][0x5f8] ;  /* 0x00017e00ff0e7b82 */ /* 0x000ea20000000a00 */
[----:B------:R-:W-:Y:S01]  /*1290*/  IADD3 R20, P0, PT, R34, UR58, RZ ;  /* 0x0000003a22147c10 */ /* 0x000fe2000ff1e0ff */
[----:B------:R-:W3:Y:S01]  /*12a0*/  LDCU.64 UR50, c[0x0][0x5e8] ;  /* 0x0000bd00ff3277ac */ /* 0x000ee20008000a00 */
[----:B------:R-:W-:Y:S02]  /*12b0*/  IMAD R2, R7, UR12, R2 ;  /* 0x0000000c07027c24 */ /* 0x000fe4000f8e0202 */
[----:B------:R-:W-:Y:S01]  /*12c0*/  IADD3.X R21, PT, PT, RZ, UR11, RZ, P0, !PT ;  /* 0x0000000bff157c10 */ /* 0x000fe200087fe4ff */
[----:B------:R-:W4:Y:S01]  /*12d0*/  LDCU.64 UR10, c[0x0][0x550] ;  /* 0x0000aa00ff0a77ac */ /* 0x000f220008000a00 */
[----:B-1----:R-:W-:Y:S02]  /*12e0*/  IMAD.U32 R22, RZ, RZ, UR8 ;  /* 0x00000008ff167e24 */ /* 0x002fe4000f8e00ff */
[----:B------:R-:W-:Y:S01]  /*12f0*/  IMAD.WIDE.U32 R20, R6, UR12, R20 ;  /* 0x0000000c06147c25 */ /* 0x000fe2000f8e0014 */
[----:B------:R-:W1:Y:S03]  /*1300*/  LDCU.64 UR12, c[0x0][0x380] ;  /* 0x00007000ff0c77ac */ /* 0x000e660008000a00 */
[----:B------:R-:W-:Y:S01]  /*1310*/  IMAD.WIDE.U32 R22, R22, UR23, R18 ;  /* 0x0000001716167c25 */ /* 0x000fe2000f8e0012 */
[----:B------:R-:W-:Y:S01]  /*1320*/  SHF.R.U32.HI R18, RZ, 0x5, R3 ;  /* 0x00000005ff127819 */ /* 0x000fe20000011603 */
[----:B------:R-:W3:Y:S02]  /*1330*/  LDCU.64 UR58, c[0x0][0x420] ;  /* 0x00008400ff3a77ac */ /* 0x000ee40008000a00 */
[----:B------:R-:W-:-:S02]  /*1340*/  IMAD.U32 R19, RZ, RZ, UR9 ;  /* 0x00000009ff137e24 */ /* 0x000fc4000f8e00ff */
[----:B------:R-:W-:Y:S01]  /*1350*/  IMAD.IADD R21, R21, 0x1, R2 ;  /* 0x0000000115157824 */ /* 0x000fe200078e0202 */
[----:B------:R-:W4:Y:S01]  /*1360*/  LDCU.64 UR8, c[0x0][0x570] ;  /* 0x0000ae00ff0877ac */ /* 0x000f220008000a00 */
[----:B------:R-:W-:Y:S01]  /*1370*/  IMAD R2, R18, UR56, R11 ;  /* 0x0000003812027c24 */ /* 0x000fe2000f8e020b */
[----:B------:R-:W-:Y:S01]  /*1380*/  MOV R18, R22 ;  /* 0x0000001600127202 */ /* 0x000fe20000000f00 */
[----:B------:R-:W-:Y:S01]  /*1390*/  IMAD R19, R19, UR23, R23 ;  /* 0x0000001713137c24 */ /* 0x000fe2000f8e0217 */
[----:B------:R-:W-:Y:S01]  /*13a0*/  USHF.L.U32 UR56, UR56, 0x7, URZ ;  /* 0x0000000738387899 */ /* 0x000fe200080006ff */
[----:B--2---:R-:W-:Y:S01]  /*13b0*/  IMAD.WIDE.U32 R22, R14, UR21, RZ ;  /* 0x000000150e167c25 */ /* 0x004fe2000f8e00ff */
[----:B------:R-:W-:Y:S01]  /*13c0*/  SHF.R.U32.HI R14, RZ, 0x3, R3 ;  /* 0x00000003ff0e7819 */ /* 0x000fe20000011603 */
[----:B------:R-:W-:Y:S01]  /*13d0*/  UISETP.GT.AND UP0, UPT, UR44, UR45, UPT ;  /* 0x0000002d2c00728c */ /* 0x000fe2000bf04270 */
[----:B------:R-:W-:Y:S01]  /*13e0*/  SHF.R.S32.HI R13, RZ, 0x1f, R2 ;  /* 0x0000001fff0d7819 */ /* 0x000fe20000011402 */
[----:B------:R-:W-:Y:S01]  /*13f0*/  IMAD R15, R15, UR21, R23 ;  /* 0x000000150f0f7c24 */ /* 0x000fe2000f8e0217 */
[----:B------:R-:W-:Y:S01]  /*1400*/  SEL R11, R22, RZ, P2 ;  /* 0x000000ff160b7207 */ /* 0x000fe20001000000 */
[----:B-----5:R-:W-:Y:S01]  /*1410*/  IMAD.WIDE.U32 R20, R16, UR23, R20 ;  /* 0x0000001710147c25 */ /* 0x020fe2000f8e0014 */
[----:B------:R-:W-:Y:S01]  /*1420*/  IADD3 R26, P3, PT, R14, 0x20, RZ ;  /* 0x000000200e1a7810 */ /* 0x000fe20007f7e0ff */
[----:B---3--:R-:W-:Y:S01]  /*1430*/  UIMAD.WIDE UR58, UR52, 0x4, UR58 ;  /* 0x00000004343a78a5 */ /* 0x008fe2000f8e023a */
[----:B------:R-:W-:Y:S01]  /*1440*/  IADD3 R11, P1, P0, R2, UR54, R11 ;  /* 0x00000036020b7c10 */ /* 0x000fe2000f83e00b */
[----:B------:R-:W-:Y:S01]  /*1450*/  IMAD.WIDE.U32 R18, R14, R4, R18 ;  /* 0x000000040e127225 */ /* 0x000fe200078e0012 */
[----:B------:R-:W-:-:S02]  /*1460*/  SEL R2, R15, RZ, P2 ;  /* 0x000000ff0f027207 */ /* 0x000fc40001000000 */
[----:B------:R-:W-:Y:S01]  /*1470*/  SHF.L.U64.HI R22, R4, 0x5, R5 ;  /* 0x0000000504167819 */ /* 0x000fe20000010205 */
[----:B------:R-:W-:Y:S01]  /*1480*/  IMAD R17, R17, UR23, R21 ;  /* 0x0000001711117c24 */ /* 0x000fe2000f8e0215 */
[----:B------:R-:W-:Y:S01]  /*1490*/  IADD3.X R13, PT, PT, R13, UR53, R2, P1, P0 ;  /* 0x000000350d0d7c10 */ /* 0x000fe20008fe0402 */
[----:B------:R-:W-:Y:S01]  /*14a0*/  IMAD.MOV.U32 R16, RZ, RZ, R20 ;  /* 0x000000ffff107224 */ /* 0x000fe200078e0014 */
[----:B------:R-:W-:Y:S01]  /*14b0*/  IADD3 R11, P0, PT, R11, UR56, RZ ;  /* 0x000000380b0b7c10 */ /* 0x000fe2000ff1e0ff */
[----:B------:R-:W-:Y:S01]  /*14c0*/  IMAD.U32 R2, RZ, RZ, UR56 ;  /* 0x00000038ff027e24 */ /* 0x000fe2000f8e00ff */
[----:B-1----:R-:W-:Y:S01]  /*14d0*/  LEA R186, P1, R18, UR12, 0x1 ;  /* 0x0000000c12ba7c11 */ /* 0x002fe2000f8208ff */
[----:B------:R-:W-:Y:S01]  /*14e0*/  IMAD R187, R14, R5, R19 ;  /* 0x000000050ebb7224 */ /* 0x000fe200078e0213 */
[----:B------:R-:W-:Y:S01]  /*14f0*/  SHF.L.U32 R19, R4, 0x5, RZ ;  /* 0x0000000504137819 */ /* 0x000fe200000006ff */
[----:B------:R-:W-:Y:S01]  /*1500*/  IMAD.WIDE.U32 R16, R14, R6, R16 ;  /* 0x000000060e107225 */ /* 0x000fe200078e0010 */
[----:B------:R-:W-:-:S02]  /*1510*/  LEA.HI.X.SX32 R2, R2, R13, 0x1, P0 ;  /* 0x0000000d02027211 */ /* 0x000fc400000f0eff */
[----:B------:R-:W-:Y:S01]  /*1520*/  LEA.HI.X R187, R18, UR13, R187, 0x1, P1 ;  /* 0x0000000d12bb7c11 */ /* 0x000fe200088f0cbb */
[----:B------:R-:W-:Y:S01]  /*1530*/  IMAD R189, R14, R7, R17 ;  /* 0x000000070ebd7224 */ /* 0x000fe200078e0211 */
[C---:B----4-:R-:W-:Y:S01]  /*1540*/  LEA R196, P0, R11.reuse, UR8, 0x2 ;  /* 0x000000080bc47c11 */ /* 0x050fe2000f8010ff */
[----:B------:R-:W-:Y:S01]  /*1550*/  IMAD.SHL.U32 R17, R6, 0x20, RZ ;  /* 0x0000002006117824 */ /* 0x000fe200078e00ff */
[----:B------:R-:W-:Y:S01]  /*1560*/  LEA R188, P1, R16, UR10, 0x1 ;  /* 0x0000000a10bc7c11 */ /* 0x000fe2000f8208ff */
[C---:B------:R-:W-:Y:S01]  /*1570*/  VIADD R23, R14.reuse, 0x20 ;  /* 0x000000200e177836 */ /* 0x040fe20000000000 */
[----:B------:R-:W-:Y:S01]  /*1580*/  LEA.HI.X R197, R11, UR9, R2, 0x2, P0 ;  /* 0x000000090bc57c11 */ /* 0x000fe200080f1402 */
[----:B------:R-:W-:Y:S01]  /*1590*/  VIADD R2, R14, 0x40 ;  /* 0x000000400e027836 */ /* 0x000fe20000000000 */
[----:B------:R-:W-:Y:S01]  /*15a0*/  LEA.HI.X R189, R16, UR11, R189, 0x1, P1 ;  /* 0x0000000b10bd7c11 */ /* 0x000fe200088f0cbd */
[----:B------:R-:W-:Y:S01]  /*15b0*/  IMAD.X R11, RZ, RZ, RZ, P3 ;  /* 0x000000ffff0b7224 */ /* 0x000fe200018e06ff */
[C---:B------:R-:W-:Y:S01]  /*15c0*/  IADD3 R13, P0, PT, R14.reuse, 0x60, RZ ;  /* 0x000000600e0d7810 */ /* 0x040fe20007f1e0ff */
[----:B------:R-:W-:Y:S01]  /*15d0*/  UIMAD.WIDE UR12, UR55, 0x4, UR50 ;  /* 0x00000004370c78a5 */ /* 0x000fe2000f8e0232 */
[----:B------:R-:W-:-:S02]  /*15e0*/  IADD3 R21, P1, PT, R14, 0x40, RZ ;  /* 0x000000400e157810 */ /* 0x000fc40007f3e0ff */
[----:B------:R-:W-:Y:S01]  /*15f0*/  SHF.L.U64.HI R18, R6, 0x5, R7 ;  /* 0x0000000506127819 */ /* 0x000fe20000010207 */
[----:B------:R-:W-:Y:S01]  /*1600*/  IMAD.X R15, RZ, RZ, RZ, P0 ;  /* 0x000000ffff0f7224 */ /* 0x000fe200000e06ff */
        /* <DEDUP_REMOVED lines=16> */
.L_x_2525:
[----:B------:R-:W1:Y:S01]  /*1710*/  LDCU.64 UR12, c[0x0][0x5c0] ;  /* 0x0000b800ff0c77ac */ /* 0x000e620008000a00 */
[----:B------:R-:W-:-:S04]  /*1720*/  UIADD3 UR8, UPT, UPT, UR40, UR41, URZ ;  /* 0x0000002928087290 */ /* 0x000fc8000fffe0ff */
[----:B-1----:R-:W-:Y:S02]  /*1730*/  UIMAD.WIDE.U32 UR16, UR8, UR12, URZ ;  /* 0x0000000c081072a5 */ /* 0x002fe4000f8e00ff */
[----:B------:R-:W-:-:S04]  /*1740*/  UIMAD UR8, UR8, UR13, URZ ;  /* 0x0000000d080872a4 */ /* 0x000fc8000f8e02ff */
[----:B------:R-:W-:-:S06]  /*1750*/  UIADD3 UR8, UPT, UPT, UR17, UR8, URZ ;  /* 0x0000000811087290 */ /* 0x000fcc000fffe0ff */
[----:B------:R-:W-:Y:S02]  /*1760*/  MOV R3, UR8 ;  /* 0x0000000800037c02 */ /* 0x000fe40008000f00 */
.L_x_2526:
        /* <DEDUP_REMOVED lines=13> */
.L_x_2527:
[----:B------:R-:W1:Y:S01]  /*1840*/  LDCU.64 UR10, c[0x0][0x5c8] ;  /* 0x0000b900ff0a77ac */ /* 0x000e620008000a00 */
[----:B------:R-:W-:-:S04]  /*1850*/  UIADD3 UR40, UPT, UPT, UR40, UR41, URZ ;  /* 0x0000002928287290 */ /* 0x000fc8000fffe0ff */
[----:B-1----:R-:W-:Y:S02]  /*1860*/  UIMAD.WIDE.U32 UR14, UR40, UR10, URZ ;  /* 0x0000000a280e72a5 */ /* 0x002fe4000f8e00ff */
[----:B------:R-:W-:-:S04]  /*1870*/  UIMAD UR40, UR40, UR11, URZ ;  /* 0x0000000b282872a4 */ /* 0x000fc8000f8e02ff */
[----:B------:R-:W-:-:S06]  /*1880*/  UIADD3 UR40, UPT, UPT, UR15, UR40, URZ ;  /* 0x000000280f287290 */ /* 0x000fcc000fffe0ff */
[----:B------:R-:W-:-:S07]  /*1890*/  MOV R0, UR40 ;  /* 0x0000002800007c02 */ /* 0x000fce0008000f00 */
.L_x_2528:
        /* <DEDUP_REMOVED lines=35> */
.L_x_2530:
[----:B------:R-:W-:Y:S05]  /*1ad0*/  BSYNC.RECONVERGENT B0 ;  /* 0x0000000000007941 */ /* 0x000fea0003800200 */
.L_x_2529:
        /* <DEDUP_REMOVED lines=12> */
.L_x_2532:
[----:B------:R-:W-:Y:S05]  /*1ba0*/  BSYNC.RECONVERGENT B0 ;  /* 0x0000000000007941 */ /* 0x000fea0003800200 */
.L_x_2531:
        /* <DEDUP_REMOVED lines=12> */
.L_x_2534:
[----:B------:R-:W-:Y:S05]  /*1c70*/  BSYNC.RECONVERGENT B0 ;  /* 0x0000000000007941 */ /* 0x000fea0003800200 */
.L_x_2533:
[----:B------:R-:W1:Y:S01]  /*1c80*/  LDCU.64 UR8, c[0x0][0x5e0] ;  /* 0x0000bc00ff0877ac */ /* 0x000e620008000a00 */
[----:B----4-:R-:W-:Y:S01]  /*1c90*/  MOV R3, UR10 ;  /* 0x0000000a00037c02 */ /* 0x010fe20008000f00 */
[----:B------:R-:W-:Y:S01]  /*1ca0*/  BSSY.RECONVERGENT B0, `(.L_x_2535) ;  /* 0x000001c000007945 */ /* 0x000fe20003800200 */
[----:B------:R-:W-:-:S03]  /*1cb0*/  UIMAD UR35, UR35, UR10, URZ ;  /* 0x0000000a232372a4 */ /* 0x000fc6000f8e02ff */
[----:B------:R-:W-:Y:S01]  /*1cc0*/  IMAD.WIDE.U32 R34, R3, UR5, R34 ;  /* 0x0000000503227c25 */ /* 0x000fe2000f8e0022 */
[----:B------:R-:W-:Y:S01]  /*1cd0*/  UIMAD UR35, UR5, UR11, UR35 ;  /* 0x0000000b052372a4 */ /* 0x000fe2000f8e0223 */
[----:B------:R-:W4:Y:S01]  /*1ce0*/  @!P4 LDC.64 R2, c[0x0][0x568] ;  /* 0x00015a00ff02cb82 */ /* 0x000f220000000a00 */
[----:B------:R-:W-:-:S04]  /*1cf0*/  IADD3 R8, P0, PT, R34, UR14, RZ ;  /* 0x0000000e22087c10 */ /* 0x000fc8000ff1e0ff */
[----:B------:R-:W-:Y:S02]  /*1d00*/  IADD3.X R9, PT, PT, R0, UR35, R35, P0, !PT ;  /* 0x0000002300097c10 */ /* 0x000fe400087fe423 */
[----:B-1----:R-:W-:Y:S02]  /*1d10*/  MOV R4, UR8 ;  /* 0x0000000800047c02 */ /* 0x002fe40008000f00 */
[----:B--23--:R-:W-:-:S03]  /*1d20*/  MOV R7, UR9 ;  /* 0x0000000900077c02 */ /* 0x00cfc60008000f00 */
[----:B------:R-:W-:-:S04]  /*1d30*/  IMAD.WIDE.U32 R4, R4, UR23, R8 ;  /* 0x0000001704047c25 */ /* 0x000fc8000f8e0008 */
[----:B------:R-:W-:Y:S01]  /*1d40*/  IMAD R7, R7, UR23, R5 ;  /* 0x0000001707077c24 */ /* 0x000fe2000f8e0205 */
[----:B------:R-:W-:-:S05]  /*1d50*/  @!P4 MOV R6, R4 ;  /* 0x000000040006c202 */ /* 0x000fca0000000f00 */
[----:B------:R-:W-:-:S04]  /*1d60*/  @!P4 IMAD.WIDE.U32 R8, R14, UR10, R6 ;  /* 0x0000000a0e08cc25 */ /* 0x000fc8000f8e0006 */
[----:B------:R-:W-:Y:S01]  /*1d70*/  @!P4 IMAD R14, R14, UR11, R9 ;  /* 0x0000000b0e0ecc24 */ /* 0x000fe2000f8e0209 */
[----:B----4-:R-:W-:-:S04]  /*1d80*/  @!P4 LEA R2, P0, R8, R2, 0x1 ;  /* 0x000000020802c211 */ /* 0x010fc800078008ff */
        /* <DEDUP_REMOVED lines=13> */
.L_x_2536:
[----:B------:R-:W-:Y:S05]  /*1e60*/  BSYNC.RECONVERGENT B0 ;  /* 0x0000000000007941 */ /* 0x000fea0003800200 */
.L_x_2535:
        /* <DEDUP_REMOVED lines=12> */
.L_x_2538:
[----:B------:R-:W-:Y:S05]  /*1f30*/  BSYNC.RECONVERGENT B0 ;  /* 0x0000000000007941 */ /* 0x000fea0003800200 */
.L_x_2537:
[----:B------:R-:W-:Y:S05]  /*1f40*/  @P1 BRA `(.L_x_2539) ;  /* 0x0000009c00841947 */ /* 0x000fea0003800000 */
[----:B------:R-:W4:Y:S01]  /*1f50*/  LDCU.64 UR8, c[0x0][0x568] ;  /* 0x0000ad00ff0877ac */ /* 0x000f220008000a00 */
[----:B------:R-:W-:Y:S01]  /*1f60*/  MOV R5, R7 ;  /* 0x0000000700057202 */ /* 0x000fe20000000f00 */
[----:B------:R-:W-:Y:S02]  /*1f70*/  IMAD R0, R15, UR10, RZ ;  /* 0x0000000a0f007c24 */ /* 0x000fe4000f8e02ff */
[----:B------:R-:W-:-:S04]  /*1f80*/  IMAD.WIDE.U32 R4, R13, UR10, R4 ;  /* 0x0000000a0d047c25 */ /* 0x000fc8000f8e0004 */
[----:B-1----:R-:W-:-:S05]  /*1f90*/  IMAD R3, R13, UR11, R0 ;  /* 0x0000000b0d037c24 */ /* 0x002fca000f8e0200 */
[----:B------:R-:W-:Y:S02]  /*1fa0*/  IADD3 R3, PT, PT, R5, R3, RZ ;  /* 0x0000000305037210 */ /* 0x000fe40007ffe0ff */
[----:B----4-:R-:W-:-:S04]  /*1fb0*/  LEA R2, P0, R4, UR8, 0x1 ;  /* 0x0000000804027c11 */ /* 0x010fc8000f8008ff */
[----:B------:R-:W-:-:S05]  /*1fc0*/  LEA.HI.X R3, R4, UR9, R3, 0x1, P0 ;  /* 0x0000000904037c11 */ /* 0x000fca00080f0c03 */
[----:B------:R1:W-:Y:S01]  /*1fd0*/  STG.E.128 desc[UR32][R2.64], RZ ;  /* 0x000000ff02007986 */ /* 0x0003e2000c101d20 */
[----:B------:R-:W-:Y:S05]  /*1fe0*/  BRA `(.L_x_2539) ;  /* 0x0000009c005c7947 */ /* 0x000fea0003800000 */
.L_x_2524:
[----:B------:R-:W-:Y:S01]  /*1ff0*/  UIMAD UR44, UR49, -0x80, UR43 ;  /* 0xffffff80312c78a4 */ /* 0x000fe2000f8e022b */
[C---:B------:R-:W-:Y:S01]  /*2000*/  LEA R30, P1, R17.reuse, R188, 0x1 ;  /* 0x000000bc111e7211 */ /* 0x040fe200078208ff */
        /* <DEDUP_REMOVED lines=8> */
[----:B------:R-:W1:Y:S01]  /*2090*/  LDCU.64 UR10, c[0x0][0x3d0] ;  /* 0x00007a00ff0a77ac */ /* 0x000e620008000a00 */
[C---:B------:R-:W-:Y:S01]  /*20a0*/  LEA R18, P1, R19.reuse, R186, 0x1 ;  /* 0x000000ba13127211 */ /* 0x040fe200078208ff */
[----:B------:R-:W-:Y:S01]  /*20b0*/  IMAD.MOV.U32 R193, RZ, RZ, 0x7f800000 ;  /* 0x7f800000ffc17424 */ /* 0x000fe200078e00ff */
[----:B------:R-:W-:Y:S01]  /*20c0*/  LOP3.LUT R32, R0, 0x1f8, RZ, 0xc0, !PT ;  /* 0x000001f800207812 */ /* 0x000fe200078ec0ff */
[----:B------:R-:W-:Y:S01]  /*20d0*/  ULOP3.LUT UR8, UR49, 0x80000001, URZ, 0xc0, !UPT ;  /* 0x8000000131087892 */ /* 0x000fe2000f8ec0ff */
[----:B------:R-:W-:Y:S01]  /*20e0*/  LEA.HI.X R19, R19, R187, R22, 0x1, P1 ;  /* 0x000000bb13137211 */ /* 0x000fe200008f0c16 */
[----:B------:R-:W-:Y:S01]  /*20f0*/  UIMAD UR51, UR35, UR16, URZ ;  /* 0x00000010233372a4 */ /* 0x000fe2000f8e02ff */
[----:B------:R-:W-:Y:S01]  /*2100*/  ISETP.GE.AND P6, PT, R23, UR44, PT ;  /* 0x0000002c17007c0c */ /* 0x000fe2000bfc6270 */
[----:B------:R-:W-:Y:S01]  /*2110*/  UISETP.NE.AND UP0, UPT, UR8, 0x1, UPT ;  /* 0x000000010800788c */ /* 0x000fe2000bf05270 */
[----:B------:R-:W-:Y:S01]  /*2120*/  ISETP.GE.AND P4, PT, R14, UR44, PT ;  /* 0x0000002c0e007c0c */ /* 0x000fe2000bf86270 */
[----:B------:R-:W-:Y:S01]  /*2130*/  UIMAD UR35, UR35, UR14, URZ ;  /* 0x0000000e232372a4 */ /* 0x000fe2000f8e02ff */
[----:B------:R-:W-:Y:S01]  /*2140*/  @!P5 IADD3 R28, P3, PT, R30, R24, RZ ;  /* 0x000000181e1cd210 */ /* 0x000fe20007f7e0ff */
[----:B------:R-:W-:Y:S01]  /*2150*/  IMAD.U32 R24, RZ, RZ, UR16 ;  /* 0x00000010ff187e24 */ /* 0x000fe2000f8e00ff */
[C---:B------:R-:W-:Y:S01]  /*2160*/  @!P0 LEA R22, P1, R6.reuse, R30, 0x7 ;  /* 0x0000001e06168211 */ /* 0x040fe200078238ff */
[----:B------:R-:W-:Y:S01]  /*2170*/  USEL UR50, URZ, 0x4000, UP0 ;  /* 0x00004000ff327887 */ /* 0x000fe20008000000 */
[----:B------:R-:W-:Y:S01]  /*2180*/  @!P5 IADD3.X R29, PT, PT, R31, R25, R17, P3, !PT ;  /* 0x000000191f1dd210 */ /* 0x000fe20001ffe411 */
[----:B------:R-:W2:Y:S01]  /*2190*/  LDCU.64 UR8, c[0x0][0x3d8] ;  /* 0x00007b00ff0877ac */ /* 0x000ea20008000a00 */
[----:B------:R-:W-:Y:S01]  /*21a0*/  ISETP.GE.AND P3, PT, R23, UR38, PT ;  /* 0x0000002617007c0c */ /* 0x000fe2000bf66270 */
[----:B------:R-:W-:Y:S01]  /*21b0*/  IMAD.MOV.U32 R192, RZ, RZ, 0x7f800000 ;  /* 0x7f800000ffc07424 */ /* 0x000fe200078e00ff */
[----:B------:R-:W-:Y:S01]  /*21c0*/  @!P0 LEA.HI.X R23, R6, R31, R7, 0x7, P1 ;  /* 0x0000001f06178211 */ /* 0x000fe200008f3c07 */
[----:B------:R-:W-:Y:S01]  /*21d0*/  IMAD.SHL.U32 R7, R5, 0x40, RZ ;  /* 0x0000004005077824 */ /* 0x000fe200078e00ff */
[----:B------:R-:W-:Y:S01]  /*21e0*/  LOP3.LUT R17, R32, 0x38, R3, 0x78, !PT ;  /* 0x0000003820117812 */ /* 0x000fe200078e7803 */
[----:B------:R-:W-:Y:S01]  /*21f0*/  IMAD.WIDE.U32 R32, R24, UR5, R34 ;  /* 0x0000000518207c25 */ /* 0x000fe2000f8e0022 */
[----:B------:R-:W-:Y:S01]  /*2200*/  @!P5 IADD3 R6, P1, PT, R18, R36, RZ ;  /* 0x000000241206d210 */ /* 0x000fe20007f3e0ff */
[----:B------:R-:W-:Y:S01]  /*2210*/  UIMAD UR51, UR5, UR17, UR51 ;  /* 0x00000011053372a4 */ /* 0x000fe2000f8e0233 */
[----:B------:R-:W-:Y:S01]  /*2220*/  ISETP.GE.AND P2, PT, R2, UR38, PT ;  /* 0x0000002602007c0c */ /* 0x000fe2000bf46270 */
[----:B------:R-:W-:Y:S01]  /*2230*/  IMAD.U32 R2, RZ, RZ, UR14 ;  /* 0x0000000eff027e24 */ /* 0x000fe2000f8e00ff */
[----:B------:R-:W-:Y:S01]  /*2240*/  LOP3.LUT R17, R17, 0x1e00, R0, 0xf8, !PT ;  /* 0x00001e0011117812 */ /* 0x000fe200078ef800 */
[----:B------:R-:W-:Y:S01]  /*2250*/  UIMAD UR35, UR5, UR15, UR35 ;  /* 0x0000000f052372a4 */ /* 0x000fe2000f8e0223 */
[----:B------:R-:W-:Y:S01]  /*2260*/  @!P5 IADD3.X R7, PT, PT, R19, R37, R7, P1, !PT ;  /* 0x000000251307d210 */ /* 0x000fe20000ffe407 */
[----:B------:R-:W-:Y:S01]  /*2270*/  IMAD.WIDE.U32 R34, R2, UR5, R34 ;  /* 0x0000000502227c25 */ /* 0x000fe2000f8e0022 */
[----:B------:R-:W-:-:S02]  /*2280*/  @!P0 LEA R24, P1, R4, R18, 0x7 ;  /* 0x0000001204188211 */ /* 0x000fc400078238ff */
[----:B------:R-:W-:Y:S01]  /*2290*/  SHF.R.U32.HI R182, RZ, 0x1, R3 ;  /* 0x00000001ffb67819 */ /* 0x000fe20000011603 */
[----:B------:R-:W-:Y:S01]  /*22a0*/  IMAD.MOV.U32 R191, RZ, RZ, 0x7f800000 ;  /* 0x7f800000ffbf7424 */ /* 0x000fe200078e00ff */
[----:B------:R-:W-:Y:S01]  /*22b0*/  LEA R2, R17, UR24, 0x1 ;  /* 0x0000001811027c11 */ /* 0x000fe2000f8e08ff */
[----:B------:R-:W-:Y:S01]  /*22c0*/  IMAD.MOV.U32 R190, RZ, RZ, 0x7f800000 ;  /* 0x7f800000ffbe7424 */ /* 0x000fe200078e00ff */
[----:B------:R-:W-:Y:S02]  /*22d0*/  @!P0 LEA.HI.X R25, R4, R19, R5, 0x7, P1 ;  /* 0x0000001304198211 */ /* 0x000fe400008f3c05 */
[----:B------:R-:W-:Y:S01]  /*22e0*/  SHF.R.U32.HI R194, RZ, 0x2, R3 ;  /* 0x00000002ffc27819 */ /* 0x000fe20000011603 */
[----:B------:R-:W-:Y:S01]  /*22f0*/  @!PT LDS RZ, [RZ] ;  /* 0x00000000fffff984 */ /* 0x000fe20000000800 */
[----:B------:R-:W-:Y:S01]  /*2300*/  @!PT LDS RZ, [RZ] ;  /* 0x00000000fffff984 */ /* 0x000fe20000000800 */
[----:B------:R-:W-:Y:S01]  /*2310*/  @!PT LDS RZ, [RZ] ;  /* 0x00000000fffff984 */ /* 0x000fe20000000800 */
[----:B------:R-:W-:Y:S01]  /*2320*/  @!P4 LDGSTS.E.BYPASS.LTC128B.128 [R2+0x8000], desc[UR32][R188.64] ;  /* 0x08000000bc02cfae */ /* 0x000fe2000b981a20 */
[----:B------:R-:W-:Y:S01]  /*2330*/  LOP3.LUT R5, R182, 0x30, RZ, 0xc0, !PT ;  /* 0x00000030b6057812 */ /* 0x000fe200078ec0ff */
[----:B------:R-:W-:Y:S01]  /*2340*/  VIADD R195, R2, UR50 ;  /* 0x0000003202c37c36 */ /* 0x000fe20008000000 */
[----:B------:R-:W-:Y:S01]  /*2350*/  IADD3 R32, P1, PT, R32, UR46, RZ ;  /* 0x0000002e20207c10 */ /* 0x000fe2000ff3e0ff */
[----:B------:R-:W-:Y:S01]  /*2360*/  @P4 STS.128 [R2+0x8000], RZ ;  /* 0x008000ff02004388 */ /* 0x000fe20000000c00 */
[----:B------:R-:W-:Y:S01]  /*2370*/  LOP3.LUT R194, R5, 0x7, R194, 0xf8, !PT ;  /* 0x0000000705c27812 */ /* 0x000fe200078ef8c2 */
[C---:B-1----:R-:W-:Y:S01]  /*2380*/  IMAD R5, R9.reuse, UR10, RZ ;  /* 0x0000000a09057c24 */ /* 0x042fe2000f8e02ff */
[----:B------:R-:W-:Y:S01]  /*2390*/  IADD3.X R33, PT, PT, R12, UR51, R33, P1, !PT ;  /* 0x000000330c217c10 */ /* 0x000fe20008ffe421 */
[----:B------:R-:W-:Y:S01]  /*23a0*/  @P6 STS.128 [R2+0x9000], RZ ;  /* 0x009000ff02006388 */ /* 0x000fe20000000c00 */
[----:B------:R-:W-:Y:S01]  /*23b0*/  ISETP.GE.AND P1, PT, R16, UR38, PT ;  /* 0x0000002610007c0c */ /* 0x000fe2000bf26270 */
[----:B--2---:R-:W-:-:S02]  /*23c0*/  IMAD R9, R9, UR8, RZ ;  /* 0x0000000809097c24 */ /* 0x004fc4000f8e02ff */
[----:B------:R-:W-:Y:S01]  /*23d0*/  IMAD.SHL.U32 R181, R3, 0x40, RZ ;  /* 0x0000004003b57824 */ /* 0x000fe200078e00ff */
[----:B------:R-:W-:Y:S01]  /*23e0*/  @!PT LDS RZ, [RZ] ;  /* 0x00000000fffff984 */ /* 0x000fe20000000800 */
[----:B------:R-:W-:Y:S01]  /*23f0*/  @!PT LDS RZ, [RZ] ;  /* 0x00000000fffff984 */ /* 0x000fe20000000800 */
[----:B------:R-:W-:Y:S01]  /*2400*/  @!PT LDS RZ, [RZ] ;  /* 0x00000000fffff984 */ /* 0x000fe20000000800 */
[----:B------:R1:W-:Y:S01]  /*2410*/  @!P6 LDGSTS.E.BYPASS.LTC128B.128 [R2+0x9000], desc[UR32][R30.64] ;  /* 0x090000001e02efae */ /* 0x0003e2000b981a20 */
[----:B------:R-:W-:-:S04]  /*2420*/  IMAD.WIDE.U32 R16, R8, UR10, R32 ;  /* 0x0000000a08107c25 */ /* 0x000fc8000f8e0020 */
[----:B------:R-:W-:Y:S01]  /*2430*/  IMAD.MOV.U32 R180, RZ, RZ, 0x40 ;  /* 0x00000040ffb47424 */ /* 0x000fe200078e00ff */
[----:B------:R-:W-:Y:S01]  /*2440*/  @P5 STS.128 [R2+0xa000], RZ ;  /* 0x00a000ff02005388 */ /* 0x000fe20000000c00 */
[----:B------:R-:W-:Y:S01]  /*2450*/  VIADD R12, R194, 0x8 ;  /* 0x00000008c20c7836 */ /* 0x000fe20000000000 */
[----:B------:R-:W-:Y:S01]  /*2460*/  LOP3.LUT R175, R181, 0x1c0, RZ, 0xc0, !PT ;  /* 0x000001c0b5af7812 */ /* 0x000fe200078ec0ff */
[----:B------:R-:W-:Y:S01]  /*2470*/  IMAD.MOV.U32 R172, RZ, RZ, 0x20 ;  /* 0x00000020ffac7424 */ /* 0x000fe200078e00ff */
[----:B------:R-:W-:Y:S01]  /*2480*/  @!PT LDS RZ, [RZ] ;  /* 0x00000000fffff984 */ /* 0x000fe20000000800 */
[----:B------:R-:W-:Y:S01]  /*2490*/  @!PT LDS RZ, [RZ] ;  /* 0x00000000fffff984 */ /* 0x000fe20000000800 */
[----:B------:R-:W-:Y:S01]  /*24a0*/  @!PT LDS RZ, [RZ] ;  /* 0x00000000fffff984 */ /* 0x000fe20000000800 */
[----:B------:R2:W-:Y:S01]  /*24b0*/  @!P5 LDGSTS.E.BYPASS.LTC128B.128 [R2+0xa000], desc[UR32][R28.64] ;  /* 0x0a0000001c02dfae */ /* 0x0005e2000b981a20 */
[----:B------:R-:W-:Y:S01]  /*24c0*/  IMAD.MOV.U32 R185, RZ, RZ, 0x4 ;  /* 0x00000004ffb97424 */ /* 0x000fe200078e00ff */
[----:B------:R-:W-:Y:S02]  /*24d0*/  CS2R R126, SRZ ;  /* 0x00000000007e7805 */ /* 0x000fe4000001ff00 */
[----:B------:R-:W-:Y:S01]  /*24e0*/  CS2R R124, SRZ ;  /* 0x00000000007c7805 */ /* 0x000fe2000001ff00 */
        /* <DEDUP_REMOVED lines=11> */
[----:B------:R-:W-:Y:S01]  /*25a0*/  @!P4 LDGSTS.E.BYPASS.LTC128B.128 [R195], desc[UR32][R186.64] ;  /* 0x00000000bac3cfae */ /* 0x000fe2000b981a20 */
[----:B------:R-:W-:-:S02]  /*25b0*/  CS2R R110, SRZ ;  /* 0x00000000006e7805 */ /* 0x000fc4000001ff00 */
[----:B------:R-:W-:Y:S02]  /*25c0*/  CS2R R108, SRZ ;  /* 0x00000000006c7805 */ /* 0x000fe4000001ff00 */
[----:B------:R-:W-:Y:S01]  /*25d0*/  CS2R R114, SRZ ;  /* 0x0000000000727805 */ /* 0x000fe2000001ff00 */
[----:B------:R-:W-:Y:S01]  /*25e0*/  @P4 STS.128 [R195], RZ ;  /* 0x000000ffc3004388 */ /* 0x000fe20000000c00 */
[----:B-1----:R-:W-:Y:S01]  /*25f0*/  IADD3 R30, P4, PT, R34, UR48, RZ ;  /* 0x00000030221e7c10 */ /* 0x002fe2000ff9e0ff */
[----:B------:R-:W-:Y:S01]  /*2600*/  @!P2 IMAD.MOV.U32 R34, RZ, RZ, R16 ;  /* 0x000000ffff22a224 */ /* 0x000fe200078e0010 */
[----:B------:R-:W-:Y:S01]  /*2610*/  CS2R R112, SRZ ;  /* 0x0000000000707805 */ /* 0x000fe2000001ff00 */
[----:B------:R-:W-:Y:S01]  /*2620*/  @P6 STS.128 [R195+0x1000], RZ ;  /* 0x001000ffc3006388 */ /* 0x000fe20000000c00 */
[----:B------:R-:W-:Y:S01]  /*2630*/  IADD3.X R31, PT, PT, R10, UR35, R35, P4, !PT ;  /* 0x000000230a1f7c10 */ /* 0x000fe2000a7fe423 */
[----:B------:R-:W1:Y:S01]  /*2640*/  LDCU UR35, c[0x0][0x594] ;  /* 0x0000b280ff2377ac */ /* 0x000e620008000800 */
[----:B------:R-:W-:Y:S01]  /*2650*/  ISETP.GE.AND P4, PT, R14, UR38, PT ;  /* 0x000000260e007c0c */ /* 0x000fe2000bf86270 */
[----:B------:R-:W-:Y:S01]  /*2660*/  @!PT LDS RZ, [RZ] ;  /* 0x00000000fffff984 */ /* 0x000fe20000000800 */
[----:B------:R-:W-:Y:S01]  /*2670*/  @!PT LDS RZ, [RZ] ;  /* 0x00000000fffff984 */ /* 0x000fe20000000800 */
[----:B------:R-:W-:Y:S01]  /*2680*/  @!PT LDS RZ, [RZ] ;  /* 0x00000000fffff984 */ /* 0x000fe20000000800 */
[----:B------:R4:W-:Y:S01]  /*2690*/  @!P6 LDGSTS.E.BYPASS.LTC128B.128 [R195+0x1000], desc[UR32][R18.64] ;  /* 0x0100000012c3efae */ /* 0x0009e2000b981a20 */
[----:B------:R-:W-:Y:S01]  /*26a0*/  LOP3.LUT R10, R194, 0x40, RZ, 0xfc, !PT ;  /* 0x00000040c20a7812 */ /* 0x000fe200078efcff */
[----:B------:R-:W-:Y:S01]  /*26b0*/  IMAD.WIDE.U32 R30, R8, UR8, R30 ;  /* 0x00000008081e7c25 */ /* 0x000fe2000f8e001e */
[----:B------:R-:W-:Y:S01]  /*26c0*/  ISETP.GE.AND P6, PT, R12, UR44, PT ;  /* 0x0000002c0c007c0c */ /* 0x000fe2000bfc6270 */
[----:B------:R-:W-:Y:S01]  /*26d0*/  @P5 STS.128 [R195+0x2000], RZ ;  /* 0x002000ffc3005388 */ /* 0x000fe20000000c00 */
[----:B------:R-:W-:Y:S01]  /*26e0*/  LOP3.LUT R175, R175, 0x38, R0, 0xf8, !PT ;  /* 0x00000038afaf7812 */ /* 0x000fe200078ef800 */
[----:B--2---:R-:W-:Y:S01]  /*26f0*/  IMAD R28, R8, UR11, R5 ;  /* 0x0000000b081c7c24 */ /* 0x004fe2000f8e0205 */
[----:B------:R-:W1:Y:S01]  /*2700*/  LDCU UR38, c[0x0][0x590] ;  /* 0x0000b200ff2677ac */ /* 0x000e620008000800 */
[----:B------:R-:W2:Y:S01]  /*2710*/  @!P3 LDC.64 R4, c[0x0][0x388] ;  /* 0x0000e200ff04bb82 */ /* 0x000ea20000000a00 */
[----:B------:R-:W-:Y:S01]  /*2720*/  @!PT LDS RZ, [RZ] ;  /* 0x00000000fffff984 */ /* 0x000fe20000000800 */
[----:B------:R-:W-:Y:S01]  /*2730*/  @!PT LDS RZ, [RZ] ;  /* 0x00000000fffff984 */ /* 0x000fe20000000800 */
[----:B------:R-:W-:Y:S01]  /*2740*/  @!PT LDS RZ, [RZ] ;  /* 0x00000000fffff984 */ /* 0x000fe20000000800 */
[----:B------:R1:W-:Y:S01]  /*2750*/  @!P5 LDGSTS.E.BYPASS.LTC128B.128 [R195+0x2000], desc[UR32][R6.64] ;  /* 0x0200000006c3dfae */ /* 0x0003e2000b981a20 */
[----:B------:R-:W-:Y:S01]  /*2760*/  IMAD.IADD R29, R17, 0x1, R28 ;  /* 0x00000001111d7824 */ /* 0x000fe200078e021c */
[----:B------:R-:W-:Y:S01]  /*2770*/  ISETP.GE.AND P5, PT, R10, UR44, PT ;  /* 0x0000002c0a007c0c */ /* 0x000fe2000bfa6270 */
[C---:B------:R-:W-:Y:S01]  /*2780*/  @!P3 IMAD R17, R11.reuse, UR16, RZ ;  /* 0x000000100b11bc24 */ /* 0x040fe2000f8e02ff */
[----:B------:R-:W-:Y:S01]  /*2790*/  @P0 STS.128 [R195+0x3000], RZ ;  /* 0x003000ffc3000388 */ /* 0x000fe20000000c00 */
[--C-:B------:R-:W-:Y:S01]  /*27a0*/  @!P3 IMAD.MOV.U32 R28, RZ, RZ, R16.reuse ;  /* 0x000000ffff1cb224 */ /* 0x100fe200078e0010 */
[----:B------:R-:W-:Y:S01]  /*27b0*/  CS2R R106, SRZ ;  /* 0x00000000006a7805 */ /* 0x000fe2000001ff00 */
[----:B---3--:R-:W-:Y:S01]  /*27c0*/  IMAD R22, R8, UR9, R9 ;  /* 0x0000000908167c24 */ /* 0x008fe2000f8e0209 */
[----:B------:R-:W-:Y:S01]  /*27d0*/  @!PT LDS RZ, [RZ] ;  /* 0x00000000fffff984 */ /* 0x000fe20000000800 */
[----:B------:R-:W-:Y:S01]  /*27e0*/  @!PT LDS RZ, [RZ] ;  /* 0x00000000fffff984 */ /* 0x000fe20000000800 */
[----:B------:R-:W-:Y:S01]  /*27f0*/  @!PT LDS RZ, [RZ] ;  /* 0x00000000fffff984 */ /* 0x000fe20000000800 */
[----:B------:R3:W-:Y:S01]  /*2800*/  @!P0 LDGSTS.E.BYPASS.LTC128B.128 [R195+0x3000], desc[UR32][R24.64] ;  /* 0x0300000018c38fae */ /* 0x0007e2000b981a20 */
[--C-:B------:R-:W-:Y:S01]  /*2810*/  @!P4 IMAD.MOV.U32 R39, RZ, RZ, R29.reuse ;  /* 0x000000ffff27c224 */ /* 0x100fe200078e001d */
[----:B------:R-:W3:Y:S01]  /*2820*/  @!P4 LDC.64 R8, c[0x0][0x388] ;  /* 0x0000e200ff08cb82 */ /* 0x000ee20000000a00 */
[----:B------:R-:W-:Y:S01]  /*2830*/  @!P2 IMAD.MOV.U32 R35, RZ, RZ, R29 ;  /* 0x000000ffff23a224 */ /* 0x000fe200078e001d */
[----:B------:R-:W-:Y:S01]  /*2840*/  CS2R R104, SRZ ;  /* 0x0000000000687805 */ /* 0x000fe2000001ff00 */
[C---:B------:R-:W-:Y:S01]  /*2850*/  @!P3 IMAD R10, R26.reuse, UR17, R17 ;  /* 0x000000111a0abc24 */ /* 0x040fe2000f8e0211 */
[----:B------:R-:W-:Y:S01]  /*2860*/  CS2R R102, SRZ ;  /* 0x0000000000667805 */ /* 0x000fe2000001ff00 */
[----:B------:R-:W-:Y:S01]  /*2870*/  @!P4 IMAD.MOV.U32 R38, RZ, RZ, R16 ;  /* 0x000000ffff26c224 */ /* 0x000fe200078e0010 */
[----:B------:R-:W-:Y:S01]  /*2880*/  CS2R R100, SRZ ;  /* 0x0000000000647805 */ /* 0x000fe2000001ff00 */
[----:B------:R-:W-:Y:S01]  /*2890*/  @!P3 IMAD R11, R11, UR14, RZ ;  /* 0x0000000e0b0bbc24 */ /* 0x000fe2000f8e02ff */
[----:B------:R-:W-:Y:S01]  /*28a0*/  CS2R R94, SRZ ;  /* 0x00000000005e7805 */ /* 0x000fe2000001ff00 */
[--C-:B----4-:R-:W-:Y:S01]  /*28b0*/  @!P1 IMAD.MOV.U32 R19, RZ, RZ, R29.reuse ;  /* 0x000000ffff139224 */ /* 0x110fe200078e001d */
[----:B------:R-:W-:Y:S01]  /*28c0*/  CS2R R92, SRZ ;  /* 0x00000000005c7805 */ /* 0x000fe2000001ff00 */
[----:B------:R-:W-:Y:S01]  /*28d0*/  @!P3 IMAD.WIDE.U32 R28, R26, UR16, R28 ;  /* 0x000000101a1cbc25 */ /* 0x000fe2000f8e001c */
[----:B------:R-:W-:-:S02]  /*28e0*/  CS2R R98, SRZ ;  /* 0x0000000000627805 */ /* 0x000fc4000001ff00 */
[----:B------:R-:W-:Y:S02]  /*28f0*/  CS2R R96, SRZ ;  /* 0x0000000000607805 */ /* 0x000fe4000001ff00 */
[----:B------:R-:W-:Y:S01]  /*2900*/  CS2R R90, SRZ ;  /* 0x00000000005a7805 */ /* 0x000fe2000001ff00 */
[----:B------:R-:W-:Y:S01]  /*2910*/  @!P1 IMAD.MOV.U32 R18, RZ, RZ, R16 ;  /* 0x000000ffff129224 */ /* 0x000fe200078e0010 */
[----:B--2---:R-:W-:Y:S01]  /*2920*/  @!P3 LEA R16, P0, R28, R4, 0x1 ;  /* 0x000000041c10b211 */ /* 0x004fe200078008ff */
[----:B------:R-:W-:Y:S01]  /*2930*/  @!P3 IMAD.IADD R10, R29, 0x1, R10 ;  /* 0x000000011d0ab824 */ /* 0x000fe200078e020a */
[----:B-1----:R-:W1:Y:S01]  /*2940*/  @!P2 LDC.64 R6, c[0x0][0x388] ;  /* 0x0000e200ff06ab82 */ /* 0x002e620000000a00 */
[----:B------:R-:W-:Y:S01]  /*2950*/  @!P4 IMAD.WIDE.U32 R38, R14, UR16, R38 ;  /* 0x000000100e26cc25 */ /* 0x000fe2000f8e0026 */
[----:B------:R-:W-:Y:S02]  /*2960*/  CS2R R88, SRZ ;  /* 0x0000000000587805 */ /* 0x000fe4000001ff00 */
[----:B------:R-:W-:-:S02]  /*2970*/  CS2R R86, SRZ ;  /* 0x0000000000567805 */ /* 0x000fc4000001ff00 */
[----:B------:R-:W-:Y:S01]  /*2980*/  @!P3 LEA.HI.X R17, R28, R5, R10, 0x1, P0 ;  /* 0x000000051c11b211 */ /* 0x000fe200000f0c0a */
[----:B------:R-:W-:Y:S01]  /*2990*/  @!P2 IMAD R28, R20, UR16, RZ ;  /* 0x00000010141cac24 */ /* 0x000fe2000f8e02ff */
[----:B---3--:R-:W-:Y:S01]  /*29a0*/  @!P4 LEA R32, P0, R38, R8, 0x1 ;  /* 0x000000082620c211 */ /* 0x008fe200078008ff */
[----:B------:R-:W-:Y:S01]  /*29b0*/  IMAD.IADD R23, R31, 0x1, R22 ;  /* 0x000000011f177824 */ /* 0x000fe200078e0216 */
[----:B------:R-:W2:Y:S01]  /*29c0*/  @!P4 LDC.64 R4, c[0x0][0x390] ;  /* 0x0000e400ff04cb82 */ /* 0x000ea20000000a00 */
[--C-:B------:R-:W-:Y:S01]  /*29d0*/  @!P4 IMAD.MOV.U32 R22, RZ, RZ, R30.reuse ;  /* 0x000000ffff16c224 */ /* 0x100fe200078e001e */
[----:B------:R-:W-:Y:S01]  /*29e0*/  CS2R R84, SRZ ;  /* 0x0000000000547805 */ /* 0x000fe2000001ff00 */
[--C-:B------:R-:W-:Y:S01]  /*29f0*/  @!P3 IMAD.MOV.U32 R40, RZ, RZ, R30.reuse ;  /* 0x000000ffff28b224 */ /* 0x100fe200078e001e */
[----:B------:R-:W-:Y:S01]  /*2a00*/  CS2R R78, SRZ ;  /* 0x00000000004e7805 */ /* 0x000fe2000001ff00 */
[----:B------:R-:W-:Y:S01]  /*2a10*/  @!P2 IMAD.MOV.U32 R36, RZ, RZ, R30 ;  /* 0x000000ffff24a224 */ /* 0x000fe200078e001e */
[----:B------:R-:W-:Y:S01]  /*2a20*/  LOP3.LUT R183, R175, 0x8, R182, 0x78, !PT ;  /* 0x00000008afb77812 */ /* 0x000fe200078e78b6 */
[----:B------:R-:W-:Y:S01]  /*2a30*/  @!P1 IMAD.MOV.U32 R24, RZ, RZ, R30 ;  /* 0x000000ffff189224 */ /* 0x000fe200078e001e */
[----:B------:R-:W-:Y:S01]  /*2a40*/  CS2R R76, SRZ ;  /* 0x00000000004c7805 */ /* 0x000fe2000001ff00 */
[----:B------:R-:W-:Y:S01]  /*2a50*/  @!P3 IMAD R12, R26, UR15, R11 ;  /* 0x0000000f1a0cbc24 */ /* 0x000fe2000f8e020b */
[----:B------:R-:W-:Y:S01]  /*2a60*/  CS2R R82, SRZ ;  /* 0x0000000000527805 */ /* 0x000fe2000001ff00 */
[----:B------:R-:W-:Y:S01]  /*2a70*/  @!P4 IMAD R30, R14, UR17, R39 ;  /* 0x000000110e1ecc24 */ /* 0x000fe2000f8e0227 */
[----:B------:R-:W3:Y:S01]  /*2a80*/  @!P1 LDC.64 R10, c[0x0][0x388] ;  /* 0x0000e200ff0a9b82 */ /* 0x000ee20000000a00 */
[C---:B------:R-:W-:Y:S01]  /*2a90*/  @!P2 IMAD R28, R21.reuse, UR17, R28 ;  /* 0x00000011151cac24 */ /* 0x040fe2000f8e021c */
[----:B------:R-:W-:Y:S01]  /*2aa0*/  CS2R R80, SRZ ;  /* 0x0000000000507805 */ /* 0x000fe2000001ff00 */
[----:B------:R-:W-:Y:S01]  /*2ab0*/  @!P2 IMAD.WIDE.U32 R34, R21, UR16, R34 ;  /* 0x000000101522ac25 */ /* 0x000fe2000f8e0022 */
[----:B------:R-:W-:-:S02]  /*2ac0*/  @!P4 LEA.HI.X R33, R38, R9, R30, 0x1, P0 ;  /* 0x000000092621c211 */ /* 0x000fc400000f0c1e */
[----:B------:R-:W-:Y:S02]  /*2ad0*/  CS2R R74, SRZ ;  /* 0x00000000004a7805 */ /* 0x000fe4000001ff00 */
[----:B------:R-:W-:Y:S01]  /*2ae0*/  CS2R R72, SRZ ;  /* 0x0000000000487805 */ /* 0x000fe2000001ff00 */
[--C-:B------:R-:W-:Y:S01]  /*2af0*/  @!P3 IMAD.MOV.U32 R41, RZ, RZ, R23.reuse ;  /* 0x000000ffff29b224 */ /* 0x100fe200078e0017 */
[----:B-1----:R-:W-:Y:S01]  /*2b00*/  @!P2 LEA R30, P0, R34, R6, 0x1 ;  /* 0x00000006221ea211 */ /* 0x002fe200078008ff */
[--C-:B------:R-:W-:Y:S01]  /*2b10*/  @!P2 IMAD.MOV.U32 R37, RZ, RZ, R23.reuse ;  /* 0x000000ffff25a224 */ /* 0x100fe200078e0017 */
[----:B------:R-:W1:Y:S01]  /*2b20*/  @!P3 LDC.64 R8, c[0x0][0x390] ;  /* 0x0000e400ff08bb82 */ /* 0x000e620000000a00 */
[--C-:B------:R-:W-:Y:S01]  /*2b30*/  @!P1 IMAD.MOV.U32 R25, RZ, RZ, R23.reuse ;  /* 0x000000ffff199224 */ /* 0x100fe200078e0017 */
[----:B------:R-:W-:Y:S01]  /*2b40*/  @!P4 LDGSTS.E.BYPASS.LTC128B.128 [R2+0xc000], desc[UR32][R32.64] ;  /* 0x0c0000002002cfae */ /* 0x000fe2000b981a20 */
[----:B------:R-:W-:Y:S01]  /*2b50*/  @!P2 IMAD.IADD R28, R35, 0x1, R28 ;  /* 0x00000001231ca824 */ /* 0x000fe200078e021c */
[----:B------:R-:W-:Y:S01]  /*2b60*/  CS2R R70, SRZ ;  /* 0x0000000000467805 */ /* 0x000fe2000001ff00 */
[----:B------:R-:W-:Y:S01]  /*2b70*/  @!P4 IMAD.WIDE.U32 R22, R14, UR14, R22 ;  /* 0x0000000e0e16cc25 */ /* 0x000fe2000f8e0016 */
[----:B------:R-:W-:Y:S01]  /*2b80*/  @P4 STS.128 [R2+0xc000], RZ ;  /* 0x00c000ff02004388 */ /* 0x000fe20000000c00 */
[----:B------:R-:W-:-:S02]  /*2b90*/  CS2R R68, SRZ ;  /* 0x0000000000447805 */ /* 0x000fc4000001ff00 */
[----:B------:R-:W-:Y:S01]  /*2ba0*/  @!P2 LEA.HI.X R31, R34, R7, R28, 0x1, P0 ;  /* 0x00000007221fa211 */ /* 0x000fe200000f0c1c */
[----:B------:R-:W-:Y:S01]  /*2bb0*/  @!P4 IMAD R14, R14, UR15, R23 ;  /* 0x0000000f0e0ecc24 */ /* 0x000fe2000f8e0217 */
[----:B------:R-:W4:Y:S01]  /*2bc0*/  @!P2 LDC.64 R6, c[0x0][0x390] ;  /* 0x0000e400ff06ab82 */ /* 0x000f220000000a00 */
[C---:B--2---:R-:W-:Y:S01]  /*2bd0*/  @!P4 LEA R38, P0, R22.reuse, R4, 0x1 ;  /* 0x000000041626c211 */ /* 0x044fe200078008ff */
[----:B------:R-:W-:Y:S01]  /*2be0*/  @!P1 IMAD R28, R15, UR16, RZ ;  /* 0x000000100f1c9c24 */ /* 0x000fe2000f8e02ff */
[----:B------:R-:W-:Y:S01]  /*2bf0*/  @P3 STS.128 [R2+0xd000], RZ ;  /* 0x00d000ff02003388 */ /* 0x000fe20000000c00 */
[C---:B------:R-:W-:Y:S01]  /*2c00*/  @!P1 IMAD.WIDE.U32 R18, R13.reuse, UR16, R18 ;  /* 0x000000100d129c25 */ /* 0x040fe2000f8e0012 */
[----:B------:R-:W-:Y:S01]  /*2c10*/  @!P4 LEA.HI.X R39, R22, R5, R14, 0x1, P0 ;  /* 0x000000051627c211 */ /* 0x000fe200000f0c0e */
[----:B------:R-:W2:Y:S01]  /*2c20*/  LDCU UR16, c[0x0][0x3b0] ;  /* 0x00007600ff1077ac */ /* 0x000ea20008000800 */
[----:B------:R-:W-:Y:S01]  /*2c30*/  @!PT LDS RZ, [RZ] ;  /* 0x00000000fffff984 */ /* 0x000fe20000000800 */
[----:B------:R-:W-:Y:S01]  /*2c40*/  @!PT LDS RZ, [RZ] ;  /* 0x00000000fffff984 */ /* 0x000fe20000000800 */
[----:B------:R-:W-:Y:S01]  /*2c50*/  @!PT LDS RZ, [RZ] ;  /* 0x00000000fffff984 */ /* 0x000fe20000000800 */
[----:B------:R-:W-:Y:S01]  /*2c60*/  @!P3 LDGSTS.E.BYPASS.LTC128B.128 [R2+0xd000], desc[UR32][R16.64] ;  /* 0x0d0000001002bfae */ /* 0x000fe2000b981a20 */
[----:B------:R-:W2:Y:S01]  /*2c70*/  @!P1 LDC.64 R4, c[0x0][0x390] ;  /* 0x0000e400ff049b82 */ /* 0x000ea20000000a00 */
[----:B------:R-:W-:Y:S01]  /*2c80*/  @!P1 IMAD R28, R13, UR17, R28 ;  /* 0x000000110d1c9c24 */ /* 0x000fe2000f8e021c */
[----:B---3--:R-:W-:Y:S01]  /*2c90*/  @!P1 LEA R10, P0, R18, R10, 0x1 ;  /* 0x0000000a120a9211 */ /* 0x008fe200078008ff */
[----:B------:R-:W-:Y:S01]  /*2ca0*/  @!P3 IMAD.WIDE.U32 R26, R26, UR14, R40 ;  /* 0x0000000e1a1abc25 */ /* 0x000fe2000f8e0028 */
[----:B------:R-:W-:Y:S01]  /*2cb0*/  @P2 STS.128 [R2+0xe000], RZ ;  /* 0x00e000ff02002388 */ /* 0x000fe20000000c00 */
[----:B------:R-:W-:-:S02]  /*2cc0*/  UIADD3 UR42, UPT, UPT, -UR47, UR42, URZ ;  /* 0x0000002a2f2a7290 */ /* 0x000fc4000fffe1ff */
[----:B------:R-:W-:Y:S01]  /*2cd0*/  @!P1 IMAD.IADD R28, R19, 0x1, R28 ;  /* 0x00000001131c9824 */ /* 0x000fe200078e021c */
[----:B------:R-:W-:Y:S01]  /*2ce0*/  @!PT LDS RZ, [RZ] ;  /* 0x00000000fffff984 */ /* 0x000fe20000000800 */
[----:B------:R-:W-:Y:S01]  /*2cf0*/  @!PT LDS RZ, [RZ] ;  /* 0x00000000fffff984 */ /* 0x000fe20000000800 */
[----:B------:R-:W-:Y:S01]  /*2d00*/  @!PT LDS RZ, [RZ] ;  /* 0x00000000fffff984 */ /* 0x000fe20000000800 */
[----:B------:R-:W-:Y:S01]  /*2d10*/  @!P2 LDGSTS.E.BYPASS.LTC128B.128 [R2+0xe000], desc[UR32][R30.64] ;  /* 0x0e0000001e02afae */ /* 0x000fe2000b981a20 */
[----:B------:R-:W-:Y:S01]  /*2d20*/  @!P2 IMAD R20, R20, UR14, RZ ;  /* 0x0000000e1414ac24 */ /* 0x000fe2000f8e02ff */
[----:B------:R-:W3:Y:S01]  /*2d30*/  LDCU UR8, c[0x0][0x508] ;  /* 0x0000a100ff0877ac */ /* 0x000ee20008000800 */
[----:B------:R-:W-:Y:S01]  /*2d40*/  @!P3 IMAD.IADD R12, R27, 0x1, R12 ;  /* 0x000000011b0cb824 */ /* 0x000fe200078e020c */
[----:B------:R-:W-:Y:S01]  /*2d50*/  @!P1 LEA.HI.X R11, R18, R11, R28, 0x1, P0 ;  /* 0x0000000b120b9211 */ /* 0x000fe200000f0c1c */
[C---:B------:R-:W-:Y:S01]  /*2d60*/  @!P2 IMAD R20, R21.reuse, UR15, R20 ;  /* 0x0000000f1514ac24 */ /* 0x040fe2000f8e0214 */
[C---:B-1----:R-:W-:Y:S01]  /*2d70*/  @!P3 LEA R8, P0, R26.reuse, R8, 0x1 ;  /* 0x000000081a08b211 */ /* 0x042fe200078008ff */
[----:B------:R-:W-:Y:S01]  /*2d80*/  @!P2 IMAD.WIDE.U32 R36, R21, UR14, R36 ;  /* 0x0000000e1524ac25 */ /* 0x000fe2000f8e0024 */
[----:B------:R-:W-:Y:S01]  /*2d90*/  @P1 STS.128 [R2+0xf000], RZ ;  /* 0x00f000ff02001388 */ /* 0x000fe20000000c00 */
[----:B------:R-:W1:Y:S01]  /*2da0*/  LDCU UR5, c[0x0][0x3e0] ;  /* 0x00007c00ff0577ac */ /* 0x000e620008000800 */
[----:B------:R-:W-:Y:S01]  /*2db0*/  @!P3 LEA.HI.X R9, R26, R9, R12, 0x1, P0 ;  /* 0x000000091a09b211 */ /* 0x000fe200000f0c0c */
[----:B------:R-:W-:Y:S01]  /*2dc0*/  @!P1 IMAD R34, R15, UR14, RZ ;  /* 0x0000000e0f229c24 */ /* 0x000fe2000f8e02ff */
[C---:B----4-:R-:W-:Y:S01]  /*2dd0*/  @!P2 LEA R6, P0, R36.reuse, R6, 0x1 ;  /* 0x000000062406a211 */ /* 0x050fe200078008ff */
[----:B------:R-:W-:Y:S01]  /*2de0*/  @!P2 IMAD.IADD R20, R37, 0x1, R20 ;  /* 0x000000012514a824 */ /* 0x000fe200078e0214 */
[----:B------:R-:W-:Y:S01]  /*2df0*/  @!PT LDS RZ, [RZ] ;  /* 0x00000000fffff984 */ /* 0x000fe20000000800 */
[----:B------:R-:W-:Y:S01]  /*2e00*/  @!PT LDS RZ, [RZ] ;  /* 0x00000000fffff984 */ /* 0x000fe20000000800 */
[----:B------:R-:W-:Y:S01]  /*2e10*/  @!PT LDS RZ, [RZ] ;  /* 0x00000000fffff984 */ /* 0x000fe20000000800 */
[----:B------:R4:W-:Y:S01]  /*2e20*/  @!P1 LDGSTS.E.BYPASS.LTC128B.128 [R2+0xf000], desc[UR32][R10.64] ;  /* 0x0f0000000a029fae */ /* 0x0009e2000b981a20 */
[C---:B------:R-:W-:Y:S01]  /*2e30*/  @!P1 IMAD R34, R13.reuse, UR15, R34 ;  /* 0x0000000f0d229c24 */ /* 0x040fe2000f8e0222 */
[----:B------:R-:W3:Y:S01]  /*2e40*/  LDCU UR15, c[0x0][0x3b4] ;  /* 0x00007680ff0f77ac */ /* 0x000ee20008000800 */
[----:B------:R-:W-:Y:S01]  /*2e50*/  @!P1 IMAD.WIDE.U32 R24, R13, UR14, R24 ;  /* 0x0000000e0d189c25 */ /* 0x000fe2000f8e0018 */
[----:B------:R-:W-:Y:S01]  /*2e60*/  @!P2 LEA.HI.X R7, R36, R7, R20, 0x1, P0 ;  /* 0x000000072407a211 */ /* 0x000fe200000f0c14 */
[----:B------:R-:W-:Y:S01]  /*2e70*/  @!P4 LDGSTS.E.BYPASS.LTC128B.128 [R2+0x10000], desc[UR32][R38.64] ;  /* 0x100000002602cfae */ /* 0x000fe2000b981a20 */
[----:B------:R-:W1:Y:S01]  /*2e80*/  LDCU UR10, c[0x0][0x45c] ;  /* 0x00008b80ff0a77ac */ /* 0x000e620008000800 */
[----:B------:R-:W-:Y:S01]  /*2e90*/  @!P1 IMAD.IADD R34, R25, 0x1, R34 ;  /* 0x0000000119229824 */ /* 0x000fe200078e0222 */
[----:B--2---:R-:W-:Y:S01]  /*2ea0*/  @!P1 LEA R4, P0, R24, R4, 0x1 ;  /* 0x0000000418049211 */ /* 0x004fe200078008ff */
[----:B------:R-:W-:Y:S01]  /*2eb0*/  VIADD R12, R194, 0x48 ;  /* 0x00000048c20c7836 */ /* 0x000fe20000000000 */
[----:B------:R-:W-:Y:S01]  /*2ec0*/  @P4 STS.128 [R2+0x10000], RZ ;  /* 0x010000ff02004388 */ /* 0x000fe20000000c00 */
[----:B------:R-:W-:Y:S01]  /*2ed0*/  IMAD.SHL.U32 R0, R3, 0x20, RZ ;  /* 0x0000002003007824 */ /* 0x000fe200078e00ff */
[----:B------:R-:W-:Y:S01]  /*2ee0*/  @!P1 LEA.HI.X R5, R24, R5, R34, 0x1, P0 ;  /* 0x0000000518059211 */ /* 0x000fe200000f0c22 */
[----:B------:R-:W-:Y:S01]  /*2ef0*/  USHF.L.U64.HI UR35, UR38, 0x6, UR35 ;  /* 0x0000000626237899 */ /* 0x000fe20008010223 */
[----:B------:R-:W-:Y:S01]  /*2f00*/  @P3 STS.128 [R2+0x11000], RZ ;  /* 0x011000ff02003388 */ /* 0x000fe20000000c00 */
[----:B------:R-:W-:Y:S01]  /*2f10*/  ISETP.GE.AND P0, PT, R194, UR44, PT ;  /* 0x0000002cc2007c0c */ /* 0x000fe2000bf06270 */
[----:B------:R-:W2:Y:S02]  /*2f20*/  LDCU UR9, c[0x0][0x504] ;  /* 0x0000a080ff0977ac */ /* 0x000ea40008000800 */
[----:B------:R-:W-:Y:S01]  /*2f30*/  @!PT LDS RZ, [RZ] ;  /* 0x00000000fffff984 */ /* 0x000fe20000000800 */
[----:B------:R-:W-:Y:S01]  /*2f40*/  @!PT LDS RZ, [RZ] ;  /* 0x00000000fffff984 */ /* 0x000fe20000000800 */
[----:B------:R-:W-:Y:S01]  /*2f50*/  @!PT LDS RZ, [RZ] ;  /* 0x00000000fffff984 */ /* 0x000fe20000000800 */
[----:B------:R-:W-:Y:S01]  /*2f60*/  @!P3 LDGSTS.E.BYPASS.LTC128B.128 [R2+0x11000], desc[UR32][R8.64] ;  /* 0x110000000802bfae */ /* 0x000fe2000b981a20 */
[----:B------:R-:W-:Y:S01]  /*2f70*/  ISETP.GE.AND P3, PT, R12, UR44, PT ;  /* 0x0000002c0c007c0c */ /* 0x000fe2000bf66270 */
[----:B------:R-:W1:Y:S02]  /*2f80*/  LDCU UR11, c[0x0][0x50c] ;  /* 0x0000a180ff0b77ac */ /* 0x000e640008000800 */
[----:B------:R-:W-:Y:S04]  /*2f90*/  @P2 STS.128 [R2+0x12000], RZ ;  /* 0x012000ff02002388 */ /* 0x000fe80000000c00 */
[----:B------:R-:W-:Y:S01]  /*2fa0*/  @!PT LDS RZ, [RZ] ;  /* 0x00000000fffff984 */ /* 0x000fe20000000800 */
[----:B------:R-:W-:Y:S01]  /*2fb0*/  @!PT LDS RZ, [RZ] ;  /* 0x00000000fffff984 */ /* 0x000fe20000000800 */
[----:B------:R-:W-:Y:S01]  /*2fc0*/  @!PT LDS RZ, [RZ] ;  /* 0x00000000fffff984 */ /* 0x000fe20000000800 */
[----:B------:R-:W-:Y:S01]  /*2fd0*/  @!P2 LDGSTS.E.BYPASS.LTC128B.128 [R2+0x12000], desc[UR32][R6.64] ;  /* 0x120000000602afae */ /* 0x000fe2000b981a20 */
[----:B----4-:R-:W-:-:S03]  /*2fe0*/  IMAD.MOV.U32 R11, RZ, RZ, 0x4 ;  /* 0x00000004ff0b7424 */ /* 0x010fc600078e00ff */
[----:B------:R4:W-:Y:S01]  /*2ff0*/  @P1 STS.128 [R2+0x13000], RZ ;  /* 0x013000ff02001388 */ /* 0x0009e20000000c00 */
[----:B------:R-:W-:-:S03]  /*3000*/  IMAD.WIDE.U32 R10, R194, R11, UR58 ;  /* 0x0000003ac20a7e25 */ /* 0x000fc6000f8e000b */
        /* <DEDUP_REMOVED lines=9> */
[----:B------:R-:W-:Y:S01]  /*30a0*/  R2P PR, R3, 0x6 ;  /* 0x0000000603007804 */ /* 0x000fe20000000000 */
[----:B------:R-:W-:-:S02]  /*30b0*/  USHF.L.U32 UR14, UR16, 0x7, URZ ;  /* 0x00000007100e7899 */ /* 0x000fc400080006ff */
[----:B---3--:R-:W-:Y:S02]  /*30c0*/  USHF.L.U64.HI UR15, UR16, 0x6, UR15 ;  /* 0x00000006100f7899 */ /* 0x008fe4000801020f */
[----:B------:R-:W-:Y:S01]  /*30d0*/  SEL R180, R180, 0xffffffc0, !P2 ;  /* 0xffffffc0b4b47807 */ /* 0x000fe20005000000 */
[----:B------:R-:W-:Y:S01]  /*30e0*/  USHF.L.U32 UR17, UR38, 0x7, URZ ;  /* 0x0000000726117899 */ /* 0x000fe200080006ff */
[----:B--2---:R-:W-:Y:S01]  /*30f0*/  SHF.R.U32.HI R4, RZ, 0x4, R3 ;  /* 0x00000004ff047819 */ /* 0x004fe20000011603 */
[----:B------:R-:W-:Y:S01]  /*3100*/  USHF.L.U32 UR16, UR16, 0x6, URZ ;  /* 0x0000000610107899 */ /* 0x000fe200080006ff */
[----:B------:R-:W-:Y:S01]  /*3110*/  LOP3.LUT R5, R181, 0x200, RZ, 0xc0, !PT ;  /* 0x00000200b5057812 */ /* 0x000fe200078ec0ff */
[----:B------:R-:W-:Y:S01]  /*3120*/  USHF.L.U32 UR38, UR38, 0x6, URZ ;  /* 0x0000000626267899 */ /* 0x000fe200080006ff */
[----:B------:R-:W-:Y:S02]  /*3130*/  LOP3.LUT R4, R4, 0x8, RZ, 0xc0, !PT ;  /* 0x0000000804047812 */ /* 0x000fe400078ec0ff */
[----:B----4-:R-:W-:-:S02]  /*3140*/  LOP3.LUT R2, R5, 0xc00, R0, 0xf8, !PT ;  /* 0x00000c0005027812 */ /* 0x010fc400078ef800 */
[--C-:B------:R-:W-:Y:S02]  /*3150*/  LOP3.LUT R4, R4, 0x10, R3.reuse, 0xf8, !PT ;  /* 0x0000001004047812 */ /* 0x100fe400078ef803 */
[----:B------:R-:W-:Y:S02]  /*3160*/  LOP3.LUT R183, R2, R183, RZ, 0xfc, !PT ;  /* 0x000000b702b77212 */ /* 0x000fe400078efcff */
[----:B------:R-:W-:Y:S02]  /*3170*/  LOP3.LUT R4, R4, R175, RZ, 0x3c, !PT ;  /* 0x000000af04047212 */ /* 0x000fe400078e3cff */
[----:B------:R-:W-:Y:S02]  /*3180*/  LOP3.LUT R175, R175, 0x8, R3, 0x78, !PT ;  /* 0x00000008afaf7812 */ /* 0x000fe400078e7803 */
[----:B------:R-:W-:Y:S02]  /*3190*/  LOP3.LUT R181, R4, 0x200, R181, 0xf8, !PT ;  /* 0x0000020004b57812 */ /* 0x000fe400078ef8b5 */
[----:B------:R-:W-:-:S02]  /*31a0*/  LOP3.LUT R175, R175, 0x7200, R0, 0xf8, !PT ;  /* 0x00007200afaf7812 */ /* 0x000fc400078ef800 */
[----:B------:R-:W-:Y:S02]  /*31b0*/  LEA R183, R183, UR24, 0x1 ;  /* 0x00000018b7b77c11 */ /* 0x000fe4000f8e08ff */
[----:B------:R-:W-:Y:S02]  /*31c0*/  LEA R175, R175, UR24, 0x1 ;  /* 0x00000018afaf7c11 */ /* 0x000fe4000f8e08ff */
[----:B------:R-:W-:Y:S01]  /*31d0*/  LEA R181, R181, UR24, 0x1 ;  /* 0x00000018b5b57c11 */ /* 0x000fe2000f8e08ff */
[----:B------:R-:W-:Y:S01]  /*31e0*/  VIADD R183, R183, UR50 ;  /* 0x00000032b7b77c36 */ /* 0x000fe20008000000 */
[----:B------:R-:W-:Y:S01]  /*31f0*/  SEL R172, R172, 0xffffffe0, !P1 ;  /* 0xffffffe0acac7807 */ /* 0x000fe20004800000 */
[--C-:B------:R-:W-:Y:S02]  /*3200*/  IMAD.IADD R2, R180, 0x1, R175.reuse ;  /* 0x00000001b4027824 */ /* 0x100fe400078e02af */
[----:B------:R-:W-:Y:S02]  /*3210*/  VIADD R181, R181, UR50 ;  /* 0x00000032b5b57c36 */ /* 0x000fe40008000000 */
[----:B------:R-:W-:-:S02]  /*3220*/  IMAD.IADD R173, R172, 0x1, R175 ;  /* 0x00000001acad7824 */ /* 0x000fc400078e02af */
[----:B-1----:R-:W-:-:S07]  /*3230*/  IMAD.IADD R0, R172, 0x1, R2 ;  /* 0x00000001ac007824 */ /* 0x002fce00078e0202 */
.L_x_2544:
[----:B------:R-:W0:Y:S01]  /*3240*/  LDGDEPBAR ;  /* 0x00000000000079af */ /* 0x000e220000000000 */
[C---:B------:R-:W-:Y:S01]  /*3250*/  IADD3 R174, PT, PT, R183.reuse, R172, RZ ;  /* 0x000000acb7ae7210 */ /* 0x040fe20007ffe0ff */
[----:B------:R-:W-:Y:S01]  /*3260*/  USHF.L.U32 UR47, UR49, 0x7, URZ ;  /* 0x00000007312f7899 */ /* 0x000fe200080006ff */
[----:B------:R-:W-:Y:S01]  /*3270*/  IADD3 R177, PT, PT, R183, R180, RZ ;  /* 0x000000b4b7b17210 */ /* 0x000fe20007ffe0ff */
[----:B------:R-:W-:Y:S01]  /*3280*/  USHF.L.U32 UR46, UR34, 0x7, URZ ;  /* 0x00000007222e7899 */ /* 0x000fe200080006ff */
[----:B------:R-:W-:Y:S01]  /*3290*/  MOV R210, UR12 ;  /* 0x0000000c00d27c02 */ /* 0x000fe20008000f00 */
[----:B------:R-:W-:Y:S01]  /*32a0*/  UISETP.GE.AND UP0, UPT, UR47, UR42, UPT ;  /* 0x0000002a2f00728c */ /* 0x000fe2000bf06270 */
[----:B------:R-:W-:Y:S02]  /*32b0*/  IADD3 R184, PT, PT, R172, R177, RZ ;  /* 0x000000b1acb87210 */ /* 0x000fe40007ffe0ff */
[C---:B------:R-:W-:Y:S02]  /*32c0*/  LEA R214, P0, R194.reuse, R210, 0x2 ;  /* 0x000000d2c2d67211 */ /* 0x040fe400078010ff */
[----:B------:R-:W-:Y:S04]  /*32d0*/  MOV R211, UR13 ;  /* 0x0000000d00d37c02 */ /* 0x000fe80008000f00 */
        /* <DEDUP_REMOVED lines=19> */
[C---:B------:R-:W-:Y:S08]  /*3410*/  HMMA.16816.F32 R24, R140.reuse, R144, RZ ;  /* 0x000000908c18723c */ /* 0x040ff000000018ff */
[-C--:B------:R-:W-:Y:S08]  /*3420*/  HMMA.16816.F32 R28, R140, R146.reuse, RZ ;  /* 0x000000928c1c723c */ /* 0x080ff000000018ff */
[C---:B------:R-:W-:Y:S01]  /*3430*/  HMMA.16816.F32 R32, R132.reuse, R146, RZ ;  /* 0x000000928420723c */ /* 0x040fe200000018ff */
[----:B------:R-:W-:Y:S07]  /*3440*/  LDSM.16.M88.4 R144, [R2+0xc000] ;  /* 0x00c000000290783b */ /* 0x000fee0000000200 */
[-C--:B----4-:R-:W-:Y:S08]  /*3450*/  HMMA.16816.F32 R36, R132, R148.reuse, RZ ;  /* 0x000000948424723c */ /* 0x090ff000000018ff */
[C---:B------:R-:W-:Y:S08]  /*3460*/  HMMA.16816.F32 R40, R140.reuse, R148, RZ ;  /* 0x000000948c28723c */ /* 0x040ff000000018ff */
[-C--:B------:R-:W-:Y:S08]  /*3470*/  HMMA.16816.F32 R44, R140, R150.reuse, RZ ;  /* 0x000000968c2c723c */ /* 0x080ff000000018ff */
[C---:B------:R-:W-:Y:S01]  /*3480*/  HMMA.16816.F32 R48, R132.reuse, R150, RZ ;  /* 0x000000968430723c */ /* 0x040fe200000018ff */
[----:B------:R-:W-:Y:S07]  /*3490*/  LDSM.16.M88.4 R148, [R177+0x2000] ;  /* 0x00200000b194783b */ /* 0x000fee0000000200 */
[-C--:B------:R-:W-:Y:S08]  /*34a0*/  HMMA.16816.F32 R52, R132, R152.reuse, RZ ;  /* 0x000000988434723c */ /* 0x080ff000000018ff */
[C---:B------:R-:W-:Y:S08]  /*34b0*/  HMMA.16816.F32 R56, R140.reuse, R152, RZ ;  /* 0x000000988c38723c */ /* 0x040ff000000018ff */
[-C--:B------:R-:W-:Y:S01]  /*34c0*/  HMMA.16816.F32 R60, R140, R154.reuse, RZ ;  /* 0x0000009a8c3c723c */ /* 0x080fe200000018ff */
[----:B------:R-:W-:Y:S07]  /*34d0*/  LDSM.16.M88.4 R140, [R177] ;  /* 0x00000000b18c783b */ /* 0x000fee0000000200 */
[----:B------:R-:W-:Y:S01]  /*34e0*/  HMMA.16816.F32 R64, R132, R154, RZ ;  /* 0x0000009a8440723c */ /* 0x000fe200000018ff */
[----:B------:R-:W3:Y:S07]  /*34f0*/  LDSM.16.M88.4 R132, [R173+0xd000] ;  /* 0x00d00000ad84783b */ /* 0x000eee0000000200 */
[-C--:B-1----:R-:W-:Y:S01]  /*3500*/  HMMA.16816.F32 R4, R156, R160.reuse, R4 ;  /* 0x000000a09c04723c */ /* 0x082fe20000001804 */
[----:B------:R-:W1:Y:S07]  /*3510*/  LDSM.16.M88.4 R152, [R2+0xc800] ;  /* 0x00c800000298783b */ /* 0x000e6e0000000200 */
[C---:B--2---:R-:W-:Y:S01]  /*3520*/  HMMA.16816.F32 R8, R164.reuse, R160, R8 ;  /* 0x000000a0a408723c */ /* 0x044fe20000001808 */
[----:B------:R-:W-:Y:S07]  /*3530*/  LDSM.16.M88.4 R172, [R2+0xd800] ;  /* 0x00d8000002ac783b */ /* 0x000fee0000000200 */
[-C--:B------:R-:W-:Y:S01]  /*3540*/  HMMA.16816.F32 R12, R164, R162.reuse, R12 ;  /* 0x000000a2a40c723c */ /* 0x080fe2000000180c */
[----:B------:R-:W-:Y:S07]  /*3550*/  LDSM.16.M88.4 R176, [R0+0xc000] ;  /* 0x00c0000000b0783b */ /* 0x000fee0000000200 */
[C---:B------:R-:W-:Y:S01]  /*3560*/  HMMA.16816.F32 R16, R156.reuse, R162, R16 ;  /* 0x000000a29c10723c */ /* 0x040fe20000001810 */
[----:B------:R-:W2:Y:S07]  /*3570*/  LDSM.16.M88.4 R160, [R2+0xd000] ;  /* 0x00d0000002a0783b */ /* 0x000eae0000000200 */
[-C--:B------:R-:W-:Y:S08]  /*3580*/  HMMA.16816.F32 R20, R156, R168.reuse, R20 ;  /* 0x000000a89c14723c */ /* 0x080ff00000001814 */
[C---:B------:R-:W-:Y:S08]  /*3590*/  HMMA.16816.F32 R24, R164.reuse, R168, R24 ;  /* 0x000000a8a418723c */ /* 0x040ff00000001818 */
[-C--:B------:R-:W-:Y:S08]  /*35a0*/  HMMA.16816.F32 R28, R164, R170.reuse, R28 ;  /* 0x000000aaa41c723c */ /* 0x080ff0000000181c */
[C---:B------:R-:W-:Y:S01]  /*35b0*/  HMMA.16816.F32 R32, R156.reuse, R170, R32 ;  /* 0x000000aa9c20723c */ /* 0x040fe20000001820 */
[----:B------:R-:W4:Y:S07]  /*35c0*/  LDSM.16.M88.4 R168, [R184] ;  /* 0x00000000b8a8783b */ /* 0x000f2e0000000200 */
[-C--:B---3--:R-:W-:Y:S08]  /*35d0*/  HMMA.16816.F32 R36, R156, R132.reuse, R36 ;  /* 0x000000849c24723c */ /* 0x088ff00000001824 */
[C---:B------:R-:W-:Y:S08]  /*35e0*/  HMMA.16816.F32 R40, R164.reuse, R132, R40 ;  /* 0x00000084a428723c */ /* 0x040ff00000001828 */
[-C--:B------:R-:W-:Y:S08]  /*35f0*/  HMMA.16816.F32 R44, R164, R134.reuse, R44 ;  /* 0x00000086a42c723c */ /* 0x080ff0000000182c */
[C---:B------:R-:W-:Y:S01]  /*3600*/  HMMA.16816.F32 R48, R156.reuse, R134, R48 ;  /* 0x000000869c30723c */ /* 0x040fe20000001830 */
[----:B------:R3:W4:Y:S07]  /*3610*/  LDSM.16.M88.4 R132, [R184+0x2000] ;  /* 0x00200000b884783b */ /* 0x00072e0000000200 */
[-C--:B------:R-:W-:Y:S08]  /*3620*/  HMMA.16816.F32 R52, R156, R136.reuse, R52 ;  /* 0x000000889c34723c */ /* 0x080ff00000001834 */
[C---:B------:R-:W-:Y:S01]  /*3630*/  HMMA.16816.F32 R56, R164.reuse, R136, R56 ;  /* 0x00000088a438723c */ /* 0x040fe20000001838 */
[----:B---3-5:R-:W5:Y:S07]  /*3640*/  LDG.E R184, desc[UR32][R214.64] ;  /* 0x00000020d6b87981 */ /* 0x028f6e000c1e1900 */
[-C--:B------:R-:W-:Y:S08]  /*3650*/  HMMA.16816.F32 R60, R164, R138.reuse, R60 ;  /* 0x0000008aa43c723c */ /* 0x080ff0000000183c */
[----:B------:R-:W-:Y:S01]  /*3660*/  HMMA.16816.F32 R64, R156, R138, R64 ;  /* 0x0000008a9c40723c */ /* 0x000fe20000001840 */
[----:B------:R-:W3:Y:S07]  /*3670*/  LDSM.16.M88.4 R136, [R0+0xc800] ;  /* 0x00c800000088783b */ /* 0x000eee0000000200 */
[-C--:B------:R-:W-:Y:S08]  /*3680*/  HMMA.16816.F32 R4, R140, R144.reuse, R4 ;  /* 0x000000908c04723c */ /* 0x080ff00000001804 */
[C---:B------:R-:W-:Y:S08]  /*3690*/  HMMA.16816.F32 R8, R148.reuse, R144, R8 ;  /* 0x000000909408723c */ /* 0x040ff00000001808 */
[-C--:B------:R-:W-:Y:S08]  /*36a0*/  HMMA.16816.F32 R12, R148, R146.reuse, R12 ;  /* 0x00000092940c723c */ /* 0x080ff0000000180c */
[C---:B------:R-:W-:Y:S08]  /*36b0*/  HMMA.16816.F32 R16, R140.reuse, R146, R16 ;  /* 0x000000928c10723c */ /* 0x040ff00000001810 */
[-C--:B-1----:R-:W-:Y:S08]  /*36c0*/  HMMA.16816.F32 R20, R140, R152.reuse, R20 ;  /* 0x000000988c14723c */ /* 0x082ff00000001814 */
        /* <DEDUP_REMOVED lines=10> */
[----:B------:R-:W-:Y:S01]  /*3770*/  HMMA.16816.F32 R64, R140, R174, R64 ;  /* 0x000000ae8c40723c */ /* 0x000fe20000001840 */
[----:B------:R-:W1:Y:S07]  /*3780*/  LDSM.16.M88.4 R140, [R0+0xd000] ;  /* 0x00d00000008c783b */ /* 0x000e6e0000000200 */
[-C--:B----4-:R-:W-:Y:S08]  /*3790*/  HMMA.16816.F32 R4, R168, R176.reuse, R4 ;  /* 0x000000b0a804723c */ /* 0x090ff00000001804 */
[C---:B------:R-:W-:Y:S01]  /*37a0*/  HMMA.16816.F32 R8, R132.reuse, R176, R8 ;  /* 0x000000b08408723c */ /* 0x040fe20000001808 */
[----:B------:R-:W5:Y:S07]  /*37b0*/  LDG.E R176, desc[UR32][R214.64+0x120] ;  /* 0x00012020d6b07981 */ /* 0x000f6e000c1e1900 */
[-C--:B------:R-:W-:Y:S03]  /*37c0*/  HMMA.16816.F32 R12, R132, R178.reuse, R12 ;  /* 0x000000b2840c723c */ /* 0x080fe6000000180c */
[----:B------:R-:W-:Y:S01]  /*37d0*/  FMUL.FTZ R198, R4, UR11 ;  /* 0x0000000b04c67c20 */ /* 0x000fe20008410000 */
[----:B------:R-:W-:Y:S01]  /*37e0*/  FMUL.FTZ R199, R5, UR11 ;  /* 0x0000000b05c77c20 */ /* 0x000fe20008410000 */
[----:B------:R-:W-:Y:S01]  /*37f0*/  FMUL.FTZ R200, R6, UR11 ;  /* 0x0000000b06c87c20 */ /* 0x000fe20008410000 */
[----:B------:R-:W-:Y:S02]  /*3800*/  FMUL.FTZ R201, R7, UR11 ;  /* 0x0000000b07c97c20 */ /* 0x000fe40008410000 */
[C---:B------:R-:W-:Y:S01]  /*3810*/  HMMA.16816.F32 R16, R168.reuse, R178, R16 ;  /* 0x000000b2a810723c */ /* 0x040fe20000001810 */
[----:B------:R-:W2:Y:S01]  /*3820*/  MUFU.TANH R198, R198 ;  /* 0x000000c600c67308 */ /* 0x000ea20000002400 */
[----:B------:R-:W5:Y:S02]  /*3830*/  LDG.E R179, desc[UR32][R214.64+0x20] ;  /* 0x00002020d6b37981 */ /* 0x000f64000c1e1900 */
[----:B------:R-:W-:Y:S01]  /*3840*/  FMUL.FTZ R202, R8, UR11 ;  /* 0x0000000b08ca7c20 */ /* 0x000fe20008410000 */
[----:B------:R-:W-:Y:S01]  /*3850*/  FMUL.FTZ R203, R9, UR11 ;  /* 0x0000000b09cb7c20 */ /* 0x000fe20008410000 */
[----:B------:R4:W5:Y:S01]  /*3860*/  LDG.E R178, desc[UR32][R214.64+0x100] ;  /* 0x00010020d6b27981 */ /* 0x000962000c1e1900 */
[----:B------:R-:W-:Y:S01]  /*3870*/  FMUL.FTZ R206, R10, UR11 ;  /* 0x0000000b0ace7c20 */ /* 0x000fe20008410000 */
[-C--:B---3--:R-:W-:Y:S03]  /*3880*/  HMMA.16816.F32 R20, R168, R136.reuse, R20 ;  /* 0x00000088a814723c */ /* 0x088fe60000001814 */
[----:B------:R-:W3:Y:S01]  /*3890*/  MUFU.TANH R199, R199 ;  /* 0x000000c700c77308 */ /* 0x000ee20000002400 */
[----:B------:R-:W-:Y:S01]  /*38a0*/  FMUL.FTZ R208, R11, UR11 ;  /* 0x0000000b0bd07c20 */ /* 0x000fe20008410000 */
[----:B------:R-:W-:Y:S01]  /*38b0*/  FMUL.FTZ R205, R12, UR11 ;  /* 0x0000000b0ccd7c20 */ /* 0x000fe20008410000 */
[----:B------:R-:W-:Y:S01]  /*38c0*/  FMUL.FTZ R207, R13, UR11 ;  /* 0x0000000b0dcf7c20 */ /* 0x000fe20008410000 */
[----:B------:R-:W-:Y:S01]  /*38d0*/  FMUL.FTZ R209, R14, UR11 ;  /* 0x0000000b0ed17c20 */ /* 0x000fe20008410000 */
[----:B------:R-:W-:Y:S01]  /*38e0*/  FMUL.FTZ R210, R15, UR11 ;  /* 0x0000000b0fd27c20 */ /* 0x000fe20008410000 */
[C---:B------:R-:W-:Y:S04]  /*38f0*/  HMMA.16816.F32 R24, R132.reuse, R136, R24 ;  /* 0x000000888418723c */ /* 0x040fe80000001818 */
[----:B------:R-:W1:Y:S01]  /*3900*/  MUFU.TANH R200, R200 ;  /* 0x000000c800c87308 */ /* 0x000e620000002400 */
[----:B------:R-:W-:Y:S01]  /*3910*/  FMUL.FTZ R212, R17, UR11 ;  /* 0x0000000b11d47c20 */ /* 0x000fe20008410000 */
[----:B------:R-:W-:Y:S01]  /*3920*/  FMUL.FTZ R213, R16, UR11 ;  /* 0x0000000b10d57c20 */ /* 0x000fe20008410000 */
[----:B------:R-:W-:Y:S01]  /*3930*/  FMUL.FTZ R216, R18, UR11 ;  /* 0x0000000b12d87c20 */ /* 0x000fe20008410000 */
[----:B------:R-:W-:Y:S01]  /*3940*/  FMUL.FTZ R217, R19, UR11 ;  /* 0x0000000b13d97c20 */ /* 0x000fe20008410000 */
[-C--:B------:R-:W-:Y:S05]  /*3950*/  HMMA.16816.F32 R28, R132, R138.reuse, R28 ;  /* 0x0000008a841c723c */ /* 0x080fea000000181c */
[----:B------:R-:W2:Y:S01]  /*3960*/  MUFU.TANH R201, R201 ;  /* 0x000000c900c97308 */ /* 0x000ea20000002400 */
[----:B------:R-:W-:Y:S01]  /*3970*/  FMUL.FTZ R220, R22, UR11 ;  /* 0x0000000b16dc7c20 */ /* 0x000fe20008410000 */
[----:B------:R-:W-:Y:S01]  /*3980*/  FMUL.FTZ R204, R20, UR11 ;  /* 0x0000000b14cc7c20 */ /* 0x000fe20008410000 */
[----:B------:R-:W-:Y:S01]  /*3990*/  FMUL.FTZ R211, R21, UR11 ;  /* 0x0000000b15d37c20 */ /* 0x000fe20008410000 */
[----:B----4-:R-:W-:Y:S01]  /*39a0*/  FMUL.FTZ R214, R23, UR11 ;  /* 0x0000000b17d67c20 */ /* 0x010fe20008410000 */
[C---:B------:R-:W-:Y:S05]  /*39b0*/  HMMA.16816.F32 R32, R168.reuse, R138, R32 ;  /* 0x0000008aa820723c */ /* 0x040fea0000001820 */
[----:B------:R-:W4:Y:S01]  /*39c0*/  MUFU.TANH R215, R212 ;  /* 0x000000d400d77308 */ /* 0x000f220000002400 */
[----:B------:R-:W3:Y:S01]  /*39d0*/  LDSM.16.M88.4 R136, [R0+0xd800] ;  /* 0x00d800000088783b */ /* 0x000ee20000000200 */
[----:B------:R-:W-:Y:S01]  /*39e0*/  FMUL.FTZ R218, R24, UR11 ;  /* 0x0000000b18da7c20 */ /* 0x000fe20008410000 */
[----:B------:R-:W-:Y:S01]  /*39f0*/  FMUL.FTZ R219, R25, UR11 ;  /* 0x0000000b19db7c20 */ /* 0x000fe20008410000 */
[----:B------:R-:W-:Y:S01]  /*3a00*/  FMUL.FTZ R222, R26, UR11 ;  /* 0x0000000b1ade7c20 */ /* 0x000fe20008410000 */
[----:B------:R-:W-:Y:S01]  /*3a10*/  FMUL.FTZ R224, R27, UR11 ;  /* 0x0000000b1be07c20 */ /* 0x000fe20008410000 */
[-C--:B-1----:R-:W-:Y:S04]  /*3a20*/  HMMA.16816.F32 R36, R168, R140.reuse, R36 ;  /* 0x0000008ca824723c */ /* 0x082fe80000001824 */
[----:B------:R1:W1:Y:S01]  /*3a30*/  MUFU.TANH R212, R220 ;  /* 0x000000dc00d47308 */ /* 0x0002620000002400 */
[----:B------:R-:W-:Y:S01]  /*3a40*/  FMUL.FTZ R221, R28, UR11 ;  /* 0x0000000b1cdd7c20 */ /* 0x000fe20008410000 */
[----:B------:R-:W-:Y:S01]  /*3a50*/  FMUL.FTZ R223, R29, UR11 ;  /* 0x0000000b1ddf7c20 */ /* 0x000fe20008410000 */
[----:B------:R-:W-:Y:S01]  /*3a60*/  FMUL.FTZ R225, R30, UR11 ;  /* 0x0000000b1ee17c20 */ /* 0x000fe20008410000 */
[----:B------:R-:W-:Y:S01]  /*3a70*/  FMUL.FTZ R226, R31, UR11 ;  /* 0x0000000b1fe27c20 */ /* 0x000fe20008410000 */
[C---:B------:R-:W-:Y:S05]  /*3a80*/  HMMA.16816.F32 R40, R132.reuse, R140, R40 ;  /* 0x0000008c8428723c */ /* 0x040fea0000001828 */
[----:B------:R-:W2:Y:S01]  /*3a90*/  MUFU.TANH R202, R202 ;  /* 0x000000ca00ca7308 */ /* 0x000ea20000002400 */
[----:B------:R-:W-:Y:S01]  /*3aa0*/  FMUL.FTZ R229, R32, UR11 ;  /* 0x0000000b20e57c20 */ /* 0x000fe20008410000 */
[----:B------:R-:W-:Y:S01]  /*3ab0*/  FMUL.FTZ R231, R33, UR11 ;  /* 0x0000000b21e77c20 */ /* 0x000fe20008410000 */
[----:B------:R-:W-:Y:S01]  /*3ac0*/  FMUL.FTZ R232, R34, UR11 ;  /* 0x0000000b22e87c20 */ /* 0x000fe20008410000 */
[----:B------:R-:W-:Y:S01]  /*3ad0*/  FMUL.FTZ R233, R35, UR11 ;  /* 0x0000000b23e97c20 */ /* 0x000fe20008410000 */
[-C--:B------:R-:W-:Y:S05]  /*3ae0*/  HMMA.16816.F32 R44, R132, R142.reuse, R44 ;  /* 0x0000008e842c723c */ /* 0x080fea000000182c */
[----:B------:R-:W2:Y:S01]  /*3af0*/  MUFU.TANH R203, R203 ;  /* 0x000000cb00cb7308 */ /* 0x000ea20000002400 */
[----:B-1----:R-:W-:Y:S01]  /*3b00*/  FMUL.FTZ R220, R36, UR11 ;  /* 0x0000000b24dc7c20 */ /* 0x002fe20008410000 */
[----:B------:R-:W-:Y:S01]  /*3b10*/  FMUL.FTZ R227, R37, UR11 ;  /* 0x0000000b25e37c20 */ /* 0x000fe20008410000 */
[----:B------:R-:W-:Y:S01]  /*3b20*/  FMUL.FTZ R228, R38, UR11 ;  /* 0x0000000b26e47c20 */ /* 0x000fe20008410000 */
[----:B------:R-:W-:Y:S01]  /*3b30*/  FMUL.FTZ R230, R39, UR11 ;  /* 0x0000000b27e67c20 */ /* 0x000fe20008410000 */
[C---:B------:R-:W-:Y:S05]  /*3b40*/  HMMA.16816.F32 R48, R168.reuse, R142, R48 ;  /* 0x0000008ea830723c */ /* 0x040fea0000001830 */
[----:B------:R-:W1:Y:S01]  /*3b50*/  MUFU.TANH R206, R206 ;  /* 0x000000ce00ce7308 */ /* 0x000e620000002400 */
[----:B------:R-:W-:Y:S01]  /*3b60*/  FMUL.FTZ R234, R40, UR11 ;  /* 0x0000000b28ea7c20 */ /* 0x000fe20008410000 */
[----:B------:R-:W-:Y:S01]  /*3b70*/  FMUL.FTZ R235, R41, UR11 ;  /* 0x0000000b29eb7c20 */ /* 0x000fe20008410000 */
[----:B------:R-:W-:Y:S01]  /*3b80*/  FMUL.FTZ R237, R42, UR11 ;  /* 0x0000000b2aed7c20 */ /* 0x000fe20008410000 */
[----:B------:R-:W-:Y:S06]  /*3b90*/  FMUL.FTZ R239, R43, UR11 ;  /* 0x0000000b2bef7c20 */ /* 0x000fec0008410000 */
[----:B------:R-:W1:Y:S01]  /*3ba0*/  MUFU.TANH R208, R208 ;  /* 0x000000d000d07308 */ /* 0x000e620000002400 */
[-C--:B---3--:R-:W-:Y:S03]  /*3bb0*/  HMMA.16816.F32 R52, R168, R136.reuse, R52 ;  /* 0x00000088a834723c */ /* 0x088fe60000001834 */
[----:B------:R-:W-:Y:S01]  /*3bc0*/  FMUL.FTZ R236, R44, UR11 ;  /* 0x0000000b2cec7c20 */ /* 0x000fe20008410000 */
[----:B------:R-:W-:Y:S01]  /*3bd0*/  FMUL.FTZ R238, R45, UR11 ;  /* 0x0000000b2dee7c20 */ /* 0x000fe20008410000 */
[----:B------:R-:W-:Y:S01]  /*3be0*/  FMUL.FTZ R240, R46, UR11 ;  /* 0x0000000b2ef07c20 */ /* 0x000fe20008410000 */
[----:B------:R-:W-:Y:S03]  /*3bf0*/  FMUL.FTZ R241, R47, UR11 ;  /* 0x0000000b2ff17c20 */ /* 0x000fe60008410000 */
[----:B------:R-:W3:Y:S01]  /*3c00*/  MUFU.TANH R205, R205 ;  /* 0x000000cd00cd7308 */ /* 0x000ee20000002400 */
[C---:B------:R-:W-:Y:S04]  /*3c10*/  HMMA.16816.F32 R56, R132.reuse, R136, R56 ;  /* 0x000000888438723c */ /* 0x040fe80000001838 */
[----:B------:R-:W-:Y:S01]  /*3c20*/  FMUL.FTZ R242, R48, UR11 ;  /* 0x0000000b30f27c20 */ /* 0x000fe20008410000 */
[----:B------:R-:W-:Y:S01]  /*3c30*/  FMUL.FTZ R243, R49, UR11 ;  /* 0x0000000b31f37c20 */ /* 0x000fe20008410000 */
[----:B------:R-:W-:Y:S03]  /*3c40*/  FMUL.FTZ R244, R50, UR11 ;  /* 0x0000000b32f47c20 */ /* 0x000fe60008410000 */
[----:B------:R-:W1:Y:S01]  /*3c50*/  MUFU.TANH R207, R207 ;  /* 0x000000cf00cf7308 */ /* 0x000e620000002400 */
[-C--:B------:R-:W-:Y:S03]  /*3c60*/  HMMA.16816.F32 R60, R132, R138.reuse, R60 ;  /* 0x0000008a843c723c */ /* 0x080fe6000000183c */
[----:B------:R-:W-:Y:S01]  /*3c70*/  FMUL.FTZ R245, R51, UR11 ;  /* 0x0000000b33f57c20 */ /* 0x000fe20008410000 */
[----:B------:R-:W-:Y:S01]  /*3c80*/  FMUL.FTZ R246, R52, UR11 ;  /* 0x0000000b34f67c20 */ /* 0x000fe20008410000 */
[----:B------:R-:W-:Y:S01]  /*3c90*/  FMUL.FTZ R247, R53, UR11 ;  /* 0x0000000b35f77c20 */ /* 0x000fe20008410000 */
[----:B------:R-:W-:Y:S03]  /*3ca0*/  FMUL.FTZ R248, R54, UR11 ;  /* 0x0000000b36f87c20 */ /* 0x000fe60008410000 */
[----:B------:R-:W1:Y:S01]  /*3cb0*/  MUFU.TANH R209, R209 ;  /* 0x000000d100d17308 */ /* 0x000e620000002400 */
[----:B------:R-:W-:Y:S04]  /*3cc0*/  HMMA.16816.F32 R64, R168, R138, R64 ;  /* 0x0000008aa840723c */ /* 0x000fe80000001840 */
        /* <DEDUP_REMOVED lines=8> */
[----:B------:R-:W-:Y:S01]  /*3d50*/  FMUL.FTZ R62, R62, UR11 ;  /* 0x0000000b3e3e7c20 */ /* 0x000fe20008410000 */
[----:B------:R-:W-:Y:S04]  /*3d60*/  FMUL.FTZ R63, R63, UR11 ;  /* 0x0000000b3f3f7c20 */ /* 0x000fe80008410000 */
[----:B------:R-:W1:Y:S01]  /*3d70*/  MUFU.TANH R213, R213 ;  /* 0x000000d500d57308 */ /* 0x000e620000002400 */
[----:B------:R-:W-:Y:S01]  /*3d80*/  FMUL.FTZ R34, R64, UR11 ;  /* 0x0000000b40227c20 */ /* 0x000fe20008410000 */
[----:B------:R-:W-:Y:S01]  /*3d90*/  FMUL.FTZ R65, R65, UR11 ;  /* 0x0000000b41417c20 */ /* 0x000fe20008410000 */
[----:B------:R-:W-:Y:S01]  /*3da0*/  FMUL.FTZ R66, R66, UR11 ;  /* 0x0000000b42427c20 */ /* 0x000fe20008410000 */
[----:B------:R-:W-:Y:S06]  /*3db0*/  FMUL.FTZ R67, R67, UR11 ;  /* 0x0000000b43437c20 */ /* 0x000fec0008410000 */
[----:B------:R-:W1:Y:S10]  /*3dc0*/  MUFU.TANH R216, R216 ;  /* 0x000000d800d87308 */ /* 0x000e740000002400 */
        /* <DEDUP_REMOVED lines=48> */
[----:B--234-:R-:W-:Y:S05]  /*40d0*/  BRA.U !UP0, `(.L_x_2540) ;  /* 0x0000000508307547 */ /* 0x01cfea000b800000 */
[----:B-1----:R-:W-:Y:S01]  /*40e0*/  MOV R5, R177 ;  /* 0x000000b100057202 */ /* 0x002fe20000000f00 */
        /* <DEDUP_REMOVED lines=75> */
.L_x_2540:
[----:B------:R-:W-:Y:S01]  /*45a0*/  LOP3.LUT R5, R194, UR47, RZ, 0xfc, !PT ;  /* 0x0000002fc2057c12 */ /* 0x000fe2000f8efcff */
[----:B------:R-:W-:Y:S01]  /*45b0*/  IMAD.SHL.U32 R7, R3, 0x2, RZ ;  /* 0x0000000203077824 */ /* 0x000fe200078e00ff */
[----:B------:R-:W-:Y:S01]  /*45c0*/  UIADD3 UR44, UPT, UPT, UR39, UR8, -UR43 ;  /* 0x00000008272c7290 */ /* 0x000fe2000fffe82b */
[----:B------:R-:W-:Y:S01]  /*45d0*/  IMAD.MOV.U32 R132, RZ, RZ, 0x1 ;  /* 0x00000001ff847424 */ /* 0x000fe200078e00ff */
[----:B------:R-:W-:Y:S01]  /*45e0*/  UIADD3 UR47, UPT, UPT, UR39, -UR9, -UR43 ;  /* 0x80000009272f7290 */ /* 0x000fe2000fffe82b */
[----:B-1----:R-:W-:Y:S01]  /*45f0*/  IMAD.MOV.U32 R66, RZ, RZ, 0x9 ;  /* 0x00000009ff427424 */ /* 0x002fe200078e00ff */
[----:B------:R-:W-:Y:S01]  /*4600*/  LOP3.LUT R7, R7, 0x6, RZ, 0xc0, !PT ;  /* 0x0000000607077812 */ /* 0x000fe200078ec0ff */
[----:B------:R-:W-:Y:S02]  /*4610*/  IMAD.MOV.U32 R64, RZ, RZ, 0x41 ;  /* 0x00000041ff407424 */ /* 0x000fe400078e00ff */
[----:B------:R-:W-:Y:S01]  /*4620*/  IMAD.MOV.U32 R12, RZ, RZ, 0x49 ;  /* 0x00000049ff0c7424 */ /* 0x000fe200078e00ff */
[----:B------:R-:W-:Y:S01]  /*4630*/  LOP3.LUT R14, R7, 0x1c0, R182, 0xf8, !PT ;  /* 0x000001c0070e7812 */ /* 0x000fe200078ef8b6 */
[C---:B------:R-:W-:Y:S02]  /*4640*/  VIADD R7, R5.reuse, UR44 ;  /* 0x0000002c05077c36 */ /* 0x040fe40008000000 */
[----:B------:R-:W-:Y:S02]  /*4650*/  VIADD R5, R5, UR47 ;  /* 0x0000002f05057c36 */ /* 0x000fe40008000000 */
[----:B------:R-:W-:Y:S01]  /*4660*/  VIADD R14, R14, UR46 ;  /* 0x0000002e0e0e7c36 */ /* 0x000fe20008000000 */
[C---:B------:R-:W-:Y:S02]  /*4670*/  VIADDMNMX R132, R7.reuse, R132, UR39, PT ;  /* 0x0000002707847e46 */ /* 0x040fe4000b800184 */
[C---:B------:R-:W-:Y:S01]  /*4680*/  VIADDMNMX R66, R7.reuse, R66, UR39, PT ;  /* 0x0000002707427e46 */ /* 0x040fe2000b800142 */
[C---:B------:R-:W-:Y:S01]  /*4690*/  VIADD R62, R14.reuse, 0x1 ;  /* 0x000000010e3e7836 */ /* 0x040fe20000000000 */
[C---:B------:R-:W-:Y:S01]  /*46a0*/  VIADDMNMX R64, R7.reuse, R64, UR39, PT ;  /* 0x0000002707407e46 */ /* 0x040fe2000b800140 */
[C---:B------:R-:W-:Y:S01]  /*46b0*/  VIADD R60, R14.reuse, 0x8 ;  /* 0x000000080e3c7836 */ /* 0x040fe20000000000 */
        /* <DEDUP_REMOVED lines=21> */
[C---:B------:R-:W-:Y:S01]  /*4810*/  VIADD R38, R14.reuse, 0x31 ;  /* 0x000000310e267836 */ /* 0x040fe20000000000 */
[C---:B------:R-:W-:Y:S01]  /*4820*/  ISETP.GE.AND P0, PT, R14.reuse, R132, PT ;  /* 0x000000840e00720c */ /* 0x040fe20003f06270 */
[C---:B------:R-:W-:Y:S01]  /*4830*/  VIADD R36, R14.reuse, 0x38 ;  /* 0x000000380e247836 */ /* 0x040fe20000000000 */
[C---:B------:R-:W-:Y:S02]  /*4840*/  ISETP.GE.AND P6, PT, R14.reuse, R66, PT ;  /* 0x000000420e00720c */ /* 0x040fe40003fc6270 */
[C---:B------:R-:W-:Y:S02]  /*4850*/  ISETP.GE.AND P5, PT, R14.reuse, R64, PT ;  /* 0x000000400e00720c */ /* 0x040fe40003fa6270 */
[C---:B------:R-:W-:Y:S01]  /*4860*/  ISETP.GE.AND P4, PT, R14.reuse, R12, PT ;  /* 0x0000000c0e00720c */ /* 0x040fe20003f86270 */
[----:B------:R-:W-:Y:S01]  /*4870*/  VIADD R14, R14, 0x39 ;  /* 0x000000390e0e7836 */ /* 0x000fe20000000000 */
[-C--:B------:R-:W-:Y:S02]  /*4880*/  ISETP.GE.AND P3, PT, R62, R11.reuse, PT ;  /* 0x0000000b3e00720c */ /* 0x080fe40003f66270 */
[----:B------:R-:W-:Y:S02]  /*4890*/  FSEL R20, R202, -INF , P2 ;  /* 0xff800000ca147808 */ /* 0x000fe40001000000 */
[----:B------:R-:W-:Y:S02]  /*48a0*/  FSEL R16, R206, -INF , P1 ;  /* 0xff800000ce107808 */ /* 0x000fe40000800000 */
        /* <DEDUP_REMOVED lines=243> */
.L_x_2541:
[----:B------:R1:W-:Y:S01]  /*57e0*/  STL [R1+0xe4], R122 ;  /* 0x0000e47a01007387 */ /* 0x0003e20000100800 */
[----:B------:R-:W-:Y:S01]  /*57f0*/  MOV R156, 0x20 ;  /* 0x00000020009c7802 */ /* 0x000fe20000000f00 */
[C---:B------:R-:W-:Y:S01]  /*5800*/  FMUL.FTZ R12, R193.reuse, 1.4426950216293334961 ;  /* 0x3fb8aa3bc10c7820 */ /* 0x040fe20000410000 */
[----:B------:R-:W-:Y:S01]  /*5810*/  FSETP.NEU.FTZ.AND P1, PT, R193, -INF , PT ;  /* 0xff800000c100780b */ /* 0x000fe20003f3d000 */
[----:B------:R2:W-:Y:S01]  /*5820*/  STL [R1+0xe0], R121 ;  /* 0x0000e07901007387 */ /* 0x0005e20000100800 */
[C---:B------:R-:W-:Y:S01]  /*5830*/  FMUL.FTZ R14, R192.reuse, 1.4426950216293334961 ;  /* 0x3fb8aa3bc00e7820 */ /* 0x040fe20000410000 */
[----:B------:R-:W-:Y:S01]  /*5840*/  FSETP.NEU.FTZ.AND P0, PT, R192, -INF , PT ;  /* 0xff800000c000780b */ /* 0x000fe20003f1d000 */
[C---:B------:R-:W-:Y:S01]  /*5850*/  FMUL.FTZ R3, R191.reuse, 1.4426950216293334961 ;  /* 0x3fb8aa3bbf037820 */ /* 0x040fe20000410000 */
[----:B------:R3:W-:Y:S01]  /*5860*/  STL [R1+0xdc], R120 ;  /* 0x0000dc7801007387 */ /* 0x0007e20000100800 */
[----:B------:R-:W-:Y:S01]  /*5870*/  FSEL R12, R12, RZ, P1 ;  /* 0x000000ff0c0c7208 */ /* 0x000fe20000800000 */
[----:B------:R-:W-:Y:S01]  /*5880*/  FMUL.FTZ R168, R190, 1.4426950216293334961 ;  /* 0x3fb8aa3bbea87820 */ /* 0x000fe20000410000 */
[----:B------:R-:W-:Y:S01]  /*5890*/  FSEL R14, R14, RZ, P0 ;  /* 0x000000ff0e0e7208 */ /* 0x000fe20000000000 */
[----:B------:R-:W-:Y:S01]  /*58a0*/  STL [R1+0xd8], R119 ;  /* 0x0000d87701007387 */ /* 0x000fe20000100800 */
[----:B------:R-:W-:Y:S01]  /*58b0*/  FSETP.NEU.FTZ.AND P1, PT, R191, -INF , PT ;  /* 0xff800000bf00780b */ /* 0x000fe20003f3d000 */
[--C-:B------:R-:W-:Y:S01]  /*58c0*/  FFMA.FTZ R36, R32, UR10, -R12.reuse ;  /* 0x0000000a20247c23 */ /* 0x100fe2000801080c */
[----:B------:R-:W-:Y:S01]  /*58d0*/  FFMA.FTZ R19, R19, UR10, -R12 ;  /* 0x0000000a13137c23 */ /* 0x000fe2000801080c */
[----:B------:R-:W-:Y:S01]  /*58e0*/  STL [R1+0xd4], R118 ;  /* 0x0000d47601007387 */ /* 0x000fe20000100800 */
[--C-:B------:R-:W-:Y:S01]  /*58f0*/  FFMA.FTZ R32, R30, UR10, -R14.reuse ;  /* 0x0000000a1e207c23 */ /* 0x100fe2000801080e */
[----:B------:R-:W-:Y:S01]  /*5900*/  MUFU.EX2 R136, R36 ;  /* 0x0000002400887308 */ /* 0x000fe20000000800 */
[----:B------:R-:W-:Y:S01]  /*5910*/  FFMA.FTZ R30, R28, UR10, -R14 ;  /* 0x0000000a1c1e7c23 */ /* 0x000fe2000801080e */
[----:B------:R-:W-:Y:S01]  /*5920*/  STL [R1+0xd0], R117 ;  /* 0x0000d07501007387 */ /* 0x000fe20000100800 */
[--C-:B------:R-:W-:Y:S01]  /*5930*/  FFMA.FTZ R28, R26, UR10, -R12.reuse ;  /* 0x0000000a1a1c7c23 */ /* 0x100fe2000801080c */
[----:B------:R-:W-:Y:S01]  /*5940*/  FFMA.FTZ R26, R24, UR10, -R12 ;  /* 0x0000000a181a7c23 */ /* 0x000fe2000801080c */
[--C-:B------:R-:W-:Y:S01]  /*5950*/  FFMA.FTZ R24, R8, UR10, -R14.reuse ;  /* 0x0000000a08187c23 */ /* 0x100fe2000801080e */
[----:B------:R4:W-:Y:S04]  /*5960*/  STL [R1+0xcc], R116 ;  /* 0x0000cc7401007387 */ /* 0x0009e80000100800 */
[----:B-1----:R1:W-:Y:S01]  /*5970*/  MUFU.EX2 R122, R30 ;  /* 0x0000001e007a7308 */ /* 0x0023e20000000800 */
[----:B------:R-:W-:Y:S01]  /*5980*/  FSEL R8, R3, RZ, P1 ;  /* 0x000000ff03087208 */ /* 0x000fe20000800000 */
[----:B------:R-:W-:Y:S01]  /*5990*/  FFMA.FTZ R3, R22, UR10, -R14 ;  /* 0x0000000a16037c23 */ /* 0x000fe2000801080e */
[----:B------:R4:W-:Y:S01]  /*59a0*/  STL [R1+0xc8], R115 ;  /* 0x0000c87301007387 */ /* 0x0009e20000100800 */
[----:B------:R-:W-:Y:S01]  /*59b0*/  FFMA.FTZ R22, R153, UR10, -R12 ;  /* 0x0000000a99167c23 */ /* 0x000fe2000801080c */
[----:B------:R-:W-:Y:S01]  /*59c0*/  FFMA.FTZ R15, R15, UR10, -R14 ;  /* 0x0000000a0f0f7c23 */ /* 0x000fe2000801080e */
[--C-:B------:R-:W-:Y:S01]  /*59d0*/  FFMA.FTZ R6, R6, UR10, -R8.reuse ;  /* 0x0000000a06067c23 */ /* 0x100fe20008010808 */
[----:B------:R-:W-:Y:S01]  /*59e0*/  STL [R1+0xc4], R114 ;  /* 0x0000c47201007387 */ /* 0x000fe20000100800 */
[--C-:B------:R-:W-:Y:S01]  /*59f0*/  FFMA.FTZ R20, R20, UR10, -R8.reuse ;  /* 0x0000000a14147c23 */ /* 0x100fe20008010808 */
[--C-:B------:R-:W-:Y:S01]  /*5a00*/  FFMA.FTZ R4, R4, UR10, -R8.reuse ;  /* 0x0000000a04047c23 */ /* 0x100fe20008010808 */
[--C-:B------:R-:W-:Y:S01]  /*5a10*/  FFMA.FTZ R23, R23, UR10, -R8.reuse ;  /* 0x0000000a17177c23 */ /* 0x100fe20008010808 */
[----:B------:R4:W-:Y:S01]  /*5a20*/  STL [R1+0xc0], R113 ;  /* 0x0000c07101007387 */ /* 0x0009e20000100800 */
[----:B--2---:R2:W-:Y:S01]  /*5a30*/  MUFU.EX2 R121, R20 ;  /* 0x0000001400797308 */ /* 0x0045e20000000800 */
[----:B------:R-:W-:Y:S01]  /*5a40*/  FFMA.FTZ R18, R18, UR10, -R8 ;  /* 0x0000000a12127c23 */ /* 0x000fe20008010808 */
[----:B-1----:R-:W-:Y:S01]  /*5a50*/  FFMA.FTZ R30, R51, UR10, -R14 ;  /* 0x0000000a331e7c23 */ /* 0x002fe2000801080e */
[----:B------:R1:W-:Y:S01]  /*5a60*/  STL [R1+0xbc], R112 ;  /* 0x0000bc7001007387 */ /* 0x0003e20000100800 */
[--C-:B------:R-:W-:Y:S06]  /*5a70*/  FFMA.FTZ R11, R11, UR10, -R8.reuse ;  /* 0x0000000a0b0b7c23 */ /* 0x100fec0008010808 */
[----:B---3--:R-:W-:Y:S01]  /*5a80*/  MUFU.EX2 R120, R18 ;  /* 0x0000001200787308 */ /* 0x008fe20000000800 */
[----:B------:R-:W-:Y:S01]  /*5a90*/  FFMA.FTZ R13, R13, UR10, -R8 ;  /* 0x0000000a0d0d7c23 */ /* 0x000fe20008010808 */
[----:B------:R-:W-:Y:S01]  /*5aa0*/  STL [R1+0xb8], R111 ;  /* 0x0000b86f01007387 */ /* 0x000fe20000100800 */
[----:B------:R-:W-:Y:S01]  /*5ab0*/  FSETP.NEU.FTZ.AND P0, PT, R190, -INF , PT ;  /* 0xff800000be00780b */ /* 0x000fe20003f1d000 */
[----:B------:R-:W-:Y:S01]  /*5ac0*/  FFMA.FTZ R34, R34, UR10, -R12 ;  /* 0x0000000a22227c23 */ /* 0x000fe2000801080c */
[----:B------:R-:W-:Y:S01]  /*5ad0*/  MOV R164, 0x10 ;  /* 0x0000001000a47802 */ /* 0x000fe20000000f00 */
[----:B------:R-:W-:Y:S04]  /*5ae0*/  STL [R1+0xb4], R110 ;  /* 0x0000b46e01007387 */ /* 0x000fe80000100800 */
[----:B----4-:R3:W-:Y:S01]  /*5af0*/  MUFU.EX2 R116, R6 ;  /* 0x0000000600747308 */ /* 0x0107e20000000800 */
[----:B------:R-:W-:Y:S01]  /*5b00*/  FSEL R168, R168, RZ, P0 ;  /* 0x000000ffa8a87208 */ /* 0x000fe20000000000 */
[----:B------:R-:W-:Y:S01]  /*5b10*/  FFMA.FTZ R199, -R199, R199, 1 ;  /* 0x3f800000c7c77423 */ /* 0x000fe200000101c7 */
[----:B------:R4:W-:Y:S07]  /*5b20*/  STL [R1+0xb0], R109 ;  /* 0x0000b06d01007387 */ /* 0x0009ee0000100800 */
[----:B------:R1:W-:Y:S01]  /*5b30*/  MUFU.EX2 R115, R4 ;  /* 0x0000000400737308 */ /* 0x0003e20000000800 */
[----:B------:R-:W-:Y:S01]  /*5b40*/  MOV R148, 0x40 ;  /* 0x0000004000947802 */ /* 0x000fe20000000f00 */
[--C-:B------:R-:W-:Y:S01]  /*5b50*/  FFMA.FTZ R10, R10, UR10, -R168.reuse ;  /* 0x0000000a0a0a7c23 */ /* 0x100fe200080108a8 */
[----:B------:R-:W-:Y:S07]  /*5b60*/  STL [R1+0xac], R108 ;  /* 0x0000ac6c01007387 */ /* 0x000fee0000100800 */
[----:B------:R4:W-:Y:S01]  /*5b70*/  MUFU.EX2 R117, R34 ;  /* 0x0000002200757308 */ /* 0x0009e20000000800 */
[--C-:B--2---:R-:W-:Y:S01]  /*5b80*/  FFMA.FTZ R20, R173, UR10, -R168.reuse ;  /* 0x0000000aad147c23 */ /* 0x104fe200080108a8 */
[--C-:B------:R-:W-:Y:S01]  /*5b90*/  FFMA.FTZ R16, R16, UR10, -R168.reuse ;  /* 0x0000000a10107c23 */ /* 0x100fe200080108a8 */
[----:B------:R-:W-:Y:S07]  /*5ba0*/  STL [R1+0xa8], R107 ;  /* 0x0000a86b01007387 */ /* 0x000fee0000100800 */
[----:B------:R2:W-:Y:S01]  /*5bb0*/  MUFU.EX2 R118, R10 ;  /* 0x0000000a00767308 */ /* 0x0005e20000000800 */
[----:B------:R-:W-:Y:S01]  /*5bc0*/  FFMA.FTZ R17, R17, UR10, -R168 ;  /* 0x0000000a11117c23 */ /* 0x000fe200080108a8 */
[----:B---3--:R-:W-:Y:S01]  /*5bd0*/  FFMA.FTZ R6, R157, UR10, -R14 ;  /* 0x0000000a9d067c23 */ /* 0x008fe2000801080e */
[----:B------:R3:W-:Y:S07]  /*5be0*/  STL [R1+0xa4], R106 ;  /* 0x0000a46a01007387 */ /* 0x0007ee0000100800 */
[----:B------:R3:W-:Y:S01]  /*5bf0*/  MUFU.EX2 R113, R20 ;  /* 0x0000001400717308 */ /* 0x0007e20000000800 */
[----:B------:R-:W-:Y:S01]  /*5c00*/  FFMA.FTZ R9, R9, UR10, -R168 ;  /* 0x0000000a09097c23 */ /* 0x000fe200080108a8 */
[----:B-1----:R-:W-:Y:S01]  /*5c10*/  FFMA.FTZ R4, R155, UR10, -R12 ;  /* 0x0000000a9b047c23 */ /* 0x002fe2000801080c */
[----:B------:R1:W-:Y:S07]  /*5c20*/  STL [R1+0xa0], R105 ;  /* 0x0000a06901007387 */ /* 0x0003ee0000100800 */
[----:B------:R1:W-:Y:S01]  /*5c30*/  MUFU.EX2 R119, R16 ;  /* 0x0000001000777308 */ /* 0x0003e20000000800 */
[--C-:B------:R-:W-:Y:S01]  /*5c40*/  FFMA.FTZ R18, R151, UR10, -R14.reuse ;  /* 0x0000000a97127c23 */ /* 0x100fe2000801080e */
[--C-:B----4-:R-:W-:Y:S01]  /*5c50*/  FFMA.FTZ R34, R53, UR10, -R14.reuse ;  /* 0x0000000a35227c23 */ /* 0x110fe2000801080e */
[----:B------:R-:W-:Y:S07]  /*5c60*/  STL [R1+0x9c], R104 ;  /* 0x00009c6801007387 */ /* 0x000fee0000100800 */
[----:B------:R4:W-:Y:S01]  /*5c70*/  MUFU.EX2 R112, R28 ;  /* 0x0000001c00707308 */ /* 0x0009e20000000800 */
[----:B------:R-:W-:Y:S01]  /*5c80*/  FMUL.FTZ R199, R199, UR11 ;  /* 0x0000000bc7c77c20 */ /* 0x000fe20008410000 */
[----:B--2---:R-:W-:Y:S01]  /*5c90*/  FFMA.FTZ R10, R159, UR10, -R14 ;  /* 0x0000000a9f0a7c23 */ /* 0x004fe2000801080e */
[----:B------:R2:W-:Y:S07]  /*5ca0*/  STL [R1+0x98], R103 ;  /* 0x0000986701007387 */ /* 0x0005ee0000100800 */
[----:B------:R2:W-:Y:S01]  /*5cb0*/  MUFU.EX2 R109, R3 ;  /* 0x00000003006d7308 */ /* 0x0005e20000000800 */
[----:B------:R-:W-:Y:S01]  /*5cc0*/  FFMA.FTZ R201, -R201, R201, 1 ;  /* 0x3f800000c9c97423 */ /* 0x000fe200000101c9 */
[----:B---3--:R-:W-:Y:S01]  /*5cd0*/  FFMA.FTZ R20, R133, UR10, -R168 ;  /* 0x0000000a85147c23 */ /* 0x008fe200080108a8 */
[----:B------:R3:W-:Y:S07]  /*5ce0*/  STL [R1+0x94], R102 ;  /* 0x0000946601007387 */ /* 0x0007ee0000100800 */
[----:B------:R3:W-:Y:S01]  /*5cf0*/  MUFU.EX2 R110, R24 ;  /* 0x00000018006e7308 */ /* 0x0007e20000000800 */
[----:B------:R-:W-:Y:S01]  /*5d00*/  FMUL.FTZ R201, R201, UR11 ;  /* 0x0000000bc9c97c20 */ /* 0x000fe20008410000 */
[----:B-1----:R-:W-:Y:S01]  /*5d10*/  FFMA.FTZ R16, R165, UR10, -R12 ;  /* 0x0000000aa5107c23 */ /* 0x002fe2000801080c */
[----:B------:R-:W-:Y:S07]  /*5d20*/  STL [R1+0x90], R101 ;  /* 0x0000906501007387 */ /* 0x000fee0000100800 */
[----:B------:R1:W-:Y:S01]  /*5d30*/  MUFU.EX2 R111, R26 ;  /* 0x0000001a006f7308 */ /* 0x0003e20000000800 */
[----:B------:R-:W-:Y:S01]  /*5d40*/  FFMA.FTZ R202, -R202, R202, 1 ;  /* 0x3f800000caca7423 */ /* 0x000fe200000101ca */
[--C-:B----4-:R-:W-:Y:S01]  /*5d50*/  FFMA.FTZ R28, R21, UR10, -R14.reuse ;  /* 0x0000000a151c7c23 */ /* 0x110fe2000801080e */
[----:B------:R4:W-:Y:S07]  /*5d60*/  STL [R1+0x8c], R100 ;  /* 0x00008c6401007387 */ /* 0x0009ee0000100800 */
[----:B------:R4:W-:Y:S01]  /*5d70*/  MUFU.EX2 R106, R10 ;  /* 0x0000000a006a7308 */ /* 0x0009e20000000800 */
[----:B------:R-:W-:Y:S01]  /*5d80*/  FFMA.FTZ R21, R47, UR10, -R14 ;  /* 0x0000000a2f157c23 */ /* 0x000fe2000801080e */
[----:B--2---:R-:W-:Y:S01]  /*5d90*/  FFMA.FTZ R3, R175, UR10, -R168 ;  /* 0x0000000aaf037c23 */ /* 0x004fe200080108a8 */
[----:B------:R-:W-:Y:S07]  /*5da0*/  STL [R1+0x88], R99 ;  /* 0x0000886301007387 */ /* 0x000fee0000100800 */
[----:B------:R2:W-:Y:S01]  /*5db0*/  MUFU.EX2 R105, R6 ;  /* 0x0000000600697308 */ /* 0x0005e20000000800 */
[----:B------:R-:W-:Y:S01]  /*5dc0*/  FFMA.FTZ R218, -R218, R218, 1 ;  /* 0x3f800000dada7423 */ /* 0x000fe200000101da */
[----:B---3--:R-:W-:Y:S01]  /*5dd0*/  FFMA.FTZ R24, R167, UR10, -R12 ;  /* 0x0000000aa7187c23 */ /* 0x008fe2000801080c */
[----:B------:R-:W-:Y:S07]  /*5de0*/  STL [R1+0x84], R98 ;  /* 0x0000846201007387 */ /* 0x000fee0000100800 */
[----:B------:R3:W-:Y:S01]  /*5df0*/  MUFU.EX2 R114, R3 ;  /* 0x0000000300727308 */ /* 0x0007e20000000800 */
[----:B------:R-:W-:Y:S01]  /*5e00*/  FFMA.FTZ R198, -R198, R198, 1 ;  /* 0x3f800000c6c67423 */ /* 0x000fe200000101c6 */
[--C-:B-1----:R-:W-:Y:S01]  /*5e10*/  FFMA.FTZ R26, R25, UR10, -R8.reuse ;  /* 0x0000000a191a7c23 */ /* 0x102fe20008010808 */
[----:B------:R-:W-:Y:S07]  /*5e20*/  STL [R1+0x80], R97 ;  /* 0x0000806101007387 */ /* 0x000fee0000100800 */
[----:B------:R1:W-:Y:S01]  /*5e30*/  MUFU.EX2 R107, R16 ;  /* 0x00000010006b7308 */ /* 0x0003e20000000800 */
[--C-:B------:R-:W-:Y:S01]  /*5e40*/  FFMA.FTZ R25, R39, UR10, -R8.reuse ;  /* 0x0000000a27197c23 */ /* 0x100fe20008010808 */
[----:B----4-:R-:W-:Y:S01]  /*5e50*/  FFMA.FTZ R10, R145, UR10, -R8 ;  /* 0x0000000a910a7c23 */ /* 0x010fe20008010808 */
[----:B------:R4:W-:Y:S07]  /*5e60*/  STL [R1+0x7c], R96 ;  /* 0x00007c6001007387 */ /* 0x0009ee0000100800 */
[----:B------:R1:W-:Y:S01]  /*5e70*/  MUFU.EX2 R108, R24 ;  /* 0x00000018006c7308 */ /* 0x0003e20000000800 */
[----:B------:R-:W-:Y:S01]  /*5e80*/  FMUL.FTZ R198, R198, UR11 ;  /* 0x0000000bc6c67c20 */ /* 0x000fe20008410000 */
[----:B--2---:R-:W-:Y:S01]  /*5e90*/  FFMA.FTZ R6, R143, UR10, -R168 ;  /* 0x0000000a8f067c23 */ /* 0x004fe200080108a8 */
[----:B------:R2:W-:Y:S07]  /*5ea0*/  STL [R1+0x78], R95 ;  /* 0x0000785f01007387 */ /* 0x0005ee0000100800 */
[----:B------:R4:W-:Y:S01]  /*5eb0*/  MUFU.EX2 R103, R10 ;  /* 0x0000000a00677308 */ /* 0x0009e20000000800 */
[----:B------:R-:W-:Y:S01]  /*5ec0*/  FFMA.FTZ R240, -R240, R240, 1 ;  /* 0x3f800000f0f07423 */ /* 0x000fe200000101f0 */
[----:B---3--:R-:W-:Y:S01]  /*5ed0*/  FFMA.FTZ R3, R149, UR10, -R14 ;  /* 0x0000000a95037c23 */ /* 0x008fe2000801080e */
[----:B------:R-:W-:Y:S07]  /*5ee0*/  STL [R1+0x74], R94 ;  /* 0x0000745e01007387 */ /* 0x000fee0000100800 */
[----:B------:R3:W-:Y:S01]  /*5ef0*/  MUFU.EX2 R102, R6 ;  /* 0x0000000600667308 */ /* 0x0007e20000000800 */
[----:B------:R-:W-:Y:S01]  /*5f00*/  FFMA.FTZ R241, -R241, R241, 1 ;  /* 0x3f800000f1f17423 */ /* 0x000fe200000101f1 */
[--C-:B-1----:R-:W-:Y:S01]  /*5f10*/  FFMA.FTZ R16, R147, UR10, -R8.reuse ;  /* 0x0000000a93107c23 */ /* 0x102fe20008010808 */
[----:B------:R1:W-:Y:S01]  /*5f20*/  STL [R1+0x70], R93 ;  /* 0x0000705d01007387 */ /* 0x0003e20000100800 */
[----:B------:R-:W-:Y:S01]  /*5f30*/  FFMA.FTZ R238, -R238, R238, 1 ;  /* 0x3f800000eeee7423 */ /* 0x000fe200000101ee */
[----:B------:R-:W-:Y:S01]  /*5f40*/  FMUL.FTZ R240, R240, UR11 ;  /* 0x0000000bf0f07c20 */ /* 0x000fe20008410000 */
[----:B------:R-:W-:Y:S01]  /*5f50*/  FFMA.FTZ R24, R139, UR10, -R8 ;  /* 0x0000000a8b187c23 */ /* 0x000fe20008010808 */
[----:B------:R-:W-:Y:S03]  /*5f60*/  STL [R1+0x6c], R92 ;  /* 0x00006c5c01007387 */ /* 0x000fe60000100800 */
[----:B------:R2:W-:Y:S01]  /*5f70*/  MUFU.EX2 R104, R16 ;  /* 0x0000001000687308 */ /* 0x0005e20000000800 */
[----:B------:R-:W-:Y:S01]  /*5f80*/  FMUL.FTZ R238, R238, UR11 ;  /* 0x0000000beeee7c20 */ /* 0x000fe20008410000 */
[--C-:B----4-:R-:W-:Y:S01]  /*5f90*/  FFMA.FTZ R10, R65, UR10, -R12.reuse ;  /* 0x0000000a410a7c23 */ /* 0x110fe2000801080c */
[----:B------:R4:W-:Y:S07]  /*5fa0*/  STL [R1+0x68], R91 ;  /* 0x0000685b01007387 */ /* 0x0009ee0000100800 */
[----:B------:R1:W-:Y:S01]  /*5fb0*/  MUFU.EX2 R100, R24 ;  /* 0x0000001800647308 */ /* 0x0003e20000000800 */
[----:B------:R-:W-:Y:S01]  /*5fc0*/  FFMA.FTZ R242, -R242, R242, 1 ;  /* 0x3f800000f2f27423 */ /* 0x000fe200000101f2 */
[--C-:B---3--:R-:W-:Y:S01]  /*5fd0*/  FFMA.FTZ R6, R67, UR10, -R12.reuse ;  /* 0x0000000a43067c23 */ /* 0x108fe2000801080c */
[----:B------:R3:W-:Y:S07]  /*5fe0*/  STL [R1+0x64], R90 ;  /* 0x0000645a01007387 */ /* 0x0007ee0000100800 */
[----:B------:R4:W-:Y:S01]  /*5ff0*/  MUFU.EX2 R96, R4 ;  /* 0x0000000400607308 */ /* 0x0009e20000000800 */
[----:B------:R-:W-:Y:S01]  /*6000*/  FFMA.FTZ R244, -R244, R244, 1 ;  /* 0x3f800000f4f47423 */ /* 0x000fe200000101f4 */
[----:B------:R-:W-:Y:S01]  /*6010*/  FFMA.FTZ R245, -R245, R245, 1 ;  /* 0x3f800000f5f57423 */ /* 0x000fe200000101f5 */
[----:B------:R-:W-:Y:S07]  /*6020*/  STL [R1+0x60], R89 ;  /* 0x0000605901007387 */ /* 0x000fee0000100800 */
[----:B--2---:R2:W-:Y:S01]  /*6030*/  MUFU.EX2 R95, R22 ;  /* 0x00000016005f7308 */ /* 0x0045e20000000800 */
[----:B------:R-:W-:Y:S01]  /*6040*/  FFMA.FTZ R246, -R246, R246, 1 ;  /* 0x3f800000f6f67423 */ /* 0x000fe200000101f6 */
[--C-:B------:R-:W-:Y:S01]  /*6050*/  FFMA.FTZ R16, R61, UR10, -R12.reuse ;  /* 0x0000000a3d107c23 */ /* 0x100fe2000801080c */
[----:B------:R-:W-:Y:S07]  /*6060*/  STL [R1+0x5c], R88 ;  /* 0x00005c5801007387 */ /* 0x000fee0000100800 */
[----:B------:R3:W-:Y:S01]  /*6070*/  MUFU.EX2 R97, R20 ;  /* 0x0000001400617308 */ /* 0x0007e20000000800 */
[----:B------:R-:W-:Y:S01]  /*6080*/  FFMA.FTZ R247, -R247, R247, 1 ;  /* 0x3f800000f7f77423 */ /* 0x000fe200000101f7 */
[----:B-1----:R-:W-:Y:S01]  /*6090*/  FFMA.FTZ R24, R57, UR10, -R12 ;  /* 0x0000000a39187c23 */ /* 0x002fe2000801080c */
[----:B------:R1:W-:Y:S07]  /*60a0*/  STL [R1+0x58], R87 ;  /* 0x0000585701007387 */ /* 0x0003ee0000100800 */
[----:B------:R1:W-:Y:S01]  /*60b0*/  MUFU.EX2 R93, R3 ;  /* 0x00000003005d7308 */ /* 0x0003e20000000800 */
[----:B------:R-:W-:Y:S01]  /*60c0*/  FFMA.FTZ R243, -R243, R243, 1 ;  /* 0x3f800000f3f37423 */ /* 0x000fe200000101f3 */
[----:B----4-:R-:W-:Y:S01]  /*60d0*/  FFMA.FTZ R4, R141, UR10, -R168 ;  /* 0x0000000a8d047c23 */ /* 0x010fe200080108a8 */
[----:B------:R-:W-:Y:S07]  /*60e0*/  STL [R1+0x54], R86 ;  /* 0x0000545601007387 */ /* 0x000fee0000100800 */
[----:B------:R4:W-:Y:S01]  /*60f0*/  MUFU.EX2 R94, R18 ;  /* 0x00000012005e7308 */ /* 0x0009e20000000800 */
[----:B------:R-:W-:Y:S01]  /*6100*/  FFMA.FTZ R248, -R248, R248, 1 ;  /* 0x3f800000f8f87423 */ /* 0x000fe200000101f8 */
        /* <DEDUP_REMOVED lines=17> */
[----:B------:R2:W-:Y:S07]  /*6220*/  STL [R1+0x40], R81 ;  /* 0x0000405101007387 */ /* 0x0005ee0000100800 */
[----:B------:R2:W-:Y:S01]  /*6230*/  MUFU.EX2 R101, R4 ;  /* 0x0000000400657308 */ /* 0x0005e20000000800 */
[----:B------:R-:W-:Y:S01]  /*6240*/  FFMA.FTZ R171, -R171, R171, 1 ;  /* 0x3f800000abab7423 */ /* 0x000fe200000101ab */
[--C-:B---3--:R-:W-:Y:S01]  /*6250*/  FFMA.FTZ R22, R49, UR10, -R14.reuse ;  /* 0x0000000a31167c23 */ /* 0x108fe2000801080e */
[----:B------:R3:W-:Y:S07]  /*6260*/  STL [R1+0x3c], R80 ;  /* 0x00003c5001007387 */ /* 0x0007ee0000100800 */
[----:B------:R-:W-:Y:S01]  /*6270*/  MUFU.EX2 R87, R26 ;  /* 0x0000001a00577308 */ /* 0x000fe20000000800 */
[----:B------:R-:W-:Y:S01]  /*6280*/  FFMA.FTZ R14, R43, UR10, -R14 ;  /* 0x0000000a2b0e7c23 */ /* 0x000fe2000801080e */
[--C-:B-1----:R-:W-:Y:S01]  /*6290*/  FFMA.FTZ R34, R31, UR10, -R168.reuse ;  /* 0x0000000a1f227c23 */ /* 0x102fe200080108a8 */
[----:B------:R1:W-:Y:S07]  /*62a0*/  STL [R1+0x38], R79 ;  /* 0x0000384f01007387 */ /* 0x0003ee0000100800 */
[----:B------:R3:W-:Y:S01]  /*62b0*/  MUFU.EX2 R89, R22 ;  /* 0x0000001600597308 */ /* 0x0007e20000000800 */
[----:B------:R-:W-:Y:S01]  /*62c0*/  FFMA.FTZ R31, R33, UR10, -R168 ;  /* 0x0000000a211f7c23 */ /* 0x000fe200080108a8 */
[----:B------:R-:W-:Y:S01]  /*62d0*/  FFMA.FTZ R200, -R200, R200, 1 ;  /* 0x3f800000c8c87423 */ /* 0x000fe200000101c8 */
[----:B----4-:R-:W4:Y:S07]  /*62e0*/  S2R R3, SR_TID.X ;  /* 0x0000000000037919 */ /* 0x010f2e0000002100 */
[----:B------:R1:W-:Y:S01]  /*62f0*/  MUFU.EX2 R92, R18 ;  /* 0x00000012005c7308 */ /* 0x0003e20000000800 */
[----:B------:R-:W-:Y:S01]  /*6300*/  FFMA.FTZ R234, -R234, R234, 1 ;  /* 0x3f800000eaea7423 */ /* 0x000fe200000101ea */
[--C-:B--2---:R-:W-:Y:S01]  /*6310*/  FFMA.FTZ R4, R59, UR10, -R12.reuse ;  /* 0x0000000a3b047c23 */ /* 0x104fe2000801080c */
[----:B------:R2:W-:Y:S07]  /*6320*/  STL [R1+0x34], R78 ;  /* 0x0000344e01007387 */ /* 0x0005ee0000100800 */
[----:B------:R-:W-:Y:S01]  /*6330*/  MUFU.EX2 R83, R23 ;  /* 0x0000001700537308 */ /* 0x000fe20000000800 */
[----:B------:R-:W-:Y:S01]  /*6340*/  FFMA.FTZ R12, R55, UR10, -R12 ;  /* 0x0000000a370c7c23 */ /* 0x000fe2000801080c */
[----:B------:R-:W-:Y:S01]  /*6350*/  FFMA.FTZ R236, -R236, R236, 1 ;  /* 0x3f800000ecec7423 */ /* 0x000fe200000101ec */
[----:B------:R4:W-:Y:S07]  /*6360*/  STL [R1+0x30], R77 ;  /* 0x0000304d01007387 */ /* 0x0009ee0000100800 */
[----:B------:R-:W-:Y:S01]  /*6370*/  MUFU.EX2 R185, R14 ;  /* 0x0000000e00b97308 */ /* 0x000fe20000000800 */
[----:B------:R-:W-:Y:S01]  /*6380*/  FFMA.FTZ R252, -R252, R252, 1 ;  /* 0x3f800000fcfc7423 */ /* 0x000fe200000101fc */
[----:B---3--:R-:W-:Y:S01]  /*6390*/  FFMA.FTZ R22, R29, UR10, -R168 ;  /* 0x0000000a1d167c23 */ /* 0x008fe200080108a8 */
[----:B------:R3:W-:Y:S07]  /*63a0*/  STL [R1+0x2c], R76 ;  /* 0x00002c4c01007387 */ /* 0x0007ee0000100800 */
[----:B------:R-:W-:Y:S01]  /*63b0*/  MUFU.EX2 R81, R17 ;  /* 0x0000001100517308 */ /* 0x000fe20000000800 */
[----:B------:R-:W-:Y:S01]  /*63c0*/  FFMA.FTZ R174, -R174, R174, 1 ;  /* 0x3f800000aeae7423 */ /* 0x000fe200000101ae */
[----:B-1----:R-:W-:Y:S01]  /*63d0*/  FFMA.FTZ R18, R37, UR10, -R8 ;  /* 0x0000000a25127c23 */ /* 0x002fe20008010808 */
[----:B------:R1:W-:Y:S07]  /*63e0*/  STL [R1+0x28], R75 ;  /* 0x0000284b01007387 */ /* 0x0003ee0000100800 */
[----:B------:R4:W-:Y:S01]  /*63f0*/  MUFU.EX2 R80, R6 ;  /* 0x0000000600507308 */ /* 0x0009e20000000800 */
[----:B------:R-:W-:Y:S01]  /*6400*/  FFMA.FTZ R169, -R169, R169, 1 ;  /* 0x3f800000a9a97423 */ /* 0x000fe200000101a9 */
[----:B------:R-:W-:Y:S01]  /*6410*/  FFMA.FTZ R177, -R177, R177, 1 ;  /* 0x3f800000b1b17423 */ /* 0x000fe200000101b1 */
[----:B------:R1:W-:Y:S07]  /*6420*/  STL [R1+0x24], R74 ;  /* 0x0000244a01007387 */ /* 0x0003ee0000100800 */
[----:B------:R-:W-:Y:S01]  /*6430*/  MUFU.EX2 R79, R4 ;  /* 0x00000004004f7308 */ /* 0x000fe20000000800 */
[----:B------:R-:W-:Y:S01]  /*6440*/  UISETP.GT.AND UP0, UPT, UR49, UR45, UPT ;  /* 0x0000002d3100728c */ /* 0x000fe2000bf04270 */
[----:B------:R-:W-:Y:S01]  /*6450*/  FMUL.FTZ R200, R200, UR11 ;  /* 0x0000000bc8c87c20 */ /* 0x000fe20008410000 */
[----:B------:R1:W-:Y:S07]  /*6460*/  STL [R1+0x20], R73 ;  /* 0x0000204901007387 */ /* 0x0003ee0000100800 */
[----:B------:R-:W-:Y:S01]  /*6470*/  MUFU.EX2 R82, R22 ;  /* 0x0000001600527308 */ /* 0x000fe20000000800 */
[----:B------:R-:W-:Y:S01]  /*6480*/  FMUL.FTZ R236, R236, UR11 ;  /* 0x0000000becec7c20 */ /* 0x000fe20008410000 */
[----:B------:R-:W-:Y:S01]  /*6490*/  FMUL.FTZ R174, R174, UR11 ;  /* 0x0000000baeae7c20 */ /* 0x000fe20008410000 */
[----:B------:R1:W-:Y:S07]  /*64a0*/  STL [R1+0x1c], R72 ;  /* 0x00001c4801007387 */ /* 0x0003ee0000100800 */
[----:B--2---:R-:W-:Y:S01]  /*64b0*/  MUFU.EX2 R78, R30 ;  /* 0x0000001e004e7308 */ /* 0x004fe20000000800 */
[----:B------:R-:W-:Y:S01]  /*64c0*/  FMUL.FTZ R169, R169, UR11 ;  /* 0x0000000ba9a97c20 */ /* 0x000fe20008410000 */
[--C-:B----4-:R-:W-:Y:S01]  /*64d0*/  FFMA.FTZ R6, R7, UR10, -R168.reuse ;  /* 0x0000000a07067c23 */ /* 0x110fe200080108a8 */
[----:B------:R2:W-:Y:S01]  /*64e0*/  STL [R1+0x18], R71 ;  /* 0x0000184701007387 */ /* 0x0005e20000100800 */
[----:B------:R-:W-:Y:S06]  /*64f0*/  FFMA.FTZ R168, R5, UR10, -R168 ;  /* 0x0000000a05a87c23 */ /* 0x000fec00080108a8 */
[----:B------:R-:W-:Y:S01]  /*6500*/  MUFU.EX2 R77, R28 ;  /* 0x0000001c004d7308 */ /* 0x000fe20000000800 */
[----:B------:R-:W-:Y:S01]  /*6510*/  FFMA.FTZ R158, -R158, R158, 1 ;  /* 0x3f8000009e9e7423 */ /* 0x000fe2000001019e */
[----:B------:R-:W-:Y:S01]  /*6520*/  STL [R1+0x14], R70 ;  /* 0x0000144601007387 */ /* 0x000fe20000100800 */
[----:B------:R-:W-:Y:S07]  /*6530*/  FFMA.FTZ R161, -R161, R161, 1 ;  /* 0x3f800000a1a17423 */ /* 0x000fee00000101a1 */
[----:B---3--:R-:W-:Y:S01]  /*6540*/  MUFU.EX2 R76, R16 ;  /* 0x00000010004c7308 */ /* 0x008fe20000000800 */
[----:B------:R-:W-:Y:S01]  /*6550*/  FFMA.FTZ R162, -R162, R162, 1 ;  /* 0x3f800000a2a27423 */ /* 0x000fe200000101a2 */
[----:B------:R3:W-:Y:S01]  /*6560*/  STL [R1+0x10], R69 ;  /* 0x0000104501007387 */ /* 0x0007e20000100800 */
[----:B------:R-:W-:Y:S07]  /*6570*/  FFMA.FTZ R163, -R163, R163, 1 ;  /* 0x3f800000a3a37423 */ /* 0x000fee00000101a3 */
[----:B-1----:R-:W-:Y:S01]  /*6580*/  MUFU.EX2 R75, R24 ;  /* 0x00000018004b7308 */ /* 0x002fe20000000800 */
[----:B------:R-:W-:Y:S09]  /*6590*/  STL [R1+0xc], R68 ;  /* 0x00000c4401007387 */ /* 0x000ff20000100800 */
[----:B------:R-:W-:Y:S01]  /*65a0*/  MUFU.EX2 R74, R21 ;  /* 0x00000015004a7308 */ /* 0x000fe20000000800 */
[----:B------:R-:W-:Y:S09]  /*65b0*/  STL [R1+0x8], R2 ;  /* 0x0000080201007387 */ /* 0x000ff20000100800 */
[----:B------:R-:W-:Y:S01]  /*65c0*/  MUFU.EX2 R73, R20 ;  /* 0x0000001400497308 */ /* 0x000fe20000000800 */
[----:B------:R1:W-:Y:S09]  /*65d0*/  STL [R1+0x4], R0 ;  /* 0x0000040001007387 */ /* 0x0003f20000100800 */
[----:B------:R-:W-:Y:S10]  /*65e0*/  MUFU.EX2 R72, R18 ;  /* 0x0000001200487308 */ /* 0x000ff40000000800 */
[----:B--2---:R-:W-:Y:S10]  /*65f0*/  MUFU.EX2 R71, R11 ;  /* 0x0000000b00477308 */ /* 0x004ff40000000800 */
[----:B------:R-:W-:Y:S10]  /*6600*/  MUFU.EX2 R86, R34 ;  /* 0x0000002200567308 */ /* 0x000ff40000000800 */
[----:B------:R-:W-:Y:S10]  /*6610*/  MUFU.EX2 R85, R31 ;  /* 0x0000001f00557308 */ /* 0x000ff40000000800 */
[----:B---3--:R-:W-:Y:S10]  /*6620*/  MUFU.EX2 R69, R9 ;  /* 0x0000000900457308 */ /* 0x008ff40000000800 */
[----:B------:R-:W-:Y:S10]  /*6630*/  MUFU.EX2 R84, R25 ;  /* 0x0000001900547308 */ /* 0x000ff40000000800 */
[----:B-1----:R1:W2:Y:S10]  /*6640*/  MUFU.EX2 R0, R32 ;  /* 0x0000002000007308 */ /* 0x0022b40000000800 */
[----:B------:R-:W-:Y:S10]  /*6650*/  MUFU.EX2 R70, R10 ;  /* 0x0000000a00467308 */ /* 0x000ff40000000800 */
[----:B------:R-:W-:Y:S10]  /*6660*/  MUFU.EX2 R68, R13 ;  /* 0x0000000d00447308 */ /* 0x000ff40000000800 */
[----:B------:R-:W-:Y:S01]  /*6670*/  MUFU.EX2 R168, R168 ;  /* 0x000000a800a87308 */ /* 0x000fe20000000800 */
[--C-:B-1----:R-:W-:Y:S01]  /*6680*/  FFMA.FTZ R32, R41, UR10, -R8.reuse ;  /* 0x0000000a29207c23 */ /* 0x102fe20008010808 */
[----:B------:R-:W-:Y:S08]  /*6690*/  FFMA.FTZ R8, R35, UR10, -R8 ;  /* 0x0000000a23087c23 */ /* 0x000ff00008010808 */
[----:B------:R-:W1:Y:S10]  /*66a0*/  MUFU.EX2 R88, R32 ;  /* 0x0000002000587308 */ /* 0x000e740000000800 */
[----:B------:R-:W3:Y:S01]  /*66b0*/  MUFU.EX2 R2, R8 ;  /* 0x0000000800027308 */ /* 0x000ee20000000800 */
[C---:B------:R-:W-:Y:S01]  /*66c0*/  SHF.L.U32 R150, R3.reuse, 0x6, RZ ;  /* 0x0000000603967819 */ /* 0x040fe200000006ff */
[----:B--2---:R2:W-:Y:S01]  /*66d0*/  STL [R1], R0 ;  /* 0x0000000001007387 */ /* 0x0045e20000100800 */
[----:B------:R-:W-:Y:S02]  /*66e0*/  SHF.L.U32 R157, R3, 0x1, RZ ;  /* 0x00000001039d7819 */ /* 0x000fe400000006ff */
[C---:B------:R-:W-:Y:S02]  /*66f0*/  LOP3.LUT R7, R150.reuse, 0x1c0, RZ, 0xc0, !PT ;  /* 0x000001c096077812 */ /* 0x040fe400078ec0ff */
[----:B------:R-:W-:Y:S02]  /*6700*/  LOP3.LUT R5, R150, 0x200, RZ, 0xc0, !PT ;  /* 0x0000020096057812 */ /* 0x000fe400078ec0ff */
[----:B------:R-:W-:Y:S02]  /*6710*/  LOP3.LUT R27, R157, 0xe006, R150, 0xc8, !PT ;  /* 0x0000e0069d1b7812 */ /* 0x000fe400078ec896 */
[----:B------:R-:W4:Y:S01]  /*6720*/  LDL.LU R150, [R1] ;  /* 0x0000000001967983 */ /* 0x000f220000300800 */
[C---:B------:R-:W-:Y:S02]  /*6730*/  SHF.L.U32 R4, R3.reuse, 0x4, RZ ;  /* 0x0000000403047819 */ /* 0x040fe400000006ff */
[C---:B------:R-:W-:Y:S02]  /*6740*/  SHF.L.U32 R144, R3.reuse, 0x3, RZ ;  /* 0x0000000303907819 */ /* 0x040fe400000006ff */
[----:B------:R-:W-:Y:S02]  /*6750*/  SHF.L.U32 R146, R3, 0x5, RZ ;  /* 0x0000000503927819 */ /* 0x000fe400000006ff */
[----:B------:R-:W-:Y:S02]  /*6760*/  LOP3.LUT R28, R4, 0x1c0, RZ, 0xc0, !PT ;  /* 0x000001c0041c7812 */ /* 0x000fe400078ec0ff */
[----:B------:R-:W-:Y:S02]  /*6770*/  SHF.R.U32.HI R182, RZ, 0x1, R3 ;  /* 0x00000001ffb67819 */ /* 0x000fe40000011603 */
[----:B------:R-:W-:Y:S02]  /*6780*/  LOP3.LUT R4, R7, 0x38, R144, 0xf8, !PT ;  /* 0x0000003807047812 */ /* 0x000fe400078ef890 */
[----:B------:R-:W-:Y:S02]  /*6790*/  LOP3.LUT R153, R182, 0x8, RZ, 0xc0, !PT ;  /* 0x00000008b6997812 */ /* 0x000fe400078ec0ff */
[--C-:B------:R-:W-:Y:S01]  /*67a0*/  LOP3.LUT R5, R5, 0xc00, R146.reuse, 0xf8, !PT ;  /* 0x00000c0005057812 */ /* 0x100fe200078ef892 */
[----:B--2---:R-:W-:Y:S01]  /*67b0*/  MUFU.EX2 R0, R6 ;  /* 0x0000000600007308 */ /* 0x004fe20000000800 */
[----:B------:R-:W-:Y:S02]  /*67c0*/  LOP3.LUT R159, R28, 0x38, R157, 0xf8, !PT ;  /* 0x000000381c9f7812 */ /* 0x000fe400078ef89d */
[----:B------:R-:W-:Y:S07]  /*67d0*/  LOP3.LUT R28, R27, 0xc00, R146, 0xf8, !PT ;  /* 0x00000c001b1c7812 */ /* 0x000fee00078ef892 */
[----:B------:R-:W-:Y:S01]  /*67e0*/  MUFU.EX2 R157, R15 ;  /* 0x0000000f009d7308 */ /* 0x000fe20000000800 */
[-C--:B------:R-:W-:Y:S02]  /*67f0*/  LOP3.LUT R153, R5, R4.reuse, R153, 0xf6, !PT ;  /* 0x0000000405997212 */ /* 0x080fe400078ef699 */
[----:B------:R-:W-:Y:S02]  /*6800*/  LOP3.LUT R26, R146, 0x7200, RZ, 0xc0, !PT ;  /* 0x00007200921a7812 */ /* 0x000fe400078ec0ff */
[----:B------:R-:W-:Y:S05]  /*6810*/  LOP3.LUT R5, R28, R159, RZ, 0xfc, !PT ;  /* 0x0000009f1c057212 */ /* 0x000fea00078efcff */
[----:B------:R-:W-:Y:S01]  /*6820*/  MUFU.EX2 R146, R12 ;  /* 0x0000000c00927308 */ /* 0x000fe20000000800 */
[C---:B------:R-:W-:Y:S02]  /*6830*/  LOP3.LUT R145, R3.reuse, 0x8, RZ, 0xc0, !PT ;  /* 0x0000000803917812 */ /* 0x040fe400078ec0ff */
[----:B------:R-:W-:Y:S02]  /*6840*/  LOP3.LUT P0, R152, R3, 0x4, RZ, 0xc0, !PT ;  /* 0x0000000403987812 */ /* 0x000fe4000780c0ff */
[----:B------:R-:W-:Y:S02]  /*6850*/  LEA R167, R5, UR4, 0x1 ;  /* 0x0000000405a77c11 */ /* 0x000fe4000f8e08ff */
[----:B------:R-:W-:Y:S02]  /*6860*/  LOP3.LUT R4, R26, R4, R145, 0xf6, !PT ;  /* 0x000000041a047212 */ /* 0x000fe400078ef691 */
[----:B------:R-:W-:Y:S02]  /*6870*/  F2FP.F16.F32.PACK_AB R28, R117, R136 ;  /* 0x00000088751c723e */ /* 0x000fe400000000ff */
[----:B------:R-:W-:Y:S02]  /*6880*/  SEL R5, R164, 0xfffffff0, !P0 ;  /* 0xfffffff0a4057807 */ /* 0x000fe40004000000 */
[----:B------:R-:W-:Y:S01]  /*6890*/  F2FP.F16.F32.PACK_AB R23, R111, R112 ;  /* 0x000000706f17723e */ /* 0x000fe200000000ff */
[----:B------:R-:W-:Y:S01]  /*68a0*/  STS [R167+0x1c000], R28 ;  /* 0x01c0001ca7007388 */ /* 0x000fe20000000800 */
[----:B------:R-:W-:Y:S01]  /*68b0*/  IADD3 R16, PT, PT, R167, R5, RZ ;  /* 0x00000005a7107210 */ /* 0x000fe20007ffe0ff */
[----:B------:R2:W3:Y:S01]  /*68c0*/  MUFU.EX2 R164, R19 ;  /* 0x0000001300a47308 */ /* 0x0004e20000000800 */
[----:B------:R-:W-:Y:S02]  /*68d0*/  F2FP.F16.F32.PACK_AB R7, R109, R110 ;  /* 0x0000006e6d07723e */ /* 0x000fe400000000ff */
[----:B------:R-:W-:Y:S02]  /*68e0*/  F2FP.F16.F32.PACK_AB R22, R120, R121 ;  /* 0x000000797816723e */ /* 0x000fe400000000ff */
[----:B------:R-:W-:Y:S02]  /*68f0*/  LOP3.LUT P1, R147, R3, 0x10, RZ, 0xc0, !PT ;  /* 0x0000001003937812 */ /* 0x000fe4000782c0ff */
[C---:B------:R-:W-:Y:S02]  /*6900*/  IADD3 R17, PT, PT, R167.reuse, 0x1c000, RZ ;  /* 0x0001c000a7117810 */ /* 0x040fe40007ffe0ff */
[----:B------:R-:W-:Y:S02]  /*6910*/  IADD3 R166, PT, PT, R167, 0x1c040, RZ ;  /* 0x0001c040a7a67810 */ /* 0x000fe40007ffe0ff */
[----:B------:R-:W-:Y:S02]  /*6920*/  F2FP.F16.F32.PACK_AB R24, R118, R119 ;  /* 0x000000777618723e */ /* 0x000fe400000000ff */
[----:B------:R-:W-:Y:S02]  /*6930*/  F2FP.F16.F32.PACK_AB R21, R115, R116 ;  /* 0x000000747315723e */ /* 0x000fe400000000ff */
[----:B------:R-:W-:Y:S02]  /*6940*/  F2FP.F16.F32.PACK_AB R20, R105, R106 ;  /* 0x0000006a6914723e */ /* 0x000fe400000000ff */
[----:B--2---:R-:W-:Y:S02]  /*6950*/  F2FP.F16.F32.PACK_AB R19, R95, R96 ;  /* 0x000000605f13723e */ /* 0x004fe400000000ff */
[----:B------:R-:W-:Y:S02]  /*6960*/  @P1 IADD3 R166, PT, PT, R17, -0x40, RZ ;  /* 0xffffffc011a61810 */ /* 0x000fe40007ffe0ff */
[----:B------:R-:W-:Y:S02]  /*6970*/  LOP3.LUT P1, RZ, R3, 0x8, RZ, 0xc0, !PT ;  /* 0x0000000803ff7812 */ /* 0x000fe4000782c0ff */
[----:B------:R-:W-:Y:S02]  /*6980*/  F2FP.F16.F32.PACK_AB R17, R113, R114 ;  /* 0x000000727111723e */ /* 0x000fe400000000ff */
[----:B------:R-:W-:Y:S02]  /*6990*/  SEL R160, R156, 0xffffffe0, !P1 ;  /* 0xffffffe09ca07807 */ /* 0x000fe40004800000 */
[----:B------:R-:W-:Y:S02]  /*69a0*/  F2FP.F16.F32.PACK_AB R14, R101, R102 ;  /* 0x00000066650e723e */ /* 0x000fe400000000ff */
[----:B------:R-:W-:Y:S02]  /*69b0*/  IADD3 R165, PT, PT, R167, R160, RZ ;  /* 0x000000a0a7a57210 */ /* 0x000fe40007ffe0ff */
[----:B------:R-:W-:Y:S02]  /*69c0*/  F2FP.F16.F32.PACK_AB R15, R97, R98 ;  /* 0x00000062610f723e */ /* 0x000fe400000000ff */
[----:B------:R-:W-:Y:S02]  /*69d0*/  IADD3 R12, PT, PT, R5, R165, RZ ;  /* 0x000000a5050c7210 */ /* 0x000fe40007ffe0ff */
[----:B------:R-:W-:Y:S02]  /*69e0*/  F2FP.F16.F32.PACK_AB R18, R77, R78 ;  /* 0x0000004e4d12723e */ /* 0x000fe400000000ff */
[----:B-1----:R-:W-:Y:S02]  /*69f0*/  F2FP.F16.F32.PACK_AB R11, R87, R88 ;  /* 0x00000058570b723e */ /* 0x002fe400000000ff */
[----:B------:R-:W-:Y:S02]  /*6a00*/  F2FP.F16.F32.PACK_AB R9, R85, R86 ;  /* 0x000000565509723e */ /* 0x000fe400000000ff */
[----:B------:R-:W-:Y:S02]  /*6a10*/  F2FP.F16.F32.PACK_AB R10, R81, R82 ;  /* 0x00000052510a723e */ /* 0x000fe400000000ff */
[----:B------:R-:W-:Y:S02]  /*6a20*/  IADD3 R160, PT, PT, R160, R166, RZ ;  /* 0x000000a6a0a07210 */ /* 0x000fe40007ffe0ff */
[----:B------:R-:W-:Y:S02]  /*6a30*/  F2FP.F16.F32.PACK_AB R13, R69, R70 ;  /* 0x00000046450d723e */ /* 0x000fe400000000ff */
[----:B------:R-:W-:Y:S02]  /*6a40*/  LEA R153, R153, UR4, 0x1 ;  /* 0x0000000499997c11 */ /* 0x000fe4000f8e08ff */
[----:B------:R-:W-:Y:S02]  /*6a50*/  LEA R175, R4, UR4, 0x1 ;  /* 0x0000000404af7c11 */ /* 0x000fe4000f8e08ff */
[----:B------:R-:W-:Y:S02]  /*6a60*/  LOP3.LUT P1, RZ, R3, 0x2, RZ, 0xc0, !PT ;  /* 0x0000000203ff7812 */ /* 0x000fe4000782c0ff */
[----:B------:R-:W-:Y:S02]  /*6a70*/  SEL R148, R148, 0xffffffc0, !P0 ;  /* 0xffffffc094947807 */ /* 0x000fe40004000000 */
[----:B------:R-:W-:Y:S02]  /*6a80*/  SEL R172, R156, 0xffffffe0, !P1 ;  /* 0xffffffe09cac7807 */ /* 0x000fe40004800000 */
[----:B------:R-:W-:Y:S02]  /*6a90*/  MOV R156, R136 ;  /* 0x00000088009c7202 */ /* 0x000fe40000000f00 */
[C---:B------:R-:W-:Y:S02]  /*6aa0*/  IADD3 R149, PT, PT, R153.reuse, R172, RZ ;  /* 0x000000ac99957210 */ /* 0x040fe40007ffe0ff */
[C---:B------:R-:W-:Y:S02]  /*6ab0*/  IADD3 R173, PT, PT, R172.reuse, R175, RZ ;  /* 0x000000afacad7210 */ /* 0x040fe40007ffe0ff */
[-C--:B------:R-:W-:Y:S02]  /*6ac0*/  IADD3 R151, PT, PT, R153, R148.reuse, RZ ;  /* 0x0000009499977210 */ /* 0x080fe40007ffe0ff */
[----:B------:R-:W-:Y:S02]  /*6ad0*/  IADD3 R155, PT, PT, R175, R148, RZ ;  /* 0x00000094af9b7210 */ /* 0x000fe40007ffe0ff */
[----:B------:R-:W-:Y:S02]  /*6ae0*/  IADD3 R154, PT, PT, R172, R151, RZ ;  /* 0x00000097ac9a7210 */ /* 0x000fe40007ffe0ff */
[----:B----4-:R-:W-:Y:S05]  /*6af0*/  F2FP.F16.F32.PACK_AB R26, R122, R150 ;  /* 0x000000967a1a723e */ /* 0x010fea00000000ff */
[----:B------:R-:W-:Y:S04]  /*6b00*/  STS [R167+0x1c400], R26 ;  /* 0x01c4001aa7007388 */ /* 0x000fe80000000800 */
[----:B------:R3:W-:Y:S04]  /*6b10*/  STS [R16+0x1c000], R23 ;  /* 0x01c0001710007388 */ /* 0x0007e80000000800 */
[----:B------:R1:W-:Y:S04]  /*6b20*/  STS [R16+0x1c400], R7 ;  /* 0x01c4000710007388 */ /* 0x0003e80000000800 */
[----:B------:R2:W-:Y:S04]  /*6b30*/  STS [R167+0x1e000], R22 ;  /* 0x01e00016a7007388 */ /* 0x0005e80000000800 */
[----:B------:R-:W-:Y:S04]  /*6b40*/  STS [R167+0x1e400], R24 ;  /* 0x01e40018a7007388 */ /* 0x000fe80000000800 */
[----:B------:R4:W-:Y:S04]  /*6b50*/  STS [R16+0x1e000], R21 ;  /* 0x01e0001510007388 */ /* 0x0009e80000000800 */
[----:B------:R4:W-:Y:S04]  /*6b60*/  STS [R16+0x1e400], R17 ;  /* 0x01e4001110007388 */ /* 0x0009e80000000800 */
[----:B------:R4:W-:Y:S01]  /*6b70*/  STS [R165+0x1c400], R20 ;  /* 0x01c40014a5007388 */ /* 0x0009e20000000800 */
[----:B---3--:R-:W-:Y:S02]  /*6b80*/  F2FP.F16.F32.PACK_AB R23, R2, R68 ;  /* 0x000000440217723e */ /* 0x008fe400000000ff */
[----:B-1----:R-:W-:Y:S02]  /*6b90*/  F2FP.F16.F32.PACK_AB R7, R93, R94 ;  /* 0x0000005e5d07723e */ /* 0x002fe400000000ff */
[----:B--2---:R-:W-:Y:S05]  /*6ba0*/  F2FP.F16.F32.PACK_AB R22, R107, R108 ;  /* 0x0000006c6b16723e */ /* 0x004fea00000000ff */
[----:B------:R-:W-:Y:S01]  /*6bb0*/  STS [R165+0x1c000], R22 ;  /* 0x01c00016a5007388 */ /* 0x000fe20000000800 */
[----:B----4-:R-:W-:Y:S03]  /*6bc0*/  F2FP.F16.F32.PACK_AB R21, R91, R92 ;  /* 0x0000005c5b15723e */ /* 0x010fe600000000ff */
[----:B------:R1:W-:Y:S01]  /*6bd0*/  STS [R12+0x1c000], R19 ;  /* 0x01c000130c007388 */ /* 0x0003e20000000800 */
[----:B------:R-:W-:Y:S03]  /*6be0*/  F2FP.F16.F32.PACK_AB R16, R103, R104 ;  /* 0x000000686710723e */ /* 0x000fe600000000ff */
[----:B------:R2:W-:Y:S01]  /*6bf0*/  STS [R12+0x1c400], R7 ;  /* 0x01c400070c007388 */ /* 0x0005e20000000800 */
[----:B------:R-:W-:Y:S02]  /*6c00*/  F2FP.F16.F32.PACK_AB R17, R99, R100 ;  /* 0x000000646311723e */ /* 0x000fe400000000ff */
[----:B------:R-:W-:Y:S01]  /*6c10*/  F2FP.F16.F32.PACK_AB R20, R79, R80 ;  /* 0x000000504f14723e */ /* 0x000fe200000000ff */
[----:B------:R-:W-:Y:S04]  /*6c20*/  STS [R165+0x1e000], R16 ;  /* 0x01e00010a5007388 */ /* 0x000fe80000000800 */
[----:B------:R-:W-:Y:S04]  /*6c30*/  STS [R165+0x1e400], R14 ;  /* 0x01e4000ea5007388 */ /* 0x000fe80000000800 */
[----:B------:R3:W-:Y:S04]  /*6c40*/  STS [R12+0x1e000], R17 ;  /* 0x01e000110c007388 */ /* 0x0007e80000000800 */
[----:B------:R4:W-:Y:S04]  /*6c50*/  STS [R12+0x1e400], R15 ;  /* 0x01e4000f0c007388 */ /* 0x0009e80000000800 */
[----:B------:R4:W-:Y:S01]  /*6c60*/  STS [R166], R21 ;  /* 0x00000015a6007388 */ /* 0x0009e20000000800 */
[----:B-1----:R-:W-:Y:S02]  /*6c70*/  F2FP.F16.F32.PACK_AB R19, R89, R90 ;  /* 0x0000005a5913723e */ /* 0x002fe400000000ff */
[----:B--2---:R-:W-:Y:S03]  /*6c80*/  IADD3 R7, PT, PT, R5, R166, RZ ;  /* 0x000000a605077210 */ /* 0x004fe60007ffe0ff */
[----:B------:R1:W-:Y:S04]  /*6c90*/  STS [R166+0x400], R19 ;  /* 0x00040013a6007388 */ /* 0x0003e80000000800 */
[----:B------:R2:W-:Y:S04]  /*6ca0*/  STS [R7], R20 ;  /* 0x0000001407007388 */ /* 0x0005e80000000800 */
[----:B------:R-:W-:Y:S01]  /*6cb0*/  STS [R7+0x400], R18 ;  /* 0x0004001207007388 */ /* 0x000fe20000000800 */
[----:B---3--:R-:W-:Y:S03]  /*6cc0*/  F2FP.F16.F32.PACK_AB R17, R73, R74 ;  /* 0x0000004a4911723e */ /* 0x008fe600000000ff */
[----:B------:R3:W-:Y:S01]  /*6cd0*/  STS [R166+0x2000], R11 ;  /* 0x0020000ba6007388 */ /* 0x0007e20000000800 */
[----:B----4-:R-:W-:Y:S03]  /*6ce0*/  F2FP.F16.F32.PACK_AB R12, R83, R84 ;  /* 0x00000054530c723e */ /* 0x010fe600000000ff */
[----:B------:R-:W-:Y:S01]  /*6cf0*/  STS [R166+0x2400], R9 ;  /* 0x00240009a6007388 */ /* 0x000fe20000000800 */
[----:B------:R-:W-:Y:S02]  /*6d00*/  F2FP.F16.F32.PACK_AB R15, R146, R164 ;  /* 0x000000a4920f723e */ /* 0x000fe400000000ff */
[----:B------:R-:W-:Y:S01]  /*6d10*/  F2FP.F16.F32.PACK_AB R21, R168, R0 ;  /* 0x00000000a815723e */ /* 0x000fe200000000ff */
[----:B------:R-:W-:Y:S04]  /*6d20*/  STS [R7+0x2000], R12 ;  /* 0x0020000c07007388 */ /* 0x000fe80000000800 */
[----:B------:R-:W-:Y:S01]  /*6d30*/  STS [R7+0x2400], R10 ;  /* 0x0024000a07007388 */ /* 0x000fe20000000800 */
[----:B-1----:R-:W-:Y:S03]  /*6d40*/  F2FP.F16.F32.PACK_AB R19, R75, R76 ;  /* 0x0000004c4b13723e */ /* 0x002fe600000000ff */
[----:B------:R-:W-:Y:S01]  /*6d50*/  STS [R160+0x400], R17 ;  /* 0x00040011a0007388 */ /* 0x000fe20000000800 */
[----:B--2---:R-:W-:Y:S02]  /*6d60*/  IADD3 R20, PT, PT, R5, R160, RZ ;  /* 0x000000a005147210 */ /* 0x004fe40007ffe0ff */
[----:B------:R-:W-:Y:S01]  /*6d70*/  F2FP.F16.F32.PACK_AB R5, R185, R157 ;  /* 0x0000009db905723e */ /* 0x000fe200000000ff */
[----:B------:R-:W-:Y:S04]  /*6d80*/  STS [R160], R19 ;  /* 0x00000013a0007388 */ /* 0x000fe80000000800 */
[----:B------:R-:W-:Y:S01]  /*6d90*/  STS [R20], R15 ;  /* 0x0000000f14007388 */ /* 0x000fe20000000800 */
[----:B---3--:R-:W-:Y:S03]  /*6da0*/  F2FP.F16.F32.PACK_AB R11, R71, R72 ;  /* 0x00000048470b723e */ /* 0x008fe600000000ff */
[----:B------:R-:W-:Y:S04]  /*6db0*/  STS [R20+0x400], R5 ;  /* 0x0004000514007388 */ /* 0x000fe80000000800 */
[----:B------:R-:W-:Y:S04]  /*6dc0*/  STS [R160+0x2000], R11 ;  /* 0x0020000ba0007388 */ /* 0x000fe80000000800 */
        /* <DEDUP_REMOVED lines=68> */
[----:B------:R-:W-:Y:S02]  /*7210*/  MOV R143, R152 ;  /* 0x00000098008f7202 */ /* 0x000fe40000000f00 */
[----:B------:R-:W-:Y:S03]  /*7220*/  IADD3 R152, PT, PT, R172, R155, RZ ;  /* 0x0000009bac987210 */ /* 0x000fe60007ffe0ff */
[----:B------:R-:W-:Y:S01]  /*7230*/  HMMA.16816.F32 R64, R132, R138, R64 ;  /* 0x0000008a8440723c */ /* 0x000fe20000001840 */
[----:B------:R-:W-:Y:S04]  /*7240*/  LDSM.16.M88.4 R132, [R154+0x8000] ;  /* 0x008000009a84783b */ /* 0x000fe80000000200 */
[----:B------:R-:W1:Y:S03]  /*7250*/  LDSM.16.M88.4 R136, [R152+0x10000] ;  /* 0x010000009888783b */ /* 0x000e660000000200 */
[-C--:B-1----:R-:W-:Y:S11]  /*7260*/  HMMA.16816.F32 R4, R132, R136.reuse, R4 ;  /* 0x000000888404723c */ /* 0x082ff60000001804 */
[----:B------:R-:W-:Y:S08]  /*7270*/  @!UPT UIADD3 URZ, UPT, UPT, URZ, URZ, URZ ;  /* 0x000000fffffff290 */ /* 0x000ff0000fffe0ff */
[C---:B-----5:R-:W-:Y:S01]  /*7280*/  FADD.FTZ R7, -R179.reuse, R7 ;  /* 0x00000007b3077221 */ /* 0x060fe20000010100 */
[C---:B------:R-:W-:Y:S01]  /*7290*/  FADD.FTZ R4, -R184.reuse, R4 ;  /* 0x00000004b8047221 */ /* 0x040fe20000010100 */
[----:B------:R-:W-:Y:S01]  /*72a0*/  FADD.FTZ R6, -R179, R6 ;  /* 0x00000006b3067221 */ /* 0x000fe20000010100 */
[----:B------:R-:W-:Y:S02]  /*72b0*/  FADD.FTZ R5, -R184, R5 ;  /* 0x00000005b8057221 */ /* 0x000fe40000010100 */
[----:B------:R-:W-:Y:S01]  /*72c0*/  FMUL.FTZ R155, R156, R4 ;  /* 0x000000049c9b7220 */ /* 0x000fe20000410000 */
[----:B------:R-:W-:Y:S01]  /*72d0*/  FMUL.FTZ R156, R150, R6 ;  /* 0x00000006969c7220 */ /* 0x000fe20000410000 */
[----:B------:R-:W-:Y:S01]  /*72e0*/  MOV R6, R143 ;  /* 0x0000008f00067202 */ /* 0x000fe20000000f00 */
[----:B------:R-:W-:Y:S01]  /*72f0*/  FMUL.FTZ R117, R117, R5 ;  /* 0x0000000575757220 */ /* 0x000fe20000410000 */
[----:B------:R1:W2:Y:S01]  /*7300*/  LDSM.16.M88.4 R140, [R154+0xa000] ;  /* 0x00a000009a8c783b */ /* 0x0002a20000000200 */
[----:B------:R-:W-:Y:S01]  /*7310*/  SHF.L.U32 R150, R3, 0x6, RZ ;  /* 0x0000000603967819 */ /* 0x000fe200000006ff */
[----:B------:R-:W-:Y:S01]  /*7320*/  FMUL.FTZ R155, R155, R198 ;  /* 0x000000c69b9b7220 */ /* 0x000fe20000410000 */
[----:B------:R-:W-:Y:S01]  /*7330*/  ISETP.NE.AND P0, PT, R6, RZ, PT ;  /* 0x000000ff0600720c */ /* 0x000fe20003f05270 */
[----:B------:R-:W-:Y:S01]  /*7340*/  FFMA.FTZ R198, -R217, R217, 1 ;  /* 0x3f800000d9c67423 */ /* 0x000fe200000101d9 */
[----:B------:R-:W-:Y:S01]  /*7350*/  LOP3.LUT R5, R150, 0x1c0, RZ, 0xc0, !PT ;  /* 0x000001c096057812 */ /* 0x000fe200078ec0ff */
[----:B------:R-:W-:Y:S01]  /*7360*/  FMUL.FTZ R200, R156, R200 ;  /* 0x000000c89cc87220 */ /* 0x000fe20000410000 */
[----:B------:R-:W-:Y:S01]  /*7370*/  MOV R156, 0x20 ;  /* 0x00000020009c7802 */ /* 0x000fe20000000f00 */
[----:B------:R-:W-:Y:S01]  /*7380*/  FMUL.FTZ R198, R198, UR11 ;  /* 0x0000000bc6c67c20 */ /* 0x000fe20008410000 */
[----:B------:R-:W-:Y:S01]  /*7390*/  LOP3.LUT R4, R5, 0x38, R144, 0xf8, !PT ;  /* 0x0000003805047812 */ /* 0x000fe200078ef890 */
[----:B-1----:R-:W-:Y:S02]  /*73a0*/  FMUL.FTZ R154, R122, R7 ;  /* 0x000000077a9a7220 */ /* 0x002fe40000410000 */
[----:B------:R1:W5:Y:S02]  /*73b0*/  LDL.LU R122, [R1+0xe4] ;  /* 0x0000e400017a7983 */ /* 0x0003640000300800 */
[----:B------:R-:W-:Y:S01]  /*73c0*/  FMUL.FTZ R201, R154, R201 ;  /* 0x000000c99ac97220 */ /* 0x000fe20000410000 */
[C---:B--2---:R-:W-:Y:S04]  /*73d0*/  HMMA.16816.F32 R8, R140.reuse, R136, R8 ;  /* 0x000000888c08723c */ /* 0x044fe80000001808 */
[----:B------:R-:W-:Y:S02]  /*73e0*/  SHF.R.U32.HI R136, RZ, 0x4, R3 ;  /* 0x00000004ff887819 */ /* 0x000fe40000011603 */
[----:B------:R-:W-:Y:S02]  /*73f0*/  LOP3.LUT R137, R145, 0x30, R182, 0xf8, !PT ;  /* 0x0000003091897812 */ /* 0x000fe400078ef8b6 */
[----:B------:R-:W-:Y:S01]  /*7400*/  LOP3.LUT R136, R136, 0x8, RZ, 0xc0, !PT ;  /* 0x0000000888887812 */ /* 0x000fe200078ec0ff */
[-C--:B------:R-:W-:Y:S03]  /*7410*/  HMMA.16816.F32 R12, R140, R138.reuse, R12 ;  /* 0x0000008a8c0c723c */ /* 0x080fe6000000180c */
[----:B------:R-:W-:Y:S02]  /*7420*/  LOP3.LUT R5, R4, R136, R147, 0x1e, !PT ;  /* 0x0000008804057212 */ /* 0x000fe400078e1e93 */
[--C-:B------:R-:W-:Y:S02]  /*7430*/  LOP3.LUT R137, R137, 0x1c0, R150.reuse, 0xf8, !PT ;  /* 0x000001c089897812 */ /* 0x100fe400078ef896 */
[----:B------:R-:W-:Y:S01]  /*7440*/  LOP3.LUT R150, R5, 0x200, R150, 0xf8, !PT ;  /* 0x0000020005967812 */ /* 0x000fe200078ef896 */
[C---:B------:R-:W-:Y:S01]  /*7450*/  HMMA.16816.F32 R16, R132.reuse, R138, R16 ;  /* 0x0000008a8410723c */ /* 0x040fe20000001810 */
[----:B------:R-:W2:Y:S03]  /*7460*/  LDSM.16.M88.4 R4, [R152+0x10800] ;  /* 0x010800009804783b */ /* 0x000ea60000000200 */
        /* <DEDUP_REMOVED lines=10> */
[C---:B------:R-:W-:Y:S01]  /*7510*/  FADD.FTZ R139, -R178.reuse, R12 ;  /* 0x0000000cb28b7221 */ /* 0x040fe20000010100 */
[----:B------:R1:W5:Y:S01]  /*7520*/  LDL.LU R120, [R1+0xdc] ;  /* 0x0000dc0001787983 */ /* 0x0003620000300800 */
[----:B------:R-:W-:Y:S01]  /*7530*/  FADD.FTZ R12, -R178, R13 ;  /* 0x0000000db20c7221 */ /* 0x000fe20000010100 */
[----:B------:R-:W-:Y:S01]  /*7540*/  FADD.FTZ R14, -R176, R14 ;  /* 0x0000000eb00e7221 */ /* 0x000fe20000010100 */
[----:B------:R-:W-:Y:S01]  /*7550*/  FMUL.FTZ R13, R116, R139 ;  /* 0x0000008b740d7220 */ /* 0x000fe20000410000 */
[----:B------:R1:W5:Y:S01]  /*7560*/  LDL.LU R119, [R1+0xd8] ;  /* 0x0000d80001777983 */ /* 0x0003620000300800 */
[----:B------:R-:W-:Y:S01]  /*7570*/  FADD.FTZ R154, -R176, R15 ;  /* 0x0000000fb09a7221 */ /* 0x000fe20000010100 */
[----:B------:R-:W-:Y:S01]  /*7580*/  FMUL.FTZ R15, R115, R12 ;  /* 0x0000000c730f7220 */ /* 0x000fe20000410000 */
[----:B------:R-:W-:Y:S01]  /*7590*/  FMUL.FTZ R139, R114, R14 ;  /* 0x0000000e728b7220 */ /* 0x000fe20000410000 */
[----:B------:R1:W5:Y:S01]  /*75a0*/  LDL.LU R118, [R1+0xd4] ;  /* 0x0000d40001767983 */ /* 0x0003620000300800 */
[----:B------:R-:W-:Y:S01]  /*75b0*/  FMUL.FTZ R154, R113, R154 ;  /* 0x0000009a719a7220 */ /* 0x000fe20000410000 */
[C---:B------:R-:W-:Y:S01]  /*75c0*/  FADD.FTZ R16, -R184.reuse, R16 ;  /* 0x00000010b8107221 */ /* 0x040fe20000010100 */
[C---:B------:R-:W-:Y:S01]  /*75d0*/  FADD.FTZ R18, -R179.reuse, R18 ;  /* 0x00000012b3127221 */ /* 0x040fe20000010100 */
[----:B------:R1:W5:Y:S01]  /*75e0*/  LDL.LU R117, [R1+0xd0] ;  /* 0x0000d00001757983 */ /* 0x0003620000300800 */
[----:B------:R-:W-:Y:S01]  /*75f0*/  FADD.FTZ R17, -R184, R17 ;  /* 0x00000011b8117221 */ /* 0x000fe20000010100 */
[----:B------:R-:W-:Y:S01]  /*7600*/  FADD.FTZ R19, -R179, R19 ;  /* 0x00000013b3137221 */ /* 0x000fe20000010100 */
[----:B------:R-:W-:Y:S01]  /*7610*/  FFMA.FTZ R12, -R208, R208, 1 ;  /* 0x3f800000d00c7423 */ /* 0x000fe200000101d0 */
[----:B------:R1:W5:Y:S01]  /*7620*/  LDL.LU R116, [R1+0xcc] ;  /* 0x0000cc0001747983 */ /* 0x0003620000300800 */
[----:B------:R-:W-:Y:S01]  /*7630*/  FMUL.FTZ R17, R111, R17 ;  /* 0x000000116f117220 */ /* 0x000fe20000410000 */
[----:B------:R-:W-:Y:S01]  /*7640*/  FMUL.FTZ R19, R109, R19 ;  /* 0x000000136d137220 */ /* 0x000fe20000410000 */
[----:B------:R-:W-:Y:S01]  /*7650*/  FMUL.FTZ R12, R12, UR11 ;  /* 0x0000000b0c0c7c20 */ /* 0x000fe20008410000 */
[----:B------:R1:W5:Y:S01]  /*7660*/  LDL.LU R115, [R1+0xc8] ;  /* 0x0000c80001737983 */ /* 0x0003620000300800 */
[----:B------:R-:W-:Y:S01]  /*7670*/  FFMA.FTZ R199, -R206, R206, 1 ;  /* 0x3f800000cec77423 */ /* 0x000fe200000101ce */
[----:B------:R-:W-:Y:S01]  /*7680*/  FMUL.FTZ R198, R19, R198 ;  /* 0x000000c613c67220 */ /* 0x000fe20000410000 */
[----:B------:R-:W-:Y:S01]  /*7690*/  FMUL.FTZ R11, R11, R12 ;  /* 0x0000000c0b0b7220 */ /* 0x000fe20000410000 */
[----:B------:R1:W5:Y:S01]  /*76a0*/  LDL.LU R114, [R1+0xc4] ;  /* 0x0000c40001727983 */ /* 0x0003620000300800 */
[----:B------:R-:W-:Y:S01]  /*76b0*/  FMUL.FTZ R199, R199, UR11 ;  /* 0x0000000bc7c77c20 */ /* 0x000fe20008410000 */
[-C--:B--2---:R-:W-:Y:S02]  /*76c0*/  HMMA.16816.F32 R20, R132, R4.reuse, R20 ;  /* 0x000000048414723c */ /* 0x084fe40000001814 */
[----:B------:R1:W5:Y:S01]  /*76d0*/  LDL.LU R113, [R1+0xc0] ;  /* 0x0000c00001717983 */ /* 0x0003620000300800 */
[----:B------:R-:W-:Y:S01]  /*76e0*/  FMUL.FTZ R10, R10, R199 ;  /* 0x000000c70a0a7220 */ /* 0x000fe20000410000 */
[----:B------:R-:W-:Y:S01]  /*76f0*/  FFMA.FTZ R14, -R203, R203, 1 ;  /* 0x3f800000cb0e7423 */ /* 0x000fe200000101cb */
[----:B------:R-:W-:Y:S01]  /*7700*/  FMUL.FTZ R203, R202, UR11 ;  /* 0x0000000bcacb7c20 */ /* 0x000fe20008410000 */
[----:B------:R-:W-:Y:S01]  /*7710*/  FFMA.FTZ R19, -R204, R204, 1 ;  /* 0x3f800000cc137423 */ /* 0x000fe200000101cc */
[----:B------:R-:W-:Y:S01]  /*7720*/  F2FP.F16.F32.PACK_AB R12, R201, R200 ;  /* 0x000000c8c90c723e */ /* 0x000fe200000000ff */
[C---:B------:R-:W-:Y:S04]  /*7730*/  HMMA.16816.F32 R24, R140.reuse, R4, R24 ;  /* 0x000000048c18723c */ /* 0x040fe80000001818 */
[----:B------:R-:W-:Y:S01]  /*7740*/  FMUL.FTZ R4, R112, R16 ;  /* 0x0000001070047220 */ /* 0x000fe20000410000 */
[----:B------:R-:W-:Y:S01]  /*7750*/  FMUL.FTZ R5, R110, R18 ;  /* 0x000000126e057220 */ /* 0x000fe20000410000 */
[----:B------:R1:W5:Y:S01]  /*7760*/  LDL.LU R112, [R1+0xbc] ;  /* 0x0000bc0001707983 */ /* 0x0003620000300800 */
[----:B------:R-:W-:Y:S01]  /*7770*/  FFMA.FTZ R16, -R209, R209, 1 ;  /* 0x3f800000d1107423 */ /* 0x000fe200000101d1 */
[----:B------:R-:W-:Y:S01]  /*7780*/  FMUL.FTZ R8, R8, R203 ;  /* 0x000000cb08087220 */ /* 0x000fe20000410000 */
[-C--:B------:R-:W-:Y:S01]  /*7790*/  HMMA.16816.F32 R28, R140, R6.reuse, R28 ;  /* 0x000000068c1c723c */ /* 0x080fe2000000181c */
[----:B------:R1:W5:Y:S02]  /*77a0*/  LDL.LU R111, [R1+0xb8] ;  /* 0x0000b800016f7983 */ /* 0x0003640000300800 */
[----:B------:R-:W-:Y:S01]  /*77b0*/  FMUL.FTZ R16, R16, UR11 ;  /* 0x0000000b10107c20 */ /* 0x000fe20008410000 */
[C---:B------:R-:W-:Y:S01]  /*77c0*/  FADD.FTZ R20, -R184.reuse, R20 ;  /* 0x00000014b8147221 */ /* 0x040fe20000010100 */
[----:B------:R1:W5:Y:S01]  /*77d0*/  LDL.LU R110, [R1+0xb4] ;  /* 0x0000b400016e7983 */ /* 0x0003620000300800 */
[----:B------:R-:W-:Y:S01]  /*77e0*/  FADD.FTZ R21, -R184, R21 ;  /* 0x00000015b8157221 */ /* 0x000fe20000010100 */
[----:B------:R-:W-:Y:S01]  /*77f0*/  FMUL.FTZ R139, R139, R16 ;  /* 0x000000108b8b7220 */ /* 0x000fe20000410000 */
[----:B------:R-:W-:Y:S01]  /*7800*/  F2FP.F16.F32.PACK_AB R16, R11, R10 ;  /* 0x0000000a0b10723e */ /* 0x000fe200000000ff */
[----:B------:R1:W5:Y:S01]  /*7810*/  LDL.LU R109, [R1+0xb0] ;  /* 0x0000b000016d7983 */ /* 0x0003620000300800 */
[----:B------:R-:W-:Y:S01]  /*7820*/  FMUL.FTZ R20, R108, R20 ;  /* 0x000000146c147220 */ /* 0x000fe20000410000 */
[----:B------:R-:W-:Y:S01]  /*7830*/  FMUL.FTZ R21, R107, R21 ;  /* 0x000000156b157220 */ /* 0x000fe20000410000 */
[----:B------:R-:W-:Y:S01]  /*7840*/  FFMA.FTZ R10, -R215, R215, 1 ;  /* 0x3f800000d70a7423 */ /* 0x000fe200000101d7 */
[----:B------:R1:W5:Y:S01]  /*7850*/  LDL.LU R108, [R1+0xac] ;  /* 0x0000ac00016c7983 */ /* 0x0003620000300800 */
[C---:B------:R-:W-:Y:S01]  /*7860*/  FADD.FTZ R22, -R179.reuse, R22 ;  /* 0x00000016b3167221 */ /* 0x040fe20000010100 */
[----:B------:R-:W-:Y:S01]  /*7870*/  FADD.FTZ R23, -R179, R23 ;  /* 0x00000017b3177221 */ /* 0x000fe20000010100 */
[----:B------:R-:W-:Y:S01]  /*7880*/  FMUL.FTZ R10, R10, UR11 ;  /* 0x0000000b0a0a7c20 */ /* 0x000fe20008410000 */
[----:B------:R1:W5:Y:S01]  /*7890*/  LDL.LU R107, [R1+0xa8] ;  /* 0x0000a800016b7983 */ /* 0x0003620000300800 */
[----:B------:R-:W-:Y:S01]  /*78a0*/  FMUL.FTZ R22, R106, R22 ;  /* 0x000000166a167220 */ /* 0x000fe20000410000 */
[----:B------:R-:W-:Y:S01]  /*78b0*/  FMUL.FTZ R23, R105, R23 ;  /* 0x0000001769177220 */ /* 0x000fe20000410000 */
[----:B------:R-:W-:Y:S01]  /*78c0*/  FMUL.FTZ R17, R17, R10 ;  /* 0x0000000a11117220 */ /* 0x000fe20000410000 */
[----:B------:R1:W5:Y:S01]  /*78d0*/  LDL.LU R106, [R1+0xa4] ;  /* 0x0000a400016a7983 */ /* 0x0003620000300800 */
[----:B------:R-:W-:Y:S01]  /*78e0*/  FADD.FTZ R27, -R176, R27 ;  /* 0x0000001bb01b7221 */ /* 0x000fe20000010100 */
[C---:B------:R-:W-:Y:S01]  /*78f0*/  FADD.FTZ R24, -R178.reuse, R24 ;  /* 0x00000018b2187221 */ /* 0x040fe20000010100 */
[----:B------:R-:W-:Y:S01]  /*7900*/  FADD.FTZ R25, -R178, R25 ;  /* 0x00000019b2197221 */ /* 0x000fe20000010100 */
[----:B------:R1:W5:Y:S01]  /*7910*/  LDL.LU R105, [R1+0xa0] ;  /* 0x0000a00001697983 */ /* 0x0003620000300800 */
[----:B------:R-:W-:Y:S01]  /*7920*/  FMUL.FTZ R27, R101, R27 ;  /* 0x0000001b651b7220 */ /* 0x000fe20000410000 */
[----:B------:R-:W-:Y:S01]  /*7930*/  FMUL.FTZ R24, R104, R24 ;  /* 0x0000001868187220 */ /* 0x000fe20000410000 */
[----:B------:R-:W-:Y:S01]  /*7940*/  FMUL.FTZ R25, R103, R25 ;  /* 0x0000001967197220 */ /* 0x000fe20000410000 */
[----:B------:R1:W5:Y:S01]  /*7950*/  LDL.LU R104, [R1+0x9c] ;  /* 0x00009c0001687983 */ /* 0x0003620000300800 */
[----:B------:R-:W-:Y:S01]  /*7960*/  FADD.FTZ R26, -R176, R26 ;  /* 0x0000001ab01a7221 */ /* 0x000fe20000010100 */
[C---:B------:R-:W-:Y:S02]  /*7970*/  HMMA.16816.F32 R32, R132.reuse, R6, R32 ;  /* 0x000000068420723c */ /* 0x040fe40000001820 */
[----:B------:R1:W5:Y:S02]  /*7980*/  LDL.LU R103, [R1+0x98] ;  /* 0x0000980001677983 */ /* 0x0003640000300800 */
[----:B------:R-:W-:Y:S01]  /*7990*/  FMUL.FTZ R26, R102, R26 ;  /* 0x0000001a661a7220 */ /* 0x000fe20000410000 */
[----:B------:R-:W-:Y:S01]  /*79a0*/  FMUL.FTZ R14, R14, UR11 ;  /* 0x0000000b0e0e7c20 */ /* 0x000fe20008410000 */
[----:B------:R1:W5:Y:S01]  /*79b0*/  LDL.LU R102, [R1+0x94] ;  /* 0x0000940001667983 */ /* 0x0003620000300800 */
[----:B------:R-:W-:Y:S01]  /*79c0*/  FMUL.FTZ R19, R19, UR11 ;  /* 0x0000000b13137c20 */ /* 0x000fe20008410000 */
[----:B------:R-:W-:Y:S01]  /*79d0*/  FFMA.FTZ R7, -R212, R212, 1 ;  /* 0x3f800000d4077423 */ /* 0x000fe200000101d4 */
[----:B------:R-:W-:Y:S01]  /*79e0*/  FMUL.FTZ R9, R9, R14 ;  /* 0x0000000e09097220 */ /* 0x000fe20000410000 */
[----:B------:R1:W5:Y:S01]  /*79f0*/  LDL.LU R101, [R1+0x90] ;  /* 0x0000900001657983 */ /* 0x0003620000300800 */
[----:B------:R-:W-:Y:S01]  /*7a00*/  FMUL.FTZ R20, R20, R19 ;  /* 0x0000001314147220 */ /* 0x000fe20000410000 */
[----:B------:R-:W-:Y:S01]  /*7a10*/  FMUL.FTZ R7, R7, UR11 ;  /* 0x0000000b07077c20 */ /* 0x000fe20008410000 */
[----:B------:R-:W-:Y:S01]  /*7a20*/  FFMA.FTZ R18, -R205, R205, 1 ;  /* 0x3f800000cd127423 */ /* 0x000fe200000101cd */
[----:B------:R-:W-:Y:S01]  /*7a30*/  FFMA.FTZ R6, -R211, R211, 1 ;  /* 0x3f800000d3067423 */ /* 0x000fe200000101d3 */
[----:B------:R-:W-:Y:S01]  /*7a40*/  F2FP.F16.F32.PACK_AB R14, R138, R155 ;  /* 0x0000009b8a0e723e */ /* 0x000fe200000000ff */
[----:B------:R-:W-:Y:S01]  /*7a50*/  FFMA.FTZ R138, -R207, R207, 1 ;  /* 0x3f800000cf8a7423 */ /* 0x000fe200000101cf */
[----:B------:R-:W-:Y:S01]  /*7a60*/  FMUL.FTZ R18, R18, UR11 ;  /* 0x0000000b12127c20 */ /* 0x000fe20008410000 */
[----:B------:R-:W-:Y:S01]  /*7a70*/  FMUL.FTZ R6, R6, UR11 ;  /* 0x0000000b06067c20 */ /* 0x000fe20008410000 */
        /* <DEDUP_REMOVED lines=10> */
[----:B------:R-:W-:Y:S01]  /*7b20*/  FFMA.FTZ R9, -R213, R213, 1 ;  /* 0x3f800000d5097423 */ /* 0x000fe200000101d5 */
[----:B------:R-:W-:Y:S01]  /*7b30*/  FFMA.FTZ R8, -R216, R216, 1 ;  /* 0x3f800000d8087423 */ /* 0x000fe200000101d8 */
[----:B------:R-:W-:Y:S01]  /*7b40*/  FMUL.FTZ R21, R21, R6 ;  /* 0x0000000615157220 */ /* 0x000fe20000410000 */
[----:B------:R-:W-:Y:S01]  /*7b50*/  FMUL.FTZ R6, R22, R7 ;  /* 0x0000000716067220 */ /* 0x000fe20000410000 */
[----:B------:R-:W-:Y:S01]  /*7b60*/  FMUL.FTZ R9, R9, UR11 ;  /* 0x0000000b09097c20 */ /* 0x000fe20008410000 */
[----:B------:R-:W-:Y:S01]  /*7b70*/  FMUL.FTZ R8, R8, UR11 ;  /* 0x0000000b08087c20 */ /* 0x000fe20008410000 */
[----:B------:R-:W-:Y:S01]  /*7b80*/  FADD.FTZ R7, -R176, R30 ;  /* 0x0000001eb0077221 */ /* 0x000fe20000010100 */
[----:B------:R-:W-:Y:S01]  /*7b90*/  FFMA.FTZ R30, -R219, R219, 1 ;  /* 0x3f800000db1e7423 */ /* 0x000fe200000101db */
[----:B------:R-:W-:Y:S01]  /*7ba0*/  FMUL.FTZ R4, R4, R9 ;  /* 0x0000000904047220 */ /* 0x000fe20000410000 */
[----:B------:R-:W-:Y:S01]  /*7bb0*/  FMUL.FTZ R5, R5, R8 ;  /* 0x0000000805057220 */ /* 0x000fe20000410000 */
[----:B------:R-:W-:Y:S01]  /*7bc0*/  FMUL.FTZ R7, R98, R7 ;  /* 0x0000000762077220 */ /* 0x000fe20000410000 */
[----:B------:R-:W2:Y:S01]  /*7bd0*/  LDSM.16.M88.4 R8, [R152+0x11000] ;  /* 0x011000009808783b */ /* 0x000ea20000000200 */
[----:B------:R-:W-:Y:S01]  /*7be0*/  FMUL.FTZ R30, R30, UR11 ;  /* 0x0000000b1e1e7c20 */ /* 0x000fe20008410000 */
[----:B------:R-:W-:Y:S01]  /*7bf0*/  F2FP.F16.F32.PACK_AB R19, R17, R4 ;  /* 0x000000041113723e */ /* 0x000fe200000000ff */
[----:B------:R-:W-:Y:S01]  /*7c00*/  FADD.FTZ R4, -R178, R28 ;  /* 0x0000001cb2047221 */ /* 0x000fe20000010100 */
[----:B------:R-:W-:Y:S01]  /*7c10*/  FADD.FTZ R28, -R176, R31 ;  /* 0x0000001fb01c7221 */ /* 0x000fe20000010100 */
[----:B------:R-:W-:Y:S01]  /*7c20*/  F2FP.F16.F32.PACK_AB R17, R198, R5 ;  /* 0x00000005c611723e */ /* 0x000fe200000000ff */
        /* <DEDUP_REMOVED lines=8> */
[----:B------:R-:W-:Y:S01]  /*7cb0*/  FMUL.FTZ R31, R218, UR11 ;  /* 0x0000000bda1f7c20 */ /* 0x000fe20008410000 */
[----:B------:R-:W-:Y:S01]  /*7cc0*/  FFMA.FTZ R22, -R224, R224, 1 ;  /* 0x3f800000e0167423 */ /* 0x000fe200000101e0 */
[----:B------:R-:W-:Y:S01]  /*7cd0*/  FMUL.FTZ R29, R29, UR11 ;  /* 0x0000000b1d1d7c20 */ /* 0x000fe20008410000 */
        /* <DEDUP_REMOVED lines=9> */
[----:B------:R-:W-:Y:S01]  /*7d70*/  F2FP.F16.F32.PACK_AB R22, R21, R20 ;  /* 0x000000141516723e */ /* 0x000fe200000000ff */
[----:B------:R-:W-:Y:S01]  /*7d80*/  FFMA.FTZ R21, -R221, R221, 1 ;  /* 0x3f800000dd157423 */ /* 0x000fe200000101dd */
[----:B------:R-:W-:Y:S01]  /*7d90*/  FMUL.FTZ R138, R15, R138 ;  /* 0x0000008a0f8a7220 */ /* 0x000fe20000410000 */
[----:B------:R1:W5:Y:S01]  /*7da0*/  LDL.LU R95, [R1+0x78] ;  /* 0x00007800015f7983 */ /* 0x0003620000300800 */
[----:B------:R-:W-:Y:S01]  /*7db0*/  F2FP.F16.F32.PACK_AB R26, R27, R26 ;  /* 0x0000001a1b1a723e */ /* 0x000fe200000000ff */
[----:B------:R-:W-:Y:S01]  /*7dc0*/  FMUL.FTZ R21, R21, UR11 ;  /* 0x0000000b15157c20 */ /* 0x000fe20008410000 */
[----:B------:R-:W-:Y:S01]  /*7dd0*/  FFMA.FTZ R27, -R229, R229, 1 ;  /* 0x3f800000e51b7423 */ /* 0x000fe200000101e5 */
[----:B------:R-:W-:Y:S01]  /*7de0*/  F2FP.F16.F32.PACK_AB R15, R138, R13 ;  /* 0x0000000d8a0f723e */ /* 0x000fe200000000ff */
[----:B------:R1:W5:Y:S01]  /*7df0*/  LDL.LU R94, [R1+0x74] ;  /* 0x00007400015e7983 */ /* 0x0003620000300800 */
[----:B------:R-:W-:Y:S01]  /*7e00*/  FMUL.FTZ R4, R4, R21 ;  /* 0x0000001504047220 */ /* 0x000fe20000410000 */
[----:B------:R-:W-:Y:S01]  /*7e10*/  FMUL.FTZ R27, R27, UR11 ;  /* 0x0000000b1b1b7c20 */ /* 0x000fe20008410000 */
[----:B------:R-:W-:Y:S01]  /*7e20*/  FFMA.FTZ R138, -R214, R214, 1 ;  /* 0x3f800000d68a7423 */ /* 0x000fe200000101d6 */
[----:B------:R1:W5:Y:S01]  /*7e30*/  LDL.LU R93, [R1+0x70] ;  /* 0x00007000015d7983 */ /* 0x0003620000300800 */
[----:B------:R-:W-:Y:S01]  /*7e40*/  FFMA.FTZ R30, -R231, R231, 1 ;  /* 0x3f800000e71e7423 */ /* 0x000fe200000101e7 */
[-C--:B--2---:R-:W-:Y:S03]  /*7e50*/  HMMA.16816.F32 R36, R132, R8.reuse, R36 ;  /* 0x000000088424723c */ /* 0x084fe60000001824 */
[----:B------:R-:W-:Y:S01]  /*7e60*/  FMUL.FTZ R32, R32, R27 ;  /* 0x0000001b20207220 */ /* 0x000fe20000410000 */
[----:B------:R-:W-:Y:S01]  /*7e70*/  FMUL.FTZ R138, R138, UR11 ;  /* 0x0000000b8a8a7c20 */ /* 0x000fe20008410000 */
[----:B------:R-:W-:Y:S01]  /*7e80*/  FMUL.FTZ R30, R30, UR11 ;  /* 0x0000000b1e1e7c20 */ /* 0x000fe20008410000 */
[----:B------:R-:W-:Y:S01]  /*7e90*/  FFMA.FTZ R31, -R237, R237, 1 ;  /* 0x3f800000ed1f7423 */ /* 0x000fe200000101ed */
[----:B------:R-:W-:Y:S01]  /*7ea0*/  FFMA.FTZ R155, -R210, R210, 1 ;  /* 0x3f800000d29b7423 */ /* 0x000fe200000101d2 */
[----:B------:R-:W-:Y:S01]  /*7eb0*/  FMUL.FTZ R23, R23, R138 ;  /* 0x0000008a17177220 */ /* 0x000fe20000410000 */
[C---:B------:R-:W-:Y:S04]  /*7ec0*/  HMMA.16816.F32 R40, R140.reuse, R8, R40 ;  /* 0x000000088c28723c */ /* 0x040fe80000001828 */
[----:B------:R-:W-:Y:S01]  /*7ed0*/  F2FP.F16.F32.PACK_AB R20, R23, R6 ;  /* 0x000000061714723e */ /* 0x000fe200000000ff */
[----:B------:R-:W-:Y:S01]  /*7ee0*/  FFMA.FTZ R6, -R225, R225, 1 ;  /* 0x3f800000e1067423 */ /* 0x000fe200000101e1 */
[----:B------:R-:W-:Y:S01]  /*7ef0*/  FFMA.FTZ R8, -R223, R223, 1 ;  /* 0x3f800000df087423 */ /* 0x000fe200000101df */
[----:B------:R-:W-:Y:S01]  /*7f00*/  FFMA.FTZ R9, -R226, R226, 1 ;  /* 0x3f800000e2097423 */ /* 0x000fe200000101e2 */
[-C--:B------:R-:W-:Y:S03]  /*7f10*/  HMMA.16816.F32 R44, R140, R10.reuse, R44 ;  /* 0x0000000a8c2c723c */ /* 0x080fe6000000182c */
[----:B------:R-:W-:Y:S01]  /*7f20*/  FMUL.FTZ R6, R6, UR11 ;  /* 0x0000000b06067c20 */ /* 0x000fe20008410000 */
[----:B------:R-:W-:Y:S01]  /*7f30*/  FMUL.FTZ R8, R8, UR11 ;  /* 0x0000000b08087c20 */ /* 0x000fe20008410000 */
[----:B------:R-:W-:Y:S01]  /*7f40*/  FADD.FTZ R21, -R184, R37 ;  /* 0x00000025b8157221 */ /* 0x000fe20000010100 */
[----:B------:R-:W-:Y:S01]  /*7f50*/  FADD.FTZ R23, -R179, R38 ;  /* 0x00000026b3177221 */ /* 0x000fe20000010100 */
[----:B------:R-:W-:Y:S01]  /*7f60*/  FMUL.FTZ R7, R7, R6 ;  /* 0x0000000607077220 */ /* 0x000fe20000410000 */
[----:B------:R-:W-:Y:S01]  /*7f70*/  FMUL.FTZ R5, R5, R8 ;  /* 0x0000000805057220 */ /* 0x000fe20000410000 */
[----:B------:R-:W-:Y:S01]  /*7f80*/  FMUL.FTZ R21, R91, R21 ;  /* 0x000000155b157220 */ /* 0x000fe20000410000 */
[----:B------:R-:W-:Y:S01]  /*7f90*/  FMUL.FTZ R23, R90, R23 ;  /* 0x000000175a177220 */ /* 0x000fe20000410000 */
[----:B------:R-:W-:Y:S01]  /*7fa0*/  FFMA.FTZ R6, -R233, R233, 1 ;  /* 0x3f800000e9067423 */ /* 0x000fe200000101e9 */
[----:B------:R-:W-:Y:S01]  /*7fb0*/  FADD.FTZ R8, -R184, R36 ;  /* 0x00000024b8087221 */ /* 0x000fe20000010100 */
        /* <DEDUP_REMOVED lines=8> */
[----:B------:R-:W-:Y:S01]  /*8040*/  FADD.FTZ R41, -R178, R41 ;  /* 0x00000029b2297221 */ /* 0x000fe20000010100 */
        /* <DEDUP_REMOVED lines=9> */
[----:B------:R-:W-:Y:S01]  /*80e0*/  FADD.FTZ R29, -R176, R47 ;  /* 0x0000002fb01d7221 */ /* 0x000fe20000010100 */
[----:B------:R-:W-:Y:S01]  /*80f0*/  FMUL.FTZ R9, R9, UR11 ;  /* 0x0000000b09097c20 */ /* 0x000fe20008410000 */
[----:B------:R-:W-:Y:S01]  /*8100*/  FMUL.FTZ R27, R82, R27 ;  /* 0x0000001b521b7220 */ /* 0x000fe20000410000 */
[----:B------:R1:W5:Y:S01]  /*8110*/  LDL.LU R88, [R1+0x5c] ;  /* 0x00005c0001587983 */ /* 0x0003620000300800 */
[----:B------:R-:W-:Y:S01]  /*8120*/  FMUL.FTZ R29, R81, R29 ;  /* 0x0000001d511d7220 */ /* 0x000fe20000410000 */
[----:B------:R-:W-:Y:S01]  /*8130*/  FMUL.FTZ R28, R28, R9 ;  /* 0x000000091c1c7220 */ /* 0x000fe20000410000 */
[----:B------:R-:W-:Y:S01]  /*8140*/  FFMA.FTZ R9, -R232, R232, 1 ;  /* 0x3f800000e8097423 */ /* 0x000fe200000101e8 */
[----:B------:R1:W5:Y:S01]  /*8150*/  LDL.LU R87, [R1+0x58] ;  /* 0x0000580001577983 */ /* 0x0003620000300800 */
[C---:B------:R-:W-:Y:S03]  /*8160*/  HMMA.16816.F32 R48, R132.reuse, R10, R48 ;  /* 0x0000000a8430723c */ /* 0x040fe60000001830 */
[----:B------:R1:W5:Y:S01]  /*8170*/  LDL.LU R86, [R1+0x54] ;  /* 0x0000540001567983 */ /* 0x0003620000300800 */
[----:B------:R-:W-:Y:S01]  /*8180*/  F2FP.F16.F32.PACK_AB R28, R28, R7 ;  /* 0x000000071c1c723e */ /* 0x000fe200000000ff */
[----:B------:R-:W-:Y:S01]  /*8190*/  FMUL.FTZ R9, R9, UR11 ;  /* 0x0000000b09097c20 */ /* 0x000fe20008410000 */
[----:B------:R-:W-:Y:S01]  /*81a0*/  FFMA.FTZ R11, -R220, R220, 1 ;  /* 0x3f800000dc0b7423 */ /* 0x000fe200000101dc */
[----:B------:R1:W5:Y:S01]  /*81b0*/  LDL.LU R85, [R1+0x50] ;  /* 0x0000500001557983 */ /* 0x0003620000300800 */
[----:B------:R-:W-:Y:S01]  /*81c0*/  FFMA.FTZ R10, -R230, R230, 1 ;  /* 0x3f800000e60a7423 */ /* 0x000fe200000101e6 */
[----:B------:R-:W-:Y:S01]  /*81d0*/  FMUL.FTZ R34, R34, R9 ;  /* 0x0000000922227220 */ /* 0x000fe20000410000 */
[----:B------:R-:W-:Y:S01]  /*81e0*/  F2FP.F16.F32.PACK_AB R9, R5, R4 ;  /* 0x000000040509723e */ /* 0x000fe200000000ff */
[----:B------:R-:W-:Y:S01]  /*81f0*/  FMUL.FTZ R11, R11, UR11 ;  /* 0x0000000b0b0b7c20 */ /* 0x000fe20008410000 */
[----:B------:R-:W2:Y:S01]  /*8200*/  LDSM.16.M88.4 R4, [R152+0x11800] ;  /* 0x011800009804783b */ /* 0x000ea20000000200 */
[----:B------:R-:W-:Y:S01]  /*8210*/  FMUL.FTZ R10, R10, UR11 ;  /* 0x0000000b0a0a7c20 */ /* 0x000fe20008410000 */
[----:B------:R-:W-:Y:S01]  /*8220*/  F2FP.F16.F32.PACK_AB R34, R35, R34 ;  /* 0x000000222322723e */ /* 0x000fe200000000ff */
[----:B------:R-:W-:Y:S01]  /*8230*/  FMUL.FTZ R8, R8, R11 ;  /* 0x0000000b08087220 */ /* 0x000fe20000410000 */
[C---:B------:R-:W-:Y:S01]  /*8240*/  FADD.FTZ R11, -R178.reuse, R44 ;  /* 0x0000002cb20b7221 */ /* 0x040fe20000010100 */
[----:B------:R-:W-:Y:S01]  /*8250*/  FMUL.FTZ R10, R25, R10 ;  /* 0x0000000a190a7220 */ /* 0x000fe20000410000 */
[----:B------:R-:W-:Y:S01]  /*8260*/  FADD.FTZ R25, -R178, R45 ;  /* 0x0000002db2197221 */ /* 0x000fe20000010100 */
[----:B------:R-:W-:Y:S01]  /*8270*/  FADD.FTZ R48, -R184, R48 ;  /* 0x00000030b8307221 */ /* 0x000fe20000010100 */
[----:B------:R-:W-:Y:S01]  /*8280*/  FMUL.FTZ R11, R84, R11 ;  /* 0x0000000b540b7220 */ /* 0x000fe20000410000 */
[----:B------:R-:W-:Y:S01]  /*8290*/  FADD.FTZ R49, -R184, R49 ;  /* 0x00000031b8317221 */ /* 0x000fe20000010100 */
[----:B------:R1:W5:Y:S01]  /*82a0*/  LDL.LU R84, [R1+0x4c] ;  /* 0x00004c0001547983 */ /* 0x0003620000300800 */
[----:B------:R-:W-:Y:S01]  /*82b0*/  FMUL.FTZ R25, R83, R25 ;  /* 0x0000001953197220 */ /* 0x000fe20000410000 */
[----:B------:R-:W-:Y:S01]  /*82c0*/  FMUL.FTZ R48, R80, R48 ;  /* 0x0000003050307220 */ /* 0x000fe20000410000 */
[----:B------:R-:W-:Y:S01]  /*82d0*/  FMUL.FTZ R49, R79, R49 ;  /* 0x000000314f317220 */ /* 0x000fe20000410000 */
[----:B------:R1:W5:Y:S01]  /*82e0*/  LDL.LU R83, [R1+0x48] ;  /* 0x0000480001537983 */ /* 0x0003620000300800 */
[C---:B------:R-:W-:Y:S01]  /*82f0*/  FADD.FTZ R50, -R179.reuse, R50 ;  /* 0x00000032b3327221 */ /* 0x040fe20000010100 */
[----:B------:R-:W-:Y:S01]  /*8300*/  FADD.FTZ R51, -R179, R51 ;  /* 0x00000033b3337221 */ /* 0x000fe20000010100 */
[----:B------:R-:W-:Y:S01]  /*8310*/  FMUL.FTZ R33, R33, R30 ;  /* 0x0000001e21217220 */ /* 0x000fe20000410000 */
[----:B------:R1:W5:Y:S01]  /*8320*/  LDL.LU R82, [R1+0x44] ;  /* 0x0000440001527983 */ /* 0x0003620000300800 */
[----:B------:R-:W-:Y:S01]  /*8330*/  FMUL.FTZ R50, R78, R50 ;  /* 0x000000324e327220 */ /* 0x000fe20000410000 */
[----:B------:R-:W-:Y:S01]  /*8340*/  FMUL.FTZ R51, R77, R51 ;  /* 0x000000334d337220 */ /* 0x000fe20000410000 */
[----:B------:R-:W-:Y:S01]  /*8350*/  FFMA.FTZ R30, -R228, R228, 1 ;  /* 0x3f800000e41e7423 */ /* 0x000fe200000101e4 */
[----:B------:R1:W5:Y:S01]  /*8360*/  LDL.LU R81, [R1+0x40] ;  /* 0x0000400001517983 */ /* 0x0003620000300800 */
[----:B------:R-:W-:Y:S01]  /*8370*/  FFMA.FTZ R36, -R227, R227, 1 ;  /* 0x3f800000e3247423 */ /* 0x000fe200000101e3 */
[----:B------:R-:W-:Y:S01]  /*8380*/  FMUL.FTZ R27, R27, R240 ;  /* 0x000000f01b1b7220 */ /* 0x000fe20000410000 */
[----:B------:R-:W-:Y:S01]  /*8390*/  FMUL.FTZ R30, R30, UR11 ;  /* 0x0000000b1e1e7c20 */ /* 0x000fe20008410000 */
[----:B------:R1:W5:Y:S01]  /*83a0*/  LDL.LU R80, [R1+0x3c] ;  /* 0x00003c0001507983 */ /* 0x0003620000300800 */
[----:B------:R-:W-:Y:S01]  /*83b0*/  FMUL.FTZ R36, R36, UR11 ;  /* 0x0000000b24247c20 */ /* 0x000fe20008410000 */
[----:B------:R-:W-:Y:S01]  /*83c0*/  FMUL.FTZ R238, R25, R238 ;  /* 0x000000ee19ee7220 */ /* 0x000fe20000410000 */
[----:B------:R-:W-:Y:S01]  /*83d0*/  FMUL.FTZ R23, R23, R30 ;  /* 0x0000001e17177220 */ /* 0x000fe20000410000 */
[----:B------:R1:W5:Y:S01]  /*83e0*/  LDL.LU R79, [R1+0x38] ;  /* 0x00003800014f7983 */ /* 0x0003620000300800 */
[----:B------:R-:W-:Y:S01]  /*83f0*/  FMUL.FTZ R21, R21, R36 ;  /* 0x0000002415157220 */ /* 0x000fe20000410000 */
[----:B------:R-:W-:Y:S01]  /*8400*/  FMUL.FTZ R25, R244, UR11 ;  /* 0x0000000bf4197c20 */ /* 0x000fe20008410000 */
[----:B------:R-:W-:Y:S01]  /*8410*/  FMUL.FTZ R31, R31, UR11 ;  /* 0x0000000b1f1f7c20 */ /* 0x000fe20008410000 */
[----:B------:R1:W5:Y:S01]  /*8420*/  LDL.LU R78, [R1+0x34] ;  /* 0x00003400014e7983 */ /* 0x0003620000300800 */
[----:B------:R-:W-:Y:S01]  /*8430*/  F2FP.F16.F32.PACK_AB R23, R10, R23 ;  /* 0x000000170a17723e */ /* 0x000fe200000000ff */
[----:B------:R-:W-:Y:S01]  /*8440*/  FMUL.FTZ R10, R245, UR11 ;  /* 0x0000000bf50a7c20 */ /* 0x000fe20008410000 */
[----:B------:R-:W-:Y:S01]  /*8450*/  F2FP.F16.F32.PACK_AB R21, R21, R8 ;  /* 0x000000081515723e */ /* 0x000fe200000000ff */
[----:B------:R1:W5:Y:S01]  /*8460*/  LDL.LU R77, [R1+0x30] ;  /* 0x00003000014d7983 */ /* 0x0003620000300800 */
[----:B------:R-:W-:Y:S01]  /*8470*/  FMUL.FTZ R25, R50, R25 ;  /* 0x0000001932197220 */ /* 0x000fe20000410000 */
[-C--:B--2---:R-:W-:Y:S03]  /*8480*/  HMMA.16816.F32 R52, R132, R4.reuse, R52 ;  /* 0x000000048434723c */ /* 0x084fe60000001834 */
[----:B------:R-:W-:Y:S01]  /*8490*/  FMUL.FTZ R10, R51, R10 ;  /* 0x0000000a330a7220 */ /* 0x000fe20000410000 */
[----:B------:R-:W-:Y:S01]  /*84a0*/  FMUL.FTZ R8, R243, UR11 ;  /* 0x0000000bf3087c20 */ /* 0x000fe20008410000 */
[----:B------:R-:W-:Y:S01]  /*84b0*/  FFMA.FTZ R36, -R235, R235, 1 ;  /* 0x3f800000eb247423 */ /* 0x000fe200000101eb */
[----:B------:R-:W-:Y:S01]  /*84c0*/  FFMA.FTZ R30, -R239, R239, 1 ;  /* 0x3f800000ef1e7423 */ /* 0x000fe200000101ef */
[----:B------:R-:W-:Y:S01]  /*84d0*/  FMUL.FTZ R42, R42, R31 ;  /* 0x0000001f2a2a7220 */ /* 0x000fe20000410000 */
[C---:B------:R-:W-:Y:S04]  /*84e0*/  HMMA.16816.F32 R56, R140.reuse, R4, R56 ;  /* 0x000000048c38723c */ /* 0x040fe80000001838 */
[----:B------:R-:W-:Y:S01]  /*84f0*/  FMUL.FTZ R4, R241, UR11 ;  /* 0x0000000bf1047c20 */ /* 0x000fe20008410000 */
[----:B------:R-:W-:Y:S01]  /*8500*/  FMUL.FTZ R5, R242, UR11 ;  /* 0x0000000bf2057c20 */ /* 0x000fe20008410000 */
[----:B------:R-:W-:Y:S01]  /*8510*/  FMUL.FTZ R49, R49, R8 ;  /* 0x0000000831317220 */ /* 0x000fe20000410000 */
[----:B------:R-:W-:Y:S01]  /*8520*/  F2FP.F16.F32.PACK_AB R10, R10, R25 ;  /* 0x000000190a0a723e */ /* 0x000fe200000000ff */
[-C--:B------:R-:W-:Y:S03]  /*8530*/  HMMA.16816.F32 R60, R140, R6.reuse, R60 ;  /* 0x000000068c3c723c */ /* 0x080fe6000000183c */
        /* <DEDUP_REMOVED lines=25> */
[----:B------:R-:W-:Y:S01]  /*86d0*/  FADD.FTZ R62, -R176, R62 ;  /* 0x0000003eb03e7221 */ /* 0x000fe20000010100 */
[----:B------:R1:W5:Y:S01]  /*86e0*/  LDL.LU R71, [R1+0x18] ;  /* 0x0000180001477983 */ /* 0x0003620000300800 */
[----:B------:R-:W-:Y:S03]  /*86f0*/  HMMA.16816.F32 R64, R132, R6, R64 ;  /* 0x000000068440723c */ /* 0x000fe60000001840 */
[----:B------:R1:W5:Y:S01]  /*8700*/  LDL.LU R70, [R1+0x14] ;  /* 0x0000140001467983 */ /* 0x0003620000300800 */
[----:B------:R-:W-:Y:S01]  /*8710*/  FMUL.FTZ R62, R0, R62 ;  /* 0x0000003e003e7220 */ /* 0x000fe20000410000 */
[----:B------:R-:W-:Y:S01]  /*8720*/  FMUL.FTZ R4, R29, R4 ;  /* 0x000000041d047220 */ /* 0x000fe20000410000 */
[----:B------:R-:W-:Y:S01]  /*8730*/  FMUL.FTZ R48, R48, R5 ;  /* 0x0000000530307220 */ /* 0x000fe20000410000 */
[----:B------:R1:W5:Y:S01]  /*8740*/  LDL.LU R69, [R1+0x10] ;  /* 0x0000100001457983 */ /* 0x0003620000300800 */
[----:B------:R-:W-:Y:S01]  /*8750*/  FMUL.FTZ R5, R246, UR11 ;  /* 0x0000000bf6057c20 */ /* 0x000fe20008410000 */
[----:B------:R-:W-:Y:S01]  /*8760*/  FMUL.FTZ R7, R248, UR11 ;  /* 0x0000000bf8077c20 */ /* 0x000fe20008410000 */
[----:B------:R-:W-:Y:S01]  /*8770*/  F2FP.F16.F32.PACK_AB R27, R4, R27 ;  /* 0x0000001b041b723e */ /* 0x000fe200000000ff */
[----:B------:R1:W5:Y:S01]  /*8780*/  LDL.LU R68, [R1+0xc] ;  /* 0x00000c0001447983 */ /* 0x0003620000300800 */
[----:B------:R-:W-:Y:S01]  /*8790*/  FMUL.FTZ R4, R247, UR11 ;  /* 0x0000000bf7047c20 */ /* 0x000fe20008410000 */
[----:B------:R-:W-:Y:S01]  /*87a0*/  FMUL.FTZ R6, R249, UR11 ;  /* 0x0000000bf9067c20 */ /* 0x000fe20008410000 */
        /* <DEDUP_REMOVED lines=9> */
[----:B------:R-:W-:Y:S01]  /*8840*/  FADD.FTZ R64, -R184, R64 ;  /* 0x00000040b8407221 */ /* 0x000fe20000010100 */
[----:B------:R-:W-:Y:S01]  /*8850*/  F2FP.F16.F32.PACK_AB R5, R4, R5 ;  /* 0x000000050405723e */ /* 0x000fe200000000ff */
[----:B------:R-:W-:Y:S01]  /*8860*/  FMUL.FTZ R25, R56, R25 ;  /* 0x0000001938197220 */ /* 0x000fe20000410000 */
[----:B------:R-:W-:Y:S01]  /*8870*/  F2FP.F16.F32.PACK_AB R32, R33, R32 ;  /* 0x000000202120723e */ /* 0x000fe200000000ff */
[----:B------:R-:W-:Y:S01]  /*8880*/  FMUL.FTZ R8, R57, R8 ;  /* 0x0000000839087220 */ /* 0x000fe20000410000 */
[----:B------:R-:W-:Y:S01]  /*8890*/  F2FP.F16.F32.PACK_AB R7, R6, R7 ;  /* 0x000000070607723e */ /* 0x000fe200000000ff */
[----:B------:R-:W-:Y:S01]  /*88a0*/  FMUL.FTZ R31, R170, UR11 ;  /* 0x0000000baa1f7c20 */ /* 0x000fe20008410000 */
[----:B------:R-:W-:Y:S01]  /*88b0*/  FMUL.FTZ R4, R171, UR11 ;  /* 0x0000000bab047c20 */ /* 0x000fe20008410000 */
[----:B------:R-:W-:Y:S01]  /*88c0*/  FMUL.FTZ R155, R155, UR11 ;  /* 0x0000000b9b9b7c20 */ /* 0x000fe20008410000 */
[----:B------:R-:W-:Y:S01]  /*88d0*/  FMUL.FTZ R33, R234, UR11 ;  /* 0x0000000bea217c20 */ /* 0x000fe20008410000 */
[----:B------:R-:W-:Y:S01]  /*88e0*/  FMUL.FTZ R36, R36, UR11 ;  /* 0x0000000b24247c20 */ /* 0x000fe20008410000 */
[----:B------:R-:W-:Y:S01]  /*88f0*/  FMUL.FTZ R30, R30, UR11 ;  /* 0x0000000b1e1e7c20 */ /* 0x000fe20008410000 */
[----:B------:R-:W-:Y:S01]  /*8900*/  F2FP.F16.F32.PACK_AB R25, R8, R25 ;  /* 0x000000190819723e */ /* 0x000fe200000000ff */
[----:B------:R-:W-:Y:S01]  /*8910*/  FMUL.FTZ R63, R168, R63 ;  /* 0x0000003fa83f7220 */ /* 0x000fe20000410000 */
[----:B------:R-:W-:Y:S01]  /*8920*/  FMUL.FTZ R29, R252, UR11 ;  /* 0x0000000bfc1d7c20 */ /* 0x000fe20008410000 */
[----:B------:R-:W-:Y:S01]  /*8930*/  F2FP.F16.F32.PACK_AB R48, R49, R48 ;  /* 0x000000303130723e */ /* 0x000fe200000000ff */
[----:B------:R-:W-:Y:S01]  /*8940*/  FMUL.FTZ R64, R164, R64 ;  /* 0x00000040a4407220 */ /* 0x000fe20000410000 */
[----:B------:R-:W-:Y:S01]  /*8950*/  FMUL.FTZ R6, R177, UR11 ;  /* 0x0000000bb1067c20 */ /* 0x000fe20008410000 */
[----:B------:R-:W-:Y:S01]  /*8960*/  MOV R164, 0x10 ;  /* 0x0000001000a47802 */ /* 0x000fe20000000f00 */
[----:B------:R-:W-:Y:S01]  /*8970*/  FADD.FTZ R65, -R184, R65 ;  /* 0x00000041b8417221 */ /* 0x000fe20000010100 */
[C---:B------:R-:W-:Y:S01]  /*8980*/  FADD.FTZ R66, -R179.reuse, R66 ;  /* 0x00000042b3427221 */ /* 0x040fe20000010100 */
[----:B------:R-:W-:Y:S01]  /*8990*/  FADD.FTZ R67, -R179, R67 ;  /* 0x00000043b3437221 */ /* 0x000fe20000010100 */
[----:B------:R-:W-:Y:S01]  /*89a0*/  SEL R164, R164, 0xfffffff0, !P0 ;  /* 0xfffffff0a4a47807 */ /* 0x000fe20004000000 */
        /* <DEDUP_REMOVED lines=19> */
[----:B------:R-:W-:Y:S01]  /*8ae0*/  SHF.L.U32 R146, R3, 0x5, RZ ;  /* 0x0000000503927819 */ /* 0x000fe200000006ff */
[----:B------:R-:W-:Y:S01]  /*8af0*/  FMUL.FTZ R67, R185, R67 ;  /* 0x00000043b9437220 */ /* 0x000fe20000410000 */
[----:B------:R-:W-:Y:S01]  /*8b00*/  FMUL.FTZ R33, R158, UR11 ;  /* 0x0000000b9e217c20 */ /* 0x000fe20008410000 */
[----:B------:R-:W-:Y:S01]  /*8b10*/  SHF.L.U32 R157, R3, 0x1, RZ ;  /* 0x00000001039d7819 */ /* 0x000fe200000006ff */
[----:B------:R-:W-:Y:S01]  /*8b20*/  FMUL.FTZ R6, R161, UR11 ;  /* 0x0000000ba1067c20 */ /* 0x000fe20008410000 */
[----:B------:R-:W-:Y:S01]  /*8b30*/  FMUL.FTZ R35, R162, UR11 ;  /* 0x0000000ba2237c20 */ /* 0x000fe20008410000 */
[----:B------:R-:W-:Y:S01]  /*8b40*/  MOV R185, 0x4 ;  /* 0x0000000400b97802 */ /* 0x000fe20000000f00 */
[----:B------:R-:W-:Y:S01]  /*8b50*/  FMUL.FTZ R8, R163, UR11 ;  /* 0x0000000ba3087c20 */ /* 0x000fe20008410000 */
[----:B------:R-:W-:Y:S01]  /*8b60*/  FMUL.FTZ R33, R64, R33 ;  /* 0x0000002140217220 */ /* 0x000fe20000410000 */
[----:B------:R-:W-:Y:S01]  /*8b70*/  F2FP.F16.F32.PACK_AB R62, R63, R62 ;  /* 0x0000003e3f3e723e */ /* 0x000fe200000000ff */
[----:B------:R-:W-:Y:S01]  /*8b80*/  FMUL.FTZ R6, R65, R6 ;  /* 0x0000000641067220 */ /* 0x000fe20000410000 */
[----:B------:R-:W-:Y:S01]  /*8b90*/  FMUL.FTZ R35, R66, R35 ;  /* 0x0000002342237220 */ /* 0x000fe20000410000 */
[----:B------:R-:W-:Y:S01]  /*8ba0*/  IADD3 R4, PT, PT, R167, R164, RZ ;  /* 0x000000a4a7047210 */ /* 0x000fe20007ffe0ff */
[----:B------:R-:W-:Y:S01]  /*8bb0*/  FMUL.FTZ R8, R67, R8 ;  /* 0x0000000843087220 */ /* 0x000fe20000410000 */
[----:B-1----:R-:W-:Y:S06]  /*8bc0*/  BRA.U !UP0, `(.L_x_2542) ;  /* 0x0000000108607547 */ /* 0x002fec000b800000 */
        /* <DEDUP_REMOVED lines=9> */
[----:B------:R-:W-:Y:S01]  /*8c60*/  VIADD R183, R183, UR44 ;  /* 0x0000002cb7b77c36 */ /* 0x000fe20008000000 */
[----:B------:R-:W-:Y:S03]  /*8c70*/  IADD3 R44, P0, PT, R186, UR16, RZ ;  /* 0x00000010ba2c7c10 */ /* 0x000fe6000ff1e0ff */
[----:B------:R-:W-:Y:S01]  /*8c80*/  @!PT LDS RZ, [RZ] ;  /* 0x00000000fffff984 */ /* 0x000fe20000000800 */
[----:B------:R-:W-:Y:S01]  /*8c90*/  @!PT LDS RZ, [RZ] ;  /* 0x00000000fffff984 */ /* 0x000fe20000000800 */
[----:B------:R-:W-:Y:S01]  /*8ca0*/  @!PT LDS RZ, [RZ] ;  /* 0x00000000fffff984 */ /* 0x000fe20000000800 */
[----:B------:R1:W-:Y:S01]  /*8cb0*/  LDGSTS.E.BYPASS.LTC128B.128 [R195], desc[UR32][R186.64] ;  /* 0x00000000bac37fae */ /* 0x0003e2000b981a20 */
[----:B------:R-:W-:Y:S02]  /*8cc0*/  IADD3.X R45, PT, PT, R187, UR15, RZ, P0, !PT ;  /* 0x0000000fbb2d7c10 */ /* 0x000fe400087fe4ff */
[----:B------:R-:W-:Y:S03]  /*8cd0*/  IADD3 R38, P0, PT, R44, UR16, RZ ;  /* 0x000000102c267c10 */ /* 0x000fe6000ff1e0ff */
[----:B------:R1:W-:Y:S01]  /*8ce0*/  LDGSTS.E.BYPASS.LTC128B.128 [R195+0x1000], desc[UR32][R44.64] ;  /* 0x010000002cc37fae */ /* 0x0003e2000b981a20 */
[----:B------:R-:W-:Y:S02]  /*8cf0*/  IADD3.X R39, PT, PT, R45, UR15, RZ, P0, !PT ;  /* 0x0000000f2d277c10 */ /* 0x000fe400087fe4ff */
[----:B------:R-:W-:Y:S03]  /*8d00*/  IADD3 R30, P0, PT, R38, UR16, RZ ;  /* 0x00000010261e7c10 */ /* 0x000fe6000ff1e0ff */
[----:B------:R1:W-:Y:S01]  /*8d10*/  LDGSTS.E.BYPASS.LTC128B.128 [R195+0x2000], desc[UR32][R38.64] ;  /* 0x0200000026c37fae */ /* 0x0003e2000b981a20 */
[----:B------:R-:W-:Y:S05]  /*8d20*/  IADD3.X R31, PT, PT, R39, UR15, RZ, P0, !PT ;  /* 0x0000000f271f7c10 */ /* 0x000fea00087fe4ff */
[----:B------:R1:W-:Y:S04]  /*8d30*/  LDGSTS.E.BYPASS.LTC128B.128 [R195+0x3000], desc[UR32][R30.64] ;  /* 0x030000001ec37fae */ /* 0x0003e8000b981a20 */
[----:B------:R-:W0:Y:S02]  /*8d40*/  LDGDEPBAR ;  /* 0x00000000000079af */ /* 0x000e240000000000 */
.L_x_2542:
[----:B------:R-:W-:Y:S01]  /*8d50*/  STS [R167+0x14000], R14 ;  /* 0x0140000ea7007388 */ /* 0x000fe20000000800 */
[----:B-1----:R-:W-:Y:S01]  /*8d60*/  IMAD.IADD R31, R164, 0x1, R165 ;  /* 0x00000001a41f7824 */ /* 0x002fe200078e02a5 */
[----:B------:R-:W-:Y:S01]  /*8d70*/  F2FP.F16.F32.PACK_AB R33, R6, R33 ;  /* 0x000000210621723e */ /* 0x000fe200000000ff */
[--C-:B------:R-:W-:Y:S01]  /*8d80*/  IMAD.IADD R6, R166, 0x1, R164.reuse ;  /* 0x00000001a6067824 */ /* 0x100fe200078e02a4 */
[----:B------:R-:W-:Y:S01]  /*8d90*/  STS [R167+0x14400], R12 ;  /* 0x0144000ca7007388 */ /* 0x000fe20000000800 */
[----:B------:R-:W-:Y:S01]  /*8da0*/  F2FP.F16.F32.PACK_AB R35, R8, R35 ;  /* 0x000000230823723e */ /* 0x000fe200000000ff */
[----:B------:R-:W-:Y:S01]  /*8db0*/  IMAD.IADD R164, R160, 0x1, R164 ;  /* 0x00000001a0a47824 */ /* 0x000fe200078e02a4 */
[----:B------:R-:W-:Y:S01]  /*8dc0*/  LOP3.LUT R137, R137, 0x38, R144, 0x78, !PT ;  /* 0x0000003889897812 */ /* 0x000fe200078e7890 */
[----:B------:R-:W-:Y:S01]  /*8dd0*/  STS [R4+0x14000], R19 ;  /* 0x0140001304007388 */ /* 0x000fe20000000800 */
[----:B------:R-:W-:Y:S01]  /*8de0*/  LEA R139, R150, UR4, 0x1 ;  /* 0x00000004968b7c11 */ /* 0x000fe2000f8e08ff */
[----:B------:R-:W1:Y:S01]  /*8df0*/  LDC R142, c[0x0][0x44c] ;  /* 0x00011300ff8e7b82 */ /* 0x000e620000000800 */
[----:B------:R-:W-:Y:S01]  /*8e00*/  LOP3.LUT R143, R182, 0x30, RZ, 0xc0, !PT ;  /* 0x00000030b68f7812 */ /* 0x000fe200078ec0ff */
[----:B------:R-:W-:Y:S02]  /*8e10*/  STS [R4+0x14400], R17 ;  /* 0x0144001104007388 */ /* 0x000fe40000000800 */
[----:B------:R-:W-:Y:S02]  /*8e20*/  IMAD.IADD R138, R148, 0x1, R139 ;  /* 0x00000001948a7824 */ /* 0x000fe400078e028b */
[----:B------:R-:W-:Y:S04]  /*8e30*/  STS [R167+0x16000], R18 ;  /* 0x01600012a7007388 */ /* 0x000fe80000000800 */
[----:B------:R-:W-:Y:S04]  /*8e40*/  STS [R167+0x16400], R16 ;  /* 0x01640010a7007388 */ /* 0x000fe80000000800 */
[----:B------:R-:W-:Y:S04]  /*8e50*/  STS [R4+0x16000], R15 ;  /* 0x0160000f04007388 */ /* 0x000fe80000000800 */
[----:B------:R2:W-:Y:S04]  /*8e60*/  STS [R4+0x16400], R13 ;  /* 0x0164000d04007388 */ /* 0x0005e80000000800 */
[----:B------:R-:W-:Y:S01]  /*8e70*/  STS [R165+0x14000], R22 ;  /* 0x01400016a5007388 */ /* 0x000fe20000000800 */
[----:B-1----:R-:W-:Y:S03]  /*8e80*/  IMAD R142, R142, UR5, RZ ;  /* 0x000000058e8e7c24 */ /* 0x002fe6000f8e02ff */
[----:B------:R-:W-:Y:S04]  /*8e90*/  STS [R165+0x14400], R20 ;  /* 0x01440014a5007388 */ /* 0x000fe80000000800 */
[----:B------:R-:W-:Y:S04]  /*8ea0*/  STS [R31+0x14000], R32 ;  /* 0x014000201f007388 */ /* 0x000fe80000000800 */
[----:B------:R-:W-:Y:S04]  /*8eb0*/  STS [R31+0x14400], R34 ;  /* 0x014400221f007388 */ /* 0x000fe80000000800 */
[----:B------:R-:W-:Y:S04]  /*8ec0*/  STS [R165+0x16000], R24 ;  /* 0x01600018a5007388 */ /* 0x000fe80000000800 */
[----:B------:R-:W-:Y:S01]  /*8ed0*/  STS [R165+0x16400], R26 ;  /* 0x0164001aa5007388 */ /* 0x000fe20000000800 */
[----:B--2---:R-:W-:Y:S03]  /*8ee0*/  LOP3.LUT R4, R137, 0x200, R146, 0xf8, !PT ;  /* 0x0000020089047812 */ /* 0x004fe600078ef892 */
[----:B------:R-:W-:Y:S01]  /*8ef0*/  STS [R31+0x16000], R9 ;  /* 0x016000091f007388 */ /* 0x000fe20000000800 */
[----:B------:R-:W-:Y:S03]  /*8f00*/  LEA R137, R4, UR4, 0x1 ;  /* 0x0000000404897c11 */ /* 0x000fe6000f8e08ff */
        /* <DEDUP_REMOVED lines=29> */
[-C--:B-1---5:R-:W-:Y:S08]  /*90e0*/  HMMA.16816.F32 R68, R4, R8.reuse, R68 ;  /* 0x000000080444723c */ /* 0x0a2ff00000001844 */
        /* <DEDUP_REMOVED lines=80> */
[----:B------:R-:W-:Y:S02]  /*95f0*/  LOP3.LUT R141, R4, 0x38, R3, 0x78, !PT ;  /* 0x00000038048d7812 */ /* 0x000fe400078e7803 */
[----:B------:R-:W-:Y:S01]  /*9600*/  LEA R196, P0, R5, R196, 0x2 ;  /* 0x000000c405c47211 */ /* 0x000fe200078010ff */
[C---:B------:R-:W-:Y:S04]  /*9610*/  HMMA.16816.F32 R72, R32.reuse, R20, R72 ;  /* 0x000000142048723c */ /* 0x040fe80000001848 */
[----:B------:R-:W-:Y:S02]  /*9620*/  LOP3.LUT R141, R141, 0x1e00, R144, 0xf8, !PT ;  /* 0x00001e008d8d7812 */ /* 0x000fe400078ef890 */
[----:B------:R-:W-:Y:S02]  /*9630*/  LEA.HI.X.SX32 R197, R5, R197, 0x2, P0 ;  /* 0x000000c505c57211 */ /* 0x000fe400000f16ff */
[-C--:B------:R-:W-:Y:S03]  /*9640*/  HMMA.16816.F32 R76, R32, R22.reuse, R76 ;  /* 0x00000016204c723c */ /* 0x080fe6000000184c */
[----:B------:R-:W-:Y:S05]  /*9650*/  LEA R141, R141, UR4, 0x1 ;  /* 0x000000048d8d7c11 */ /* 0x000fea000f8e08ff */
        /* <DEDUP_REMOVED lines=26> */
.L_x_2543:
[----:B------:R-:W-:Y:S01]  /*9800*/  LDSM.16.M88.4 R32, [R153+0x14000] ;  /* 0x014000009920783b */ /* 0x000fe20000000200 */
[----:B------:R-:W-:Y:S01]  /*9810*/  IADD3 R140, PT, PT, R172, R153, R148 ;  /* 0x00000099ac8c7210 */ /* 0x000fe20007ffe094 */
[----:B------:R-:W-:Y:S01]  /*9820*/  IMAD.IADD R148, R148, 0x1, R181 ;  /* 0x0000000194947824 */ /* 0x000fe200078e02b5 */
[----:B------:R-:W-:Y:S01]  /*9830*/  PLOP3.LUT P2, PT, PT, PT, UP0, 0x80, 0x8 ;  /* 0x000000000008781c */ /* 0x000fe20003f4f008 */
[----:B------:R-:W-:Y:S01]  /*9840*/  @UP0 UIADD3 UR47, UP1, UPT, UR58, -0x200, URZ ;  /* 0xfffffe003a2f0890 */ /* 0x000fe2000ff3e0ff */
        /* <DEDUP_REMOVED lines=106> */
[C---:B-1----:R-:W-:Y:S02]  /*9ef0*/  LEA.HI.X.SX32 R151, R142.reuse, R167, 0x5, P0 ;  /* 0x000000a78e977211 */ /* 0x042fe400000f2eff */
[C---:B------:R-:W-:Y:S03]  /*9f00*/  LEA R168, P0, R142.reuse, R150, 0x5 ;  /* 0x000000968ea87211 */ /* 0x040fe600078028ff */
[----:B------:R-:W-:Y:S01]  /*9f10*/  HMMA.16816.F32 R32, R36, R58, R32 ;  /* 0x0000003a2420723c */ /* 0x000fe20000001820 */
[----:B------:R-:W1:Y:S03]  /*9f20*/  LDSM.16.MT88.4 R36, [R138+0xf000] ;  /* 0x00f000008a24783b */ /* 0x000e660000004200 */
[C---:B------:R-:W-:Y:S02]  /*9f30*/  LEA.HI.X.SX32 R169, R142.reuse, R151, 0x5, P0 ;  /* 0x000000978ea97211 */ /* 0x040fe400000f2eff */
[----:B------:R-:W-:Y:S01]  /*9f40*/  LDSM.16.M88.4 R56, [R140+0x1a000] ;  /* 0x01a000008c38783b */ /* 0x000fe20000000200 */
[C---:B------:R-:W-:Y:S01]  /*9f50*/  LEA R170, P0, R142.reuse, R168, 0x5 ;  /* 0x000000a88eaa7211 */ /* 0x040fe200078028ff */
[-C--:B--2---:R-:W-:Y:S05]  /*9f60*/  HMMA.16816.F32 R4, R44, R52.reuse, R4 ;  /* 0x000000342c04723c */ /* 0x084fea0000001804 */
[C---:B------:R-:W-:Y:S03]  /*9f70*/  LEA.HI.X.SX32 R171, R142.reuse, R169, 0x5, P0 ;  /* 0x000000a98eab7211 */ /* 0x040fe600000f2eff */
[C---:B---3--:R-:W-:Y:S04]  /*9f80*/  HMMA.16816.F32 R8, R40.reuse, R52, R8 ;  /* 0x000000342808723c */ /* 0x048fe80000001808 */
[C---:B------:R-:W-:Y:S04]  /*9f90*/  IMAD.WIDE R176, R142.reuse, -0x1c0, R170 ;  /* 0xfffffe408eb07825 */ /* 0x040fe800078e02aa */
[-C--:B------:R-:W-:Y:S03]  /*9fa0*/  HMMA.16816.F32 R12, R40, R54.reuse, R12 ;  /* 0x00000036280c723c */ /* 0x080fe6000000180c */
[C---:B------:R-:W-:Y:S04]  /*9fb0*/  LEA R178, P0, R142.reuse, R176, 0x5 ;  /* 0x000000b08eb27211 */ /* 0x040fe800078028ff */
[C---:B------:R-:W-:Y:S01]  /*9fc0*/  LEA.HI.X.SX32 R179, R142.reuse, R177, 0x5, P0 ;  /* 0x000000b18eb37211 */ /* 0x040fe200000f2eff */
[C---:B------:R-:W-:Y:S01]  /*9fd0*/  HMMA.16816.F32 R16, R44.reuse, R54, R16 ;  /* 0x000000362c10723c */ /* 0x040fe20000001810 */
[----:B------:R-:W2:Y:S03]  /*9fe0*/  LDSM.16.MT88.4 R52, [R139+0xf800] ;  /* 0x00f800008b34783b */ /* 0x000ea60000004200 */
[C---:B------:R-:W-:Y:S04]  /*9ff0*/  LEA R198, P0, R142.reuse, R178, 0x5 ;  /* 0x000000b28ec67211 */ /* 0x040fe800078028ff */
[C---:B------:R-:W-:Y:S01]  /*a000*/  LEA.HI.X.SX32 R199, R142.reuse, R179, 0x5, P0 ;  /* 0x000000b38ec77211 */ /* 0x040fe200000f2eff */
[-C--:B-1----:R-:W-:Y:S08]  /*a010*/  HMMA.16816.F32 R20, R44, R36.reuse, R20 ;  /* 0x000000242c14723c */ /* 0x082ff00000001814 */
[C---:B------:R-:W-:Y:S08]  /*a020*/  HMMA.16816.F32 R24, R40.reuse, R36, R24 ;  /* 0x000000242818723c */ /* 0x040ff00000001818 */
        /* <DEDUP_REMOVED lines=16> */
[----:B------:R2:W5:Y:S01]  /*a130*/  @P2 LDG.E R193, desc[UR32][R200.64+-0x200] ;  /* 0xfffe0020c8c12981 */ /* 0x000562000c1e1900 */
[----:B------:R-:W-:Y:S01]  /*a140*/  UISETP.GT.AND UP0, UPT, UR49, UR45, UPT ;  /* 0x0000002d3100728c */ /* 0x000fe2000bf04270 */
[C---:B------:R-:W-:Y:S01]  /*a150*/  LEA.HI.X.SX32 R45, R142.reuse, R43, 0x5, P0 ;  /* 0x0000002b8e2d7211 */ /* 0x040fe200000f2eff */
[----:B------:R-:W-:Y:S02]  /*a160*/  UIADD3 UR49, UPT, UPT, UR49, -0x1, URZ ;  /* 0xffffffff31317890 */ /* 0x000fe4000fffe0ff */
[----:B------:R2:W5:Y:S01]  /*a170*/  @P2 LDG.E R192, desc[UR32][R200.64+-0x1e0] ;  /* 0xfffe2020c8c02981 */ /* 0x000562000c1e1900 */
[C---:B------:R-:W-:Y:S01]  /*a180*/  LEA R52, P0, R142.reuse, R44, 0x5 ;  /* 0x0000002c8e347211 */ /* 0x040fe200078028ff */
[C---:B------:R-:W-:Y:S03]  /*a190*/  HMMA.16816.F32 R16, R48.reuse, R54, R16 ;  /* 0x000000363010723c */ /* 0x040fe60000001810 */
[----:B------:R2:W5:Y:S01]  /*a1a0*/  @P2 LDG.E R191, desc[UR32][R200.64+-0x100] ;  /* 0xffff0020c8bf2981 */ /* 0x000562000c1e1900 */
        /* <DEDUP_REMOVED lines=9> */
[----:B------:R-:W-:Y:S01]  /*a240*/  REDG.E.ADD.F32.FTZ.RN.STRONG.GPU desc[UR32][R60.64], R6 ;  /* 0x000000063c0079a6 */ /* 0x000fe2000c12f320 */
[C---:B------:R-:W-:Y:S04]  /*a250*/  LEA.HI.X.SX32 R139, R142.reuse, R55, 0x5, P0 ;  /* 0x000000378e8b7211 */ /* 0x040fe800000f2eff */
[----:B------:R-:W-:Y:S01]  /*a260*/  REDG.E.ADD.F32.FTZ.RN.STRONG.GPU desc[UR32][R134.64], R7 ;  /* 0x00000007860079a6 */ /* 0x000fe2000c12f320 */
[C---:B------:R-:W-:Y:S01]  /*a270*/  LEA R36, P0, R142.reuse, R138, 0x5 ;  /* 0x0000008a8e247211 */ /* 0x040fe200078028ff */
[-C--:B------:R-:W-:Y:S03]  /*a280*/  HMMA.16816.F32 R28, R56, R38.reuse, R28 ;  /* 0x00000026381c723c */ /* 0x080fe6000000181c */
[----:B------:R-:W-:Y:S01]  /*a290*/  REDG.E.ADD.F32.FTZ.RN.STRONG.GPU desc[UR32][R62.64], R8 ;  /* 0x000000083e0079a6 */ /* 0x000fe2000c12f320 */
[C---:B------:R-:W-:Y:S04]  /*a2a0*/  LEA.HI.X.SX32 R37, R142.reuse, R139, 0x5, P0 ;  /* 0x0000008b8e257211 */ /* 0x040fe800000f2eff */
[----:B------:R-:W-:Y:S01]  /*a2b0*/  REDG.E.ADD.F32.FTZ.RN.STRONG.GPU desc[UR32][R152.64], R9 ;  /* 0x00000009980079a6 */ /* 0x000fe2000c12f320 */
[C---:B------:R-:W-:Y:S01]  /*a2c0*/  LEA R46, P0, R142.reuse, R36, 0x5 ;  /* 0x000000248e2e7211 */ /* 0x040fe200078028ff */
[----:B------:R-:W-:Y:S03]  /*a2d0*/  HMMA.16816.F32 R32, R48, R38, R32 ;  /* 0x000000263020723c */ /* 0x000fe60000001820 */
[----:B------:R-:W-:Y:S01]  /*a2e0*/  REDG.E.ADD.F32.FTZ.RN.STRONG.GPU desc[UR32][R64.64], R10 ;  /* 0x0000000a400079a6 */ /* 0x000fe2000c12f320 */
[C---:B------:R-:W-:Y:S04]  /*a2f0*/  LEA.HI.X.SX32 R47, R142.reuse, R37, 0x5, P0 ;  /* 0x000000258e2f7211 */ /* 0x040fe800000f2eff */
[----:B------:R-:W-:Y:S01]  /*a300*/  REDG.E.ADD.F32.FTZ.RN.STRONG.GPU desc[UR32][R66.64], R11 ;  /* 0x0000000b420079a6 */ /* 0x000fe2000c12f320 */
[C---:B------:R-:W-:Y:S04]  /*a310*/  LEA R38, P0, R142.reuse, R46, 0x5 ;  /* 0x0000002e8e267211 */ /* 0x040fe800078028ff */
[----:B------:R-:W-:Y:S01]  /*a320*/  REDG.E.ADD.F32.FTZ.RN.STRONG.GPU desc[UR32][R154.64], R16 ;  /* 0x000000109a0079a6 */ /* 0x000fe2000c12f320 */
[C---:B------:R-:W-:Y:S02]  /*a330*/  LEA.HI.X.SX32 R39, R142.reuse, R47, 0x5, P0 ;  /* 0x0000002f8e277211 */ /* 0x040fe400000f2eff */
[C---:B------:R-:W-:Y:S02]  /*a340*/  LEA R48, P0, R142.reuse, R38, 0x5 ;  /* 0x000000268e307211 */ /* 0x040fe400078028ff */
[----:B------:R-:W-:Y:S02]  /*a350*/  REDG.E.ADD.F32.FTZ.RN.STRONG.GPU desc[UR32][R160.64], R17 ;  /* 0x00000011a00079a6 */ /* 0x000fe4000c12f320 */
[C---:B------:R-:W-:Y:S03]  /*a360*/  LEA.HI.X.SX32 R49, R142.reuse, R39, 0x5, P0 ;  /* 0x000000278e317211 */ /* 0x040fe600000f2eff */
        /* <DEDUP_REMOVED lines=8> */
[----:B------:R-:W-:Y:S05]  /*a3f0*/  LDSM.16.MT88.4 R4, [R137+0x14000] ;  /* 0x014000008904783b */ /* 0x000fea0000004200 */
[----:B------:R-:W1:Y:S05]  /*a400*/  LDSM.16.MT88.4 R8, [R181] ;  /* 0x00000000b508783b */ /* 0x000e6a0000004200 */
[----:B------:R-:W-:Y:S05]  /*a410*/  REDG.E.ADD.F32.FTZ.RN.STRONG.GPU desc[UR32][R168.64], R14 ;  /* 0x0000000ea80079a6 */ /* 0x000fea000c12f320 */
[----:B------:R-:W-:Y:S05]  /*a420*/  REDG.E.ADD.F32.FTZ.RN.STRONG.GPU desc[UR32][R170.64], R15 ;  /* 0x0000000faa0079a6 */ /* 0x000fea000c12f320 */
[----:B------:R-:W3:Y:S05]  /*a430*/  LDSM.16.MT88.4 R12, [R137+0x18000] ;  /* 0x01800000890c783b */ /* 0x000eea0000004200 */
[----:B------:R-:W-:Y:S05]  /*a440*/  REDG.E.ADD.F32.FTZ.RN.STRONG.GPU desc[UR32][R196.64+0x80], R20 ;  /* 0x00008014c40079a6 */ /* 0x000fea000c12f320 */
[----:B------:R-:W-:Y:S05]  /*a450*/  REDG.E.ADD.F32.FTZ.RN.STRONG.GPU desc[UR32][R176.64+0x80], R21 ;  /* 0x00008015b00079a6 */ /* 0x000fea000c12f320 */
[----:B------:R-:W4:Y:S05]  /*a460*/  LDSM.16.MT88.4 R16, [R148] ;  /* 0x000000009410783b */ /* 0x000f2a0000004200 */
[----:B------:R-:W-:Y:S05]  /*a470*/  REDG.E.ADD.F32.FTZ.RN.STRONG.GPU desc[UR32][R178.64+0x80], R22 ;  /* 0x00008016b20079a6 */ /* 0x000fea000c12f320 */
[----:B------:R-:W-:Y:S05]  /*a480*/  REDG.E.ADD.F32.FTZ.RN.STRONG.GPU desc[UR32][R198.64+0x80], R23 ;  /* 0x00008017c60079a6 */ /* 0x000fea000c12f320 */
[----:B------:R-:W-:Y:S01]  /*a490*/  LDSM.16.MT88.4 R20, [R137+0x14800] ;  /* 0x014800008914783b */ /* 0x000fe20000004200 */
[-C--:B-1----:R-:W-:Y:S04]  /*a4a0*/  HMMA.16816.F32 R100, R4, R8.reuse, R100 ;  /* 0x000000080464723c */ /* 0x082fe80000001864 */
[----:B------:R-:W-:Y:S05]  /*a4b0*/  REDG.E.ADD.F32.FTZ.RN.STRONG.GPU desc[UR32][R40.64+0x80], R24 ;  /* 0x00008018280079a6 */ /* 0x000fea000c12f320 */
[----:B------:R-:W-:Y:S05]  /*a4c0*/  REDG.E.ADD.F32.FTZ.RN.STRONG.GPU desc[UR32][R42.64+0x80], R25 ;  /* 0x000080192a0079a6 */ /* 0x000fea000c12f320 */
[----:B------:R-:W-:Y:S01]  /*a4d0*/  LDSM.16.MT88.4 R40, [R137+0x19000] ;  /* 0x019000008928783b */ /* 0x000fe20000004200 */
[C---:B---3--:R-:W-:Y:S04]  /*a4e0*/  HMMA.16816.F32 R104, R12.reuse, R8, R104 ;  /* 0x000000080c68723c */ /* 0x048fe80000001868 */
[----:B------:R-:W-:Y:S04]  /*a4f0*/  REDG.E.ADD.F32.FTZ.RN.STRONG.GPU desc[UR32][R44.64+0x80], R26 ;  /* 0x0000801a2c0079a6 */ /* 0x000fe8000c12f320 */
[-C--:B------:R-:W-:Y:S01]  /*a500*/  HMMA.16816.F32 R108, R12, R10.reuse, R108 ;  /* 0x0000000a0c6c723c */ /* 0x080fe2000000186c */
[----:B------:R-:W-:Y:S05]  /*a510*/  REDG.E.ADD.F32.FTZ.RN.STRONG.GPU desc[UR32][R52.64+0x80], R27 ;  /* 0x0000801b340079a6 */ /* 0x000fea000c12f320 */
[----:B------:R-:W-:Y:S02]  /*a520*/  REDG.E.ADD.F32.FTZ.RN.STRONG.GPU desc[UR32][R54.64+0x80], R32 ;  /* 0x00008020360079a6 */ /* 0x000fe4000c12f320 */
[C---:B------:R-:W-:Y:S03]  /*a530*/  HMMA.16816.F32 R112, R4.reuse, R10, R112 ;  /* 0x0000000a0470723c */ /* 0x040fe60000001870 */
[----:B------:R-:W-:Y:S05]  /*a540*/  REDG.E.ADD.F32.FTZ.RN.STRONG.GPU desc[UR32][R138.64+0x80], R33 ;  /* 0x000080218a0079a6 */ /* 0x000fea000c12f320 */
[----:B------:R-:W1:Y:S01]  /*a550*/  LDSM.16.MT88.4 R24, [R181+0x800] ;  /* 0x00080000b518783b */ /* 0x000e620000004200 */
[-C--:B----4-:R-:W-:Y:S04]  /*a560*/  HMMA.16816.F32 R116, R4, R16.reuse, R116 ;  /* 0x000000100474723c */ /* 0x090fe80000001874 */
[----:B------:R-:W-:Y:S05]  /*a570*/  REDG.E.ADD.F32.FTZ.RN.STRONG.GPU desc[UR32][R36.64+0x80], R34 ;  /* 0x00008022240079a6 */ /* 0x000fea000c12f320 */
[----:B------:R-:W-:Y:S01]  /*a580*/  REDG.E.ADD.F32.FTZ.RN.STRONG.GPU desc[UR32][R46.64+0x80], R35 ;  /* 0x000080232e0079a6 */ /* 0x000fe2000c12f320 */
[C---:B------:R-:W-:Y:S04]  /*a590*/  HMMA.16816.F32 R120, R12.reuse, R16, R120 ;  /* 0x000000100c78723c */ /* 0x040fe80000001878 */
[----:B------:R-:W3:Y:S05]  /*a5a0*/  LDSM.16.MT88.4 R32, [R137+0x18800] ;  /* 0x018800008920783b */ /* 0x000eea0000004200 */
[----:B------:R-:W-:Y:S01]  /*a5b0*/  LDSM.16.MT88.4 R8, [R137+0x15000] ;  /* 0x015000008908783b */ /* 0x000fe20000004200 */
[-C--:B------:R-:W-:Y:S04]  /*a5c0*/  HMMA.16816.F32 R124, R12, R18.reuse, R124 ;  /* 0x000000120c7c723c */ /* 0x080fe8000000187c */
[----:B------:R-:W-:Y:S04]  /*a5d0*/  REDG.E.ADD.F32.FTZ.RN.STRONG.GPU desc[UR32][R38.64+0x80], R28 ;  /* 0x0000801c260079a6 */ /* 0x000fe8000c12f320 */
[----:B------:R-:W-:Y:S01]  /*a5e0*/  HMMA.16816.F32 R128, R4, R18, R128 ;  /* 0x000000120480723c */ /* 0x000fe20000001880 */
[----:B------:R-:W4:Y:S05]  /*a5f0*/  LDSM.16.MT88.4 R36, [R148+0x800] ;  /* 0x000800009424783b */ /* 0x000f2a0000004200 */
[----:B------:R-:W-:Y:S05]  /*a600*/  LDSM.16.MT88.4 R44, [R148+0x1000] ;  /* 0x00100000942c783b */ /* 0x000fea0000004200 */
[----:B------:R-:W-:Y:S01]  /*a610*/  LDSM.16.MT88.4 R4, [R137+0x15800] ;  /* 0x015800008904783b */ /* 0x000fe20000004200 */
[-C--:B-1----:R-:W-:Y:S04]  /*a620*/  HMMA.16816.F32 R100, R20, R24.reuse, R100 ;  /* 0x000000181464723c */ /* 0x082fe80000001864 */
[----:B------:R-:W-:Y:S05]  /*a630*/  LDSM.16.MT88.4 R12, [R181+0x1800] ;  /* 0x00180000b50c783b */ /* 0x000fea0000004200 */
[----:B------:R-:W-:Y:S01]  /*a640*/  LDSM.16.MT88.4 R16, [R137+0x19800] ;  /* 0x019800008910783b */ /* 0x000fe20000004200 */
[C---:B---3--:R-:W-:Y:S04]  /*a650*/  HMMA.16816.F32 R104, R32.reuse, R24, R104 ;  /* 0x000000182068723c */ /* 0x048fe80000001868 */
[----:B------:R-:W-:Y:S05]  /*a660*/  REDG.E.ADD.F32.FTZ.RN.STRONG.GPU desc[UR32][R48.64+0x80], R29 ;  /* 0x0000801d300079a6 */ /* 0x000fea000c12f320 */
[----:B------:R-:W-:Y:S01]  /*a670*/  REDG.E.ADD.F32.FTZ.RN.STRONG.GPU desc[UR32][R50.64+0x80], R30 ;  /* 0x0000801e320079a6 */ /* 0x000fe2000c12f320 */
[-C--:B------:R-:W-:Y:S04]  /*a680*/  HMMA.16816.F32 R108, R32, R26.reuse, R108 ;  /* 0x0000001a206c723c */ /* 0x080fe8000000186c */
[----:B------:R-:W-:Y:S05]  /*a690*/  REDG.E.ADD.F32.FTZ.RN.STRONG.GPU desc[UR32][R56.64+0x80], R31 ;  /* 0x0000801f380079a6 */ /* 0x000fea000c12f320 */
[----:B------:R-:W1:Y:S01]  /*a6a0*/  LDSM.16.MT88.4 R28, [R181+0x1000] ;  /* 0x00100000b51c783b */ /* 0x000e620000004200 */
[C---:B------:R-:W-:Y:S04]  /*a6b0*/  HMMA.16816.F32 R112, R20.reuse, R26, R112 ;  /* 0x0000001a1470723c */ /* 0x040fe80000001870 */
[----:B------:R-:W3:Y:S04]  /*a6c0*/  LDSM.16.MT88.4 R24, [R148+0x1800] ;  /* 0x001800009418783b */ /* 0x000ee80000004200 */
[-C--:B----4-:R-:W-:Y:S08]  /*a6d0*/  HMMA.16816.F32 R116, R20, R36.reuse, R116 ;  /* 0x000000241474723c */ /* 0x090ff00000001874 */
[C---:B------:R-:W-:Y:S08]  /*a6e0*/  HMMA.16816.F32 R120, R32.reuse, R36, R120 ;  /* 0x000000242078723c */ /* 0x040ff00000001878 */
[-C--:B------:R-:W-:Y:S01]  /*a6f0*/  HMMA.16816.F32 R124, R32, R38.reuse, R124 ;  /* 0x00000026207c723c */ /* 0x080fe2000000187c */
[----:B------:R-:W-:Y:S07]  /*a700*/  LDSM.16.MT88.4 R32, [R137+0x1a000] ;  /* 0x01a000008920783b */ /* 0x000fee0000004200 */
[----:B------:R-:W-:Y:S01]  /*a710*/  HMMA.16816.F32 R128, R20, R38, R128 ;  /* 0x000000261480723c */ /* 0x000fe20000001880 */
[----:B------:R-:W-:Y:S05]  /*a720*/  LDSM.16.MT88.4 R20, [R137+0x16000] ;  /* 0x016000008914783b */ /* 0x000fea0000004200 */
[----:B------:R-:W-:Y:S02]  /*a730*/  LDSM.16.MT88.4 R36, [R148+0x2000] ;  /* 0x002000009424783b */ /* 0x000fe40000004200 */
        /* <DEDUP_REMOVED lines=19> */
[----:B------:R-:W3:Y:S07]  /*a870*/  LDSM.16.MT88.4 R16, [R148+0x2800] ;  /* 0x002800009410783b */ /* 0x000eee0000004200 */
        /* <DEDUP_REMOVED lines=13> */
[----:B------:R-:W1:Y:S05]  /*a950*/  LDSM.16.MT88.4 R20, [R148+0x3000] ;  /* 0x003000009414783b */ /* 0x000e6a0000004200 */
[----:B------:R-:W-:Y:S02]  /*a960*/  LDSM.16.MT88.4 R36, [R137+0x1b800] ;  /* 0x01b800008924783b */ /* 0x000fe40000004200 */
[-C--:B----4-:R-:W-:Y:S08]  /*a970*/  HMMA.16816.F32 R100, R8, R12.reuse, R100 ;  /* 0x0000000c0864723c */ /* 0x090ff00000001864 */
        /* <DEDUP_REMOVED lines=8> */
[----:B------:R-:W-:Y:S08]  /*aa00*/  HMMA.16816.F32 R128, R8, R18, R128 ;  /* 0x000000120880723c */ /* 0x000ff00000001880 */
[-C--:B--2---:R-:W-:Y:S08]  /*aa10*/  HMMA.16816.F32 R100, R4, R24.reuse, R100 ;  /* 0x000000180464723c */ /* 0x084ff00000001864 */
[C---:B-1----:R-:W-:Y:S08]  /*aa20*/  HMMA.16816.F32 R104, R28.reuse, R24, R104 ;  /* 0x000000181c68723c */ /* 0x042ff00000001868 */
[-C--:B------:R-:W-:Y:S08]  /*aa30*/  HMMA.16816.F32 R108, R28, R26.reuse, R108 ;  /* 0x0000001a1c6c723c */ /* 0x080ff0000000186c */
[C---:B------:R-:W-:Y:S08]  /*aa40*/  HMMA.16816.F32 R112, R4.reuse, R26, R112 ;  /* 0x0000001a0470723c */ /* 0x040ff00000001870 */
[-C--:B------:R-:W-:Y:S08]  /*aa50*/  HMMA.16816.F32 R116, R4, R20.reuse, R116 ;  /* 0x000000140474723c */ /* 0x080ff00000001874 */
[C---:B------:R-:W-:Y:S08]  /*aa60*/  HMMA.16816.F32 R120, R28.reuse, R20, R120 ;  /* 0x000000141c78723c */ /* 0x040ff00000001878 */
[-C--:B------:R-:W-:Y:S08]  /*aa70*/  HMMA.16816.F32 R124, R28, R22.reuse, R124 ;  /* 0x000000161c7c723c */ /* 0x080ff0000000187c */
[----:B------:R-:W-:Y:S04]  /*aa80*/  HMMA.16816.F32 R128, R4, R22, R128 ;  /* 0x000000160480723c */ /* 0x000fe80000001880 */
[C---:B------:R-:W-:Y:S02]  /*aa90*/  VIADD R4, R181.reuse, 0xffffc000 ;  /* 0xffffc000b5047836 */ /* 0x040fe40000000000 */
[----:B------:R-:W-:Y:S02]  /*aaa0*/  @P1 VIADD R4, R181, 0x4000 ;  /* 0x00004000b5041836 */ /* 0x000fe40000000000 */
[-C--:B----4-:R-:W-:Y:S05]  /*aab0*/  HMMA.16816.F32 R100, R12, R32.reuse, R100 ;  /* 0x000000200c64723c */ /* 0x090fea0000001864 */
        /* <DEDUP_REMOVED lines=134> */
.L_x_2545:
[----:B------:R-:W2:Y:S01]  /*b320*/  LDCU.64 UR12, c[0x0][0x5c0] ;  /* 0x0000b800ff0c77ac */ /* 0x000ea20008000a00 */
[----:B------:R-:W-:-:S04]  /*b330*/  UIADD3 UR5, UPT, UPT, UR40, UR41, URZ ;  /* 0x0000002928057290 */ /* 0x000fc8000fffe0ff */
[----:B--2---:R-:W-:Y:S02]  /*b340*/  UIMAD.WIDE.U32 UR42, UR5, UR12, URZ ;  /* 0x0000000c052a72a5 */ /* 0x004fe4000f8e00ff */
[----:B------:R-:W-:-:S04]  /*b350*/  UIMAD UR5, UR5, UR13, URZ ;  /* 0x0000000d050572a4 */ /* 0x000fc8000f8e02ff */
[----:B------:R-:W-:-:S06]  /*b360*/  UIADD3 UR5, UPT, UPT, UR43, UR5, URZ ;  /* 0x000000052b057290 */ /* 0x000fcc000fffe0ff */
[----:B------:R-:W-:Y:S02]  /*b370*/  MOV R0, UR5 ;  /* 0x0000000500007c02 */ /* 0x000fe40008000f00 */
.L_x_2546:
        /* <DEDUP_REMOVED lines=12> */
.L_x_2547:
[----:B------:R-:W2:Y:S01]  /*b440*/  LDCU.64 UR10, c[0x0][0x5c8] ;  /* 0x0000b900ff0a77ac */ /* 0x000ea20008000a00 */
[----:B------:R-:W-:-:S04]  /*b450*/  UIADD3 UR5, UPT, UPT, UR40, UR41, URZ ;  /* 0x0000002928057290 */ /* 0x000fc8000fffe0ff */
[----:B--2---:R-:W-:Y:S02]  /*b460*/  UIMAD.WIDE.U32 UR16, UR5, UR10, URZ ;  /* 0x0000000a051072a5 */ /* 0x004fe4000f8e00ff */
[----:B------:R-:W-:-:S04]  /*b470*/  UIMAD UR5, UR5, UR11, URZ ;  /* 0x0000000b050572a4 */ /* 0x000fc8000f8e02ff */
[----:B------:R-:W-:-:S06]  /*b480*/  UIADD3 UR5, UPT, UPT, UR17, UR5, URZ ;  /* 0x0000000511057290 */ /* 0x000fcc000fffe0ff */
[----:B------:R-:W-:-:S07]  /*b490*/  MOV R12, UR5 ;  /* 0x00000005000c7c02 */ /* 0x000fce0008000f00 */
.L_x_2548:
[----:B------:R-:W-:Y:S01]  /*b4a0*/  BAR.SYNC.DEFER_BLOCKING 0x0 ;  /* 0x0000000000007b1d */ /* 0x000fe20000010000 */
[----:B------:R-:W-:Y:S01]  /*b4b0*/  USHF.L.U32 UR5, UR34, 0x7, URZ ;  /* 0x0000000722057899 */ /* 0x000fe200080006ff */
[----:B------:R-:W-:Y:S01]  /*b4c0*/  SHF.R.U32.HI R26, RZ, 0x3, R3 ;  /* 0x00000003ff1a7819 */ /* 0x000fe20000011603 */
[----:B------:R-:W-:Y:S02]  /*b4d0*/  USHF.L.U32 UR9, UR34, 0x7, URZ ;  /* 0x0000000722097899 */ /* 0x000fe400080006ff */
[----:B------:R-:W-:-:S03]  /*b4e0*/  UIMAD.WIDE.U32 UR40, UR5, UR12, URZ ;  /* 0x0000000c052872a5 */ /* 0x000fc6000f8e00ff */
[----:B-1----:R-:W1:Y:S01]  /*b4f0*/  LDC.64 R4, c[0x0][0x5d8] ;  /* 0x00017600ff047b82 */ /* 0x002e620000000a00 */
[----:B------:R-:W-:Y:S01]  /*b500*/  USHF.R.S32.HI UR14, URZ, 0x1f, UR5 ;  /* 0x0000001fff0e7899 */ /* 0x000fe20008011405 */
[C---:B------:R-:W-:Y:S01]  /*b510*/  VIADD R14, R26.reuse, 0x20 ;  /* 0x000000201a0e7836 */ /* 0x040fe20000000000 */
[----:B------:R-:W-:Y:S01]  /*b520*/  UIADD3 UR39, UPT, UPT, -UR9, UR39, URZ ;  /* 0x0000002709277290 */ /* 0x000fe2000fffe1ff */
[C---:B------:R-:W-:Y:S01]  /*b530*/  VIADD R13, R26.reuse, 0x40 ;  /* 0x000000401a0d7836 */ /* 0x040fe20000000000 */
[----:B------:R-:W-:Y:S01]  /*b540*/  UIMAD UR8, UR14, UR12, URZ ;  /* 0x0000000c0e0872a4 */ /* 0x000fe2000f8e02ff */
[----:B------:R-:W-:Y:S01]  /*b550*/  IMAD.U32 R16, RZ, RZ, UR40 ;  /* 0x00000028ff107e24 */ /* 0x000fe2000f8e00ff */
[C---:B------:R-:W-:Y:S01]  /*b560*/  IADD3 R25, P1, PT, R26.reuse, 0x20, RZ ;  /* 0x000000201a197810 */ /* 0x040fe20007f3e0ff */
[----:B------:R-:W2:Y:S01]  /*b570*/  LDC.64 R2, c[0x0][0x5e0] ;  /* 0x00017800ff027b82 */ /* 0x000ea20000000a00 */
[----:B------:R-:W-:Y:S01]  /*b580*/  UIMAD UR8, UR5, UR13, UR8 ;  /* 0x0000000d050872a4 */ /* 0x000fe2000f8e0208 */
[----:B------:R-:W-:Y:S01]  /*b590*/  ISETP.GE.AND P2, PT, R26, UR39, PT ;  /* 0x000000271a007c0c */ /* 0x000fe2000bf46270 */
[----:B------:R-:W-:Y:S01]  /*b5a0*/  IMAD.U32 R17, RZ, RZ, UR41 ;  /* 0x00000029ff117e24 */ /* 0x000fe2000f8e00ff */
[----:B------:R-:W-:Y:S01]  /*b5b0*/  LOP3.LUT R16, R16, 0x38, R144, 0xf8, !PT ;  /* 0x0000003810107812 */ /* 0x000fe200078ef890 */
[----:B------:R-:W-:Y:S01]  /*b5c0*/  VIADD R6, R26, 0x60 ;  /* 0x000000601a067836 */ /* 0x000fe20000000000 */
[----:B------:R-:W-:Y:S01]  /*b5d0*/  ISETP.GE.AND P5, PT, R14, UR39, PT ;  /* 0x000000270e007c0c */ /* 0x000fe2000bfa6270 */
[----:B------:R-:W-:Y:S01]  /*b5e0*/  IMAD.U32 R7, RZ, RZ, UR8 ;  /* 0x00000008ff077e24 */ /* 0x000fe2000f8e00ff */
[----:B------:R-:W-:Y:S01]  /*b5f0*/  IADD3 R16, P0, PT, R16, UR42, RZ ;  /* 0x0000002a10107c10 */ /* 0x000fe2000ff1e0ff */
[----:B------:R-:W-:Y:S01]  /*b600*/  BSSY.RECONVERGENT B0, `(.L_x_2549) ;  /* 0x0000012000007945 */ /* 0x000fe20003800200 */
[----:B------:R3:W4:Y:S01]  /*b610*/  LDS.128 R8, [R141+0xd000] ;  /* 0x00d000008d087984 */ /* 0x0007220000000c00 */
[----:B------:R-:W-:Y:S01]  /*b620*/  ISETP.GE.AND P4, PT, R13, UR39, PT ;  /* 0x000000270d007c0c */ /* 0x000fe2000bf86270 */
[----:B------:R-:W-:Y:S01]  /*b630*/  IMAD.X R24, RZ, RZ, RZ, P1 ;  /* 0x000000ffff187224 */ /* 0x000fe200008e06ff */
[----:B------:R-:W-:-:S02]  /*b640*/  IADD3.X R17, PT, PT, R0, UR41, R7, P0, !PT ;  /* 0x0000002900117c10 */ /* 0x000fc400087fe407 */
[----:B------:R-:W-:Y:S02]  /*b650*/  ISETP.GE.AND P3, PT, R6, UR39, PT ;  /* 0x0000002706007c0c */ /* 0x000fe4000bf66270 */
[----:B------:R-:W-:Y:S01]  /*b660*/  IADD3 R7, P0, PT, R26, 0x40, RZ ;  /* 0x000000401a077810 */ /* 0x000fe20007f1e0ff */
[----:B-1----:R-:W-:-:S04]  /*b670*/  IMAD.WIDE.U32 R14, R4, UR20, R16 ;  /* 0x00000014040e7c25 */ /* 0x002fc8000f8e0010 */
[----:B------:R-:W-:Y:S01]  /*b680*/  IMAD R5, R5, UR20, R15 ;  /* 0x0000001405057c24 */ /* 0x000fe2000f8e020f */
[----:B---3--:R-:W-:Y:S07]  /*b690*/  @P2 BRA `(.L_x_2550) ;  /* 0x0000000000202947 */ /* 0x008fee0003800000 */
        /* <DEDUP_REMOVED lines=8> */
.L_x_2550:
[----:B------:R-:W-:Y:S05]  /*b720*/  BSYNC.RECONVERGENT B0 ;  /* 0x0000000000007941 */ /* 0x000fea0003800200 */
.L_x_2549:
[----:B------:R-:W-:Y:S04]  /*b730*/  BSSY.RECONVERGENT B0, `(.L_x_2551) ;  /* 0x000000b000007945 */ /* 0x000fe80003800200 */
[----:B------:R-:W-:Y:S05]  /*b740*/  @P5 BRA `(.L_x_2552) ;  /* 0x0000000000245947 */ /* 0x000fea0003800000 */
[----:B------:R-:W3:Y:S01]  /*b750*/  LDCU.64 UR8, c[0x0][0x560] ;  /* 0x0000ac00ff0877ac */ /* 0x000ee20008000a00 */
[----:B------:R-:W-:Y:S01]  /*b760*/  MOV R4, R14 ;  /* 0x0000000e00047202 */ /* 0x000fe20000000f00 */
[----:B------:R-:W-:-:S04]  /*b770*/  IMAD R0, R24, UR12, RZ ;  /* 0x0000000c18007c24 */ /* 0x000fc8000f8e02ff */
[----:B-1----:R-:W-:-:S04]  /*b780*/  IMAD.WIDE.U32 R16, R25, UR12, R4 ;  /* 0x0000000c19107c25 */ /* 0x002fc8000f8e0004 */
[----:B------:R-:W-:-:S05]  /*b790*/  IMAD R0, R25, UR13, R0 ;  /* 0x0000000d19007c24 */ /* 0x000fca000f8e0200 */
[----:B------:R-:W-:Y:S02]  /*b7a0*/  IADD3 R0, PT, PT, R0, R17, RZ ;  /* 0x0000001100007210 */ /* 0x000fe40007ffe0ff */
[----:B---3--:R-:W-:-:S04]  /*b7b0*/  LEA R18, P1, R16, UR8, 0x1 ;  /* 0x0000000810127c11 */ /* 0x008fc8000f8208ff */
[----:B------:R-:W-:-:S05]  /*b7c0*/  LEA.HI.X R19, R16, UR9, R0, 0x1, P1 ;  /* 0x0000000910137c11 */ /* 0x000fca00088f0c00 */
[----:B----4-:R3:W-:Y:S04]  /*b7d0*/  STG.E.128 desc[UR32][R18.64], R8 ;  /* 0x0000000812007986 */ /* 0x0107e8000c101d20 */
.L_x_2552:
[----:B------:R-:W-:Y:S05]  /*b7e0*/  BSYNC.RECONVERGENT B0 ;  /* 0x0000000000007941 */ /* 0x000fea0003800200 */
.L_x_2551:
[----:B---34-:R3:W4:Y:S01]  /*b7f0*/  LDS.128 R8, [R141+0xe000] ;  /* 0x00e000008d087984 */ /* 0x0187220000000c00 */
[----:B------:R-:W-:Y:S01]  /*b800*/  BSSY.RECONVERGENT B0, `(.L_x_2553) ;  /* 0x000000c000007945 */ /* 0x000fe20003800200 */
[----:B------:R-:W-:-:S03]  /*b810*/  IADD3.X R6, PT, PT, RZ, RZ, RZ, P0, !PT ;  /* 0x000000ffff067210 */ /* 0x000fc600007fe4ff */
[----:B------:R-:W-:Y:S05]  /*b820*/  @P4 BRA `(.L_x_2554) ;  /* 0x0000000000244947 */ /* 0x000fea0003800000 */
[----:B------:R-:W2:Y:S01]  /*b830*/  LDCU.64 UR8, c[0x0][0x560] ;  /* 0x0000ac00ff0877ac */ /* 0x000ea20008000a00 */
[----:B------:R-:W-:Y:S01]  /*b840*/  MOV R4, R14 ;  /* 0x0000000e00047202 */ /* 0x000fe20000000f00 */
[----:B------:R-:W-:-:S04]  /*b850*/  IMAD R0, R6, UR12, RZ ;  /* 0x0000000c06007c24 */ /* 0x000fc8000f8e02ff */
[----:B-1----:R-:W-:-:S04]  /*b860*/  IMAD.WIDE.U32 R16, R7, UR12, R4 ;  /* 0x0000000c07107c25 */ /* 0x002fc8000f8e0004 */
[----:B------:R-:W-:-:S05]  /*b870*/  IMAD R0, R7, UR13, R0 ;  /* 0x0000000d07007c24 */ /* 0x000fca000f8e0200 */
[----:B------:R-:W-:Y:S02]  /*b880*/  IADD3 R0, PT, PT, R0, R17, RZ ;  /* 0x0000001100007210 */ /* 0x000fe40007ffe0ff */
[----:B--2---:R-:W-:-:S04]  /*b890*/  LEA R18, P0, R16, UR8, 0x1 ;  /* 0x0000000810127c11 */ /* 0x004fc8000f8008ff */
[----:B------:R-:W-:-:S05]  /*b8a0*/  LEA.HI.X R19, R16, UR9, R0, 0x1, P0 ;  /* 0x0000000910137c11 */ /* 0x000fca00080f0c00 */
[----:B----4-:R1:W-:Y:S04]  /*b8b0*/  STG.E.128 desc[UR32][R18.64], R8 ;  /* 0x0000000812007986 */ /* 0x0103e8000c101d20 */
.L_x_2554:
[----:B------:R-:W-:Y:S05]  /*b8c0*/  BSYNC.RECONVERGENT B0 ;  /* 0x0000000000007941 */ /* 0x000fea0003800200 */
.L_x_2553:
[----:B-1--4-:R1:W4:Y:S01]  /*b8d0*/  LDS.128 R8, [R141+0xf000] ;  /* 0x00f000008d087984 */ /* 0x0123220000000c00 */
[----:B------:R-:W-:Y:S01]  /*b8e0*/  IADD3 R0, P0, PT, R26, 0x60, RZ ;  /* 0x000000601a007810 */ /* 0x000fe20007f1e0ff */
[----:B------:R-:W-:Y:S01]  /*b8f0*/  BSSY.RECONVERGENT B0, `(.L_x_2555) ;  /* 0x000000e000007945 */ /* 0x000fe20003800200 */
[----:B------:R-:W-:Y:S01]  /*b900*/  LOP3.LUT R144, R144, 0x38, RZ, 0xc0, !PT ;  /* 0x0000003890907812 */ /* 0x000fe200078ec0ff */
[----:B------:R-:W-:Y:S02]  /*b910*/  IMAD.U32 R4, RZ, RZ, UR10 ;  /* 0x0000000aff047e24 */ /* 0x000fe4000f8e00ff */
[----:B------:R-:W-:Y:S01]  /*b920*/  IMAD.X R27, RZ, RZ, RZ, P0 ;  /* 0x000000ffff1b7224 */ /* 0x000fe200000e06ff */
[----:B------:R-:W-:Y:S07]  /*b930*/  @P3 BRA `(.L_x_2556) ;  /* 0x0000000000243947 */ /* 0x000fee0003800000 */
        /* <DEDUP_REMOVED lines=9> */
.L_x_2556:
[----:B------:R-:W-:Y:S05]  /*b9d0*/  BSYNC.RECONVERGENT B0 ;  /* 0x0000000000007941 */ /* 0x000fea0003800200 */
.L_x_2555:
[----:B------:R-:W-:Y:S01]  /*b9e0*/  MOV R145, RZ ;  /* 0x000000ff00917202 */ /* 0x000fe20000000f00 */
[----:B--2---:R-:W2:Y:S01]  /*b9f0*/  LDS.128 R16, [R141+0x10000] ;  /* 0x010000008d107984 */ /* 0x004ea20000000c00 */
[----:B------:R-:W-:Y:S01]  /*ba00*/  UIMAD UR14, UR14, UR10, URZ ;  /* 0x0000000a0e0e72a4 */ /* 0x000fe2000f8e02ff */
[----:B------:R-:W-:Y:S01]  /*ba10*/  BSSY.RECONVERGENT B0, `(.L_x_2557) ;  /* 0x000001c000007945 */ /* 0x000fe20003800200 */
[----:B----4-:R-:W-:Y:S02]  /*ba20*/  IMAD.WIDE.U32 R8, R4, UR5, R144 ;  /* 0x0000000504087c25 */ /* 0x010fe4000f8e0090 */
[----:B------:R-:W-:Y:S01]  /*ba30*/  UIMAD UR14, UR5, UR11, UR14 ;  /* 0x0000000b050e72a4 */ /* 0x000fe2000f8e020e */
[----:B------:R-:W4:Y:S01]  /*ba40*/  @!P2 LDC.64 R4, c[0x0][0x568] ;  /* 0x00015a00ff04ab82 */ /* 0x000f220000000a00 */
        /* <DEDUP_REMOVED lines=10> */
[----:B----4-:R-:W-:-:S04]  /*baf0*/  @!P2 LEA R4, P0, R2, R4, 0x1 ;  /* 0x000000040204a211 */ /* 0x010fc800078008ff */
[----:B------:R-:W-:-:S05]  /*bb00*/  @!P2 LEA.HI.X R5, R2, R5, R26, 0x1, P0 ;  /* 0x000000050205a211 */ /* 0x000fca00000f0c1a */
[----:B--2---:R2:W-:Y:S01]  /*bb10*/  @!P2 STG.E.128 desc[UR32][R4.64], R16 ;  /* 0x000000100400a986 */ /* 0x0045e2000c101d20 */
[----:B-1----:R-:W-:Y:S05]  /*bb20*/  @P5 BRA `(.L_x_2558) ;  /* 0x0000000000285947 */ /* 0x002fea0003800000 */
        /* <DEDUP_REMOVED lines=10> */
.L_x_2558:
[----:B------:R-:W-:Y:S05]  /*bbd0*/  BSYNC.RECONVERGENT B0 ;  /* 0x0000000000007941 */ /* 0x000fea0003800200 */
.L_x_2557:
        /* <DEDUP_REMOVED lines=12> */
.L_x_2560:
[----:B------:R-:W-:Y:S05]  /*bca0*/  BSYNC.RECONVERGENT B0 ;  /* 0x0000000000007941 */ /* 0x000fea0003800200 */
.L_x_2559:
        /* <DEDUP_REMOVED lines=11> */
.L_x_2539:
[----:B------:R-:W-:Y:S05]  /*bd60*/  BSYNC.RECONVERGENT B1 ;  /* 0x0000000000017941 */ /* 0x000fea0003800200 */
.L_x_2513:
        /* <DEDUP_REMOVED lines=11> */
.L_x_2562:
        /* <DEDUP_REMOVED lines=14> */
.L_x_2796:


//--------------------- .text._ZN5flash44flash_bwd_dq_dk_dv_loop_seqk_parallel_kernelI23Flash_bwd_kernel_traitsILi64ELi128ELi128ELi8ELi4ELi4ELi4ELb0ELb0EN7cutlass6half_tE19Flash_kernel_traitsILi64ELi128ELi128ELi8ES3_EELb1ELb0ELb1ELb1ELb0ELb0ELb0EEEvNS_16Flash_bwd_paramsE --------------------------
	.section	.text._ZN5flash44flash_bwd_dq_dk_dv_loop_seqk_parallel_kernelI23Flash_bwd_kernel_traitsILi64ELi128ELi128ELi8ELi4ELi4ELi4ELb0ELb0EN7cutlass6half_tE19Flash_kernel_traitsILi64ELi128ELi128ELi8ES3_EELb1ELb0ELb1ELb1ELb0ELb0ELb0EEEvNS_16Flash_bwd_paramsE,"ax",@progbits
	.align	128
        .global         _ZN5flash44flash_bwd_dq_dk_dv_loop_seqk_parallel_kernelI23Flash_bwd_kernel_traitsILi64ELi128ELi128ELi8ELi4ELi4ELi4ELb0ELb0EN7cutlass6half_tE19Flash_kernel_traitsILi64ELi128ELi128ELi8ES3_EELb1ELb0ELb1ELb1ELb0ELb0ELb0EEEvNS_16Flash_bwd_paramsE
        .type           _ZN5flash44flash_bwd_dq_dk_dv_loop_seqk_parallel_kernelI23Flash_bwd_kernel_traitsILi64ELi128ELi128ELi8ELi4ELi4ELi4ELb0ELb0EN7cutlass6half_tE19Flash_kernel_traitsILi64ELi128ELi128ELi8ES3_EELb1ELb0ELb1ELb1ELb0ELb0ELb0EEEvNS_16Flash_bwd_paramsE,@function
        .size           _ZN5flash44flash_bwd_dq_dk_dv_loop_seqk_parallel_kernelI23Flash_bwd_kernel_traitsILi64ELi128ELi128ELi8ELi4ELi4ELi4ELb0ELb0EN7cutlass6half_tE19Flash_kernel_traitsILi64ELi128ELi128ELi8ES3_EELb1ELb0ELb1ELb1ELb0ELb0ELb0EEEvNS_16Flash_bwd_paramsE,(.L_x_2797 - _ZN5flash44flash_bwd_dq_dk_dv_loop_seqk_parallel_kernelI23Flash_bwd_kernel_traitsILi64ELi128ELi128ELi8ELi4ELi4ELi4ELb0ELb0EN7cutlass6half_tE19Flash_kernel_traitsILi64ELi128ELi128ELi8ES3_EELb1ELb0ELb1ELb1ELb0ELb0ELb0EEEvNS_16Flash_bwd_paramsE)
        .other          _ZN5flash44flash_bwd_dq_dk_dv_loop_seqk_parallel_kernelI23Flash_bwd_kernel_traitsILi64ELi128ELi128ELi8ELi4ELi4ELi4ELb0ELb0EN7cutlass6half_tE19Flash_kernel_traitsILi64ELi128ELi128ELi8ES3_EELb1ELb0ELb1ELb1ELb0ELb0ELb0EEEvNS_16Flash_bwd_paramsE,@"STO_CUDA_ENTRY STV_DEFAULT"
_ZN5flash44flash_bwd_dq_dk_dv_loop_seqk_parallel_kernelI23Flash_bwd_kernel_traitsILi64ELi128ELi128ELi8ELi4ELi4ELi4ELb0ELb0EN7cutlass6half_tE19Flash_kernel_traitsILi64ELi128ELi128ELi8ES3_EELb1ELb0ELb1ELb1ELb0ELb0ELb0EEEvNS_16Flash_bwd_paramsE:
.text._ZN5flash44flash_bwd_dq_dk_dv_loop_seqk_parallel_kernelI23Flash_bwd_kernel_traitsILi64ELi128ELi128ELi8ELi4ELi4ELi4ELb0ELb0EN7cutlass6half_tE19Flash_kernel_traitsILi64ELi128ELi128ELi8ES3_EELb1ELb0ELb1ELb1ELb0ELb0ELb0EEEvNS_16Flash_bwd_paramsE:
        /* <DEDUP_REMOVED lines=45> */
.L_x_2652:
[----:B------:R-:W2:Y:S01]  /*02d0*/  LDCU.64 UR4, c[0x0][0x478] ;  /* 0x00008f00ff0477ac */ /* 0x000ea20008000a00 */
[----:B------:R-:W-:Y:S02]  /*02e0*/  PLOP3.LUT P1, PT, PT, PT, UP3, 0x80, 0x8 ;  /* 0x000000000008781c */ /* 0x000fe40003f2f038 */
[----:B------:R-:W-:Y:S01]  /*02f0*/  PLOP3.LUT P4, PT, PT, PT, UP5, 0x80, 0x8 ;  /* 0x000000000008781c */ /* 0x000fe20003f8f058 */
[----:B------:R-:W-:Y:S01]  /*0300*/  @UP3 ULEA UR10, UP0, UR39, UR6, 0x2 ;  /* 0x00000006270a3291 */ /* 0x000fe2000f8010ff */
[----:B------:R-:W-:Y:S01]  /*0310*/  PLOP3.LUT P2, PT, PT, PT, UP4, 0x80, 0x8 ;  /* 0x000000000008781c */ /* 0x000fe20003f4f048 */
[----:B------:R-:W-:Y:S02]  /*0320*/  UISETP.NE.AND UP2, UPT, UR32, URZ, UPT ;  /* 0x000000ff2000728c */ /* 0x000fe4000bf45270 */
[----:B------:R-:W-:Y:S02]  /*0330*/  @UP3 ULEA.HI.X UR11, UR39, UR7, URZ, 0x2, UP0 ;  /* 0x00000007270b3291 */ /* 0x000fe400080f14ff */
[----:B-1----:R-:W-:-:S02]  /*0340*/  IMAD.U32 R12, RZ, RZ, UR10 ;  /* 0x0000000aff0c7e24 */ /* 0x002fc4000f8e00ff */
[----:B------:R-:W-:Y:S02]  /*0350*/  PLOP3.LUT P3, PT, PT, PT, UP2, 0x80, 0x8 ;  /* 0x000000000008781c */ /* 0x000fe40003f6f028 */
[----:B------:R-:W-:Y:S01]  /*0360*/  IMAD.U32 R13, RZ, RZ, UR11 ;  /* 0x0000000bff0d7e24 */ /* 0x000fe2000f8e00ff */
[----:B-1----:R-:W-:Y:S02]  /*0370*/  UIMAD.WIDE.U32 UR10, UR39, 0x4, UR34 ;  /* 0x00000004270a78a5 */ /* 0x002fe4000f8e0022 */
[----:B--2---:R-:W-:Y:S01]  /*0380*/  UISETP.NE.U32.AND UP0, UPT, UR4, URZ, UPT ;  /* 0x000000ff0400728c */ /* 0x004fe2000bf05070 */
[----:B------:R-:W-:Y:S01]  /*0390*/  IMAD.U32 R6, RZ, RZ, UR40 ;  /* 0x00000028ff067e24 */ /* 0x000fe2000f8e00ff */
[----:B----4-:R-:W2:Y:S02]  /*03a0*/  @P1 LDG.E R3, desc[UR36][R12.64] ;  /* 0x000000240c031981 */ /* 0x010ea4000c1e1900 */
[----:B------:R-:W-:-:S06]  /*03b0*/  UISETP.NE.AND.EX UP0, UPT, UR5, URZ, UPT, UP0 ;  /* 0x000000ff0500728c */ /* 0x000fcc000bf05300 */
[----:B------:R-:W-:-:S05]  /*03c0*/  PLOP3.LUT P0, PT, PT, PT, UP0, 0x80, 0x8 ;  /* 0x000000000008781c */ /* 0x000fca0003f0f008 */
[----:B------:R-:W-:Y:S01]  /*03d0*/  @UP0 ULEA UR12, UP1, UR39, UR4, 0x2 ;  /* 0x00000004270c0291 */ /* 0x000fe2000f8210ff */
[----:B------:R-:W-:Y:S01]  /*03e0*/  IMAD.U32 R8, RZ, RZ, UR10 ;  /* 0x0000000aff087e24 */ /* 0x000fe2000f8e00ff */
        /* <DEDUP_REMOVED lines=8> */
[----:B------:R-:W3:Y:S04]  /*0470*/  @P0 LDG.E R0, desc[UR36][R10.64] ;  /* 0x000000240a000981 */ /* 0x000ee8000c1e1900 */
[----:B------:R-:W3:Y:S04]  /*0480*/  @P2 LDG.E R2, desc[UR36][R8.64+0x4] ;  /* 0x0000042408022981 */ /* 0x000ee8000c1e1900 */
[----:B------:R-:W3:Y:S01]  /*0490*/  @!P3 LDG.E R6, desc[UR36][R6.64] ;  /* 0x000000240606b981 */ /* 0x000ee2000c1e1900 */
[----:B------:R-:W-:Y:S01]  /*04a0*/  UMOV UR27, URZ ;  /* 0x000000ff001b7c82 */ /* 0x000fe20008000000 */
[----:B----4-:R-:W-:Y:S01]  /*04b0*/  @!UP0 UISETP.NE.U32.AND UP1, UPT, UR4, URZ, UPT ;  /* 0x000000ff0400828c */ /* 0x010fe2000bf25070 */
[----:B------:R-:W-:Y:S01]  /*04c0*/  UMOV UR42, 0xffffffff ;  /* 0xffffffff002a7882 */ /* 0x000fe20000000000 */
[----:B------:R-:W-:-:S02]  /*04d0*/  UMOV UR29, 0xffffffff ;  /* 0xffffffff001d7882 */ /* 0x000fc40000000000 */
[----:B------:R-:W-:Y:S02]  /*04e0*/  @!UP0 UISETP.NE.AND.EX UP1, UPT, UR5, URZ, UPT, UP1 ;  /* 0x000000ff0500828c */ /* 0x000fe4000bf25310 */
[----:B------:R-:W-:Y:S02]  /*04f0*/  USHF.L.U32 UR46, UR30, 0x7, URZ ;  /* 0x000000071e2e7899 */ /* 0x000fe400080006ff */
[----:B-1----:R-:W-:Y:S01]  /*0500*/  @!UP0 USEL UR5, UR9, URZ, UP1 ;  /* 0x000000ff09058287 */ /* 0x002fe20008800000 */
[----:B--2---:R-:W-:Y:S02]  /*0510*/  @P1 R2UR UR27, R3 ;  /* 0x00000000031b12ca */ /* 0x004fe400000e0000 */
[----:B-----5:R-:W-:Y:S02]  /*0520*/  @P4 R2UR UR42, R4 ;  /* 0x00000000042a42ca */ /* 0x020fe400000e0000 */
[----:B---3--:R-:W-:Y:S02]  /*0530*/  @P0 R2UR UR26, R0 ;  /* 0x00000000001a02ca */ /* 0x008fe400000e0000 */
[----:B------:R-:W-:-:S02]  /*0540*/  @P2 R2UR UR4, R2 ;  /* 0x00000000020422ca */ /* 0x000fc400000e0000 */
        /* <DEDUP_REMOVED lines=14> */
.L_x_2563:
        /* <DEDUP_REMOVED lines=43> */
.L_x_2565:
[----:B------:R-:W1:Y:S01]  /*08e0*/  LDCU.64 UR14, c[0x0][0x3b8] ;  /* 0x00007700ff0e77ac */ /* 0x000e620008000a00 */
[----:B------:R-:W-:-:S04]  /*08f0*/  UIADD3 UR4, UPT, UPT, UR27, UR29, URZ ;  /* 0x0000001d1b047290 */ /* 0x000fc8000fffe0ff */
[----:B-1----:R-:W-:Y:S02]  /*0900*/  UIMAD.WIDE.U32 UR52, UR4, UR14, URZ ;  /* 0x0000000e043472a5 */ /* 0x002fe4000f8e00ff */
[----:B------:R-:W-:-:S04]  /*0910*/  UIMAD UR4, UR4, UR15, URZ ;  /* 0x0000000f040472a4 */ /* 0x000fc8000f8e02ff */
[----:B------:R-:W-:-:S06]  /*0920*/  UIADD3 UR4, UPT, UPT, UR53, UR4, URZ ;  /* 0x0000000435047290 */ /* 0x000fcc000fffe0ff */
[----:B------:R-:W-:Y:S02]  /*0930*/  MOV R8, UR4 ;  /* 0x0000000400087c02 */ /* 0x000fe40008000f00 */
.L_x_2566:
        /* <DEDUP_REMOVED lines=41> */
.L_x_2567:
[----:B------:R-:W1:Y:S01]  /*0bd0*/  LDCU.64 UR12, c[0x0][0x3c0] ;  /* 0x00007800ff0c77ac */ /* 0x000e620008000a00 */
[----:B------:R-:W-:-:S04]  /*0be0*/  UIADD3 UR4, UPT, UPT, UR27, UR29, URZ ;  /* 0x0000001d1b047290 */ /* 0x000fc8000fffe0ff */
[----:B-1----:R-:W-:Y:S02]  /*0bf0*/  UIMAD.WIDE.U32 UR8, UR4, UR12, URZ ;  /* 0x0000000c040872a5 */ /* 0x002fe4000f8e00ff */
[----:B------:R-:W-:-:S04]  /*0c00*/  UIMAD UR4, UR4, UR13, URZ ;  /* 0x0000000d040472a4 */ /* 0x000fc8000f8e02ff */
[----:B------:R-:W-:Y:S01]  /*0c10*/  UIADD3 UR4, UPT, UPT, UR9, UR4, URZ ;  /* 0x0000000409047290 */ /* 0x000fe2000fffe0ff */
[----:B------:R-:W-:-:S05]  /*0c20*/  UMOV UR48, UR8 ;  /* 0x0000000800307c82 */ /* 0x000fca0008000000 */
[----:B------:R-:W-:-:S07]  /*0c30*/  MOV R9, UR4 ;  /* 0x0000000400097c02 */ /* 0x000fce0008000f00 */
.L_x_2568:
        /* <DEDUP_REMOVED lines=28> */
.L_x_2569:
[----:B------:R-:W-:Y:S02]  /*0e00*/  UIMAD.WIDE.U32 UR54, UR62, UR42, URZ ;  /* 0x0000002a3e3672a5 */ /* 0x000fe4000f8e00ff */
[----:B------:R-:W-:-:S04]  /*0e10*/  UIMAD UR4, UR63, UR42, URZ ;  /* 0x0000002a3f0472a4 */ /* 0x000fc8000f8e02ff */
[----:B------:R-:W-:Y:S02]  /*0e20*/  UIADD3 UR4, UPT, UPT, UR55, UR4, URZ ;  /* 0x0000000437047290 */ /* 0x000fe4000fffe0ff */
.L_x_2570:
        /* <DEDUP_REMOVED lines=20> */
.L_x_2571:
[----:B------:R-:W1:Y:S01]  /*0f70*/  LDCU UR51, c[0x0][0x434] ;  /* 0x00008680ff3377ac */ /* 0x000e620008000800 */
[----:B------:R-:W-:-:S04]  /*0f80*/  UIMAD UR43, UR39, UR38, UR24 ;  /* 0x00000026272b72a4 */ /* 0x000fc8000f8e0218 */
[----:B-1----:R-:W-:-:S12]  /*0f90*/  UIMAD UR51, UR43, UR51, URZ ;  /* 0x000000332b3372a4 */ /* 0x002fd8000f8e02ff */
.L_x_2572:
        /* <DEDUP_REMOVED lines=11> */
.L_x_2573:
[----:B------:R-:W1:Y:S01]  /*1050*/  LDCU UR55, c[0x0][0x444] ;  /* 0x00008880ff3777ac */ /* 0x000e620008000800 */
[----:B------:R-:W-:-:S04]  /*1060*/  UIMAD UR42, UR39, UR38, UR24 ;  /* 0x00000026272a72a4 */ /* 0x000fc8000f8e0218 */
[----:B-1----:R-:W-:-:S12]  /*1070*/  UIMAD UR55, UR42, UR55, URZ ;  /* 0x000000372a3772a4 */ /* 0x002fd8000f8e02ff */
.L_x_2574:
        /* <DEDUP_REMOVED lines=18> */
[----:B------:R-:W-:-:S03]  /*11a0*/  IMAD R10, R3, UR10, R10 ;  /* 0x0000000a030a7c24 */ /* 0x000fc6000f8e020a */
        /* <DEDUP_REMOVED lines=9> */
[----:B------:R-:W-:Y:S02]  /*1240*/  UISETP.LT.AND UP0, UPT, URZ, UR42, UPT ;  /* 0x0000002aff00728c */ /* 0x000fe4000bf01270 */
[----:B------:R-:W1:Y:S01]  /*1250*/  LDCU.64 UR4, c[0x0][0x3c8] ;  /* 0x00007900ff0477ac */ /* 0x000e620008000a00 */
[----:B------:R-:W-:Y:S01]  /*1260*/  IMAD.WIDE.U32 R12, R2, UR10, R24 ;  /* 0x0000000a020c7c25 */ /* 0x000fe2000f8e0018 */
[----:B------:R-:W-:-:S02]  /*1270*/  USEL UR42, URZ, UR42, !UP0 ;  /* 0x0000002aff2a7287 */ /* 0x000fc4000c000000 */
[----:B------:R-:W-:Y:S01]  /*1280*/  IADD3 R16, P0, PT, R12, UR50, RZ ;  /* 0x000000320c107c10 */ /* 0x000fe2000ff1e0ff */
[----:B-----5:R-:W-:Y:S02]  /*1290*/  UIMAD.WIDE UR50, UR51, 0x4, UR60 ;  /* 0x00000004333278a5 */ /* 0x020fe4000f8e023c */
[----:B------:R-:W-:Y:S01]  /*12a0*/  UISETP.GT.AND UP0, UPT, UR47, UR42, UPT ;  /* 0x0000002a2f00728c */ /* 0x000fe2000bf04270 */
        /* <DEDUP_REMOVED lines=8> */
[----:B------:R-:W-:-:S04]  /*1330*/  IMAD.WIDE.U32 R14, R14, UR24, R16 ;  /* 0x000000180e0e7c25 */ /* 0x000fc8000f8e0010 */
[----:B------:R-:W-:Y:S01]  /*1340*/  IMAD.U32 R16, RZ, RZ, UR5 ;  /* 0x00000005ff107e24 */ /* 0x000fe2000f8e00ff */
[----:B------:R-:W5:Y:S01]  /*1350*/  LDCU.64 UR4, c[0x0][0x570] ;  /* 0x0000ae00ff0477ac */ /* 0x000f620008000a00 */
[----:B------:R-:W-:Y:S01]  /*1360*/  IMAD.WIDE.U32 R22, R4, UR10, R22 ;  /* 0x0000000a04167c25 */ /* 0x000fe2000f8e0016 */
[----:B------:R-:W3:Y:S03]  /*1370*/  LDCU.64 UR10, c[0x0][0x380] ;  /* 0x00007000ff0a77ac */ /* 0x000ee60008000a00 */
[----:B------:R-:W-:Y:S01]  /*1380*/  IMAD R17, R16, UR24, R15 ;  /* 0x0000001810117c24 */ /* 0x000fe2000f8e020f */
[----:B------:R-:W-:Y:S01]  /*1390*/  MOV R16, R14 ;  /* 0x0000000e00107202 */ /* 0x000fe20000000f00 */
[----:B------:R-:W-:Y:S01]  /*13a0*/  IMAD.IADD R21, R23, 0x1, R20 ;  /* 0x0000000117157824 */ /* 0x000fe200078e0214 */
[----:B------:R-:W-:Y:S01]  /*13b0*/  SHF.R.U32.HI R23, RZ, 0x5, R6 ;  /* 0x00000005ff177819 */ /* 0x000fe20000011606 */
[----:B--2---:R-:W-:-:S04]  /*13c0*/  IMAD.WIDE.U32 R14, R10, UR19, RZ ;  /* 0x000000130a0e7c25 */ /* 0x004fc8000f8e00ff */
[----:B------:R-:W-:Y:S02]  /*13d0*/  IMAD.MOV.U32 R20, RZ, RZ, R22 ;  /* 0x000000ffff147224 */ /* 0x000fe400078e0016 */
[----:B------:R-:W-:Y:S01]  /*13e0*/  IMAD R15, R11, UR19, R15 ;  /* 0x000000130b0f7c24 */ /* 0x000fe2000f8e020f */
[----:B------:R-:W-:Y:S01]  /*13f0*/  SEL R11, R14, RZ, P3 ;  /* 0x000000ff0e0b7207 */ /* 0x000fe20001800000 */
[----:B------:R-:W-:Y:S01]  /*1400*/  IMAD R10, R23, UR56, R196 ;  /* 0x00000038170a7c24 */ /* 0x000fe2000f8e02c4 */
[----:B------:R-:W-:Y:S01]  /*1410*/  SHF.R.U32.HI R23, RZ, 0x3, R6 ;  /* 0x00000003ff177819 */ /* 0x000fe20000011606 */
[----:B----4-:R-:W-:Y:S01]  /*1420*/  IMAD.WIDE.U32 R20, R12, UR24, R20 ;  /* 0x000000180c147c25 */ /* 0x010fe2000f8e0014 */
[----:B------:R-:W-:Y:S01]  /*1430*/  USHF.L.U32 UR56, UR56, 0x7, URZ ;  /* 0x0000000738387899 */ /* 0x000fe200080006ff */
[----:B------:R-:W-:Y:S02]  /*1440*/  SEL R15, R15, RZ, P3 ;  /* 0x000000ff0f0f7207 */ /* 0x000fe40001800000 */
[----:B------:R-:W-:Y:S01]  /*1450*/  IADD3 R11, P1, P0, R10, UR54, R11 ;  /* 0x000000360a0b7c10 */ /* 0x000fe2000f83e00b */
[----:B------:R-:W-:Y:S01]  /*1460*/  IMAD.WIDE.U32 R16, R23, R2, R16 ;  /* 0x0000000217107225 */ /* 0x000fe200078e0010 */
[----:B------:R-:W-:-:S02]  /*1470*/  SHF.R.S32.HI R10, RZ, 0x1f, R10 ;  /* 0x0000001fff0a7819 */ /* 0x000fc4000001140a */
[----:B------:R-:W-:Y:S01]  /*1480*/  IADD3 R22, PT, PT, R23, 0x60, RZ ;  /* 0x0000006017167810 */ /* 0x000fe20007ffe0ff */
[----:B------:R-:W-:Y:S01]  /*1490*/  IMAD R13, R13, UR24, R21 ;  /* 0x000000180d0d7c24 */ /* 0x000fe2000f8e0215 */
[----:B------:R-:W-:Y:S01]  /*14a0*/  IADD3.X R15, PT, PT, R10, UR53, R15, P1, P0 ;  /* 0x000000350a0f7c10 */ /* 0x000fe20008fe040f */
[----:B------:R-:W-:Y:S01]  /*14b0*/  IMAD.MOV.U32 R12, RZ, RZ, R20 ;  /* 0x000000ffff0c7224 */ /* 0x000fe200078e0014 */
[C---:B---3--:R-:W-:Y:S01]  /*14c0*/  LEA R182, P1, R16.reuse, UR10, 0x1 ;  /* 0x0000000a10b67c11 */ /* 0x048fe2000f8208ff */
[C---:B------:R-:W-:Y:S01]  /*14d0*/  IMAD R181, R23.reuse, R3, R17 ;  /* 0x0000000317b57224 */ /* 0x040fe200078e0211 */
[----:B------:R-:W-:Y:S01]  /*14e0*/  MOV R10, UR56 ;  /* 0x00000038000a7c02 */ /* 0x000fe20008000f00 */
[----:B------:R-:W-:Y:S01]  /*14f0*/  IMAD.WIDE.U32 R12, R23, R4, R12 ;  /* 0x00000004170c7225 */ /* 0x000fe200078e000c */
[----:B------:R-:W-:Y:S02]  /*1500*/  IADD3 R11, P0, PT, R11, UR56, RZ ;  /* 0x000000380b0b7c10 */ /* 0x000fe4000ff1e0ff */
[----:B------:R-:W-:Y:S01]  /*1510*/  LEA.HI.X R181, R16, UR11, R181, 0x1, P1 ;  /* 0x0000000b10b57c11 */ /* 0x000fe200088f0cb5 */
[C---:B------:R-:W-:Y:S01]  /*1520*/  IMAD R183, R23.reuse, R5, R13 ;  /* 0x0000000517b77224 */ /* 0x040fe200078e020d */
[----:B------:R-:W-:Y:S01]  /*1530*/  LEA.HI.X.SX32 R10, R10, R15, 0x1, P0 ;  /* 0x0000000f0a0a7211 */ /* 0x000fe200000f0eff */
[----:B------:R-:W-:Y:S01]  /*1540*/  IMAD.SHL.U32 R17, R2, 0x20, RZ ;  /* 0x0000002002117824 */ /* 0x000fe200078e00ff */
[C---:B-1----:R-:W-:Y:S01]  /*1550*/  LEA R184, P1, R12.reuse, UR8, 0x1 ;  /* 0x000000080cb87c11 */ /* 0x042fe2000f8208ff */
[----:B------:R-:W-:Y:S01]  /*1560*/  VIADD R21, R23, 0x20 ;  /* 0x0000002017157836 */ /* 0x000fe20000000000 */
[----:B-----5:R-:W-:Y:S01]  /*1570*/  LEA R198, P0, R11, UR4, 0x2 ;  /* 0x000000040bc67c11 */ /* 0x020fe2000f8010ff */
[----:B------:R-:W-:Y:S01]  /*1580*/  VIADD R20, R23, 0x40 ;  /* 0x0000004017147836 */ /* 0x000fe20000000000 */
[----:B------:R-:W-:Y:S01]  /*1590*/  LEA.HI.X R183, R12, UR9, R183, 0x1, P1 ;  /* 0x000000090cb77c11 */ /* 0x000fe200088f0cb7 */
[----:B------:R-:W-:Y:S01]  /*15a0*/  UIMAD.WIDE UR10, UR55, 0x4, UR58 ;  /* 0x00000004370a78a5 */ /* 0x000fe2000f8e023a */
[----:B------:R-:W-:-:S02]  /*15b0*/  LEA.HI.X R199, R11, UR5, R10, 0x2, P0 ;  /* 0x000000050bc77c11 */ /* 0x000fc400080f140a */
[C---:B------:R-:W-:Y:S02]  /*15c0*/  IADD3 R13, P1, PT, R23.reuse, 0x60, RZ ;  /* 0x00000060170d7810 */ /* 0x040fe40007f3e0ff */
[C---:B------:R-:W-:Y:S02]  /*15d0*/  IADD3 R11, P2, PT, R23.reuse, 0x40, RZ ;  /* 0x00000040170b7810 */ /* 0x040fe40007f5e0ff */
[----:B------:R-:W-:Y:S01]  /*15e0*/  IADD3 R15, P0, PT, R23, 0x20, RZ ;  /* 0x00000020170f7810 */ /* 0x000fe20007f1e0ff */
[----:B------:R-:W-:Y:S01]  /*15f0*/  IMAD.X R12, RZ, RZ, RZ, P1 ;  /* 0x000000ffff0c7224 */ /* 0x000fe200008e06ff */
[----:B------:R-:W-:Y:S02]  /*1600*/  SHF.L.U64.HI R16, R2, 0x5, R3 ;  /* 0x0000000502107819 */ /* 0x000fe40000010203 */
[----:B------:R-:W-:Y:S02]  /*1610*/  IADD3.X R10, PT, PT, RZ, RZ, RZ, P2, !PT ;  /* 0x000000ffff0a7210 */ /* 0x000fe400017fe4ff */
        /* <DEDUP_REMOVED lines=15> */
.L_x_2576:
[----:B------:R-:W1:Y:S01]  /*1710*/  LDCU.64 UR8, c[0x0][0x5c0] ;  /* 0x0000b800ff0877ac */ /* 0x000e620008000a00 */
[----:B------:R-:W-:-:S04]  /*1720*/  UIADD3 UR4, UPT, UPT, UR27, UR29, URZ ;  /* 0x0000001d1b047290 */ /* 0x000fc8000fffe0ff */
[----:B-1----:R-:W-:Y:S02]  /*1730*/  UIMAD.WIDE.U32 UR14, UR4, UR8, URZ ;  /* 0x00000008040e72a5 */ /* 0x002fe4000f8e00ff */
[----:B------:R-:W-:-:S04]  /*1740*/  UIMAD UR4, UR4, UR9, URZ ;  /* 0x00000009040472a4 */ /* 0x000fc8000f8e02ff */
[----:B------:R-:W-:-:S06]  /*1750*/  UIADD3 UR4, UPT, UPT, UR15, UR4, URZ ;  /* 0x000000040f047290 */ /* 0x000fcc000fffe0ff */
[----:B------:R-:W-:Y:S02]  /*1760*/  MOV R4, UR4 ;  /* 0x0000000400047c02 */ /* 0x000fe40008000f00 */
.L_x_2577:
        /* <DEDUP_REMOVED lines=13> */
.L_x_2578:
[----:B------:R-:W1:Y:S01]  /*1840*/  LDCU.64 UR4, c[0x0][0x5c8] ;  /* 0x0000b900ff0477ac */ /* 0x000e620008000a00 */
[----:B------:R-:W-:-:S04]  /*1850*/  UIADD3 UR27, UPT, UPT, UR27, UR29, URZ ;  /* 0x0000001d1b1b7290 */ /* 0x000fc8000fffe0ff */
[----:B-1----:R-:W-:Y:S02]  /*1860*/  UIMAD.WIDE.U32 UR12, UR27, UR4, URZ ;  /* 0x000000041b0c72a5 */ /* 0x002fe4000f8e00ff */
[----:B------:R-:W-:-:S04]  /*1870*/  UIMAD UR27, UR27, UR5, URZ ;  /* 0x000000051b1b72a4 */ /* 0x000fc8000f8e02ff */
[----:B------:R-:W-:-:S06]  /*1880*/  UIADD3 UR27, UPT, UPT, UR13, UR27, URZ ;  /* 0x0000001b0d1b7290 */ /* 0x000fcc000fffe0ff */
[----:B------:R-:W-:-:S07]  /*1890*/  MOV R0, UR27 ;  /* 0x0000001b00007c02 */ /* 0x000fce0008000f00 */
.L_x_2579:
        /* <DEDUP_REMOVED lines=37> */
.L_x_2581:
[----:B------:R-:W-:Y:S05]  /*1af0*/  BSYNC.RECONVERGENT B0 ;  /* 0x0000000000007941 */ /* 0x000fea0003800200 */
.L_x_2580:
        /* <DEDUP_REMOVED lines=12> */
.L_x_2583:
[----:B------:R-:W-:Y:S05]  /*1bc0*/  BSYNC.RECONVERGENT B0 ;  /* 0x0000000000007941 */ /* 0x000fea0003800200 */
.L_x_2582:
        /* <DEDUP_REMOVED lines=12> */
.L_x_2585:
[----:B------:R-:W-:Y:S05]  /*1c90*/  BSYNC.RECONVERGENT B0 ;  /* 0x0000000000007941 */ /* 0x000fea0003800200 */
.L_x_2584:
[----:B------:R-:W5:Y:S01]  /*1ca0*/  LDCU.64 UR8, c[0x0][0x5e0] ;  /* 0x0000bc00ff0877ac */ /* 0x000f620008000a00 */
[----:B-1--4-:R-:W-:Y:S01]  /*1cb0*/  MOV R3, UR4 ;  /* 0x0000000400037c02 */ /* 0x012fe20008000f00 */
        /* <DEDUP_REMOVED lines=28> */
.L_x_2587:
[----:B------:R-:W-:Y:S05]  /*1e80*/  BSYNC.RECONVERGENT B0 ;  /* 0x0000000000007941 */ /* 0x000fea0003800200 */
.L_x_2586:
        /* <DEDUP_REMOVED lines=12> */
.L_x_2589:
[----:B------:R-:W-:Y:S05]  /*1f50*/  BSYNC.RECONVERGENT B0 ;  /* 0x0000000000007941 */ /* 0x000fea0003800200 */
.L_x_2588:
[----:B------:R-:W-:Y:S05]  /*1f60*/  @P0 BRA `(.L_x_2590) ;  /* 0x000000b400300947 */ /* 0x000fea0003800000 */
[----:B------:R-:W5:Y:S01]  /*1f70*/  LDCU.64 UR8, c[0x0][0x568] ;  /* 0x0000ad00ff0877ac */ /* 0x000f620008000a00 */
[----:B------:R-:W-:Y:S01]  /*1f80*/  MOV R5, R7 ;  /* 0x0000000700057202 */ /* 0x000fe20000000f00 */
[----:B------:R-:W-:Y:S02]  /*1f90*/  IMAD R12, R12, UR4, RZ ;  /* 0x000000040c0c7c24 */ /* 0x000fe4000f8e02ff */
[----:B------:R-:W-:-:S04]  /*1fa0*/  IMAD.WIDE.U32 R4, R13, UR4, R4 ;  /* 0x000000040d047c25 */ /* 0x000fc8000f8e0004 */
[----:B-1----:R-:W-:-:S05]  /*1fb0*/  IMAD R3, R13, UR5, R12 ;  /* 0x000000050d037c24 */ /* 0x002fca000f8e020c */
[----:B------:R-:W-:Y:S02]  /*1fc0*/  IADD3 R3, PT, PT, R5, R3, RZ ;  /* 0x0000000305037210 */ /* 0x000fe40007ffe0ff */
[----:B-----5:R-:W-:-:S04]  /*1fd0*/  LEA R2, P0, R4, UR8, 0x1 ;  /* 0x0000000804027c11 */ /* 0x020fc8000f8008ff */
[----:B------:R-:W-:-:S05]  /*1fe0*/  LEA.HI.X R3, R4, UR9, R3, 0x1, P0 ;  /* 0x0000000904037c11 */ /* 0x000fca00080f0c03 */
[----:B------:R1:W-:Y:S01]  /*1ff0*/  STG.E.128 desc[UR36][R2.64], RZ ;  /* 0x000000ff02007986 */ /* 0x0003e2000c101d24 */
[----:B------:R-:W-:Y:S05]  /*2000*/  BRA `(.L_x_2590) ;  /* 0x000000b400087947 */ /* 0x000fea0003800000 */
.L_x_2575:
        /* <DEDUP_REMOVED lines=15> */
[----:B------:R-:W-:-:S05]  /*2100*/  MOV R185, R183 ;  /* 0x000000b700b97202 */ /* 0x000fca0000000f00 */
[----:B------:R-:W-:Y:S01]  /*2110*/  @!PT LDS RZ, [RZ] ;  /* 0x00000000fffff984 */ /* 0x000fe20000000800 */
[----:B------:R-:W-:Y:S01]  /*2120*/  @!PT LDS RZ, [RZ] ;  /* 0x00000000fffff984 */ /* 0x000fe20000000800 */
[----:B------:R-:W-:Y:S01]  /*2130*/  @!PT LDS RZ, [RZ] ;  /* 0x00000000fffff984 */ /* 0x000fe20000000800 */
[----:B------:R2:W-:Y:S01]  /*2140*/  LDGSTS.E.BYPASS.LTC128B.128 [R18+0x8000], desc[UR36][R184.64] ;  /* 0x08000000b8127fae */ /* 0x0005e2000b981a24 */
[----:B------:R-:W-:Y:S05]  /*2150*/  BRA `(.L_x_2594) ;  /* 0x00000000000c7947 */ /* 0x000fea0003800000 */
.L_x_2593:
[----:B------:R3:W-:Y:S01]  /*2160*/  STS.128 [R18+0x8000], RZ ;  /* 0x008000ff12007388 */ /* 0x0007e20000000c00 */
[----:B------:R-:W-:Y:S05]  /*2170*/  BRA `(.L_x_2594) ;  /* 0x0000000000047947 */ /* 0x000fea0003800000 */
.L_x_2592:
[----:B------:R1:W-:Y:S02]  /*2180*/  STS.128 [R18+0x8000], RZ ;  /* 0x008000ff12007388 */ /* 0x0003e40000000c00 */
.L_x_2594:
[----:B------:R-:W-:Y:S05]  /*2190*/  BSYNC.RECONVERGENT B0 ;  /* 0x0000000000007941 */ /* 0x000fea0003800200 */
.L_x_2591:
[----:B------:R-:W-:Y:S01]  /*21a0*/  ISETP.GE.AND P6, PT, R21, UR5, PT ;  /* 0x0000000515007c0c */ /* 0x000fe2000bfc6270 */
[----:B------:R-:W-:Y:S01]  /*21b0*/  BSSY.RECONVERGENT B0, `(.L_x_2595) ;  /* 0x000000f000007945 */ /* 0x000fe20003800200 */
[C---:B------:R-:W-:Y:S02]  /*21c0*/  LEA R28, P0, R27.reuse, R184, 0x1 ;  /* 0x000000b81b1c7211 */ /* 0x040fe400078008ff */
[----:B------:R-:W-:Y:S02]  /*21d0*/  ISETP.GE.AND P5, PT, R20, UR5, PT ;  /* 0x0000000514007c0c */ /* 0x000fe4000bfa6270 */
[----:B------:R-:W-:Y:S02]  /*21e0*/  ISETP.GE.AND P4, PT, R22, UR5, PT ;  /* 0x0000000516007c0c */ /* 0x000fe4000bf86270 */
[----:B------:R-:W-:-:S05]  /*21f0*/  LEA.HI.X R29, R27, R183, R26, 0x1, P0 ;  /* 0x000000b71b1d7211 */ /* 0x000fca00000f0c1a */
[----:B------:R4:W-:Y:S01]  /*2200*/  @P6 STS.128 [R18+0x9000], RZ ;  /* 0x009000ff12006388 */ /* 0x0009e20000000c00 */
[----:B------:R-:W-:Y:S05]  /*2210*/  @P6 BRA `(.L_x_2596) ;  /* 0x0000000000206947 */ /* 0x000fea0003800000 */
[----:B------:R-:W5:Y:S02]  /*2220*/  LDCU UR4, c[0x0][0x440] ;  /* 0x00008800ff0477ac */ /* 0x000f640008000800 */
[----:B-----5:R-:W-:-:S13]  /*2230*/  ISETP.GE.AND P0, PT, R24, UR4, PT ;  /* 0x0000000418007c0c */ /* 0x020fda000bf06270 */
[----:B------:R1:W-:Y:S01]  /*2240*/  @P0 STS.128 [R18+0x9000], RZ ;  /* 0x009000ff12000388 */ /* 0x0003e20000000c00 */
[----:B------:R-:W-:Y:S05]  /*2250*/  @P0 BRA `(.L_x_2596) ;  /* 0x0000000000100947 */ /* 0x000fea0003800000 */
[----:B------:R-:W-:Y:S01]  /*2260*/  @!PT LDS RZ, [RZ] ;  /* 0x00000000fffff984 */ /* 0x000fe20000000800 */
[----:B------:R-:W-:Y:S01]  /*2270*/  @!PT LDS RZ, [RZ] ;  /* 0x00000000fffff984 */ /* 0x000fe20000000800 */
[----:B------:R-:W-:Y:S01]  /*2280*/  @!PT LDS RZ, [RZ] ;  /* 0x00000000fffff984 */ /* 0x000fe20000000800 */
[----:B------:R1:W-:Y:S02]  /*2290*/  LDGSTS.E.BYPASS.LTC128B.128 [R18+0x9000], desc[UR36][R28.64] ;  /* 0x090000001c127fae */ /* 0x0003e4000b981a24 */
.L_x_2596:
[----:B------:R-:W-:Y:S05]  /*22a0*/  BSYNC.RECONVERGENT B0 ;  /* 0x0000000000007941 */ /* 0x000fea0003800200 */
.L_x_2595:
        /* <DEDUP_REMOVED lines=13> */
.L_x_2598:
[----:B------:R-:W-:Y:S05]  /*2380*/  BSYNC.RECONVERGENT B0 ;  /* 0x0000000000007941 */ /* 0x000fea0003800200 */
.L_x_2597:
        /* <DEDUP_REMOVED lines=13> */
.L_x_2600:
[----:B------:R-:W-:Y:S05]  /*2460*/  BSYNC.RECONVERGENT B0 ;  /* 0x0000000000007941 */ /* 0x000fea0003800200 */
.L_x_2599:
[----:B------:R-:W-:Y:S01]  /*2470*/  BSSY.RECONVERGENT B0, `(.L_x_2601) ;  /* 0x000000f000007945 */ /* 0x000fe20003800200 */
[----:B------:R-:W-:-:S03]  /*2480*/  IADD3 R195, PT, PT, R18, UR47, RZ ;  /* 0x0000002f12c37c10 */ /* 0x000fc6000fffe0ff */
[----:B------:R-:W-:Y:S05]  /*2490*/  @P1 BRA `(.L_x_2602) ;  /* 0x00000000002c1947 */ /* 0x000fea0003800000 */
[----:B------:R-:W5:Y:S02]  /*24a0*/  LDCU UR4, c[0x0][0x440] ;  /* 0x00008800ff0477ac */ /* 0x000f640008000800 */
[----:B-----5:R-:W-:-:S13]  /*24b0*/  ISETP.GE.AND P0, PT, R24, UR4, PT ;  /* 0x0000000418007c0c */ /* 0x020fda000bf06270 */
[----:B------:R-:W-:Y:S05]  /*24c0*/  @P0 BRA `(.L_x_2603) ;  /* 0x0000000000180947 */ /* 0x000fea0003800000 */
[----:B------:R-:W-:-:S05]  /*24d0*/  MOV R180, R182 ;  /* 0x000000b600b47202 */ /* 0x000fca0000000f00 */
[----:B------:R-:W-:Y:S01]  /*24e0*/  @!PT LDS RZ, [RZ] ;  /* 0x00000000fffff984 */ /* 0x000fe20000000800 */
[----:B------:R-:W-:Y:S01]  /*24f0*/  @!PT LDS RZ, [RZ] ;  /* 0x00000000fffff984 */ /* 0x000fe20000000800 */
[----:B------:R-:W-:Y:S01]  /*2500*/  @!PT LDS RZ, [RZ] ;  /* 0x00000000fffff984 */ /* 0x000fe20000000800 */
[----:B------:R1:W-:Y:S01]  /*2510*/  LDGSTS.E.BYPASS.LTC128B.128 [R195], desc[UR36][R180.64] ;  /* 0x00000000b4c37fae */ /* 0x0003e2000b981a24 */
[----:B------:R-:W-:Y:S05]  /*2520*/  BRA `(.L_x_2604) ;  /* 0x00000000000c7947 */ /* 0x000fea0003800000 */
.L_x_2603:
[----:B------:R1:W-:Y:S01]  /*2530*/  STS.128 [R195], RZ ;  /* 0x000000ffc3007388 */ /* 0x0003e20000000c00 */
[----:B------:R-:W-:Y:S05]  /*2540*/  BRA `(.L_x_2604) ;  /* 0x0000000000047947 */ /* 0x000fea0003800000 */
.L_x_2602:
[----:B------:R1:W-:Y:S02]  /*2550*/  STS.128 [R195], RZ ;  /* 0x000000ffc3007388 */ /* 0x0003e40000000c00 */
.L_x_2604:
[----:B------:R-:W-:Y:S05]  /*2560*/  BSYNC.RECONVERGENT B0 ;  /* 0x0000000000007941 */ /* 0x000fea0003800200 */
.L_x_2601:
[--C-:B------:R-:W-:Y:S01]  /*2570*/  SHF.R.U32.HI R4, RZ, 0x1, R6.reuse ;  /* 0x00000001ff047819 */ /* 0x100fe20000011606 */
[----:B------:R-:W-:Y:S01]  /*2580*/  IMAD.MOV.U32 R193, RZ, RZ, 0x7f800000 ;  /* 0x7f800000ffc17424 */ /* 0x000fe200078e00ff */
[----:B------:R-:W-:Y:S01]  /*2590*/  SHF.R.U32.HI R194, RZ, 0x2, R6 ;  /* 0x00000002ffc27819 */ /* 0x000fe20000011606 */
[----:B------:R-:W-:Y:S01]  /*25a0*/  IMAD.MOV.U32 R192, RZ, RZ, 0x7f800000 ;  /* 0x7f800000ffc07424 */ /* 0x000fe200078e00ff */
[----:B------:R-:W-:Y:S01]  /*25b0*/  LOP3.LUT R5, R4, 0x30, RZ, 0xc0, !PT ;  /* 0x0000003004057812 */ /* 0x000fe200078ec0ff */
[----:B------:R-:W-:Y:S02]  /*25c0*/  IMAD.MOV.U32 R191, RZ, RZ, 0x7f800000 ;  /* 0x7f800000ffbf7424 */ /* 0x000fe400078e00ff */
[----:B------:R-:W-:Y:S01]  /*25d0*/  IMAD.MOV.U32 R190, RZ, RZ, 0x7f800000 ;  /* 0x7f800000ffbe7424 */ /* 0x000fe200078e00ff */
[----:B------:R-:W-:-:S04]  /*25e0*/  LOP3.LUT R194, R5, 0x7, R194, 0xf8, !PT ;  /* 0x0000000705c27812 */ /* 0x000fc800078ef8c2 */
[C---:B-1----:R-:W-:Y:S01]  /*25f0*/  LOP3.LUT R26, R194.reuse, 0x40, RZ, 0xfc, !PT ;  /* 0x00000040c21a7812 */ /* 0x042fe200078efcff */
[C---:B------:R-:W-:Y:S01]  /*2600*/  VIADD R27, R194.reuse, 0x8 ;  /* 0x00000008c21b7836 */ /* 0x040fe20000000000 */
[C---:B------:R-:W-:Y:S01]  /*2610*/  ISETP.GE.AND P3, PT, R194.reuse, UR5, PT ;  /* 0x00000005c2007c0c */ /* 0x040fe2000bf66270 */
[----:B------:R-:W-:Y:S01]  /*2620*/  VIADD R5, R194, 0x48 ;  /* 0x00000048c2057836 */ /* 0x000fe20000000000 */
[----:B------:R-:W-:Y:S02]  /*2630*/  ISETP.GE.AND P1, PT, R26, UR5, PT ;  /* 0x000000051a007c0c */ /* 0x000fe4000bf26270 */
[----:B------:R-:W-:Y:S01]  /*2640*/  ISETP.GE.AND P2, PT, R27, UR5, PT ;  /* 0x000000051b007c0c */ /* 0x000fe2000bf46270 */
[----:B------:R-:W-:Y:S01]  /*2650*/  IMAD.MOV.U32 R27, RZ, RZ, 0x4 ;  /* 0x00000004ff1b7424 */ /* 0x000fe200078e00ff */
[----:B------:R1:W-:Y:S01]  /*2660*/  @P6 STS.128 [R195+0x1000], RZ ;  /* 0x001000ffc3006388 */ /* 0x0003e20000000c00 */
[----:B------:R-:W-:Y:S02]  /*2670*/  ISETP.GE.AND P0, PT, R5, UR5, PT ;  /* 0x0000000505007c0c */ /* 0x000fe4000bf06270 */
[----:B------:R-:W-:-:S05]  /*2680*/  IMAD.WIDE.U32 R26, R194, R27, UR50 ;  /* 0x00000032c21a7e25 */ /* 0x000fca000f8e001b */
[----:B------:R1:W5:Y:S04]  /*2690*/  @!P3 LDG.E R193, desc[UR36][R26.64] ;  /* 0x000000241ac1b981 */ /* 0x000368000c1e1900 */
[----:B------:R1:W5:Y:S04]  /*26a0*/  @!P2 LDG.E R192, desc[UR36][R26.64+0x20] ;  /* 0x000020241ac0a981 */ /* 0x000368000c1e1900 */
[----:B------:R1:W5:Y:S01]  /*26b0*/  @!P1 LDG.E R191, desc[UR36][R26.64+0x100] ;  /* 0x000100241abf9981 */ /* 0x000362000c1e1900 */
[----:B------:R-:W-:Y:S03]  /*26c0*/  BSSY.RECONVERGENT B0, `(.L_x_2605) ;  /* 0x000000d000007945 */ /* 0x000fe60003800200 */
[----:B------:R1:W5:Y:S01]  /*26d0*/  @!P0 LDG.E R190, desc[UR36][R26.64+0x120] ;  /* 0x000120241abe8981 */ /* 0x000362000c1e1900 */
[----:B------:R-:W-:-:S04]  /*26e0*/  LEA R28, P0, R17, R182, 0x1 ;  /* 0x000000b6111c7211 */ /* 0x000fc800078008ff */
[----:B------:R-:W-:Y:S01]  /*26f0*/  LEA.HI.X R29, R17, R181, R16, 0x1, P0 ;  /* 0x000000b5111d7211 */ /* 0x000fe200000f0c10 */
[----:B------:R-:W-:Y:S08]  /*2700*/  @P6 BRA `(.L_x_2606) ;  /* 0x0000000000206947 */ /* 0x000ff00003800000 */
        /* <DEDUP_REMOVED lines=8> */
.L_x_2606:
[----:B------:R-:W-:Y:S05]  /*2790*/  BSYNC.RECONVERGENT B0 ;  /* 0x0000000000007941 */ /* 0x000fea0003800200 */
.L_x_2605:
        /* <DEDUP_REMOVED lines=13> */
.L_x_2608:
[----:B------:R-:W-:Y:S05]  /*2870*/  BSYNC.RECONVERGENT B0 ;  /* 0x0000000000007941 */ /* 0x000fea0003800200 */
.L_x_2607:
        /* <DEDUP_REMOVED lines=13> */
.L_x_2610:
[----:B------:R-:W-:Y:S05]  /*2950*/  BSYNC.RECONVERGENT B0 ;  /* 0x0000000000007941 */ /* 0x000fea0003800200 */
.L_x_2609:
        /* <DEDUP_REMOVED lines=29> */
.L_x_2613:
[----:B------:R3:W-:Y:S01]  /*2b30*/  STS.128 [R18+0xc000], RZ ;  /* 0x00c000ff12007388 */ /* 0x0007e20000000c00 */
[----:B------:R-:W-:Y:S05]  /*2b40*/  BRA `(.L_x_2614) ;  /* 0x0000000000047947 */ /* 0x000fea0003800000 */
.L_x_2612:
[----:B------:R1:W-:Y:S02]  /*2b50*/  STS.128 [R18+0xc000], RZ ;  /* 0x00c000ff12007388 */ /* 0x0003e40000000c00 */
.L_x_2614:
[----:B------:R-:W-:Y:S05]  /*2b60*/  BSYNC.RECONVERGENT B0 ;  /* 0x0000000000007941 */ /* 0x000fea0003800200 */
.L_x_2611:
        /* <DEDUP_REMOVED lines=23> */
.L_x_2616:
[----:B------:R-:W-:Y:S05]  /*2ce0*/  BSYNC.RECONVERGENT B0 ;  /* 0x0000000000007941 */ /* 0x000fea0003800200 */
.L_x_2615:
        /* <DEDUP_REMOVED lines=20> */
.L_x_2618:
[----:B------:R-:W-:Y:S05]  /*2e30*/  BSYNC.RECONVERGENT B0 ;  /* 0x0000000000007941 */ /* 0x000fea0003800200 */
.L_x_2617:
        /* <DEDUP_REMOVED lines=19> */
.L_x_2620:
[----:B------:R-:W-:Y:S05]  /*2f70*/  BSYNC.RECONVERGENT B0 ;  /* 0x0000000000007941 */ /* 0x000fea0003800200 */
.L_x_2619:
[----:B------:R-:W3:Y:S01]  /*2f80*/  LDCU.64 UR4, c[0x0][0x3d8] ;  /* 0x00007b00ff0477ac */ /* 0x000ee20008000a00 */
[----:B------:R-:W-:Y:S01]  /*2f90*/  MOV R3, UR12 ;  /* 0x0000000c00037c02 */ /* 0x000fe20008000f00 */
        /* <DEDUP_REMOVED lines=25> */
.L_x_2623:
[----:B------:R3:W-:Y:S01]  /*3130*/  STS.128 [R18+0x10000], RZ ;  /* 0x010000ff12007388 */ /* 0x0007e20000000c00 */
[----:B------:R-:W-:Y:S05]  /*3140*/  BRA `(.L_x_2624) ;  /* 0x0000000000047947 */ /* 0x000fea0003800000 */
.L_x_2622:
[----:B------:R3:W-:Y:S02]  /*3150*/  STS.128 [R18+0x10000], RZ ;  /* 0x010000ff12007388 */ /* 0x0007e40000000c00 */
.L_x_2624:
[----:B------:R-:W-:Y:S05]  /*3160*/  BSYNC.RECONVERGENT B0 ;  /* 0x0000000000007941 */ /* 0x000fea0003800200 */
.L_x_2621:
        /* <DEDUP_REMOVED lines=19> */
.L_x_2626:
[----:B------:R-:W-:Y:S05]  /*32a0*/  BSYNC.RECONVERGENT B0 ;  /* 0x0000000000007941 */ /* 0x000fea0003800200 */
.L_x_2625:
        /* <DEDUP_REMOVED lines=19> */
.L_x_2628:
[----:B------:R-:W-:Y:S05]  /*33e0*/  BSYNC.RECONVERGENT B0 ;  /* 0x0000000000007941 */ /* 0x000fea0003800200 */
.L_x_2627:
        /* <DEDUP_REMOVED lines=19> */
.L_x_2630:
[----:B------:R-:W-:Y:S05]  /*3520*/  BSYNC.RECONVERGENT B0 ;  /* 0x0000000000007941 */ /* 0x000fea0003800200 */
.L_x_2629:
[----:B------:R-:W3:Y:S01]  /*3530*/  LDCU.64 UR8, c[0x0][0x538] ;  /* 0x0000a700ff0877ac */ /* 0x000ee20008000a00 */
[----:B------:R-:W1:Y:S01]  /*3540*/  LDC.64 R12, c[0x0][0x528] ;  /* 0x00014a00ff0c7b82 */ /* 0x000e620000000a00 */
[C---:B------:R-:W-:Y:S01]  /*3550*/  IMAD.SHL.U32 R0, R6.reuse, 0x40, RZ ;  /* 0x0000004006007824 */ /* 0x040fe200078e00ff */
[----:B------:R-:W-:Y:S01]  /*3560*/  SHF.R.U32.HI R2, RZ, 0x6, R6 ;  /* 0x00000006ff027819 */ /* 0x000fe20000011606 */
[C---:B------:R-:W-:Y:S01]  /*3570*/  IMAD.SHL.U32 R7, R6.reuse, 0x2, RZ ;  /* 0x0000000206077824 */ /* 0x040fe200078e00ff */
[----:B------:R-:W0:Y:S01]  /*3580*/  LDGDEPBAR ;  /* 0x00000000000079af */ /* 0x000e220000000000 */
[----:B------:R-:W-:Y:S01]  /*3590*/  IMAD.U32 R5, RZ, RZ, UR30 ;  /* 0x0000001eff057e24 */ /* 0x000fe2000f8e00ff */
[----:B------:R-:W1:Y:S01]  /*35a0*/  LDCU UR15, c[0x0][0x45c] ;  /* 0x00008b80ff0f77ac */ /* 0x000e620008000800 */
[----:B------:R-:W-:Y:S02]  /*35b0*/  IMAD.SHL.U32 R174, R6, 0x20, RZ ;  /* 0x0000002006ae7824 */ /* 0x000fe400078e00ff */
[----:B------:R-:W-:Y:S01]  /*35c0*/  IMAD.U32 R179, RZ, RZ, UR33 ;  /* 0x00000021ffb37e24 */ /* 0x000fe2000f8e00ff */
[----:B------:R-:W1:Y:S01]  /*35d0*/  LDCU.U8 UR14, c[0x0][0x4f8] ;  /* 0x00009f00ff0e77ac */ /* 0x000e620008000000 */
[----:B---3--:R-:W-:-:S04]  /*35e0*/  UISETP.NE.U32.AND UP0, UPT, UR8, URZ, UPT ;  /* 0x000000ff0800728c */ /* 0x008fc8000bf05070 */
[----:B------:R-:W-:Y:S01]  /*35f0*/  UISETP.NE.AND.EX UP0, UPT, UR9, URZ, UPT, UP0 ;  /* 0x000000ff0900728c */ /* 0x000fe2000bf05300 */
[----:B-1----:R-:W3:Y:S05]  /*3600*/  LDG.E.64 R8, desc[UR36][R12.64] ;  /* 0x000000240c087981 */ /* 0x002eea000c1e1b00 */
[----:B------:R-:W-:Y:S01]  /*3610*/  PLOP3.LUT P0, PT, PT, PT, UP0, 0x80, 0x8 ;  /* 0x000000000008781c */ /* 0x000fe20003f0f008 */
[----:B------:R1:W4:Y:S04]  /*3620*/  LDG.E.64 R186, desc[UR36][R12.64+0x8] ;  /* 0x000008240cba7981 */ /* 0x000328000c1e1b00 */
[----:B------:R-:W2:Y:S01]  /*3630*/  @UP0 LDCU.64 UR4, c[0x0][0x540] ;  /* 0x0000a800ff0407ac */ /* 0x000ea20008000a00 */
[----:B------:R-:W-:Y:S01]  /*3640*/  @UP0 UMOV UR12, UR24 ;  /* 0x00000018000c0c82 */ /* 0x000fe20008000000 */
[----:B------:R-:W-:-:S02]  /*3650*/  @UP0 UMOV UR13, URZ ;  /* 0x000000ff000d0c82 */ /* 0x000fc40008000000 */
[----:B--2---:R-:W-:Y:S01]  /*3660*/  @UP0 UIMAD.WIDE.U32 UR12, UR39, UR4, UR12 ;  /* 0x00000004270c02a5 */ /* 0x004fe2000f8e000c */
[----:B------:R-:W2:Y:S03]  /*3670*/  @UP0 LDCU UR4, c[0x0][0x458] ;  /* 0x00008b00ff0407ac */ /* 0x000ea60008000800 */
[----:B------:R-:W-:Y:S02]  /*3680*/  @UP0 UIMAD UR5, UR39, UR5, UR13 ;  /* 0x00000005270502a4 */ /* 0x000fe4000f8e020d */
[----:B------:R-:W-:Y:S01]  /*3690*/  @UP0 ULEA UR8, UP1, UR12, UR8, 0x2 ;  /* 0x000000080c080291 */ /* 0x000fe2000f8210ff */
[----:B------:R-:W-:Y:S02]  /*36a0*/  LOP3.LUT R10, R0, 0x1c0, RZ, 0xc0, !PT ;  /* 0x000001c0000a7812 */ /* 0x000fe400078ec0ff */
[----:B-1----:R-:W-:Y:S01]  /*36b0*/  SHF.R.U32.HI R13, RZ, 0x4, R6 ;  /* 0x00000004ff0d7819 */ /* 0x002fe20000011606 */
[----:B------:R-:W-:-:S02]  /*36c0*/  @UP0 ULEA.HI.X UR9, UR12, UR9, UR5, 0x2, UP1 ;  /* 0x000000090c090291 */ /* 0x000fc400088f1405 */
[----:B------:R-:W-:Y:S01]  /*36d0*/  IMAD.U32 R14, RZ, RZ, UR8 ;  /* 0x00000008ff0e7e24 */ /* 0x000fe2000f8e00ff */
[----:B------:R-:W-:Y:S01]  /*36e0*/  LOP3.LUT R19, R10, 0x38, R19, 0xf8, !PT ;  /* 0x000000380a137812 */ /* 0x000fe200078ef813 */
[----:B------:R-:W-:Y:S01]  /*36f0*/  IMAD.MOV.U32 R173, RZ, RZ, 0x40 ;  /* 0x00000040ffad7424 */ /* 0x000fe200078e00ff */
[----:B------:R-:W-:Y:S01]  /*3700*/  LOP3.LUT R13, R13, 0x8, RZ, 0xc0, !PT ;  /* 0x000000080d0d7812 */ /* 0x000fe200078ec0ff */
[----:B------:R-:W-:Y:S01]  /*3710*/  IMAD.U32 R15, RZ, RZ, UR9 ;  /* 0x00000009ff0f7e24 */ /* 0x000fe2000f8e00ff */
[----:B------:R-:W-:Y:S01]  /*3720*/  LOP3.LUT R2, R2, 0xe, RZ, 0xc0, !PT ;  /* 0x0000000e02027812 */ /* 0x000fe200078ec0ff */
[----:B------:R-:W-:Y:S01]  /*3730*/  IMAD.MOV.U32 R189, RZ, RZ, R195 ;  /* 0x000000ffffbd7224 */ /* 0x000fe200078e00c3 */
[----:B------:R-:W-:Y:S01]  /*3740*/  LOP3.LUT R11, R0, 0x200, RZ, 0xc0, !PT ;  /* 0x00000200000b7812 */ /* 0x000fe200078ec0ff */
[----:B------:R-:W-:Y:S01]  /*3750*/  IMAD.MOV.U32 R177, RZ, RZ, 0x4 ;  /* 0x00000004ffb17424 */ /* 0x000fe200078e00ff */
[----:B------:R1:W4:Y:S01]  /*3760*/  @P0 LDG.E R3, desc[UR36][R14.64] ;  /* 0x000000240e030981 */ /* 0x000322000c1e1900 */
[----:B--2---:R-:W2:Y:S01]  /*3770*/  @P0 MUFU.RCP R10, UR4 ;  /* 0x00000004000a0d08 */ /* 0x004ea20008001000 */
[----:B------:R-:W-:Y:S01]  /*3780*/  UIMAD UR4, UR39, UR38, UR24 ;  /* 0x00000026270472a4 */ /* 0x000fe2000f8e0218 */
[----:B------:R-:W-:Y:S01]  /*3790*/  LOP3.LUT R7, R7, 0x6, RZ, 0xc0, !PT ;  /* 0x0000000607077812 */ /* 0x000fe200078ec0ff */
[----:B------:R-:W-:Y:S01]  /*37a0*/  IMAD R5, R5, 0x4, R2 ;  /* 0x0000000405057824 */ /* 0x000fe200078e0202 */
[----:B------:R-:W-:Y:S01]  /*37b0*/  LOP3.LUT R2, R11, 0xc00, R174, 0xf8, !PT ;  /* 0x00000c000b027812 */ /* 0x000fe200078ef8ae */
[----:B------:R-:W-:Y:S01]  /*37c0*/  USHF.L.U32 UR4, UR4, 0x5, URZ ;  /* 0x0000000504047899 */ /* 0x000fe200080006ff */
[----:B------:R-:W-:-:S02]  /*37d0*/  LOP3.LUT R12, R7, 0x1c0, R4, 0xf8, !PT ;  /* 0x000001c0070c7812 */ /* 0x000fc400078ef804 */
[----:B------:R-:W-:Y:S02]  /*37e0*/  CS2R R126, SRZ ;  /* 0x00000000007e7805 */ /* 0x000fe4000001ff00 */
[----:B------:R-:W-:Y:S01]  /*37f0*/  LOP3.LUT R11, R19, 0x8, R4, 0x78, !PT ;  /* 0x00000008130b7812 */ /* 0x000fe200078e7804 */
[----:B------:R-:W-:Y:S01]  /*3800*/  USHF.R.S32.HI UR5, URZ, 0x1f, UR4 ;  /* 0x0000001fff057899 */ /* 0x000fe20008011404 */
[----:B------:R-:W-:Y:S02]  /*3810*/  R2P PR, R6, 0x6 ;  /* 0x0000000606007804 */ /* 0x000fe40000000000 */
        /* <DEDUP_REMOVED lines=13> */
[----:B-1----:R-:W-:Y:S02]  /*38f0*/  LOP3.LUT R14, R13, 0x10, R6, 0xf8, !PT ;  /* 0x000000100d0e7812 */ /* 0x002fe400078ef806 */
[----:B------:R-:W-:-:S02]  /*3900*/  CS2R R102, SRZ ;  /* 0x0000000000667805 */ /* 0x000fc4000001ff00 */
[----:B------:R-:W-:Y:S02]  /*3910*/  CS2R R100, SRZ ;  /* 0x0000000000647805 */ /* 0x000fe4000001ff00 */
[----:B------:R-:W-:Y:S02]  /*3920*/  CS2R R94, SRZ ;  /* 0x00000000005e7805 */ /* 0x000fe4000001ff00 */
[----:B------:R-:W-:Y:S02]  /*3930*/  LOP3.LUT R7, R14, R19, RZ, 0x3c, !PT ;  /* 0x000000130e077212 */ /* 0x000fe400078e3cff */
[----:B------:R-:W-:Y:S02]  /*3940*/  CS2R R92, SRZ ;  /* 0x00000000005c7805 */ /* 0x000fe4000001ff00 */
[----:B------:R-:W-:Y:S02]  /*3950*/  LOP3.LUT R19, R19, 0x8, R6, 0x78, !PT ;  /* 0x0000000813137812 */ /* 0x000fe400078e7806 */
[----:B------:R-:W-:-:S02]  /*3960*/  CS2R R98, SRZ ;  /* 0x0000000000627805 */ /* 0x000fc4000001ff00 */
[----:B------:R-:W-:Y:S02]  /*3970*/  CS2R R96, SRZ ;  /* 0x0000000000607805 */ /* 0x000fe4000001ff00 */
[----:B------:R-:W-:Y:S02]  /*3980*/  CS2R R90, SRZ ;  /* 0x00000000005a7805 */ /* 0x000fe4000001ff00 */
[----:B------:R-:W-:Y:S02]  /*3990*/  LOP3.LUT R174, R19, 0x7200, R174, 0xf8, !PT ;  /* 0x0000720013ae7812 */ /* 0x000fe400078ef8ae */
[----:B------:R-:W-:Y:S02]  /*39a0*/  CS2R R88, SRZ ;  /* 0x0000000000587805 */ /* 0x000fe4000001ff00 */
[----:B------:R-:W-:Y:S02]  /*39b0*/  LOP3.LUT R0, R7, 0x200, R0, 0xf8, !PT ;  /* 0x0000020007007812 */ /* 0x000fe400078ef800 */
[----:B------:R-:W-:-:S02]  /*39c0*/  CS2R R86, SRZ ;  /* 0x0000000000567805 */ /* 0x000fc4000001ff00 */
[----:B------:R-:W-:Y:S02]  /*39d0*/  LOP3.LUT R2, R2, R11, RZ, 0xfc, !PT ;  /* 0x0000000b02027212 */ /* 0x000fe400078efcff */
[----:B------:R-:W-:Y:S02]  /*39e0*/  CS2R R84, SRZ ;  /* 0x0000000000547805 */ /* 0x000fe4000001ff00 */
[----:B------:R-:W-:Y:S02]  /*39f0*/  LEA R174, R174, UR25, 0x1 ;  /* 0x00000019aeae7c11 */ /* 0x000fe4000f8e08ff */
[----:B------:R-:W-:Y:S02]  /*3a00*/  CS2R R78, SRZ ;  /* 0x00000000004e7805 */ /* 0x000fe4000001ff00 */
[----:B------:R-:W-:Y:S02]  /*3a10*/  SEL R173, R173, 0xffffffc0, !P2 ;  /* 0xffffffc0adad7807 */ /* 0x000fe40005000000 */
[----:B------:R-:W-:-:S02]  /*3a20*/  CS2R R76, SRZ ;  /* 0x00000000004c7805 */ /* 0x000fc4000001ff00 */
[----:B------:R-:W-:Y:S02]  /*3a30*/  LEA R2, R2, UR25, 0x1 ;  /* 0x0000001902027c11 */ /* 0x000fe4000f8e08ff */
[----:B------:R-:W-:Y:S02]  /*3a40*/  CS2R R82, SRZ ;  /* 0x0000000000527805 */ /* 0x000fe4000001ff00 */
[----:B------:R-:W-:Y:S01]  /*3a50*/  LEA R0, R0, UR25, 0x1 ;  /* 0x0000001900007c11 */ /* 0x000fe2000f8e08ff */
[----:B------:R-:W-:Y:S01]  /*3a60*/  IMAD.IADD R178, R173, 0x1, R174 ;  /* 0x00000001adb27824 */ /* 0x000fe200078e02ae */
[----:B------:R-:W-:Y:S02]  /*3a70*/  IADD3 R179, PT, PT, -R179, UR26, -R12 ;  /* 0x0000001ab3b37c10 */ /* 0x000fe4000fffe90c */
[----:B------:R-:W-:Y:S02]  /*3a80*/  CS2R R80, SRZ ;  /* 0x0000000000507805 */ /* 0x000fe4000001ff00 */
[----:B------:R-:W-:-:S02]  /*3a90*/  CS2R R74, SRZ ;  /* 0x00000000004a7805 */ /* 0x000fc4000001ff00 */
[----:B------:R-:W-:Y:S02]  /*3aa0*/  CS2R R72, SRZ ;  /* 0x0000000000487805 */ /* 0x000fe4000001ff00 */
[----:B------:R-:W-:Y:S02]  /*3ab0*/  CS2R R70, SRZ ;  /* 0x0000000000467805 */ /* 0x000fe4000001ff00 */
[----:B------:R-:W-:Y:S01]  /*3ac0*/  CS2R R68, SRZ ;  /* 0x0000000000447805 */ /* 0x000fe2000001ff00 */
[----:B------:R-:W-:Y:S01]  /*3ad0*/  VIADD R2, R2, UR47 ;  /* 0x0000002f02027c36 */ /* 0x000fe20008000000 */
[----:B------:R-:W1:Y:S01]  /*3ae0*/  LDCU UR8, c[0x0][0x440] ;  /* 0x00008800ff0877ac */ /* 0x000e620008000800 */
[----:B------:R-:W-:Y:S01]  /*3af0*/  VIADD R0, R0, UR47 ;  /* 0x0000002f00007c36 */ /* 0x000fe20008000000 */
[----:B------:R-:W-:Y:S01]  /*3b00*/  UMOV UR38, URZ ;  /* 0x000000ff00267c82 */ /* 0x000fe20008000000 */
[----:B------:R-:W1:Y:S01]  /*3b10*/  LDCU UR12, c[0x0][0x504] ;  /* 0x0000a080ff0c77ac */ /* 0x000e620008000800 */
[----:B------:R-:W1:Y:S01]  /*3b20*/  LDCU UR9, c[0x0][0x508] ;  /* 0x0000a100ff0977ac */ /* 0x000e620008000800 */
[----:B------:R-:W1:Y:S01]  /*3b30*/  LDCU UR13, c[0x0][0x3e0] ;  /* 0x00007c00ff0d77ac */ /* 0x000e620008000800 */
[----:B------:R-:W-:Y:S01]  /*3b40*/  UIADD3 UR33, UPT, UPT, UR33, -UR44, -UR26 ;  /* 0x8000002c21217290 */ /* 0x000fe2000fffe81a */
[----:B---3--:R-:W-:-:S02]  /*3b50*/  R2UR UR49, R9 ;  /* 0x00000000093172ca */ /* 0x008fc400000e0000 */
[----:B----4-:R-:W-:Y:S02]  /*3b60*/  IADD3 R196, P4, P3, R186, UR4, R196 ;  /* 0x00000004bac47c10 */ /* 0x010fe4000fb9e0c4 */
[----:B------:R-:W-:Y:S02]  /*3b70*/  R2UR UR48, R8 ;  /* 0x00000000083072ca */ /* 0x000fe400000e0000 */
[----:B------:R-:W-:Y:S01]  /*3b80*/  IADD3.X R186, PT, PT, R187, UR5, RZ, P4, P3 ;  /* 0x00000005bbba7c10 */ /* 0x000fe2000a7e64ff */
[----:B------:R-:W-:Y:S02]  /*3b90*/  VIADD R187, R5, 0x1 ;  /* 0x0000000105bb7836 */ /* 0x000fe40000000000 */
[----:B------:R-:W-:-:S04]  /*3ba0*/  IMAD.WIDE.U32 R196, R196, -0x2daee0ad, RZ ;  /* 0xd2511f53c4c47825 */ /* 0x000fc800078e00ff */
[----:B------:R-:W-:Y:S02]  /*3bb0*/  LOP3.LUT R5, R5, UR49, RZ, 0x3c, !PT ;  /* 0x0000003105057c12 */ /* 0x000fe4000f8e3cff */
[----:B------:R-:W-:Y:S02]  /*3bc0*/  LOP3.LUT R187, R187, UR49, RZ, 0x3c, !PT ;  /* 0x00000031bbbb7c12 */ /* 0x000fe4000f8e3cff */
[C---:B------:R-:W-:Y:S02]  /*3bd0*/  LOP3.LUT R188, R197.reuse, R5, RZ, 0x3c, !PT ;  /* 0x00000005c5bc7212 */ /* 0x040fe400078e3cff */
[----:B------:R-:W-:Y:S01]  /*3be0*/  LOP3.LUT R187, R197, R187, RZ, 0x3c, !PT ;  /* 0x000000bbc5bb7212 */ /* 0x000fe200078e3cff */
[----:B--2---:R-:W-:-:S05]  /*3bf0*/  @P0 FMUL.FTZ R3, R3, R10 ;  /* 0x0000000a03030220 */ /* 0x004fca0000410000 */
[----:B------:R-:W-:Y:S01]  /*3c00*/  @P0 R2UR UR4, R3 ;  /* 0x00000000030402ca */ /* 0x000fe200000e0000 */
[----:B------:R-:W-:-:S05]  /*3c10*/  IMAD.MOV.U32 R3, RZ, RZ, 0x20 ;  /* 0x00000020ff037424 */ /* 0x000fca00078e00ff */
[----:B------:R-:W-:-:S05]  /*3c20*/  SEL R3, R3, 0xffffffe0, !P1 ;  /* 0xffffffe003037807 */ /* 0x000fca0004800000 */
[C---:B------:R-:W-:Y:S02]  /*3c30*/  IMAD.IADD R172, R3.reuse, 0x1, R174 ;  /* 0x0000000103ac7824 */ /* 0x040fe400078e02ae */
[----:B------:R-:W-:Y:S01]  /*3c40*/  IMAD.IADD R176, R3, 0x1, R178 ;  /* 0x0000000103b07824 */ /* 0x000fe200078e02b2 */
[----:B-1----:R-:W-:-:S06]  /*3c50*/  @UP0 UMOV UR38, UR4 ;  /* 0x0000000400260c82 */ /* 0x002fcc0008000000 */
.L_x_2635:
[----:B------:R-:W0:Y:S01]  /*3c60*/  LDGDEPBAR ;  /* 0x00000000000079af */ /* 0x000e220000000000 */
[C---:B------:R-:W-:Y:S01]  /*3c70*/  IMAD.IADD R175, R2.reuse, 0x1, R3 ;  /* 0x0000000102af7824 */ /* 0x040fe200078e0203 */
[----:B------:R-:W-:Y:S01]  /*3c80*/  MOV R201, UR11 ;  /* 0x0000000b00c97c02 */ /* 0x000fe20008000f00 */
[----:B------:R-:W-:Y:S01]  /*3c90*/  IMAD.IADD R180, R2, 0x1, R173 ;  /* 0x0000000102b47824 */ /* 0x000fe200078e02ad */
[----:B------:R-:W-:Y:S01]  /*3ca0*/  USHF.L.U32 UR39, UR43, 0x7, URZ ;  /* 0x000000072b277899 */ /* 0x000fe200080006ff */
[----:B------:R-:W-:Y:S02]  /*3cb0*/  IMAD.U32 R200, RZ, RZ, UR10 ;  /* 0x0000000affc87e24 */ /* 0x000fe4000f8e00ff */
[----:B------:R-:W-:Y:S01]  /*3cc0*/  IMAD.IADD R3, R3, 0x1, R180 ;  /* 0x0000000103037824 */ /* 0x000fe200078e02b4 */
[----:B------:R-:W-:Y:S02]  /*3cd0*/  UISETP.GE.AND UP0, UPT, UR39, UR33, UPT ;  /* 0x000000212700728c */ /* 0x000fe4000bf06270 */
[C---:B------:R-:W-:Y:S04]  /*3ce0*/  LEA R204, P0, R194.reuse, R200, 0x2 ;  /* 0x000000c8c2cc7211 */ /* 0x040fe800078010ff */
[C---:B------:R-:W-:Y:S01]  /*3cf0*/  LEA.HI.X R205, R194.reuse, R201, RZ, 0x2, P0 ;  /* 0x000000c9c2cd7211 */ /* 0x040fe200000f14ff */
        /* <DEDUP_REMOVED lines=19> */
[----:B-----5:R-:W5:Y:S04]  /*3e30*/  LDG.E R185, desc[UR36][R204.64] ;  /* 0x00000024ccb97981 */ /* 0x020f68000c1e1900 */
[----:B------:R-:W5:Y:S01]  /*3e40*/  LDG.E R200, desc[UR36][R204.64+0x20] ;  /* 0x00002024ccc87981 */ /* 0x000f62000c1e1900 */
[-C--:B------:R-:W-:Y:S03]  /*3e50*/  HMMA.16816.F32 R28, R140, R146.reuse, RZ ;  /* 0x000000928c1c723c */ /* 0x080fe600000018ff */
[----:B------:R-:W5:Y:S04]  /*3e60*/  LDG.E R202, desc[UR36][R204.64+0x100] ;  /* 0x00010024ccca7981 */ /* 0x000f68000c1e1900 */
[----:B------:R3:W5:Y:S01]  /*3e70*/  LDG.E R201, desc[UR36][R204.64+0x120] ;  /* 0x00012024ccc97981 */ /* 0x000762000c1e1900 */
[C---:B------:R-:W-:Y:S03]  /*3e80*/  HMMA.16816.F32 R32, R132.reuse, R146, RZ ;  /* 0x000000928420723c */ /* 0x040fe600000018ff */
[----:B------:R-:W-:Y:S05]  /*3e90*/  LDSM.16.M88.4 R144, [R178+0xc000] ;  /* 0x00c00000b290783b */ /* 0x000fea0000000200 */
        /* <DEDUP_REMOVED lines=10> */
[----:B------:R-:W4:Y:S07]  /*3f40*/  LDSM.16.M88.4 R132, [R172+0xd800] ;  /* 0x00d80000ac84783b */ /* 0x000f2e0000000200 */
[-C--:B-1----:R-:W-:Y:S01]  /*3f50*/  HMMA.16816.F32 R4, R156, R160.reuse, R4 ;  /* 0x000000a09c04723c */ /* 0x082fe20000001804 */
[----:B------:R-:W-:Y:S07]  /*3f60*/  LDSM.16.M88.4 R152, [R178+0xd000] ;  /* 0x00d00000b298783b */ /* 0x000fee0000000200 */
[C---:B--2---:R-:W-:Y:S01]  /*3f70*/  HMMA.16816.F32 R8, R164.reuse, R160, R8 ;  /* 0x000000a0a408723c */ /* 0x044fe20000001808 */
[----:B------:R-:W-:Y:S07]  /*3f80*/  LDSM.16.M88.4 R172, [R176+0xc000] ;  /* 0x00c00000b0ac783b */ /* 0x000fee0000000200 */
[-C--:B------:R-:W-:Y:S08]  /*3f90*/  HMMA.16816.F32 R12, R164, R162.reuse, R12 ;  /* 0x000000a2a40c723c */ /* 0x080ff0000000180c */
[C---:B------:R-:W-:Y:S01]  /*3fa0*/  HMMA.16816.F32 R16, R156.reuse, R162, R16 ;  /* 0x000000a29c10723c */ /* 0x040fe20000001810 */
[----:B------:R-:W-:Y:S07]  /*3fb0*/  LDSM.16.M88.4 R160, [R178+0xd800] ;  /* 0x00d80000b2a0783b */ /* 0x000fee0000000200 */
[-C--:B------:R-:W-:Y:S08]  /*3fc0*/  HMMA.16816.F32 R20, R156, R168.reuse, R20 ;  /* 0x000000a89c14723c */ /* 0x080ff00000001814 */
[C---:B------:R-:W-:Y:S08]  /*3fd0*/  HMMA.16816.F32 R24, R164.reuse, R168, R24 ;  /* 0x000000a8a418723c */ /* 0x040ff00000001818 */
[-C--:B------:R-:W-:Y:S08]  /*3fe0*/  HMMA.16816.F32 R28, R164, R170.reuse, R28 ;  /* 0x000000aaa41c723c */ /* 0x080ff0000000181c */
[C---:B------:R-:W-:Y:S01]  /*3ff0*/  HMMA.16816.F32 R32, R156.reuse, R170, R32 ;  /* 0x000000aa9c20723c */ /* 0x040fe20000001820 */
[----:B------:R-:W-:Y:S07]  /*4000*/  LDSM.16.M88.4 R168, [R3] ;  /* 0x0000000003a8783b */ /* 0x000fee0000000200 */
[-C--:B---3--:R-:W-:Y:S08]  /*4010*/  HMMA.16816.F32 R36, R156, R136.reuse, R36 ;  /* 0x000000889c24723c */ /* 0x088ff00000001824 */
[C---:B------:R-:W-:Y:S08]  /*4020*/  HMMA.16816.F32 R40, R164.reuse, R136, R40 ;  /* 0x00000088a428723c */ /* 0x040ff00000001828 */
[-C--:B------:R-:W-:Y:S08]  /*4030*/  HMMA.16816.F32 R44, R164, R138.reuse, R44 ;  /* 0x0000008aa42c723c */ /* 0x080ff0000000182c */
[C---:B------:R-:W-:Y:S01]  /*4040*/  HMMA.16816.F32 R48, R156.reuse, R138, R48 ;  /* 0x0000008a9c30723c */ /* 0x040fe20000001830 */
[----:B------:R1:W2:Y:S07]  /*4050*/  LDSM.16.M88.4 R136, [R178+0xc800] ;  /* 0x00c80000b288783b */ /* 0x0002ae0000000200 */
[-C--:B----4-:R-:W-:Y:S08]  /*4060*/  HMMA.16816.F32 R52, R156, R132.reuse, R52 ;  /* 0x000000849c34723c */ /* 0x090ff00000001834 */
[C---:B------:R-:W-:Y:S08]  /*4070*/  HMMA.16816.F32 R56, R164.reuse, R132, R56 ;  /* 0x00000084a438723c */ /* 0x040ff00000001838 */
[-C--:B------:R-:W-:Y:S01]  /*4080*/  HMMA.16816.F32 R60, R164, R134.reuse, R60 ;  /* 0x00000086a43c723c */ /* 0x080fe2000000183c */
[----:B------:R-:W3:Y:S02]  /*4090*/  LDSM.16.M88.4 R164, [R3+0x2000] ;  /* 0x0020000003a4783b */ /* 0x000ee40000000200 */
[----:B-1----:R-:W-:Y:S04]  /*40a0*/  LOP3.LUT R178, R194, UR39, RZ, 0xfc, !PT ;  /* 0x00000027c2b27c12 */ /* 0x002fe8000f8efcff */
[----:B------:R-:W-:Y:S01]  /*40b0*/  IADD3 R180, PT, PT, R178, R179, RZ ;  /* 0x000000b3b2b47210 */ /* 0x000fe20007ffe0ff */
[----:B------:R-:W-:Y:S01]  /*40c0*/  HMMA.16816.F32 R64, R156, R134, R64 ;  /* 0x000000869c40723c */ /* 0x000fe20000001840 */
[----:B------:R-:W1:Y:S03]  /*40d0*/  LDSM.16.M88.4 R132, [R176+0xc800] ;  /* 0x00c80000b084783b */ /* 0x000e660000000200 */
[C---:B------:R-:W-:Y:S01]  /*40e0*/  VIADD R203, R180.reuse, 0xc8 ;  /* 0x000000c8b4cb7836 */ /* 0x040fe20000000000 */
[C---:B------:R-:W-:Y:S01]  /*40f0*/  IADD3 R208, PT, PT, R180.reuse, 0xc7, RZ ;  /* 0x000000c7b4d07810 */ /* 0x040fe20007ffe0ff */
[C---:B------:R-:W-:Y:S01]  /*4100*/  VIADD R207, R180.reuse, 0xc0 ;  /* 0x000000c0b4cf7836 */ /* 0x040fe20000000000 */
[C---:B------:R-:W-:Y:S01]  /*4110*/  IADD3 R211, PT, PT, R180.reuse, 0xb8, RZ ;  /* 0x000000b8b4d37810 */ /* 0x040fe20007ffe0ff */
[-C--:B------:R-:W-:Y:S05]  /*4120*/  HMMA.16816.F32 R4, R140, R144.reuse, R4 ;  /* 0x000000908c04723c */ /* 0x080fea0000001804 */
[----:B------:R-:W-:Y:S01]  /*4130*/  IABS R203, R203 ;  /* 0x000000cb00cb7213 */ /* 0x000fe20000000000 */
[C---:B------:R-:W-:Y:S01]  /*4140*/  VIADD R209, R180.reuse, 0xbf ;  /* 0x000000bfb4d17836 */ /* 0x040fe20000000000 */
[----:B------:R-:W-:Y:S01]  /*4150*/  IABS R207, R207 ;  /* 0x000000cf00cf7213 */ /* 0x000fe20000000000 */
[C---:B------:R-:W-:Y:S04]  /*4160*/  HMMA.16816.F32 R8, R148.reuse, R144, R8 ;  /* 0x000000909408723c */ /* 0x040fe80000001808 */
[----:B------:R-:W-:Y:S01]  /*4170*/  I2FP.F32.S32 R203, R203 ;  /* 0x000000cb00cb7245 */ /* 0x000fe20000201400 */
[C---:B------:R-:W-:Y:S01]  /*4180*/  VIADD R205, R180.reuse, 0x80 ;  /* 0x00000080b4cd7836 */ /* 0x040fe20000000000 */
[----:B------:R-:W-:Y:S01]  /*4190*/  IABS R208, R208 ;  /* 0x000000d000d07213 */ /* 0x000fe20000000000 */
[C---:B------:R-:W-:Y:S01]  /*41a0*/  VIADD R210, R180.reuse, 0xb7 ;  /* 0x000000b7b4d27836 */ /* 0x040fe20000000000 */
[-C--:B------:R-:W-:Y:S03]  /*41b0*/  HMMA.16816.F32 R12, R148, R146.reuse, R12 ;  /* 0x00000092940c723c */ /* 0x080fe6000000180c */
[----:B------:R-:W-:Y:S01]  /*41c0*/  I2FP.F32.S32 R212, R208 ;  /* 0x000000d000d47245 */ /* 0x000fe20000201400 */
[C---:B------:R-:W-:Y:S01]  /*41d0*/  VIADD R206, R180.reuse, 0x7f ;  /* 0x0000007fb4ce7836 */ /* 0x040fe20000000000 */
[----:B------:R-:W-:Y:S01]  /*41e0*/  IABS R205, R205 ;  /* 0x000000cd00cd7213 */ /* 0x000fe20000000000 */
[C---:B------:R-:W-:Y:S02]  /*41f0*/  VIADD R204, R180.reuse, 0x87 ;  /* 0x00000087b4cc7836 */ /* 0x040fe40000000000 */
[C---:B------:R-:W-:Y:S04]  /*4200*/  HMMA.16816.F32 R16, R140.reuse, R146, R16 ;  /* 0x000000928c10723c */ /* 0x040fe80000001810 */
[----:B------:R-:W-:Y:S02]  /*4210*/  I2FP.F32.S32 R205, R205 ;  /* 0x000000cd00cd7245 */ /* 0x000fe40000201400 */
[----:B------:R-:W-:Y:S02]  /*4220*/  IABS R206, R206 ;  /* 0x000000ce00ce7213 */ /* 0x000fe40000000000 */
[-C--:B--2---:R-:W-:Y:S03]  /*4230*/  HMMA.16816.F32 R20, R140, R136.reuse, R20 ;  /* 0x000000888c14723c */ /* 0x084fe60000001814 */
[----:B------:R-:W-:Y:S02]  /*4240*/  I2FP.F32.S32 R206, R206 ;  /* 0x000000ce00ce7245 */ /* 0x000fe40000201400 */
[----:B------:R-:W-:Y:S03]  /*4250*/  IABS R204, R204 ;  /* 0x000000cc00cc7213 */ /* 0x000fe60000000000 */
[C---:B------:R-:W-:Y:S04]  /*4260*/  HMMA.16816.F32 R24, R148.reuse, R136, R24 ;  /* 0x000000889418723c */ /* 0x040fe80000001818 */
[----:B------:R-:W-:Y:S04]  /*4270*/  I2FP.F32.S32 R204, R204 ;  /* 0x000000cc00cc7245 */ /* 0x000fe80000201400 */
[-C--:B------:R-:W-:Y:S08]  /*4280*/  HMMA.16816.F32 R28, R148, R138.reuse, R28 ;  /* 0x0000008a941c723c */ /* 0x080ff0000000181c */
[C---:B------:R-:W-:Y:S01]  /*4290*/  HMMA.16816.F32 R32, R140.reuse, R138, R32 ;  /* 0x0000008a8c20723c */ /* 0x040fe20000001820 */
[----:B------:R-:W2:Y:S07]  /*42a0*/  LDSM.16.M88.4 R136, [R176+0xd000] ;  /* 0x00d00000b088783b */ /* 0x000eae0000000200 */
        /* <DEDUP_REMOVED lines=9> */
[C---:B---3--:R-:W-:Y:S04]  /*4340*/  HMMA.16816.F32 R8, R164.reuse, R172, R8 ;  /* 0x000000aca408723c */ /* 0x048fe80000001808 */
[----:B------:R-:W-:Y:S04]  /*4350*/  IADD3 R173, PT, PT, R180, 0x88, RZ ;  /* 0x00000088b4ad7810 */ /* 0x000fe80007ffe0ff */
[----:B------:R-:W-:Y:S01]  /*4360*/  IABS R173, R173 ;  /* 0x000000ad00ad7213 */ /* 0x000fe20000000000 */
[-C--:B------:R-:W-:Y:S03]  /*4370*/  HMMA.16816.F32 R12, R164, R174.reuse, R12 ;  /* 0x000000aea40c723c */ /* 0x080fe6000000180c */
[----:B------:R-:W-:Y:S01]  /*4380*/  I2FP.F32.S32 R173, R173 ;  /* 0x000000ad00ad7245 */ /* 0x000fe20000201400 */
[----:B------:R-:W-:Y:S01]  /*4390*/  FFMA.FTZ R4, R205, -UR38, R4 ;  /* 0x80000026cd047c23 */ /* 0x000fe20008010004 */
[----:B------:R-:W-:Y:S01]  /*43a0*/  FFMA.FTZ R5, R206, -UR38, R5 ;  /* 0x80000026ce057c23 */ /* 0x000fe20008010005 */
[----:B------:R-:W-:Y:S02]  /*43b0*/  FFMA.FTZ R7, R204, -UR38, R7 ;  /* 0x80000026cc077c23 */ /* 0x000fe40008010007 */
[C---:B------:R-:W-:Y:S04]  /*43c0*/  HMMA.16816.F32 R16, R168.reuse, R174, R16 ;  /* 0x000000aea810723c */ /* 0x040fe80000001810 */
[----:B------:R-:W-:Y:S01]  /*43d0*/  FFMA.FTZ R10, R203, -UR38, R10 ;  /* 0x80000026cb0a7c23 */ /* 0x000fe2000801000a */
[----:B------:R-:W-:Y:S01]  /*43e0*/  IABS R203, R209 ;  /* 0x000000d100cb7213 */ /* 0x000fe20000000000 */
[----:B------:R-:W-:Y:S01]  /*43f0*/  FFMA.FTZ R6, R173, -UR38, R6 ;  /* 0x80000026ad067c23 */ /* 0x000fe20008010006 */
[----:B------:R-:W-:Y:S01]  /*4400*/  I2FP.F32.S32 R209, R207 ;  /* 0x000000cf00d17245 */ /* 0x000fe20000201400 */
[-C--:B-1----:R-:W-:Y:S03]  /*4410*/  HMMA.16816.F32 R20, R168, R132.reuse, R20 ;  /* 0x00000084a814723c */ /* 0x082fe60000001814 */
[----:B------:R-:W-:Y:S01]  /*4420*/  I2FP.F32.S32 R208, R203 ;  /* 0x000000cb00d07245 */ /* 0x000fe20000201400 */
[C---:B------:R-:W-:Y:S01]  /*4430*/  FFMA.FTZ R8, R209.reuse, -UR38, R8 ;  /* 0x80000026d1087c23 */ /* 0x040fe20008010008 */
[----:B------:R-:W-:Y:S01]  /*4440*/  IABS R207, R210 ;  /* 0x000000d200cf7213 */ /* 0x000fe20000000000 */
        /* <DEDUP_REMOVED lines=8> */
[-C--:B------:R-:W-:Y:S03]  /*44d0*/  HMMA.16816.F32 R28, R164, R134.reuse, R28 ;  /* 0x00000086a41c723c */ /* 0x080fe6000000181c */
[----:B------:R-:W-:Y:S01]  /*44e0*/  I2FP.F32.S32 R203, R203 ;  /* 0x000000cb00cb7245 */ /* 0x000fe20000201400 */
[----:B------:R-:W-:Y:S02]  /*44f0*/  VIADD R207, R180, 0x77 ;  /* 0x00000077b4cf7836 */ /* 0x000fe40000000000 */
[----:B------:R-:W-:Y:S01]  /*4500*/  FFMA.FTZ R18, R205, -UR38, R18 ;  /* 0x80000026cd127c23 */ /* 0x000fe20008010012 */
[----:B------:R-:W-:Y:S02]  /*4510*/  IMAD.MOV.U32 R211, RZ, RZ, R209 ;  /* 0x000000ffffd37224 */ /* 0x000fe400078e00d1 */
[----:B------:R-:W-:Y:S01]  /*4520*/  FFMA.FTZ R19, R206, -UR38, R19 ;  /* 0x80000026ce137c23 */ /* 0x000fe20008010013 */
[C---:B------:R-:W-:Y:S01]  /*4530*/  HMMA.16816.F32 R32, R168.reuse, R134, R32 ;  /* 0x00000086a820723c */ /* 0x040fe20000001820 */
[----:B------:R1:W3:Y:S03]  /*4540*/  LDSM.16.M88.4 R132, [R176+0xd800] ;  /* 0x00d80000b084783b */ /* 0x0002e60000000200 */
[----:B------:R-:W-:Y:S01]  /*4550*/  IABS R205, R207 ;  /* 0x000000cf00cd7213 */ /* 0x000fe20000000000 */
[C---:B------:R-:W-:Y:S01]  /*4560*/  VIADD R209, R180.reuse, 0x6f ;  /* 0x0000006fb4d17836 */ /* 0x040fe20000000000 */
[C---:B------:R-:W-:Y:S01]  /*4570*/  IADD3 R207, PT, PT, R180.reuse, 0x70, RZ ;  /* 0x00000070b4cf7810 */ /* 0x040fe20007ffe0ff */
[C---:B------:R-:W-:Y:S01]  /*4580*/  FFMA.FTZ R12, R203.reuse, -UR38, R12 ;  /* 0x80000026cb0c7c23 */ /* 0x040fe2000801000c */
[----:B------:R-:W-:Y:S01]  /*4590*/  MOV R210, R205 ;  /* 0x000000cd00d27202 */ /* 0x000fe20000000f00 */
[-C--:B--2---:R-:W-:Y:S03]  /*45a0*/  HMMA.16816.F32 R36, R168, R136.reuse, R36 ;  /* 0x00000088a824723c */ /* 0x084fe60000001824 */
[----:B------:R-:W-:Y:S01]  /*45b0*/  I2FP.F32.S32 R205, R211 ;  /* 0x000000d300cd7245 */ /* 0x000fe20000201400 */
[----:B------:R-:W-:Y:S01]  /*45c0*/  FFMA.FTZ R26, R203, -UR38, R26 ;  /* 0x80000026cb1a7c23 */ /* 0x000fe2000801001a */
[----:B------:R-:W-:Y:S01]  /*45d0*/  IABS R207, R207 ;  /* 0x000000cf00cf7213 */ /* 0x000fe20000000000 */
[C---:B------:R-:W-:Y:S01]  /*45e0*/  VIADD R211, R180.reuse, 0xa7 ;  /* 0x000000a7b4d37836 */ /* 0x040fe20000000000 */
[----:B------:R-:W-:Y:S01]  /*45f0*/  I2FP.F32.S32 R210, R210 ;  /* 0x000000d200d27245 */ /* 0x000fe20000201400 */
[C---:B------:R-:W-:Y:S01]  /*4600*/  FFMA.FTZ R16, R205.reuse, -UR38, R16 ;  /* 0x80000026cd107c23 */ /* 0x040fe20008010010 */
[----:B------:R-:W-:Y:S01]  /*4610*/  IABS R206, R209 ;  /* 0x000000d100ce7213 */ /* 0x000fe20000000000 */
[----:B------:R-:W-:Y:S01]  /*4620*/  FFMA.FTZ R22, R205, -UR38, R22 ;  /* 0x80000026cd167c23 */ /* 0x000fe20008010016 */
[----:B------:R-:W-:Y:S01]  /*4630*/  I2FP.F32.S32 R205, R207 ;  /* 0x000000cf00cd7245 */ /* 0x000fe20000201400 */
[C---:B------:R-:W-:Y:S01]  /*4640*/  VIADD R207, R180.reuse, 0xaf ;  /* 0x000000afb4cf7836 */ /* 0x040fe20000000000 */
[----:B------:R-:W-:Y:S01]  /*4650*/  IADD3 R209, PT, PT, R180, 0xb0, RZ ;  /* 0x000000b0b4d17810 */ /* 0x000fe20007ffe0ff */
[C---:B------:R-:W-:Y:S04]  /*4660*/  HMMA.16816.F32 R40, R164.reuse, R136, R40 ;  /* 0x00000088a428723c */ /* 0x040fe80000001828 */
[----:B------:R-:W-:Y:S01]  /*4670*/  IABS R207, R207 ;  /* 0x000000cf00cf7213 */ /* 0x000fe20000000000 */
[----:B------:R-:W-:Y:S01]  /*4680*/  FFMA.FTZ R17, R210, -UR38, R17 ;  /* 0x80000026d2117c23 */ /* 0x000fe20008010011 */
[----:B------:R-:W-:Y:S01]  /*4690*/  IADD3 R203, PT, PT, R180, 0xa8, RZ ;  /* 0x000000a8b4cb7810 */ /* 0x000fe20007ffe0ff */
[----:B------:R-:W-:Y:S01]  /*46a0*/  FFMA.FTZ R23, R210, -UR38, R23 ;  /* 0x80000026d2177c23 */ /* 0x000fe20008010017 */
[----:B------:R-:W-:Y:S01]  /*46b0*/  I2FP.F32.S32 R210, R207 ;  /* 0x000000cf00d27245 */ /* 0x000fe20000201400 */
[-C--:B------:R-:W-:Y:S03]  /*46c0*/  HMMA.16816.F32 R44, R164, R138.reuse, R44 ;  /* 0x0000008aa42c723c */ /* 0x080fe6000000182c */
[----:B------:R-:W-:Y:S01]  /*46d0*/  IADD3 R207, PT, PT, R180, 0x68, RZ ;  /* 0x00000068b4cf7810 */ /* 0x000fe20007ffe0ff */
[C---:B------:R-:W-:Y:S01]  /*46e0*/  FFMA.FTZ R13, R208.reuse, -UR38, R13 ;  /* 0x80000026d00d7c23 */ /* 0x040fe2000801000d */
[----:B------:R-:W-:Y:S01]  /*46f0*/  IABS R209, R209 ;  /* 0x000000d100d17213 */ /* 0x000fe20000000000 */
[----:B------:R-:W-:Y:S01]  /*4700*/  FFMA.FTZ R27, R208, -UR38, R27 ;  /* 0x80000026d01b7c23 */ /* 0x000fe2000801001b */
[----:B------:R-:W-:Y:S01]  /*4710*/  IABS R207, R207 ;  /* 0x000000cf00cf7213 */ /* 0x000fe20000000000 */
[C---:B------:R-:W-:Y:S04]  /*4720*/  HMMA.16816.F32 R48, R168.reuse, R138, R48 ;  /* 0x0000008aa830723c */ /* 0x040fe80000001830 */
[----:B------:R-:W-:Y:S01]  /*4730*/  I2FP.F32.S32 R207, R207 ;  /* 0x000000cf00cf7245 */ /* 0x000fe20000201400 */
[C---:B------:R-:W-:Y:S01]  /*4740*/  FFMA.FTZ R20, R205.reuse, -UR38, R20 ;  /* 0x80000026cd147c23 */ /* 0x040fe20008010014 */
[----:B------:R-:W-:Y:S01]  /*4750*/  IABS R203, R203 ;  /* 0x000000cb00cb7213 */ /* 0x000fe20000000000 */
[----:B------:R-:W-:Y:S01]  /*4760*/  FFMA.FTZ R34, R205, -UR38, R34 ;  /* 0x80000026cd227c23 */ /* 0x000fe20008010022 */
[----:B------:R-:W-:Y:S01]  /*4770*/  I2FP.F32.S32 R209, R209 ;  /* 0x000000d100d17245 */ /* 0x000fe20000201400 */
[C---:B------:R-:W-:Y:S01]  /*4780*/  FFMA.FTZ R32, R207.reuse, -UR38, R32 ;  /* 0x80000026cf207c23 */ /* 0x040fe20008010020 */
[----:B------:R-:W-:Y:S01]  /*4790*/  IABS R208, R211 ;  /* 0x000000d300d07213 */ /* 0x000fe20000000000 */
[----:B------:R-:W-:Y:S01]  /*47a0*/  FFMA.FTZ R38, R207, -UR38, R38 ;  /* 0x80000026cf267c23 */ /* 0x000fe20008010026 */
[C---:B-1----:R-:W-:Y:S01]  /*47b0*/  IADD3 R176, PT, PT, R180.reuse, 0xa0, RZ ;  /* 0x000000a0b4b07810 */ /* 0x042fe20007ffe0ff */
[C---:B------:R-:W-:Y:S01]  /*47c0*/  VIADD R207, R180.reuse, 0x9f ;  /* 0x0000009fb4cf7836 */ /* 0x040fe20000000000 */
[----:B------:R-:W-:Y:S01]  /*47d0*/  I2FP.F32.S32 R203, R203 ;  /* 0x000000cb00cb7245 */ /* 0x000fe20000201400 */
[-C--:B---3--:R-:W-:Y:S03]  /*47e0*/  HMMA.16816.F32 R52, R168, R132.reuse, R52 ;  /* 0x00000084a834723c */ /* 0x088fe60000001834 */
[----:B------:R-:W-:Y:S01]  /*47f0*/  I2FP.F32.S32 R208, R208 ;  /* 0x000000d000d07245 */ /* 0x000fe20000201400 */
[C---:B------:R-:W-:Y:S01]  /*4800*/  FFMA.FTZ R24, R209.reuse, -UR38, R24 ;  /* 0x80000026d1187c23 */ /* 0x040fe20008010018 */
[----:B------:R-:W-:Y:S01]  /*4810*/  IABS R176, R176 ;  /* 0x000000b000b07213 */ /* 0x000fe20000000000 */
[----:B------:R-:W-:Y:S01]  /*4820*/  FFMA.FTZ R30, R209, -UR38, R30 ;  /* 0x80000026d11e7c23 */ /* 0x000fe2000801001e */
[----:B------:R-:W-:Y:S01]  /*4830*/  IABS R207, R207 ;  /* 0x000000cf00cf7213 */ /* 0x000fe20000000000 */
[----:B------:R-:W-:Y:S01]  /*4840*/  VIADD R209, R180, 0x67 ;  /* 0x00000067b4d17836 */ /* 0x000fe20000000000 */
[----:B------:R-:W-:Y:S01]  /*4850*/  I2FP.F32.S32 R206, R206 ;  /* 0x000000ce00ce7245 */ /* 0x000fe20000201400 */
[C---:B------:R-:W-:Y:S01]  /*4860*/  FFMA.FTZ R28, R203.reuse, -UR38, R28 ;  /* 0x80000026cb1c7c23 */ /* 0x040fe2000801001c */
[----:B------:R-:W-:Y:S01]  /*4870*/  FFMA.FTZ R42, R203, -UR38, R42 ;  /* 0x80000026cb2a7c23 */ /* 0x000fe2000801002a */
[----:B------:R-:W-:Y:S01]  /*4880*/  MOV R203, R176 ;  /* 0x000000b000cb7202 */ /* 0x000fe20000000f00 */
[C---:B------:R-:W-:Y:S01]  /*4890*/  FFMA.FTZ R29, R208.reuse, -UR38, R29 ;  /* 0x80000026d01d7c23 */ /* 0x040fe2000801001d */
[----:B------:R-:W-:Y:S01]  /*48a0*/  IABS R205, R209 ;  /* 0x000000d100cd7213 */ /* 0x000fe20000000000 */
[----:B------:R-:W-:Y:S01]  /*48b0*/  FFMA.FTZ R43, R208, -UR38, R43 ;  /* 0x80000026d02b7c23 */ /* 0x000fe2000801002b */
[C---:B------:R-:W-:Y:S01]  /*48c0*/  IADD3 R209, PT, PT, R180.reuse, 0x60, RZ ;  /* 0x00000060b4d17810 */ /* 0x040fe20007ffe0ff */
[----:B------:R-:W-:Y:S01]  /*48d0*/  IMAD.MOV.U32 R208, RZ, RZ, R207 ;  /* 0x000000ffffd07224 */ /* 0x000fe200078e00cf */
[C---:B------:R-:W-:Y:S01]  /*48e0*/  IADD3 R207, PT, PT, R180.reuse, 0x98, RZ ;  /* 0x00000098b4cf7810 */ /* 0x040fe20007ffe0ff */
[C---:B------:R-:W-:Y:S04]  /*48f0*/  HMMA.16816.F32 R56, R164.reuse, R132, R56 ;  /* 0x00000084a438723c */ /* 0x040fe80000001838 */
[----:B------:R-:W-:Y:S01]  /*4900*/  I2FP.F32.S32 R203, R203 ;  /* 0x000000cb00cb7245 */ /* 0x000fe20000201400 */
[----:B------:R-:W-:Y:S01]  /*4910*/  VIADD R211, R180, 0x5f ;  /* 0x0000005fb4d37836 */ /* 0x000fe20000000000 */
[----:B------:R-:W-:Y:S01]  /*4920*/  IABS R207, R207 ;  /* 0x000000cf00cf7213 */ /* 0x000fe20000000000 */
[C---:B------:R-:W-:Y:S01]  /*4930*/  FFMA.FTZ R25, R210.reuse, -UR38, R25 ;  /* 0x80000026d2197c23 */ /* 0x040fe20008010019 */
        /* <DEDUP_REMOVED lines=8> */
[----:B------:R-:W-:Y:S01]  /*49c0*/  MOV R203, R207 ;  /* 0x000000cf00cb7202 */ /* 0x000fe20000000f00 */
[-C--:B------:R-:W-:Y:S03]  /*49d0*/  HMMA.16816.F32 R60, R164, R134.reuse, R60 ;  /* 0x00000086a43c723c */ /* 0x080fe6000000183c */
[----:B------:R-:W-:Y:S01]  /*49e0*/  IADD3 R207, PT, PT, R180, 0x57, RZ ;  /* 0x00000057b4cf7810 */ /* 0x000fe20007ffe0ff */
[C---:B------:R-:W-:Y:S01]  /*49f0*/  FFMA.FTZ R21, R206.reuse, -UR38, R21 ;  /* 0x80000026ce157c23 */ /* 0x040fe20008010015 */
[----:B------:R-:W-:Y:S01]  /*4a00*/  I2FP.F32.S32 R208, R208 ;  /* 0x000000d000d07245 */ /* 0x000fe20000201400 */
[----:B------:R-:W-:Y:S01]  /*4a10*/  FFMA.FTZ R35, R206, -UR38, R35 ;  /* 0x80000026ce237c23 */ /* 0x000fe20008010023 */
[----:B------:R-:W-:Y:S01]  /*4a20*/  I2FP.F32.S32 R206, R211 ;  /* 0x000000d300ce7245 */ /* 0x000fe20000201400 */
[----:B------:R-:W-:Y:S01]  /*4a30*/  VIADD R209, R180, 0x58 ;  /* 0x00000058b4d17836 */ /* 0x000fe20000000000 */
[----:B------:R-:W-:Y:S01]  /*4a40*/  IABS R176, R176 ;  /* 0x000000b000b07213 */ /* 0x000fe20000000000 */
[C---:B------:R-:W-:Y:S01]  /*4a50*/  FFMA.FTZ R41, R208.reuse, -UR38, R41 ;  /* 0x80000026d0297c23 */ /* 0x040fe20008010029 */
[----:B------:R-:W-:Y:S01]  /*4a60*/  IABS R207, R207 ;  /* 0x000000cf00cf7213 */ /* 0x000fe20000000000 */
[----:B------:R-:W-:Y:S01]  /*4a70*/  FFMA.FTZ R47, R208, -UR38, R47 ;  /* 0x80000026d02f7c23 */ /* 0x000fe2000801002f */
[----:B------:R-:W-:Y:S01]  /*4a80*/  IABS R209, R209 ;  /* 0x000000d100d17213 */ /* 0x000fe20000000000 */
[C---:B------:R-:W-:Y:S01]  /*4a90*/  FFMA.FTZ R37, R206.reuse, -UR38, R37 ;  /* 0x80000026ce257c23 */ /* 0x040fe20008010025 */
[----:B------:R-:W-:Y:S01]  /*4aa0*/  I2FP.F32.S32 R176, R176 ;  /* 0x000000b000b07245 */ /* 0x000fe20000201400 */
[----:B------:R-:W-:Y:S01]  /*4ab0*/  FFMA.FTZ R51, R206, -UR38, R51 ;  /* 0x80000026ce337c23 */ /* 0x000fe20008010033 */
[----:B------:R-:W-:Y:S01]  /*4ac0*/  I2FP.F32.S32 R206, R207 ;  /* 0x000000cf00ce7245 */ /* 0x000fe20000201400 */
[C---:B------:R-:W-:Y:S01]  /*4ad0*/  VIADD R208, R180.reuse, 0x50 ;  /* 0x00000050b4d07836 */ /* 0x040fe20000000000 */
[----:B------:R-:W-:Y:S01]  /*4ae0*/  IADD3 R207, PT, PT, R180, 0x4f, RZ ;  /* 0x0000004fb4cf7810 */ /* 0x000fe20007ffe0ff */
[----:B------:R-:W-:Y:S04]  /*4af0*/  HMMA.16816.F32 R64, R168, R134, R64 ;  /* 0x00000086a840723c */ /* 0x000fe80000001840 */
[----:B------:R-:W-:Y:S01]  /*4b00*/  IABS R208, R208 ;  /* 0x000000d000d07213 */ /* 0x000fe20000000000 */
[C---:B------:R-:W-:Y:S01]  /*4b10*/  FFMA.FTZ R36, R205.reuse, -UR38, R36 ;  /* 0x80000026cd247c23 */ /* 0x040fe20008010024 */
[----:B------:R-:W-:Y:S01]  /*4b20*/  IABS R207, R207 ;  /* 0x000000cf00cf7213 */ /* 0x000fe20000000000 */
[----:B------:R-:W-:Y:S01]  /*4b30*/  FFMA.FTZ R50, R205, -UR38, R50 ;  /* 0x80000026cd327c23 */ /* 0x000fe20008010032 */
[----:B------:R-:W-:Y:S01]  /*4b40*/  I2FP.F32.S32 R205, R209 ;  /* 0x000000d100cd7245 */ /* 0x000fe20000201400 */
[----:B------:R-:W-:Y:S01]  /*4b50*/  FFMA.FTZ R33, R210, -UR38, R33 ;  /* 0x80000026d2217c23 */ /* 0x000fe20008010021 */
[----:B------:R-:W-:Y:S01]  /*4b60*/  IADD3 R209, PT, PT, R180, 0x8f, RZ ;  /* 0x0000008fb4d17810 */ /* 0x000fe20007ffe0ff */
[----:B------:R-:W-:Y:S01]  /*4b70*/  FFMA.FTZ R39, R210, -UR38, R39 ;  /* 0x80000026d2277c23 */ /* 0x000fe20008010027 */
[----:B------:R-:W-:Y:S01]  /*4b80*/  I2FP.F32.S32 R203, R203 ;  /* 0x000000cb00cb7245 */ /* 0x000fe20000201400 */
[C---:B------:R-:W-:Y:S01]  /*4b90*/  FFMA.FTZ R45, R176.reuse, -UR38, R45 ;  /* 0x80000026b02d7c23 */ /* 0x040fe2000801002d */
[----:B------:R-:W-:Y:S01]  /*4ba0*/  FFMA.FTZ R59, R176, -UR38, R59 ;  /* 0x80000026b03b7c23 */ /* 0x000fe2000801003b */
[C---:B------:R-:W-:Y:S02]  /*4bb0*/  VIADD R210, R180.reuse, 0x90 ;  /* 0x00000090b4d27836 */ /* 0x040fe40000000000 */
[C---:B------:R-:W-:Y:S01]  /*4bc0*/  FFMA.FTZ R48, R205.reuse, -UR38, R48 ;  /* 0x80000026cd307c23 */ /* 0x040fe20008010030 */
[C---:B------:R-:W-:Y:S01]  /*4bd0*/  VIADD R176, R180.reuse, 0x48 ;  /* 0x00000048b4b07836 */ /* 0x040fe20000000000 */
[----:B------:R-:W-:Y:S01]  /*4be0*/  IADD3 R180, PT, PT, R180, 0x47, RZ ;  /* 0x00000047b4b47810 */ /* 0x000fe20007ffe0ff */
[----:B------:R-:W-:Y:S01]  /*4bf0*/  FFMA.FTZ R54, R205, -UR38, R54 ;  /* 0x80000026cd367c23 */ /* 0x000fe20008010036 */
[----:B------:R-:W-:Y:S01]  /*4c00*/  I2FP.F32.S32 R205, R208 ;  /* 0x000000d000cd7245 */ /* 0x000fe20000201400 */
[C---:B------:R-:W-:Y:S01]  /*4c10*/  FFMA.FTZ R49, R206.reuse, -UR38, R49 ;  /* 0x80000026ce317c23 */ /* 0x040fe20008010031 */
[----:B------:R-:W-:Y:S01]  /*4c20*/  I2FP.F32.S32 R208, R207 ;  /* 0x000000cf00d07245 */ /* 0x000fe20000201400 */
        /* <DEDUP_REMOVED lines=38> */
.L_x_2631:
[----:B------:R-:W1:Y:S01]  /*4e90*/  S2R R139, SR_TID.X ;  /* 0x00000000008b7919 */ /* 0x000e620000002100 */
[----:B------:R-:W-:Y:S01]  /*4ea0*/  UIADD3 UR4, UPT, UPT, UR26, UR9, -UR28 ;  /* 0x000000091a047290 */ /* 0x000fe2000fffe81c */
[----:B------:R-:W-:Y:S01]  /*4eb0*/  IMAD.MOV.U32 R141, RZ, RZ, 0x41 ;  /* 0x00000041ff8d7424 */ /* 0x000fe200078e00ff */
[----:B------:R-:W-:Y:S01]  /*4ec0*/  UIADD3 UR5, UPT, UPT, UR26, -UR12, -UR28 ;  /* 0x8000000c1a057290 */ /* 0x000fe2000fffe81c */
[----:B------:R-:W-:Y:S02]  /*4ed0*/  IMAD.U32 R134, RZ, RZ, UR30 ;  /* 0x0000001eff867e24 */ /* 0x000fe4000f8e00ff */
[----:B------:R-:W-:Y:S02]  /*4ee0*/  IMAD.MOV.U32 R135, RZ, RZ, 0x1 ;  /* 0x00000001ff877424 */ /* 0x000fe400078e00ff */
[C---:B------:R-:W-:Y:S02]  /*4ef0*/  VIADD R136, R178.reuse, UR4 ;  /* 0x00000004b2887c36 */ /* 0x040fe40008000000 */
[----:B------:R-:W-:Y:S02]  /*4f00*/  VIADD R137, R178, UR5 ;  /* 0x00000005b2897c36 */ /* 0x000fe40008000000 */
[----:B------:R-:W-:Y:S01]  /*4f10*/  IMAD.MOV.U32 R133, RZ, RZ, 0x9 ;  /* 0x00000009ff857424 */ /* 0x000fe200078e00ff */
[C---:B------:R-:W-:Y:S01]  /*4f20*/  VIADDMNMX R135, R136.reuse, R135, UR26, PT ;  /* 0x0000001a88877e46 */ /* 0x040fe2000b800187 */
[----:B------:R-:W-:Y:S01]  /*4f30*/  IMAD.MOV.U32 R3, RZ, RZ, 0x49 ;  /* 0x00000049ff037424 */ /* 0x000fe200078e00ff */
[----:B------:R-:W-:Y:S02]  /*4f40*/  VIMNMX R143, PT, PT, RZ, R137, !PT ;  /* 0x00000089ff8f7248 */ /* 0x000fe40007fe0100 */
[C---:B------:R-:W-:Y:S02]  /*4f50*/  VIADDMNMX R133, R136.reuse, R133, UR26, PT ;  /* 0x0000001a88857e46 */ /* 0x040fe4000b800185 */
[----:B------:R-:W-:Y:S01]  /*4f60*/  VIADDMNMX R3, R136, R3, UR26, PT ;  /* 0x0000001a88037e46 */ /* 0x000fe2000b800103 */
[----:B-1----:R-:W-:Y:S01]  /*4f70*/  IMAD.SHL.U32 R132, R139, 0x2, RZ ;  /* 0x000000028b847824 */ /* 0x002fe200078e00ff */
[----:B------:R-:W-:Y:S04]  /*4f80*/  SHF.R.U32.HI R139, RZ, 0x1, R139 ;  /* 0x00000001ff8b7819 */ /* 0x000fe8000001168b */
[----:B------:R-:W-:Y:S04]  /*4f90*/  LOP3.LUT R132, R132, 0x6, RZ, 0xc0, !PT ;  /* 0x0000000684847812 */ /* 0x000fe800078ec0ff */
[----:B------:R-:W-:Y:S02]  /*4fa0*/  LOP3.LUT R139, R132, 0x1c0, R139, 0xf8, !PT ;  /* 0x000001c0848b7812 */ /* 0x000fe400078ef88b */
[----:B------:R-:W-:Y:S02]  /*4fb0*/  VIADDMNMX R132, R136, R141, UR26, PT ;  /* 0x0000001a88847e46 */ /* 0x000fe4000b80018d */
[C---:B------:R-:W-:Y:S01]  /*4fc0*/  VIADDMNMX R141, R137.reuse, 0x8, RZ, !PT ;  /* 0x00000008898d7846 */ /* 0x040fe200078001ff */
[----:B------:R-:W-:Y:S01]  /*4fd0*/  IMAD R134, R134, 0x80, R139 ;  /* 0x0000008086867824 */ /* 0x000fe200078e028b */
[C---:B------:R-:W-:Y:S02]  /*4fe0*/  VIADDMNMX R139, R137.reuse, 0x40, RZ, !PT ;  /* 0x00000040898b7846 */ /* 0x040fe400078001ff */
[----:B------:R-:W-:Y:S01]  /*4ff0*/  VIADDMNMX R137, R137, 0x48, RZ, !PT ;  /* 0x0000004889897846 */ /* 0x000fe200078001ff */
        /* <DEDUP_REMOVED lines=14> */
[----:B------:R-:W-:Y:S01]  /*50e0*/  VIADD R148, R134, 0x20 ;  /* 0x0000002086947836 */ /* 0x000fe20000000000 */
        /* <DEDUP_REMOVED lines=9> */
[----:B------:R-:W-:Y:S01]  /*5180*/  VIADD R138, R134, 0x31 ;  /* 0x00000031868a7836 */ /* 0x000fe20000000000 */
        /* <DEDUP_REMOVED lines=246> */
.L_x_2632:
[C---:B------:R-:W-:Y:S01]  /*60f0*/  FSETP.NEU.FTZ.AND P0, PT, R192.reuse, -INF , PT ;  /* 0xff800000c000780b */ /* 0x040fe20003f1d000 */
[----:B------:R-:W1:Y:S01]  /*6100*/  S2R R149, SR_TID.X ;  /* 0x0000000000957919 */ /* 0x000e620000002100 */
[----:B------:R-:W-:Y:S01]  /*6110*/  FSETP.NEU.FTZ.AND P1, PT, R193, -INF , PT ;  /* 0xff800000c100780b */ /* 0x000fe20003f3d000 */
[----:B------:R-:W-:Y:S01]  /*6120*/  FMUL.FTZ R133, R192, 1.4426950216293334961 ;  /* 0x3fb8aa3bc0857820 */ /* 0x000fe20000410000 */
[----:B------:R-:W-:Y:S04]  /*6130*/  IMAD.WIDE.U32 R142, R188, -0x326172a9, RZ ;  /* 0xcd9e8d57bc8e7825 */ /* 0x000fe800078e00ff */
[----:B------:R-:W-:Y:S01]  /*6140*/  FMUL.FTZ R3, R191, 1.4426950216293334961 ;  /* 0x3fb8aa3bbf037820 */ /* 0x000fe20000410000 */
[----:B------:R-:W2:Y:S01]  /*6150*/  S2UR UR4, SR_CgaCtaId ;  /* 0x00000000000479c3 */ /* 0x000ea20000008800 */
[----:B------:R-:W-:Y:S01]  /*6160*/  FMUL.FTZ R132, R193, 1.4426950216293334961 ;  /* 0x3fb8aa3bc1847820 */ /* 0x000fe20000410000 */
[----:B------:R-:W-:Y:S01]  /*6170*/  FSEL R133, R133, RZ, P0 ;  /* 0x000000ff85857208 */ /* 0x000fe20000000000 */
[----:B------:R-:W-:Y:S01]  /*6180*/  UIADD3 UR39, UPT, UPT, UR48, -0x61c88647, URZ ;  /* 0x9e3779b930277890 */ /* 0x000fe2000fffe0ff */
[----:B------:R-:W-:Y:S01]  /*6190*/  FSETP.NEU.FTZ.AND P0, PT, R191, -INF , PT ;  /* 0xff800000bf00780b */ /* 0x000fe20003f1d000 */
[----:B------:R-:W-:Y:S01]  /*61a0*/  UIADD3 UR44, UPT, UPT, UR49, 0x76cf5d0a, URZ ;  /* 0x76cf5d0a312c7890 */ /* 0x000fe2000fffe0ff */
[----:B------:R-:W-:Y:S01]  /*61b0*/  FSEL R132, R132, RZ, P1 ;  /* 0x000000ff84847208 */ /* 0x000fe20000800000 */
[--C-:B------:R-:W-:Y:S01]  /*61c0*/  FFMA.FTZ R67, R67, UR15, -R133.reuse ;  /* 0x0000000f43437c23 */ /* 0x100fe20008010885 */
[----:B------:R-:W-:Y:S01]  /*61d0*/  FSEL R3, R3, RZ, P0 ;  /* 0x000000ff03037208 */ /* 0x000fe20000000000 */
[--C-:B------:R-:W-:Y:S01]  /*61e0*/  FFMA.FTZ R249, R7, UR15, -R133.reuse ;  /* 0x0000000f07f97c23 */ /* 0x100fe20008010885 */
[C---:B------:R-:W-:Y:S01]  /*61f0*/  FSETP.NEU.FTZ.AND P0, PT, R190.reuse, -INF , PT ;  /* 0xff800000be00780b */ /* 0x040fe20003f1d000 */
[----:B------:R-:W-:Y:S01]  /*6200*/  FMUL.FTZ R7, R190, 1.4426950216293334961 ;  /* 0x3fb8aa3bbe077820 */ /* 0x000fe20000410000 */
[----:B------:R-:W-:Y:S01]  /*6210*/  FFMA.FTZ R50, R50, UR15, -R133 ;  /* 0x0000000f32327c23 */ /* 0x000fe20008010885 */
[----:B------:R-:W-:Y:S01]  /*6220*/  FFMA.FTZ R169, R56, UR15, -R3 ;  /* 0x0000000f38a97c23 */ /* 0x000fe20008010803 */
[----:B------:R-:W-:Y:S01]  /*6230*/  FFMA.FTZ R51, R51, UR15, -R133 ;  /* 0x0000000f33337c23 */ /* 0x000fe20008010885 */
[--C-:B------:R-:W-:Y:S01]  /*6240*/  FFMA.FTZ R60, R60, UR15, -R3.reuse ;  /* 0x0000000f3c3c7c23 */ /* 0x100fe20008010803 */
[----:B------:R-:W-:Y:S01]  /*6250*/  FSEL R7, R7, RZ, P0 ;  /* 0x000000ff07077208 */ /* 0x000fe20000000000 */
[----:B------:R-:W-:Y:S01]  /*6260*/  FFMA.FTZ R61, R61, UR15, -R3 ;  /* 0x0000000f3d3d7c23 */ /* 0x000fe20008010803 */
[--C-:B------:R-:W-:Y:S01]  /*6270*/  FFMA.FTZ R48, R48, UR15, -R132.reuse ;  /* 0x0000000f30307c23 */ /* 0x100fe20008010884 */
[--C-:B------:R-:W-:Y:S01]  /*6280*/  FFMA.FTZ R49, R49, UR15, -R132.reuse ;  /* 0x0000000f31317c23 */ /* 0x100fe20008010884 */
[----:B------:R-:W-:Y:S01]  /*6290*/  MUFU.EX2 R206, R50 ;  /* 0x0000003200ce7308 */ /* 0x000fe20000000800 */
[--C-:B------:R-:W-:Y:S01]  /*62a0*/  FFMA.FTZ R62, R62, UR15, -R7.reuse ;  /* 0x0000000f3e3e7c23 */ /* 0x100fe20008010807 */
[----:B------:R-:W-:Y:S01]  /*62b0*/  FFMA.FTZ R63, R63, UR15, -R7 ;  /* 0x0000000f3f3f7c23 */ /* 0x000fe20008010807 */
[--C-:B------:R-:W-:Y:S07]  /*62c0*/  FFMA.FTZ R66, R66, UR15, -R133.reuse ;  /* 0x0000000f42427c23 */ /* 0x100fee0008010885 */
[----:B------:R-:W-:Y:S01]  /*62d0*/  MUFU.EX2 R208, R48 ;  /* 0x0000003000d07308 */ /* 0x000fe20000000800 */
[--C-:B------:R-:W-:Y:S01]  /*62e0*/  FFMA.FTZ R55, R55, UR15, -R133.reuse ;  /* 0x0000000f37377c23 */ /* 0x100fe20008010885 */
[----:B------:R-:W-:Y:S01]  /*62f0*/  FFMA.FTZ R54, R54, UR15, -R133 ;  /* 0x0000000f36367c23 */ /* 0x000fe20008010885 */
[----:B-1----:R-:W-:Y:S01]  /*6300*/  SHF.R.U32.HI R56, RZ, 0x5, R149 ;  /* 0x00000005ff387819 */ /* 0x002fe20000011695 */
[--C-:B------:R-:W-:Y:S01]  /*6310*/  FFMA.FTZ R34, R34, UR15, -R133.reuse ;  /* 0x0000000f22227c23 */ /* 0x100fe20008010885 */
[----:B------:R-:W-:Y:S01]  /*6320*/  LOP3.LUT P0, RZ, R149, 0x10, RZ, 0xc0, !PT ;  /* 0x0000001095ff7812 */ /* 0x000fe2000780c0ff */
[--C-:B------:R-:W-:Y:S01]  /*6330*/  FFMA.FTZ R35, R35, UR15, -R133.reuse ;  /* 0x0000000f23237c23 */ /* 0x100fe20008010885 */
[----:B------:R-:W-:Y:S01]  /*6340*/  LOP3.LUT R56, R56, 0x3, RZ, 0xc0, !PT ;  /* 0x0000000338387812 */ /* 0x000fe200078ec0ff */
[--C-:B------:R-:W-:Y:S01]  /*6350*/  FFMA.FTZ R23, R23, UR15, -R133.reuse ;  /* 0x0000000f17177c23 */ /* 0x100fe20008010885 */
[----:B------:R-:W-:Y:S01]  /*6360*/  LOP3.LUT P2, RZ, R149, 0x8, RZ, 0xc0, !PT ;  /* 0x0000000895ff7812 */ /* 0x000fe2000784c0ff */
[--C-:B------:R-:W-:Y:S01]  /*6370*/  FFMA.FTZ R19, R19, UR15, -R133.reuse ;  /* 0x0000000f13137c23 */ /* 0x100fe20008010885 */
[--C-:B------:R-:W-:Y:S01]  /*6380*/  FFMA.FTZ R22, R22, UR15, -R133.reuse ;  /* 0x0000000f16167c23 */ /* 0x100fe20008010885 */
[--C-:B------:R-:W-:Y:S01]  /*6390*/  FFMA.FTZ R39, R39, UR15, -R133.reuse ;  /* 0x0000000f27277c23 */ /* 0x100fe20008010885 */
[--C-:B------:R-:W-:Y:S01]  /*63a0*/  FFMA.FTZ R38, R38, UR15, -R133.reuse ;  /* 0x0000000f26267c23 */ /* 0x100fe20008010885 */
        /* <DEDUP_REMOVED lines=14> */
[C---:B------:R-:W-:Y:S02]  /*6490*/  IMAD.SHL.U32 R133, R149.reuse, 0x2, RZ ;  /* 0x0000000295857824 */ /* 0x040fe400078e00ff */
[--C-:B------:R-:W-:Y:S01]  /*64a0*/  FFMA.FTZ R12, R12, UR15, -R3.reuse ;  /* 0x0000000f0c0c7c23 */ /* 0x100fe20008010803 */
[----:B------:R-:W-:Y:S01]  /*64b0*/  FFMA.FTZ R8, R8, UR15, -R3 ;  /* 0x0000000f08087c23 */ /* 0x000fe20008010803 */
[----:B------:R-:W-:Y:S02]  /*64c0*/  IMAD.SHL.U32 R4, R149, 0x40, RZ ;  /* 0x0000004095047824 */ /* 0x000fe400078e00ff */
[--C-:B------:R-:W-:Y:S01]  /*64d0*/  FFMA.FTZ R251, R5, UR15, -R132.reuse ;  /* 0x0000000f05fb7c23 */ /* 0x100fe20008010884 */
[----:B------:R-:W-:Y:S02]  /*64e0*/  IMAD.SHL.U32 R6, R149, 0x10, RZ ;  /* 0x0000001095067824 */ /* 0x000fe400078e00ff */
[--C-:B------:R-:W-:Y:S01]  /*64f0*/  FFMA.FTZ R16, R16, UR15, -R132.reuse ;  /* 0x0000000f10107c23 */ /* 0x100fe20008010884 */
[----:B------:R-:W-:Y:S02]  /*6500*/  IMAD.U32 R3, RZ, RZ, UR43 ;  /* 0x0000002bff037e24 */ /* 0x000fe4000f8e00ff */
[--C-:B------:R-:W-:Y:S01]  /*6510*/  FFMA.FTZ R53, R53, UR15, -R132.reuse ;  /* 0x0000000f35357c23 */ /* 0x100fe20008010884 */
[--C-:B------:R-:W-:Y:S01]  /*6520*/  FFMA.FTZ R32, R32, UR15, -R132.reuse ;  /* 0x0000000f20207c23 */ /* 0x100fe20008010884 */
[----:B------:R-:W-:Y:S01]  /*6530*/  LOP3.LUT R6, R6, 0x1c0, RZ, 0xc0, !PT ;  /* 0x000001c006067812 */ /* 0x000fe200078ec0ff */
[--C-:B------:R-:W-:Y:S01]  /*6540*/  FFMA.FTZ R33, R33, UR15, -R132.reuse ;  /* 0x0000000f21217c23 */ /* 0x100fe20008010884 */
[--C-:B------:R-:W-:Y:S01]  /*6550*/  FFMA.FTZ R64, R64, UR15, -R132.reuse ;  /* 0x0000000f40407c23 */ /* 0x100fe20008010884 */
[--C-:B------:R-:W-:Y:S01]  /*6560*/  FFMA.FTZ R65, R65, UR15, -R132.reuse ;  /* 0x0000000f41417c23 */ /* 0x100fe20008010884 */
[----:B------:R-:W-:Y:S01]  /*6570*/  LOP3.LUT R6, R6, 0x38, R133, 0xf8, !PT ;  /* 0x0000003806067812 */ /* 0x000fe200078ef885 */
[--C-:B------:R-:W-:Y:S01]  /*6580*/  FFMA.FTZ R20, R20, UR15, -R132.reuse ;  /* 0x0000000f14147c23 */ /* 0x100fe20008010884 */
[--C-:B------:R-:W-:Y:S01]  /*6590*/  FFMA.FTZ R52, R52, UR15, -R132.reuse ;  /* 0x0000000f34347c23 */ /* 0x100fe20008010884 */
[--C-:B------:R-:W-:Y:S01]  /*65a0*/  FFMA.FTZ R17, R17, UR15, -R132.reuse ;  /* 0x0000000f11117c23 */ /* 0x100fe20008010884 */
[--C-:B------:R-:W-:Y:S01]  /*65b0*/  FFMA.FTZ R21, R21, UR15, -R132.reuse ;  /* 0x0000000f15157c23 */ /* 0x100fe20008010884 */
[--C-:B------:R-:W-:Y:S01]  /*65c0*/  FFMA.FTZ R36, R36, UR15, -R132.reuse ;  /* 0x0000000f24247c23 */ /* 0x100fe20008010884 */
[----:B------:R-:W-:Y:S01]  /*65d0*/  FFMA.FTZ R37, R37, UR15, -R132 ;  /* 0x0000000f25257c23 */ /* 0x000fe20008010884 */
[----:B------:R-:W-:Y:S01]  /*65e0*/  LOP3.LUT R132, R133, 0xe006, R4, 0xc8, !PT ;  /* 0x0000e00685847812 */ /* 0x000fe200078ec804 */
[----:B------:R-:W-:Y:S02]  /*65f0*/  IMAD.SHL.U32 R5, R149, 0x20, RZ ;  /* 0x0000002095057824 */ /* 0x000fe400078e00ff */
[----:B------:R-:W-:Y:S01]  /*6600*/  FFMA.FTZ R222, R30, UR15, -R7 ;  /* 0x0000000f1ede7c23 */ /* 0x000fe20008010807 */
[----:B------:R-:W-:Y:S01]  /*6610*/  IMAD R56, R3, 0x8, R56 ;  /* 0x0000000803387824 */ /* 0x000fe200078e0238 */
[----:B------:R-:W-:Y:S01]  /*6620*/  SHF.R.U32.HI R3, RZ, 0x1, R149 ;  /* 0x00000001ff037819 */ /* 0x000fe20000011695 */
[----:B------:R-:W-:Y:S01]  /*6630*/  MUFU.EX2 R207, R49 ;  /* 0x0000003100cf7308 */ /* 0x000fe20000000800 */
[----:B------:R-:W-:Y:S01]  /*6640*/  LOP3.LUT R159, R132, 0xc00, R5, 0xf8, !PT ;  /* 0x00000c00849f7812 */ /* 0x000fe200078ef805 */
[--C-:B------:R-:W-:Y:S01]  /*6650*/  FFMA.FTZ R14, R14, UR15, -R7.reuse ;  /* 0x0000000f0e0e7c23 */ /* 0x100fe20008010807 */
[--C-:B------:R-:W-:Y:S01]  /*6660*/  FFMA.FTZ R15, R15, UR15, -R7.reuse ;  /* 0x0000000f0f0f7c23 */ /* 0x100fe20008010807 */
[--C-:B------:R-:W-:Y:S01]  /*6670*/  FFMA.FTZ R10, R10, UR15, -R7.reuse ;  /* 0x0000000f0a0a7c23 */ /* 0x100fe20008010807 */
[----:B------:R-:W-:Y:S01]  /*6680*/  LOP3.LUT R159, R159, R6, RZ, 0xfc, !PT ;  /* 0x000000069f9f7212 */ /* 0x000fe200078efcff */
        /* <DEDUP_REMOVED lines=10> */
[----:B------:R-:W-:Y:S01]  /*6730*/  LOP3.LUT R7, R4, 0x1c0, RZ, 0xc0, !PT ;  /* 0x000001c004077812 */ /* 0x000fe200078ec0ff */
[----:B------:R-:W-:Y:S01]  /*6740*/  VIADD R30, R56, 0x4 ;  /* 0x00000004381e7836 */ /* 0x000fe20000000000 */
[----:B------:R-:W-:Y:S01]  /*6750*/  LOP3.LUT R4, R4, 0x200, RZ, 0xc0, !PT ;  /* 0x0000020004047812 */ /* 0x000fe200078ec0ff */
[----:B------:R-:W-:Y:S01]  /*6760*/  IMAD.SHL.U32 R148, R149, 0x8, RZ ;  /* 0x0000000895947824 */ /* 0x000fe200078e00ff */
[----:B------:R-:W-:Y:S01]  /*6770*/  MUFU.EX2 R205, R51 ;  /* 0x0000003300cd7308 */ /* 0x000fe20000000800 */
[----:B------:R-:W-:Y:S01]  /*6780*/  IMAD.WIDE.U32 R138, R56, -0x326172a9, RZ ;  /* 0xcd9e8d57388a7825 */ /* 0x000fe200078e00ff */
[----:B------:R-:W-:Y:S01]  /*6790*/  LOP3.LUT R4, R4, 0xc00, R5, 0xf8, !PT ;  /* 0x00000c0004047812 */ /* 0x000fe200078ef805 */
[----:B------:R-:W-:Y:S01]  /*67a0*/  UMOV UR5, 0x400 ;  /* 0x0000040000057882 */ /* 0x000fe20000000000 */
[----:B------:R-:W-:Y:S01]  /*67b0*/  LOP3.LUT R6, R7, 0x38, R148, 0xf8, !PT ;  /* 0x0000003807067812 */ /* 0x000fe200078ef894 */
[----:B------:R-:W-:Y:S01]  /*67c0*/  IMAD.WIDE.U32 R30, R30, -0x326172a9, RZ ;  /* 0xcd9e8d571e1e7825 */ /* 0x000fe200078e00ff */
[----:B------:R-:W-:Y:S04]  /*67d0*/  LOP3.LUT R7, R186, UR48, R139, 0x96, !PT ;  /* 0x00000030ba077c12 */ /* 0x000fe8000f8e968b */
[----:B------:R-:W-:Y:S01]  /*67e0*/  MUFU.EX2 R166, R60 ;  /* 0x0000003c00a67308 */ /* 0x000fe20000000800 */
[--C-:B------:R-:W-:Y:S01]  /*67f0*/  LOP3.LUT R156, R138, UR39, R143.reuse, 0x96, !PT ;  /* 0x000000278a9c7c12 */ /* 0x100fe2000f8e968f */
[----:B------:R-:W-:Y:S01]  /*6800*/  IMAD.WIDE.U32 R140, R187, -0x326172a9, RZ ;  /* 0xcd9e8d57bb8c7825 */ /* 0x000fe200078e00ff */
[----:B------:R-:W-:Y:S07]  /*6810*/  LOP3.LUT R136, R30, UR39, R143, 0x96, !PT ;  /* 0x000000271e887c12 */ /* 0x000fee000f8e968f */
[----:B------:R-:W-:Y:S01]  /*6820*/  MUFU.EX2 R167, R61 ;  /* 0x0000003d00a77308 */ /* 0x000fe20000000800 */
[----:B------:R-:W-:Y:S01]  /*6830*/  LOP3.LUT R154, R186, UR48, R31, 0x96, !PT ;  /* 0x00000030ba9a7c12 */ /* 0x000fe2000f8e961f */
[----:B--2---:R-:W-:Y:S01]  /*6840*/  ULEA UR4, UR4, UR5, 0x18 ;  /* 0x0000000504047291 */ /* 0x004fe2000f8ec0ff */
[--C-:B------:R-:W-:Y:S07]  /*6850*/  LOP3.LUT R138, R138, UR39, R141.reuse, 0x96, !PT ;  /* 0x000000278a8a7c12 */ /* 0x100fee000f8e968d */
[----:B------:R-:W-:Y:S01]  /*6860*/  MUFU.EX2 R163, R62 ;  /* 0x0000003e00a37308 */ /* 0x000fe20000000800 */
[----:B------:R-:W-:Y:S01]  /*6870*/  LOP3.LUT R134, R30, UR39, R141, 0x96, !PT ;  /* 0x000000271e867c12 */ /* 0x000fe2000f8e968d */
[----:B------:R-:W-:Y:S01]  /*6880*/  UIADD3 UR39, UPT, UPT, UR49, -0x4498517b, URZ ;  /* 0xbb67ae8531277890 */ /* 0x000fe2000fffe0ff */
[C---:B------:R-:W-:Y:S01]  /*6890*/  LOP3.LUT R3, R6.reuse, 0x8, R3, 0x78, !PT ;  /* 0x0000000806037812 */ /* 0x040fe200078e7803 */
[----:B------:R-:W-:Y:S01]  /*68a0*/  IMAD.WIDE.U32 R30, R7, -0x2daee0ad, RZ ;  /* 0xd2511f53071e7825 */ /* 0x000fe200078e00ff */
[----:B------:R-:W-:Y:S05]  /*68b0*/  LEA R159, R159, UR4, 0x1 ;  /* 0x000000049f9f7c11 */ /* 0x000fea000f8e08ff */
[----:B------:R-:W-:Y:S01]  /*68c0*/  MUFU.EX2 R162, R63 ;  /* 0x0000003f00a27308 */ /* 0x000fe20000000800 */
[----:B------:R-:W-:Y:S01]  /*68d0*/  LOP3.LUT R6, R6, 0x8, R149, 0x78, !PT ;  /* 0x0000000806067812 */ /* 0x000fe200078e7895 */
[----:B------:R-:W-:Y:S01]  /*68e0*/  IMAD.WIDE.U32 R156, R156, -0x2daee0ad, RZ ;  /* 0xd2511f539c9c7825 */ /* 0x000fe200078e00ff */
[----:B------:R-:W-:Y:S07]  /*68f0*/  LOP3.LUT R150, R196, UR39, R31, 0x96, !PT ;  /* 0x00000027c4967c12 */ /* 0x000fee000f8e961f */
[----:B------:R-:W-:Y:S01]  /*6900*/  MUFU.EX2 R170, R66 ;  /* 0x0000004200aa7308 */ /* 0x000fe20000000800 */
[----:B------:R-:W-:Y:S01]  /*6910*/  LOP3.LUT R3, R4, R3, RZ, 0xfc, !PT ;  /* 0x0000000304037212 */ /* 0x000fe200078efcff */
[----:B------:R-:W-:Y:S01]  /*6920*/  IMAD.WIDE.U32 R138, R138, -0x2daee0ad, RZ ;  /* 0xd2511f538a8a7825 */ /* 0x000fe200078e00ff */
[----:B------:R-:W-:Y:S07]  /*6930*/  LOP3.LUT R152, R30, UR44, R157, 0x96, !PT ;  /* 0x0000002c1e987c12 */ /* 0x000fee000f8e969d */
[----:B------:R-:W-:Y:S01]  /*6940*/  MUFU.EX2 R224, R28 ;  /* 0x0000001c00e07308 */ /* 0x000fe20000000800 */
[----:B------:R-:W-:Y:S01]  /*6950*/  LOP3.LUT R5, R6, 0x7200, R5, 0xf8, !PT ;  /* 0x0000720006057812 */ /* 0x000fe200078ef805 */
[----:B------:R-:W-:Y:S01]  /*6960*/  IMAD.WIDE.U32 R154, R154, -0x2daee0ad, RZ ;  /* 0xd2511f539a9a7825 */ /* 0x000fe200078e00ff */
[----:B------:R-:W-:Y:S07]  /*6970*/  LOP3.LUT R30, R30, UR44, R139, 0x96, !PT ;  /* 0x0000002c1e1e7c12 */ /* 0x000fee000f8e968b */
[----:B------:R-:W-:Y:S01]  /*6980*/  MUFU.EX2 R223, R29 ;  /* 0x0000001d00df7308 */ /* 0x000fe20000000800 */
[----:B------:R-:W-:Y:S01]  /*6990*/  LEA R174, R5, UR4, 0x1 ;  /* 0x0000000405ae7c11 */ /* 0x000fe2000f8e08ff */
[----:B------:R-:W-:Y:S01]  /*69a0*/  IMAD.WIDE.U32 R136, R136, -0x2daee0ad, RZ ;  /* 0xd2511f5388887825 */ /* 0x000fe200078e00ff */
[----:B------:R-:W-:Y:S01]  /*69b0*/  LOP3.LUT R160, R196, UR39, R155, 0x96, !PT ;  /* 0x00000027c4a07c12 */ /* 0x000fe2000f8e969b */
[----:B------:R-:W-:Y:S06]  /*69c0*/  UIADD3 UR46, UPT, UPT, UR48, 0x3c6ef372, URZ ;  /* 0x3c6ef372302e7890 */ /* 0x000fec000fffe0ff */
[----:B------:R-:W-:Y:S01]  /*69d0*/  MUFU.EX2 R171, R55 ;  /* 0x0000003700ab7308 */ /* 0x000fe20000000800 */
[----:B------:R-:W-:Y:S01]  /*69e0*/  IMAD.WIDE.U32 R134, R134, -0x2daee0ad, RZ ;  /* 0xd2511f5386867825 */ /* 0x000fe200078e00ff */
[----:B------:R-:W-:Y:S01]  /*69f0*/  LOP3.LUT R146, R154, UR44, R137, 0x96, !PT ;  /* 0x0000002c9a927c12 */ /* 0x000fe2000f8e9689 */
[----:B------:R-:W-:Y:S07]  /*6a00*/  UIADD3 UR45, UPT, UPT, UR48, -0x255992d5, URZ ;  /* 0xdaa66d2b302d7890 */ /* 0x000fee000fffe0ff */
[----:B------:R-:W-:Y:S01]  /*6a10*/  MUFU.EX2 R244, R16 ;  /* 0x0000001000f47308 */ /* 0x000fe20000000800 */
[----:B------:R-:W-:Y:S01]  /*6a20*/  IMAD.WIDE.U32 R150, R150, -0x326172a9, RZ ;  /* 0xcd9e8d5796967825 */ /* 0x000fe200078e00ff */
[----:B------:R-:W-:Y:S01]  /*6a30*/  LOP3.LUT R154, R154, UR44, R135, 0x96, !PT ;  /* 0x0000002c9a9a7c12 */ /* 0x000fe2000f8e9687 */
[----:B------:R-:W-:Y:S07]  /*6a40*/  UIADD3 UR39, UPT, UPT, UR49, 0x32370b8f, URZ ;  /* 0x32370b8f31277890 */ /* 0x000fee000fffe0ff */
[----:B------:R-:W-:Y:S01]  /*6a50*/  MUFU.EX2 R239, R13 ;  /* 0x0000000d00ef7308 */ /* 0x000fe20000000800 */
[----:B------:R-:W-:Y:S01]  /*6a60*/  IMAD.WIDE.U32 R152, R152, -0x326172a9, RZ ;  /* 0xcd9e8d5798987825 */ /* 0x000fe200078e00ff */
[--C-:B------:R-:W-:Y:S01]  /*6a70*/  LOP3.LUT R7, R142, UR46, R151.reuse, 0x96, !PT ;  /* 0x0000002e8e077c12 */ /* 0x100fe2000f8e9697 */
[----:B------:R-:W-:Y:S01]  /*6a80*/  UIADD3 UR44, UPT, UPT, UR49, -0x126145ec, URZ ;  /* 0xed9eba14312c7890 */ /* 0x000fe2000fffe0ff */
[----:B------:R-:W-:Y:S01]  /*6a90*/  LOP3.LUT R6, R140, UR46, R151, 0x96, !PT ;  /* 0x0000002e8c067c12 */ /* 0x000fe2000f8e9697 */
[----:B------:R-:W-:Y:S01]  /*6aa0*/  IMAD.WIDE.U32 R30, R30, -0x326172a9, RZ ;  /* 0xcd9e8d571e1e7825 */ /* 0x000fe200078e00ff */
[----:B------:R-:W-:Y:S04]  /*6ab0*/  LOP3.LUT R132, R150, UR45, R153, 0x96, !PT ;  /* 0x0000002d96847c12 */ /* 0x000fe8000f8e9699 */
[----:B------:R-:W-:Y:S01]  /*6ac0*/  MUFU.EX2 R180, R54 ;  /* 0x0000003600b47308 */ /* 0x000fe20000000800 */
[----:B------:R-:W-:Y:S01]  /*6ad0*/  UISETP.GT.AND UP0, UPT, UR43, UR42, UPT ;  /* 0x0000002a2b00728c */ /* 0x000fe2000bf04270 */
[----:B------:R-:W-:Y:S01]  /*6ae0*/  IMAD.WIDE.U32 R160, R160, -0x326172a9, RZ ;  /* 0xcd9e8d57a0a07825 */ /* 0x000fe200078e00ff */
[----:B------:R-:W-:Y:S07]  /*6af0*/  LOP3.LUT R150, R150, UR45, R31, 0x96, !PT ;  /* 0x0000002d96967c12 */ /* 0x000fee000f8e961f */
[----:B------:R-:W-:Y:S01]  /*6b00*/  MUFU.EX2 R237, R15 ;  /* 0x0000000f00ed7308 */ /* 0x000fe20000000800 */
[C---:B------:R-:W-:Y:S01]  /*6b10*/  VIADD R4, R159.reuse, 0x1c000 ;  /* 0x0001c0009f047836 */ /* 0x040fe20000000000 */
[----:B------:R-:W-:Y:S01]  /*6b20*/  LOP3.LUT R31, R140, UR46, R161, 0x96, !PT ;  /* 0x0000002e8c1f7c12 */ /* 0x000fe2000f8e96a1 */
[----:B------:R-:W-:Y:S07]  /*6b30*/  IMAD.WIDE.U32 R146, R146, -0x326172a9, RZ ;  /* 0xcd9e8d5792927825 */ /* 0x000fee00078e00ff */
[----:B------:R-:W-:Y:S01]  /*6b40*/  MUFU.EX2 R238, R14 ;  /* 0x0000000e00ee7308 */ /* 0x000fe20000000800 */
[----:B------:R-:W-:Y:S01]  /*6b50*/  IMAD.WIDE.U32 R154, R154, -0x326172a9, RZ ;  /* 0xcd9e8d579a9a7825 */ /* 0x000fe200078e00ff */
[----:B------:R-:W-:Y:S08]  /*6b60*/  LOP3.LUT R144, R160, UR45, R147, 0x96, !PT ;  /* 0x0000002da0907c12 */ /* 0x000ff0000f8e9693 */
[----:B------:R-:W1:Y:S01]  /*6b70*/  MUFU.EX2 R228, R32 ;  /* 0x0000002000e47308 */ /* 0x000e620000000800 */
[----:B------:R-:W-:Y:S02]  /*6b80*/  VIADD R158, R159, 0x1c040 ;  /* 0x0001c0409f9e7836 */ /* 0x000fe40000000000 */
[----:B------:R-:W-:Y:S01]  /*6b90*/  @P0 VIADD R158, R4, 0xffffffc0 ;  /* 0xffffffc0049e0836 */ /* 0x000fe20000000000 */
[----:B------:R-:W-:Y:S01]  /*6ba0*/  LOP3.LUT R4, R142, UR46, R161, 0x96, !PT ;  /* 0x0000002e8e047c12 */ /* 0x000fe2000f8e96a1 */
[----:B------:R-:W-:Y:S01]  /*6bb0*/  IMAD.WIDE.U32 R140, R7, -0x2daee0ad, RZ ;  /* 0xd2511f53078c7825 */ /* 0x000fe200078e00ff */
[----:B------:R-:W-:Y:S01]  /*6bc0*/  LOP3.LUT R142, R160, UR45, R155, 0x96, !PT ;  /* 0x0000002da08e7c12 */ /* 0x000fe2000f8e969b */
[----:B------:R-:W-:Y:S03]  /*6bd0*/  UIADD3 UR46, UPT, UPT, UR48, 0x78dde6e4, URZ ;  /* 0x78dde6e4302e7890 */ /* 0x000fe6000fffe0ff */
[----:B------:R-:W2:Y:S01]  /*6be0*/  MUFU.EX2 R227, R33 ;  /* 0x0000002100e37308 */ /* 0x000ea20000000800 */
[----:B------:R-:W-:Y:S01]  /*6bf0*/  IMAD.WIDE.U32 R160, R6, -0x2daee0ad, RZ ;  /* 0xd2511f5306a07825 */ /* 0x000fe200078e00ff */
[----:B------:R-:W-:Y:S01]  /*6c00*/  LOP3.LUT R6, R156, UR39, R141, 0x96, !PT ;  /* 0x000000279c067c12 */ /* 0x000fe2000f8e968d */
[----:B------:R-:W-:Y:S07]  /*6c10*/  UIADD3 UR45, UPT, UPT, UR48, 0x1715609d, URZ ;  /* 0x1715609d302d7890 */ /* 0x000fee000fffe0ff */
[----:B------:R-:W-:Y:S01]  /*6c20*/  MUFU.EX2 R203, R53 ;  /* 0x0000003500cb7308 */ /* 0x000fe20000000800 */
[----:B------:R-:W-:Y:S01]  /*6c30*/  IMAD.WIDE.U32 R132, R132, -0x2daee0ad, RZ ;  /* 0xd2511f5384847825 */ /* 0x000fe200078e00ff */
[----:B------:R-:W-:Y:S08]  /*6c40*/  LOP3.LUT R7, R138, UR39, R161, 0x96, !PT ;  /* 0x000000278a077c12 */ /* 0x000ff0000f8e96a1 */
        /* <DEDUP_REMOVED lines=20> */
[----:B------:R3:W-:Y:S01]  /*6d90*/  MUFU.EX2 R225, R35 ;  /* 0x0000002300e17308 */ /* 0x0007e20000000800 */
[----:B------:R-:W-:Y:S01]  /*6da0*/  IMAD.WIDE.U32 R140, R140, -0x326172a9, RZ ;  /* 0xcd9e8d578c8c7825 */ /* 0x000fe200078e00ff */
[----:B------:R-:W-:Y:S08]  /*6db0*/  LOP3.LUT R6, R152, UR46, R157, 0x96, !PT ;  /* 0x0000002e98067c12 */ /* 0x000ff0000f8e969d */
[----:B------:R-:W-:Y:S01]  /*6dc0*/  MUFU.EX2 R236, R20 ;  /* 0x0000001400ec7308 */ /* 0x000fe20000000800 */
[----:B------:R-:W-:Y:S09]  /*6dd0*/  IMAD.WIDE.U32 R138, R138, -0x326172a9, RZ ;  /* 0xcd9e8d578a8a7825 */ /* 0x000ff200078e00ff */
[----:B------:R-:W4:Y:S01]  /*6de0*/  MUFU.EX2 R175, R64 ;  /* 0x0000004000af7308 */ /* 0x000f220000000800 */
[----:B------:R-:W-:Y:S09]  /*6df0*/  IMAD.WIDE.U32 R160, R7, -0x326172a9, RZ ;  /* 0xcd9e8d5707a07825 */ /* 0x000ff200078e00ff */
[----:B------:R-:W-:Y:S01]  /*6e00*/  MUFU.EX2 R204, R52 ;  /* 0x0000003400cc7308 */ /* 0x000fe20000000800 */
[----:B------:R-:W-:Y:S01]  /*6e10*/  IMAD.WIDE.U32 R152, R4, -0x326172a9, RZ ;  /* 0xcd9e8d5704987825 */ /* 0x000fe200078e00ff */
[----:B------:R-:W-:Y:S02]  /*6e20*/  LOP3.LUT R4, R156, UR45, R141, 0x96, !PT ;  /* 0x0000002d9c047c12 */ /* 0x000fe4000f8e968d */
[----:B------:R-:W-:Y:S01]  /*6e30*/  LOP3.LUT R7, R160, UR45, R139, 0x96, !PT ;  /* 0x0000002da0077c12 */ /* 0x000fe2000f8e968b */
[----:B------:R-:W-:Y:S01]  /*6e40*/  IMAD.WIDE.U32 R136, R136, -0x326172a9, RZ ;  /* 0xcd9e8d5788887825 */ /* 0x000fe200078e00ff */
[----:B------:R-:W-:Y:S04]  /*6e50*/  LOP3.LUT R139, R146, UR46, R153, 0x96, !PT ;  /* 0x0000002e928b7c12 */ /* 0x000fe8000f8e9699 */
[----:B------:R-:W4:Y:S01]  /*6e60*/  MUFU.EX2 R160, R65 ;  /* 0x0000004100a07308 */ /* 0x000f220000000800 */
[----:B------:R-:W-:Y:S01]  /*6e70*/  LOP3.LUT R30, R30, UR46, R161, 0x96, !PT ;  /* 0x0000002e1e1e7c12 */ /* 0x000fe2000f8e96a1 */
[----:B------:R-:W-:Y:S01]  /*6e80*/  IMAD.WIDE.U32 R134, R134, -0x326172a9, RZ ;  /* 0xcd9e8d5786867825 */ /* 0x000fe200078e00ff */
[----:B------:R-:W-:Y:S07]  /*6e90*/  LOP3.LUT R31, R152, UR45, R137, 0x96, !PT ;  /* 0x0000002d981f7c12 */ /* 0x000fee000f8e9689 */
[----:B------:R-:W4:Y:S01]  /*6ea0*/  MUFU.EX2 R161, R67 ;  /* 0x0000004300a17308 */ /* 0x000f220000000800 */
[----:B------:R-:W-:Y:S09]  /*6eb0*/  IMAD.WIDE.U32 R152, R4, -0x2daee0ad, RZ ;  /* 0xd2511f5304987825 */ /* 0x000ff200078e00ff */
[----:B------:R-:W-:Y:S01]  /*6ec0*/  MUFU.EX2 R243, R17 ;  /* 0x0000001100f37308 */ /* 0x000fe20000000800 */
[----:B------:R-:W-:Y:S01]  /*6ed0*/  IMAD.WIDE.U32 R146, R56, -0x326172a9, RZ ;  /* 0xcd9e8d5738927825 */ /* 0x000fe200078e00ff */
[C---:B------:R-:W-:Y:S08]  /*6ee0*/  PRMT R145, R152.reuse, 0x7770, RZ ;  /* 0x0000777098917816 */ /* 0x040ff000000000ff */
[----:B------:R-:W-:Y:S01]  /*6ef0*/  MUFU.EX2 R233, R23 ;  /* 0x0000001700e97308 */ /* 0x000fe20000000800 */
[----:B------:R-:W-:Y:S01]  /*6f00*/  PRMT R143, R152, 0x7771, RZ ;  /* 0x00007771988f7816 */ /* 0x000fe200000000ff */
[----:B------:R-:W-:Y:S01]  /*6f10*/  IMAD.WIDE.U32 R156, R6, -0x2daee0ad, RZ ;  /* 0xd2511f53069c7825 */ /* 0x000fe200078e00ff */
[----:B------:R-:W-:Y:S07]  /*6f20*/  LOP3.LUT R4, R154, UR46, R147, 0x96, !PT ;  /* 0x0000002e9a047c12 */ /* 0x000fee000f8e9693 */
[----:B------:R-:W4:Y:S01]  /*6f30*/  MUFU.EX2 R222, R222 ;  /* 0x000000de00de7308 */ /* 0x000f220000000800 */
[----:B------:R-:W-:Y:S01]  /*6f40*/  LOP3.LUT R6, R146, UR45, R135, 0x96, !PT ;  /* 0x0000002d92067c12 */ /* 0x000fe2000f8e9687 */
[----:B------:R-:W-:Y:S01]  /*6f50*/  IMAD.WIDE.U32 R146, R7, -0x2daee0ad, RZ ;  /* 0xd2511f5307927825 */ /* 0x000fe200078e00ff */
[----:B------:R-:W-:Y:S07]  /*6f60*/  ISETP.LE.U32.AND P4, PT, R145, UR14, PT ;  /* 0x0000000e91007c0c */ /* 0x000fee000bf83070 */
[----:B------:R-:W4:Y:S01]  /*6f70*/  MUFU.EX2 R221, R221 ;  /* 0x000000dd00dd7308 */ /* 0x000f220000000800 */
[----:B------:R-:W-:Y:S01]  /*6f80*/  PRMT R56, R152, 0x7773, RZ ;  /* 0x0000777398387816 */ /* 0x000fe200000000ff */
[----:B---3--:R-:W-:Y:S01]  /*6f90*/  IMAD.WIDE.U32 R34, R31, -0x2daee0ad, RZ ;  /* 0xd2511f531f227825 */ /* 0x008fe200078e00ff */
[----:B------:R-:W-:Y:S07]  /*6fa0*/  PRMT R141, R146, 0x7770, RZ ;  /* 0x00007770928d7816 */ /* 0x000fee00000000ff */
[----:B------:R3:W3:Y:S01]  /*6fb0*/  MUFU.EX2 R242, R18 ;  /* 0x0000001200f27308 */ /* 0x0006e20000000800 */
[----:B------:R-:W-:Y:S01]  /*6fc0*/  ISETP.GT.U32.AND P0, PT, R143, UR14, PT ;  /* 0x0000000e8f007c0c */ /* 0x000fe2000bf04070 */
[----:B------:R-:W-:Y:S01]  /*6fd0*/  IMAD.WIDE.U32 R154, R30, -0x2daee0ad, RZ ;  /* 0xd2511f531e9a7825 */ /* 0x000fe200078e00ff */
[----:B------:R-:W-:Y:S07]  /*6fe0*/  ISETP.GT.U32.AND P6, PT, R56, UR14, PT ;  /* 0x0000000e38007c0c */ /* 0x000fee000bfc4070 */
[----:B------:R-:W3:Y:S01]  /*6ff0*/  MUFU.EX2 R241, R19 ;  /* 0x0000001300f17308 */ /* 0x000ee20000000800 */
[----:B------:R-:W-:Y:S01]  /*7000*/  ISETP.LE.U32.AND P3, PT, R141, UR14, PT ;  /* 0x0000000e8d007c0c */ /* 0x000fe2000bf63070 */
[----:B------:R-:W-:Y:S01]  /*7010*/  IMAD.MOV.U32 R56, RZ, RZ, 0x20 ;  /* 0x00000020ff387424 */ /* 0x000fe200078e00ff */
[----:B------:R-:W-:Y:S01]  /*7020*/  PRMT R33, R146, 0x7771, RZ ;  /* 0x0000777192217816 */ /* 0x000fe200000000ff */
[----:B-1----:R-:W-:Y:S01]  /*7030*/  @!P4 FADD.FTZ R228, -R228, -RZ ;  /* 0x800000ffe4e4c221 */ /* 0x002fe20000010100 */
[----:B------:R-:W-:Y:S05]  /*7040*/  PRMT R32, R146, 0x7772, RZ ;  /* 0x0000777292207816 */ /* 0x000fea00000000ff */
[----:B------:R-:W1:Y:S01]  /*7050*/  MUFU.EX2 R234, R22 ;  /* 0x0000001600ea7308 */ /* 0x000e620000000800 */
[----:B------:R-:W-:Y:S01]  /*7060*/  LOP3.LUT R135, R132, UR39, R157, 0x96, !PT ;  /* 0x0000002784877c12 */ /* 0x000fe2000f8e969d */
[----:B------:R-:W-:Y:S01]  /*7070*/  IMAD.MOV.U32 R151, RZ, RZ, 0x10 ;  /* 0x00000010ff977424 */ /* 0x000fe200078e00ff */
[----:B------:R-:W-:Y:S01]  /*7080*/  PRMT R7, R146, 0x7773, RZ ;  /* 0x0000777392077816 */ /* 0x000fe200000000ff */
[----:B--2---:R-:W-:Y:S01]  /*7090*/  @P0 FADD.FTZ R227, -R227, -RZ ;  /* 0x800000ffe3e30221 */ /* 0x004fe20000010100 */
[----:B------:R-:W-:Y:S01]  /*70a0*/  LOP3.LUT R132, R156, UR44, R153, 0x96, !PT ;  /* 0x0000002c9c847c12 */ /* 0x000fe2000f8e9699 */
[----:B------:R-:W-:Y:S01]  /*70b0*/  IMAD.WIDE.U32 R28, R135, -0x326172a9, RZ ;  /* 0xcd9e8d57871c7825 */ /* 0x000fe200078e00ff */
[----:B------:R-:W-:Y:S03]  /*70c0*/  SEL R153, R56, 0xffffffe0, !P2 ;  /* 0xffffffe038997807 */ /* 0x000fe60005000000 */
[----:B------:R-:W2:Y:S01]  /*70d0*/  MUFU.EX2 R232, R24 ;  /* 0x0000001800e87308 */ /* 0x000ea20000000800 */
[----:B------:R-:W-:Y:S01]  /*70e0*/  PRMT R137, R152, 0x7772, RZ ;  /* 0x0000777298897816 */ /* 0x000fe200000000ff */
[----:B----4-:R-:W-:Y:S01]  /*70f0*/  @!P3 FADD.FTZ R175, -R175, -RZ ;  /* 0x800000ffafafb221 */ /* 0x010fe20000010100 */
[----:B------:R-:W-:Y:S01]  /*7100*/  ISETP.GT.U32.AND P5, PT, R33, UR14, PT ;  /* 0x0000000e21007c0c */ /* 0x000fe2000bfa4070 */
[----:B------:R-:W-:Y:S01]  /*7110*/  IMAD.IADD R156, R159, 0x1, R153 ;  /* 0x000000019f9c7824 */ /* 0x000fe200078e0299 */
[----:B------:R-:W-:Y:S01]  /*7120*/  ISETP.GT.U32.AND P2, PT, R32, UR14, PT ;  /* 0x0000000e20007c0c */ /* 0x000fe2000bf44070 */
[----:B------:R-:W-:Y:S01]  /*7130*/  IMAD.IADD R153, R153, 0x1, R158 ;  /* 0x0000000199997824 */ /* 0x000fe200078e029e */
[----:B------:R-:W-:Y:S01]  /*7140*/  ISETP.GT.U32.AND P4, PT, R7, UR14, PT ;  /* 0x0000000e07007c0c */ /* 0x000fe2000bf84070 */
[----:B------:R-:W-:Y:S01]  /*7150*/  @P6 FADD.FTZ R225, -R225, -RZ ;  /* 0x800000ffe1e16221 */ /* 0x000fe20000010100 */
[----:B------:R-:W-:Y:S01]  /*7160*/  LOP3.LUT R20, R132, 0xff, RZ, 0xc0, !PT ;  /* 0x000000ff84147812 */ /* 0x000fe200078ec0ff */
[----:B------:R-:W4:Y:S01]  /*7170*/  MUFU.EX2 R229, R27 ;  /* 0x0000001b00e57308 */ /* 0x000f220000000800 */
[----:B------:R-:W-:Y:S01]  /*7180*/  ISETP.GT.U32.AND P1, PT, R137, UR14, PT ;  /* 0x0000000e89007c0c */ /* 0x000fe2000bf24070 */
[----:B------:R-:W-:Y:S01]  /*7190*/  IMAD.MOV.U32 R173, RZ, RZ, 0x40 ;  /* 0x00000040ffad7424 */ /* 0x000fe200078e00ff */
[----:B------:R-:W-:Y:S07]  /*71a0*/  PRMT R137, R34, 0x7771, RZ ;  /* 0x0000777122897816 */ /* 0x000fee00000000ff */
[----:B------:R-:W-:Y:S01]  /*71b0*/  MUFU.EX2 R249, R249 ;  /* 0x000000f900f97308 */ /* 0x000fe20000000800 */
[----:B------:R-:W-:Y:S01]  /*71c0*/  ISETP.LE.U32.AND P0, PT, R20, UR14, PT ;  /* 0x0000000e14007c0c */ /* 0x000fe2000bf03070 */
[----:B------:R-:W-:Y:S01]  /*71d0*/  @P5 FADD.FTZ R160, -R160, -RZ ;  /* 0x800000ffa0a05221 */ /* 0x000fe20000010100 */
[----:B------:R-:W-:Y:S01]  /*71e0*/  LOP3.LUT R30, R154, UR44, R147, 0x96, !PT ;  /* 0x0000002c9a1e7c12 */ /* 0x000fe2000f8e9693 */
[----:B------:R-:W-:Y:S01]  /*71f0*/  IMAD.WIDE.U32 R146, R139, -0x2daee0ad, RZ ;  /* 0xd2511f538b927825 */ /* 0x000fe200078e00ff */
[----:B------:R-:W-:Y:S05]  /*7200*/  ISETP.GT.U32.AND P3, PT, R137, UR14, PT ;  /* 0x0000000e89007c0c */ /* 0x000fea000bf64070 */
[----:B------:R-:W4:Y:S01]  /*7210*/  MUFU.EX2 R169, R169 ;  /* 0x000000a900a97308 */ /* 0x000f220000000800 */
[----:B------:R-:W-:Y:S01]  /*7220*/  PRMT R65, R34, 0x7772, RZ ;  /* 0x0000777222417816 */ /* 0x000fe200000000ff */
[----:B------:R-:W-:Y:S01]  /*7230*/  @P2 FADD.FTZ R170, -R170, -RZ ;  /* 0x800000ffaaaa2221 */ /* 0x000fe20000010100 */
[----:B------:R-:W-:Y:S01]  /*7240*/  PRMT R64, R34, 0x7773, RZ ;  /* 0x0000777322407816 */ /* 0x000fe200000000ff */
[----:B------:R-:W-:Y:S01]  /*7250*/  @P4 FADD.FTZ R161, -R161, -RZ ;  /* 0x800000ffa1a14221 */ /* 0x000fe20000010100 */
[----:B------:R-:W-:Y:S01]  /*7260*/  LOP3.LUT R20, R30, 0xff, RZ, 0xc0, !PT ;  /* 0x000000ff1e147812 */ /* 0x000fe200078ec0ff */
[----:B------:R-:W-:Y:S01]  /*7270*/  @P1 FADD.FTZ R226, -R226, -RZ ;  /* 0x800000ffe2e21221 */ /* 0x000fe20000010100 */
[----:B------:R-:W-:Y:S01]  /*7280*/  ISETP.GT.U32.AND P5, PT, R65, UR14, PT ;  /* 0x0000000e41007c0c */ /* 0x000fe2000bfa4070 */
[----:B------:R-:W-:Y:S01]  /*7290*/  @!P0 FADD.FTZ R236, -R236, -RZ ;  /* 0x800000ffecec8221 */ /* 0x000fe20000010100 */
[----:B------:R-:W-:Y:S01]  /*72a0*/  ISETP.GT.U32.AND P2, PT, R64, UR14, PT ;  /* 0x0000000e40007c0c */ /* 0x000fe2000bf44070 */
[----:B------:R4:W-:Y:S01]  /*72b0*/  MUFU.EX2 R240, R12 ;  /* 0x0000000c00f07308 */ /* 0x0009e20000000800 */
[----:B------:R-:W-:Y:S01]  /*72c0*/  ISETP.LE.U32.AND P4, PT, R20, UR14, PT ;  /* 0x0000000e14007c0c */ /* 0x000fe2000bf83070 */
[----:B------:R-:W-:Y:S01]  /*72d0*/  @P3 FADD.FTZ R223, -R223, -RZ ;  /* 0x800000ffdfdf3221 */ /* 0x000fe20000010100 */
[----:B------:R-:W-:Y:S07]  /*72e0*/  SHF.R.U32.HI R20, RZ, 0x18, R30 ;  /* 0x00000018ff147819 */ /* 0x000fee000001161e */
[----:B------:R-:W4:Y:S01]  /*72f0*/  MUFU.EX2 R252, R252 ;  /* 0x000000fc00fc7308 */ /* 0x000f220000000800 */
[----:B------:R-:W-:Y:S02]  /*7300*/  LOP3.LUT R31, R146, UR44, R35, 0x96, !PT ;  /* 0x0000002c921f7c12 */ /* 0x000fe4000f8e9623 */
[----:B------:R-:W-:Y:S01]  /*7310*/  PRMT R139, R34, 0x7770, RZ ;  /* 0x00007770228b7816 */ /* 0x000fe200000000ff */
[----:B------:R-:W-:Y:S01]  /*7320*/  IMAD.WIDE.U32 R34, R4, -0x2daee0ad, RZ ;  /* 0xd2511f5304227825 */ /* 0x000fe200078e00ff */
[----:B------:R-:W-:Y:S05]  /*7330*/  PRMT R66, R28, 0x7770, RZ ;  /* 0x000077701c427816 */ /* 0x000fea00000000ff */
[----:B------:R-:W4:Y:S01]  /*7340*/  MUFU.EX2 R235, R21 ;  /* 0x0000001500eb7308 */ /* 0x000f220000000800 */
[----:B------:R-:W-:Y:S01]  /*7350*/  ISETP.LE.U32.AND P0, PT, R20, UR14, PT ;  /* 0x0000000e14007c0c */ /* 0x000fe2000bf03070 */
[----:B------:R-:W-:Y:S01]  /*7360*/  @P5 FADD.FTZ R222, -R222, -RZ ;  /* 0x800000ffdede5221 */ /* 0x000fe20000010100 */
[----:B------:R-:W-:Y:S01]  /*7370*/  ISETP.LE.U32.AND P3, PT, R66, UR14, PT ;  /* 0x0000000e42007c0c */ /* 0x000fe2000bf63070 */
[----:B------:R-:W-:Y:S01]  /*7380*/  @P2 FADD.FTZ R221, -R221, -RZ ;  /* 0x800000ffdddd2221 */ /* 0x000fe20000010100 */
[----:B------:R-:W-:Y:S01]  /*7390*/  PRMT R65, R28, 0x7771, RZ ;  /* 0x000077711c417816 */ /* 0x000fe200000000ff */
[----:B------:R-:W-:Y:S01]  /*73a0*/  @!P4 FADD.FTZ R204, -R204, -RZ ;  /* 0x800000ffccccc221 */ /* 0x000fe20000010100 */
[----:B------:R-:W-:Y:S03]  /*73b0*/  PRMT R64, R28, 0x7772, RZ ;  /* 0x000077721c407816 */ /* 0x000fe600000000ff */
[----:B------:R-:W4:Y:S01]  /*73c0*/  MUFU.EX2 R230, R26 ;  /* 0x0000001a00e67308 */ /* 0x000f220000000800 */
[----:B------:R-:W-:Y:S02]  /*73d0*/  LOP3.LUT R133, R150, UR39, R155, 0x96, !PT ;  /* 0x0000002796857c12 */ /* 0x000fe4000f8e969b */
[----:B------:R-:W-:Y:S01]  /*73e0*/  LOP3.LUT R33, R144, UR39, R147, 0x96, !PT ;  /* 0x0000002790217c12 */ /* 0x000fe2000f8e9693 */
[----:B------:R-:W-:Y:S01]  /*73f0*/  IMAD.WIDE.U32 R144, R6, -0x2daee0ad, RZ ;  /* 0xd2511f5306907825 */ /* 0x000fe200078e00ff */
[----:B------:R-:W-:Y:S01]  /*7400*/  LOP3.LUT R32, R142, UR39, R35, 0x96, !PT ;  /* 0x000000278e207c12 */ /* 0x000fe2000f8e9623 */
[----:B------:R-:W-:Y:S01]  /*7410*/  UIADD3 UR39, UPT, UPT, UR48, -0x4ab325aa, URZ ;  /* 0xb54cda5630277890 */ /* 0x000fe2000fffe0ff */
[----:B------:R-:W-:Y:S01]  /*7420*/  PRMT R52, R28, 0x7773, RZ ;  /* 0x000077731c347816 */ /* 0x000fe200000000ff */
[----:B------:R-:W-:Y:S01]  /*7430*/  @!P0 FADD.FTZ R171, -R171, -RZ ;  /* 0x800000ffabab8221 */ /* 0x000fe20000010100 */
[----:B------:R-:W-:Y:S01]  /*7440*/  PRMT R17, R132, 0x7632, R17 ;  /* 0x0000763284117816 */ /* 0x000fe20000000011 */
[----:B------:R-:W-:Y:S01]  /*7450*/  @!P3 FADD.FTZ R244, -R244, -RZ ;  /* 0x800000fff4f4b221 */ /* 0x000fe20000010100 */
[----:B------:R-:W-:Y:S01]  /*7460*/  SHF.R.U32.HI R23, RZ, 0x18, R132 ;  /* 0x00000018ff177819 */ /* 0x000fe20000011684 */
[----:B------:R-:W4:Y:S01]  /*7470*/  MUFU.EX2 R212, R44 ;  /* 0x0000002c00d47308 */ /* 0x000f220000000800 */
[----:B------:R-:W-:Y:S02]  /*7480*/  ISETP.GT.U32.AND P5, PT, R65, UR14, PT ;  /* 0x0000000e41007c0c */ /* 0x000fe4000bfa4070 */
[----:B------:R-:W-:Y:S07]  /*7490*/  ISETP.GT.U32.AND P2, PT, R64, UR14, PT ;  /* 0x0000000e40007c0c */ /* 0x000fee000bf44070 */
[----:B------:R-:W4:Y:S01]  /*74a0*/  MUFU.EX2 R220, R36 ;  /* 0x0000002400dc7308 */ /* 0x000f220000000800 */
[----:B------:R-:W-:Y:S02]  /*74b0*/  ISETP.GT.U32.AND P4, PT, R52, UR14, PT ;  /* 0x0000000e34007c0c */ /* 0x000fe4000bf84070 */
[----:B------:R-:W-:Y:S07]  /*74c0*/  LOP3.LUT R17, R17, 0xff, RZ, 0xc0, !PT ;  /* 0x000000ff11117812 */ /* 0x000fee00078ec0ff */
[----:B------:R-:W4:Y:S01]  /*74d0*/  MUFU.EX2 R217, R39 ;  /* 0x0000002700d97308 */ /* 0x000f220000000800 */
[----:B------:R-:W-:Y:S02]  /*74e0*/  ISETP.LE.U32.AND P1, PT, R23, UR14, PT ;  /* 0x0000000e17007c0c */ /* 0x000fe4000bf23070 */
[----:B------:R-:W-:Y:S01]  /*74f0*/  LOP3.LUT R23, R140, UR39, R29, 0x96, !PT ;  /* 0x000000278c177c12 */ /* 0x000fe2000f8e961d */
[----:B------:R-:W-:Y:S01]  /*7500*/  IMAD.WIDE.U32 R140, R133, -0x326172a9, RZ ;  /* 0xcd9e8d57858c7825 */ /* 0x000fe200078e00ff */
[----:B---3--:R-:W-:Y:S05]  /*7510*/  LOP3.LUT R18, R31, 0xff, RZ, 0xc0, !PT ;  /* 0x000000ff1f127812 */ /* 0x008fea00078ec0ff */
[----:B------:R-:W3:Y:S01]  /*7520*/  MUFU.EX2 R211, R45 ;  /* 0x0000002d00d37308 */ /* 0x000ee20000000800 */
[----:B------:R-:W-:Y:S01]  /*7530*/  ISETP.LE.U32.AND P0, PT, R17, UR14, PT ;  /* 0x0000000e11007c0c */ /* 0x000fe2000bf03070 */
[----:B------:R-:W-:Y:S01]  /*7540*/  @P5 FADD.FTZ R243, -R243, -RZ ;  /* 0x800000fff3f35221 */ /* 0x000fe20000010100 */
[----:B------:R-:W-:Y:S01]  /*7550*/  ISETP.LE.U32.AND P3, PT, R18, UR14, PT ;  /* 0x0000000e12007c0c */ /* 0x000fe2000bf63070 */
[----:B------:R-:W-:Y:S01]  /*7560*/  @P2 FADD.FTZ R242, -R242, -RZ ;  /* 0x800000fff2f22221 */ /* 0x000fe20000010100 */
[C---:B------:R-:W-:Y:S01]  /*7570*/  PRMT R55, R140.reuse, 0x7770, RZ ;  /* 0x000077708c377816 */ /* 0x040fe200000000ff */
[----:B------:R-:W-:Y:S01]  /*7580*/  @P4 FADD.FTZ R241, -R241, -RZ ;  /* 0x800000fff1f14221 */ /* 0x000fe20000010100 */
[----:B------:R-:W-:Y:S01]  /*7590*/  SHF.R.U32.HI R17, RZ, 0x18, R31 ;  /* 0x00000018ff117819 */ /* 0x000fe2000001161f */
[----:B------:R-:W-:Y:S01]  /*75a0*/  IMAD.WIDE.U32 R18, R33, -0x326172a9, RZ ;  /* 0xcd9e8d5721127825 */ /* 0x000fe200078e00ff */
[----:B------:R-:W-:Y:S01]  /*75b0*/  PRMT R29, R140, 0x7771, RZ ;  /* 0x000077718c1d7816 */ /* 0x000fe200000000ff */
[----:B------:R-:W3:Y:S01]  /*75c0*/  MUFU.EX2 R210, R46 ;  /* 0x0000002e00d27308 */ /* 0x000ee20000000800 */
[----:B------:R-:W-:Y:S01]  /*75d0*/  ISETP.LE.U32.AND P5, PT, R17, UR14, PT ;  /* 0x0000000e11007c0c */ /* 0x000fe2000bfa3070 */
[----:B------:R-:W-:Y:S01]  /*75e0*/  IMAD.WIDE.U32 R32, R32, -0x326172a9, RZ ;  /* 0xcd9e8d5720207825 */ /* 0x000fe200078e00ff */
[----:B------:R-:W-:Y:S07]  /*75f0*/  ISETP.LE.U32.AND P2, PT, R55, UR14, PT ;  /* 0x0000000e37007c0c */ /* 0x000fee000bf43070 */
[----:B------:R-:W-:Y:S01]  /*7600*/  MUFU.EX2 R248, R8 ;  /* 0x0000000800f87308 */ /* 0x000fe20000000800 */
[----:B------:R-:W-:Y:S01]  /*7610*/  ISETP.GT.U32.AND P4, PT, R29, UR14, PT ;  /* 0x0000000e1d007c0c */ /* 0x000fe2000bf84070 */
[----:B-1----:R-:W-:Y:S01]  /*7620*/  @!P0 FADD.FTZ R234, -R234, -RZ ;  /* 0x800000ffeaea8221 */ /* 0x002fe20000010100 */
[----:B------:R-:W-:Y:S01]  /*7630*/  PRMT R28, R140, 0x7772, RZ ;  /* 0x000077728c1c7816 */ /* 0x000fe200000000ff */
[----:B--2---:R-:W-:Y:S01]  /*7640*/  @!P3 FADD.FTZ R232, -R232, -RZ ;  /* 0x800000ffe8e8b221 */ /* 0x004fe20000010100 */
[----:B------:R-:W-:Y:S01]  /*7650*/  PRMT R16, R140, 0x7773, RZ ;  /* 0x000077738c107816 */ /* 0x000fe200000000ff */
[----:B------:R-:W-:Y:S01]  /*7660*/  @!P1 FADD.FTZ R233, -R233, -RZ ;  /* 0x800000ffe9e99221 */ /* 0x000fe20000010100 */
[----:B------:R-:W-:Y:S03]  /*7670*/  LOP3.LUT R4, R34, UR44, R145, 0x96, !PT ;  /* 0x0000002c22047c12 */ /* 0x000fe6000f8e9691 */
[----:B------:R-:W-:Y:S01]  /*7680*/  MUFU.EX2 R209, R47 ;  /* 0x0000002f00d17308 */ /* 0x000fe20000000800 */
[----:B------:R-:W-:Y:S01]  /*7690*/  ISETP.GT.U32.AND P0, PT, R28, UR14, PT ;  /* 0x0000000e1c007c0c */ /* 0x000fe2000bf04070 */
[----:B----4-:R-:W-:Y:S01]  /*76a0*/  @!P5 FADD.FTZ R229, -R229, -RZ ;  /* 0x800000ffe5e5d221 */ /* 0x010fe20000010100 */
[----:B------:R-:W-:Y:S01]  /*76b0*/  PRMT R17, R30, 0x7632, R17 ;  /* 0x000076321e117816 */ /* 0x000fe20000000011 */
[----:B------:R-:W-:Y:S01]  /*76c0*/  @!P2 FADD.FTZ R208, -R208, -RZ ;  /* 0x800000ffd0d0a221 */ /* 0x000fe20000010100 */
[----:B------:R-:W-:Y:S01]  /*76d0*/  ISETP.GT.U32.AND P3, PT, R16, UR14, PT ;  /* 0x0000000e10007c0c */ /* 0x000fe2000bf64070 */
[----:B------:R-:W-:Y:S01]  /*76e0*/  @P4 FADD.FTZ R207, -R207, -RZ ;  /* 0x800000ffcfcf4221 */ /* 0x000fe20000010100 */
[----:B------:R-:W-:Y:S03]  /*76f0*/  LOP3.LUT R17, R17, 0xff, RZ, 0xc0, !PT ;  /* 0x000000ff11117812 */ /* 0x000fe600078ec0ff */
[----:B------:R-:W-:Y:S01]  /*7700*/  MUFU.EX2 R245, R11 ;  /* 0x0000000b00f57308 */ /* 0x000fe20000000800 */
[----:B------:R-:W-:Y:S02]  /*7710*/  LOP3.LUT R16, R4, 0xff, RZ, 0xc0, !PT ;  /* 0x000000ff04107812 */ /* 0x000fe400078ec0ff */
[----:B------:R-:W-:Y:S07]  /*7720*/  SHF.R.U32.HI R29, RZ, 0x18, R23 ;  /* 0x00000018ff1d7819 */ /* 0x000fee0000011617 */
[----:B------:R-:W1:Y:S01]  /*7730*/  MUFU.EX2 R250, R250 ;  /* 0x000000fa00fa7308 */ /* 0x000e620000000800 */
[----:B------:R-:W-:Y:S01]  /*7740*/  ISETP.LE.U32.AND P5, PT, R17, UR14, PT ;  /* 0x0000000e11007c0c */ /* 0x000fe2000bfa3070 */
[----:B------:R-:W-:Y:S01]  /*7750*/  @P0 FADD.FTZ R206, -R206, -RZ ;  /* 0x800000ffcece0221 */ /* 0x000fe20000010100 */
[----:B------:R-:W-:Y:S07]  /*7760*/  ISETP.LE.U32.AND P2, PT, R16, UR14, PT ;  /* 0x0000000e10007c0c */ /* 0x000fee000bf43070 */
[----:B------:R-:W2:Y:S01]  /*7770*/  MUFU.EX2 R231, R25 ;  /* 0x0000001900e77308 */ /* 0x000ea20000000800 */
[----:B------:R-:W-:Y:S01]  /*7780*/  LOP3.LUT R136, R136, UR39, R19, 0x96, !PT ;  /* 0x0000002788887c12 */ /* 0x000fe2000f8e9613 */
[----:B------:R-:W-:Y:S01]  /*7790*/  @P3 FADD.FTZ R205, -R205, -RZ ;  /* 0x800000ffcdcd3221 */ /* 0x000fe20000010100 */
[C---:B------:R-:W-:Y:S07]  /*77a0*/  PRMT R28, R18.reuse, 0x7770, RZ ;  /* 0x00007770121c7816 */ /* 0x040fee00000000ff */
[----:B------:R-:W4:Y:S01]  /*77b0*/  MUFU.EX2 R218, R38 ;  /* 0x0000002600da7308 */ /* 0x000f220000000800 */
[C---:B------:R-:W-:Y:S02]  /*77c0*/  PRMT R27, R18.reuse, 0x7771, RZ ;  /* 0x00007771121b7816 */ /* 0x040fe400000000ff */
[C---:B------:R-:W-:Y:S07]  /*77d0*/  PRMT R24, R18.reuse, 0x7772, RZ ;  /* 0x0000777212187816 */ /* 0x040fee00000000ff */
[----:B------:R-:W-:Y:S01]  /*77e0*/  MUFU.EX2 R216, R40 ;  /* 0x0000002800d87308 */ /* 0x000fe20000000800 */
[----:B------:R-:W-:Y:S01]  /*77f0*/  PRMT R22, R18, 0x7773, RZ ;  /* 0x0000777312167816 */ /* 0x000fe200000000ff */
[----:B------:R-:W-:Y:S01]  /*7800*/  @!P5 FADD.FTZ R180, -R180, -RZ ;  /* 0x800000ffb4b4d221 */ /* 0x000fe20000010100 */
[C---:B------:R-:W-:Y:S01]  /*7810*/  PRMT R19, R32.reuse, 0x7770, RZ ;  /* 0x0000777020137816 */ /* 0x040fe200000000ff */
[----:B------:R-:W-:Y:S01]  /*7820*/  @!P2 FADD.FTZ R169, -R169, -RZ ;  /* 0x800000ffa9a9a221 */ /* 0x000fe20000010100 */
[C---:B------:R-:W-:Y:S05]  /*7830*/  PRMT R18, R32.reuse, 0x7771, RZ ;  /* 0x0000777120127816 */ /* 0x040fea00000000ff */
[----:B------:R-:W4:Y:S01]  /*7840*/  MUFU.EX2 R213, R43 ;  /* 0x0000002b00d57308 */ /* 0x000f220000000800 */
[C---:B------:R-:W-:Y:S02]  /*7850*/  PRMT R17, R32.reuse, 0x7772, RZ ;  /* 0x0000777220117816 */ /* 0x040fe400000000ff */
[----:B------:R-:W-:Y:S07]  /*7860*/  PRMT R16, R32, 0x7773, RZ ;  /* 0x0000777320107816 */ /* 0x000fee00000000ff */
[----:B------:R-:W4:Y:S01]  /*7870*/  MUFU.EX2 R251, R251 ;  /* 0x000000fb00fb7308 */ /* 0x000f220000000800 */
[----:B------:R-:W-:Y:S02]  /*7880*/  ISETP.LE.U32.AND P4, PT, R29, UR14, PT ;  /* 0x0000000e1d007c0c */ /* 0x000fe4000bf83070 */
[----:B------:R-:W-:Y:S07]  /*7890*/  LOP3.LUT R32, R23, 0xff, RZ, 0xc0, !PT ;  /* 0x000000ff17207812 */ /* 0x000fee00078ec0ff */
[----:B------:R-:W4:Y:S01]  /*78a0*/  MUFU.EX2 R219, R37 ;  /* 0x0000002500db7308 */ /* 0x000f220000000800 */
[----:B------:R-:W-:Y:S02]  /*78b0*/  LOP3.LUT R132, R132, 0xffff, RZ, 0xc0, !PT ;  /* 0x0000ffff84847812 */ /* 0x000fe400078ec0ff */
[----:B------:R-:W-:Y:S07]  /*78c0*/  ISETP.LE.U32.AND P0, PT, R32, UR14, PT ;  /* 0x0000000e20007c0c */ /* 0x000fee000bf03070 */
[----:B------:R-:W4:Y:S01]  /*78d0*/  MUFU.EX2 R214, R42 ;  /* 0x0000002a00d67308 */ /* 0x000f220000000800 */
[----:B------:R-:W-:Y:S02]  /*78e0*/  ISETP.LE.U32.AND P3, PT, R28, UR14, PT ;  /* 0x0000000e1c007c0c */ /* 0x000fe4000bf63070 */
[----:B------:R-:W-:Y:S07]  /*78f0*/  SHF.R.U32.HI R13, RZ, 0x8, R132 ;  /* 0x00000008ff0d7819 */ /* 0x000fee0000011684 */
[----:B------:R-:W4:Y:S01]  /*7900*/  MUFU.EX2 R215, R41 ;  /* 0x0000002900d77308 */ /* 0x000f220000000800 */
[----:B------:R-:W-:Y:S01]  /*7910*/  ISETP.GT.U32.AND P5, PT, R27, UR14, PT ;  /* 0x0000000e1b007c0c */ /* 0x000fe2000bfa4070 */
[----:B------:R-:W-:Y:S01]  /*7920*/  @!P4 FADD.FTZ R249, -R249, -RZ ;  /* 0x800000fff9f9c221 */ /* 0x000fe20000010100 */
[----:B------:R-:W-:Y:S02]  /*7930*/  ISETP.GT.U32.AND P4, PT, R22, UR14, PT ;  /* 0x0000000e16007c0c */ /* 0x000fe4000bf84070 */
[----:B------:R-:W-:Y:S02]  /*7940*/  LOP3.LUT R13, R13, 0xffff, RZ, 0xc0, !PT ;  /* 0x0000ffff0d0d7812 */ /* 0x000fe400078ec0ff */
[----:B------:R-:W-:Y:S01]  /*7950*/  PRMT R12, R31, 0x7632, R12 ;  /* 0x000076321f0c7816 */ /* 0x000fe2000000000c */
[----:B------:R-:W-:Y:S01]  /*7960*/  @!P0 FADD.FTZ R252, -R252, -RZ ;  /* 0x800000fffcfc8221 */ /* 0x000fe20000010100 */
[----:B------:R-:W-:Y:S01]  /*7970*/  ISETP.GT.U32.AND P2, PT, R24, UR14, PT ;  /* 0x0000000e18007c0c */ /* 0x000fe2000bf44070 */
[----:B------:R-:W-:Y:S01]  /*7980*/  @!P3 FADD.FTZ R240, -R240, -RZ ;  /* 0x800000fff0f0b221 */ /* 0x000fe20000010100 */
[----:B------:R-:W-:Y:S02]  /*7990*/  ISETP.LE.U32.AND P0, PT, R13, UR14, PT ;  /* 0x0000000e0d007c0c */ /* 0x000fe4000bf03070 */
[----:B------:R-:W-:Y:S01]  /*79a0*/  LOP3.LUT R12, R12, 0xff, RZ, 0xc0, !PT ;  /* 0x000000ff0c0c7812 */ /* 0x000fe200078ec0ff */
[----:B------:R-:W-:Y:S01]  /*79b0*/  @P5 FADD.FTZ R239, -R239, -RZ ;  /* 0x800000ffefef5221 */ /* 0x000fe20000010100 */
[----:B------:R-:W-:Y:S01]  /*79c0*/  LOP3.LUT R20, R138, UR39, R141, 0x96, !PT ;  /* 0x000000278a147c12 */ /* 0x000fe2000f8e968d */
[----:B------:R-:W-:Y:S01]  /*79d0*/  @P4 FADD.FTZ R237, -R237, -RZ ;  /* 0x800000ffeded4221 */ /* 0x000fe20000010100 */
[----:B------:R-:W-:Y:S02]  /*79e0*/  ISETP.LE.U32.AND P3, PT, R12, UR14, PT ;  /* 0x0000000e0c007c0c */ /* 0x000fe4000bf63070 */
[----:B------:R-:W-:Y:S02]  /*79f0*/  LOP3.LUT R12, R20, 0xff, RZ, 0xc0, !PT ;  /* 0x000000ff140c7812 */ /* 0x000fe400078ec0ff */
[----:B------:R-:W-:Y:S01]  /*7a00*/  SHF.R.U32.HI R13, RZ, 0x18, R20 ;  /* 0x00000018ff0d7819 */ /* 0x000fe20000011614 */
[----:B------:R-:W-:Y:S01]  /*7a10*/  @P2 FADD.FTZ R238, -R238, -RZ ;  /* 0x800000ffeeee2221 */ /* 0x000fe20000010100 */
[----:B------:R-:W-:Y:S01]  /*7a20*/  ISETP.LE.U32.AND P4, PT, R19, UR14, PT ;  /* 0x0000000e13007c0c */ /* 0x000fe2000bf83070 */
[----:B------:R-:W-:Y:S01]  /*7a30*/  @!P0 FADD.FTZ R235, -R235, -RZ ;  /* 0x800000ffebeb8221 */ /* 0x000fe20000010100 */
[----:B------:R-:W-:Y:S02]  /*7a40*/  ISETP.LE.U32.AND P5, PT, R12, UR14, PT ;  /* 0x0000000e0c007c0c */ /* 0x000fe4000bfa3070 */
[----:B------:R-:W-:Y:S02]  /*7a50*/  ISETP.LE.U32.AND P2, PT, R13, UR14, PT ;  /* 0x0000000e0d007c0c */ /* 0x000fe4000bf43070 */
[----:B------:R-:W-:Y:S01]  /*7a60*/  ISETP.GT.U32.AND P0, PT, R18, UR14, PT ;  /* 0x0000000e12007c0c */ /* 0x000fe2000bf04070 */
[----:B------:R-:W-:Y:S01]  /*7a70*/  @!P3 FADD.FTZ R230, -R230, -RZ ;  /* 0x800000ffe6e6b221 */ /* 0x000fe20000010100 */
[----:B------:R-:W-:Y:S02]  /*7a80*/  LOP3.LUT R30, R30, 0xffff, RZ, 0xc0, !PT ;  /* 0x0000ffff1e1e7812 */ /* 0x000fe400078ec0ff */
[----:B------:R-:W-:Y:S02]  /*7a90*/  PRMT R12, R23, 0x7632, R12 ;  /* 0x00007632170c7816 */ /* 0x000fe4000000000c */
[----:B------:R-:W-:Y:S01]  /*7aa0*/  SHF.R.U32.HI R13, RZ, 0x8, R30 ;  /* 0x00000008ff0d7819 */ /* 0x000fe2000001161e */
[----:B------:R-:W-:Y:S01]  /*7ab0*/  @!P4 FADD.FTZ R212, -R212, -RZ ;  /* 0x800000ffd4d4c221 */ /* 0x000fe20000010100 */
[----:B------:R-:W-:Y:S01]  /*7ac0*/  ISETP.GT.U32.AND P3, PT, R17, UR14, PT ;  /* 0x0000000e11007c0c */ /* 0x000fe2000bf64070 */
[----:B------:R-:W-:Y:S01]  /*7ad0*/  @!P5 FADD.FTZ R220, -R220, -RZ ;  /* 0x800000ffdcdcd221 */ /* 0x000fe20000010100 */
[----:B------:R-:W-:Y:S01]  /*7ae0*/  LOP3.LUT R12, R12, 0xff, RZ, 0xc0, !PT ;  /* 0x000000ff0c0c7812 */ /* 0x000fe200078ec0ff */
[----:B------:R-:W-:Y:S01]  /*7af0*/  @!P2 FADD.FTZ R217, -R217, -RZ ;  /* 0x800000ffd9d9a221 */ /* 0x000fe20000010100 */
[----:B------:R-:W-:Y:S01]  /*7b00*/  LOP3.LUT R13, R13, 0xffff, RZ, 0xc0, !PT ;  /* 0x0000ffff0d0d7812 */ /* 0x000fe200078ec0ff */
[----:B---3--:R-:W-:Y:S01]  /*7b10*/  @P0 FADD.FTZ R211, -R211, -RZ ;  /* 0x800000ffd3d30221 */ /* 0x008fe20000010100 */
[----:B------:R-:W-:Y:S02]  /*7b20*/  ISETP.LE.U32.AND P4, PT, R12, UR14, PT ;  /* 0x0000000e0c007c0c */ /* 0x000fe4000bf83070 */
[----:B------:R-:W-:Y:S02]  /*7b30*/  ISETP.GT.U32.AND P5, PT, R16, UR14, PT ;  /* 0x0000000e10007c0c */ /* 0x000fe4000bfa4070 */
[----:B------:R-:W-:Y:S02]  /*7b40*/  LOP3.LUT R12, R136, 0xff, RZ, 0xc0, !PT ;  /* 0x000000ff880c7812 */ /* 0x000fe400078ec0ff */
[----:B------:R-:W-:Y:S01]  /*7b50*/  ISETP.LE.U32.AND P2, PT, R13, UR14, PT ;  /* 0x0000000e0d007c0c */ /* 0x000fe2000bf43070 */
[----:B------:R-:W-:Y:S01]  /*7b60*/  @P3 FADD.FTZ R210, -R210, -RZ ;  /* 0x800000ffd2d23221 */ /* 0x000fe20000010100 */
[----:B------:R-:W-:Y:S02]  /*7b70*/  LOP3.LUT R31, R31, 0xffff, RZ, 0xc0, !PT ;  /* 0x0000ffff1f1f7812 */ /* 0x000fe400078ec0ff */
[----:B------:R-:W-:Y:S02]  /*7b80*/  ISETP.LE.U32.AND P0, PT, R12, UR14, PT ;  /* 0x0000000e0c007c0c */ /* 0x000fe4000bf03070 */
[----:B------:R-:W-:Y:S01]  /*7b90*/  SHF.R.U32.HI R12, RZ, 0x18, R136 ;  /* 0x00000018ff0c7819 */ /* 0x000fe20000011688 */
[----:B-1----:R-:W-:Y:S01]  /*7ba0*/  @!P4 FADD.FTZ R250, -R250, -RZ ;  /* 0x800000fffafac221 */ /* 0x002fe20000010100 */
[----:B------:R-:W-:Y:S01]  /*7bb0*/  SHF.R.U32.HI R31, RZ, 0x8, R31 ;  /* 0x00000008ff1f7819 */ /* 0x000fe2000001161f */
[----:B------:R-:W-:Y:S01]  /*7bc0*/  @P5 FADD.FTZ R209, -R209, -RZ ;  /* 0x800000ffd1d15221 */ /* 0x000fe20000010100 */
[----:B------:R-:W-:Y:S02]  /*7bd0*/  PRMT R13, R20, 0x7632, R13 ;  /* 0x00007632140d7816 */ /* 0x000fe4000000000d */
[----:B------:R-:W-:Y:S01]  /*7be0*/  ISETP.LE.U32.AND P3, PT, R12, UR14, PT ;  /* 0x0000000e0c007c0c */ /* 0x000fe2000bf63070 */
[----:B------:R-:W-:Y:S01]  /*7bf0*/  @!P2 FADD.FTZ R203, -R203, -RZ ;  /* 0x800000ffcbcba221 */ /* 0x000fe20000010100 */
[----:B------:R-:W-:Y:S02]  /*7c00*/  LOP3.LUT R12, R31, 0xffff, RZ, 0xc0, !PT ;  /* 0x0000ffff1f0c7812 */ /* 0x000fe400078ec0ff */
[----:B------:R-:W-:Y:S01]  /*7c10*/  LOP3.LUT R8, R4, 0xffff, RZ, 0xc0, !PT ;  /* 0x0000ffff04087812 */ /* 0x000fe200078ec0ff */
[----:B------:R-:W-:Y:S01]  /*7c20*/  @!P0 FADD.FTZ R248, -R248, -RZ ;  /* 0x800000fff8f88221 */ /* 0x000fe20000010100 */
[----:B------:R-:W-:Y:S02]  /*7c30*/  LOP3.LUT R13, R13, 0xff, RZ, 0xc0, !PT ;  /* 0x000000ff0d0d7812 */ /* 0x000fe400078ec0ff */
[----:B------:R-:W-:Y:S02]  /*7c40*/  LOP3.LUT R134, R134, UR39, R33, 0x96, !PT ;  /* 0x0000002786867c12 */ /* 0x000fe4000f8e9621 */
[----:B------:R-:W-:Y:S02]  /*7c50*/  ISETP.LE.U32.AND P5, PT, R12, UR14, PT ;  /* 0x0000000e0c007c0c */ /* 0x000fe4000bfa3070 */
[----:B------:R-:W-:Y:S01]  /*7c60*/  SHF.R.U32.HI R8, RZ, 0x8, R8 ;  /* 0x00000008ff087819 */ /* 0x000fe20000011608 */
[----:B------:R-:W-:Y:S01]  /*7c70*/  @!P3 FADD.FTZ R245, -R245, -RZ ;  /* 0x800000fff5f5b221 */ /* 0x000fe20000010100 */
[----:B------:R-:W-:Y:S02]  /*7c80*/  ISETP.LE.U32.AND P2, PT, R13, UR14, PT ;  /* 0x0000000e0d007c0c */ /* 0x000fe4000bf43070 */
[----:B------:R-:W-:Y:S02]  /*7c90*/  LOP3.LUT R23, R23, 0xffff, RZ, 0xc0, !PT ;  /* 0x0000ffff17177812 */ /* 0x000fe400078ec0ff */
[----:B------:R-:W-:Y:S02]  /*7ca0*/  SHF.R.U32.HI R11, RZ, 0x18, R134 ;  /* 0x00000018ff0b7819 */ /* 0x000fe40000011686 */
[----:B------:R-:W-:Y:S02]  /*7cb0*/  LOP3.LUT R12, R134, 0xff, RZ, 0xc0, !PT ;  /* 0x000000ff860c7812 */ /* 0x000fe400078ec0ff */
[----:B------:R-:W-:Y:S01]  /*7cc0*/  LOP3.LUT R8, R8, 0xffff, RZ, 0xc0, !PT ;  /* 0x0000ffff08087812 */ /* 0x000fe200078ec0ff */
[----:B--2---:R-:W-:Y:S01]  /*7cd0*/  @!P5 FADD.FTZ R231, -R231, -RZ ;  /* 0x800000ffe7e7d221 */ /* 0x004fe20000010100 */
[----:B------:R-:W-:Y:S02]  /*7ce0*/  SHF.R.U32.HI R23, RZ, 0x8, R23 ;  /* 0x00000008ff177819 */ /* 0x000fe40000011617 */
[----:B------:R-:W-:Y:S01]  /*7cf0*/  ISETP.LE.U32.AND P0, PT, R11, UR14, PT ;  /* 0x0000000e0b007c0c */ /* 0x000fe2000bf03070 */
[----:B----4-:R-:W-:Y:S01]  /*7d00*/  @!P2 FADD.FTZ R218, -R218, -RZ ;  /* 0x800000ffdadaa221 */ /* 0x010fe20000010100 */
[----:B------:R-:W-:Y:S02]  /*7d10*/  PRMT R11, R136, 0x7632, R11 ;  /* 0x00007632880b7816 */ /* 0x000fe4000000000b */
[----:B------:R-:W-:Y:S02]  /*7d20*/  ISETP.LE.U32.AND P4, PT, R12, UR14, PT ;  /* 0x0000000e0c007c0c */ /* 0x000fe4000bf83070 */
[----:B------:R-:W-:Y:S02]  /*7d30*/  ISETP.LE.U32.AND P3, PT, R8, UR14, PT ;  /* 0x0000000e08007c0c */ /* 0x000fe4000bf63070 */
[----:B------:R-:W-:Y:S02]  /*7d40*/  LOP3.LUT R8, R23, 0xffff, RZ, 0xc0, !PT ;  /* 0x0000ffff17087812 */ /* 0x000fe400078ec0ff */
[----:B------:R-:W-:Y:S02]  /*7d50*/  LOP3.LUT R20, R20, 0xffff, RZ, 0xc0, !PT ;  /* 0x0000ffff14147812 */ /* 0x000fe400078ec0ff */
[----:B------:R-:W-:Y:S01]  /*7d60*/  LOP3.LUT R11, R11, 0xff, RZ, 0xc0, !PT ;  /* 0x000000ff0b0b7812 */ /* 0x000fe200078ec0ff */
[----:B------:R-:W-:Y:S01]  /*7d70*/  @!P0 FADD.FTZ R213, -R213, -RZ ;  /* 0x800000ffd5d58221 */ /* 0x000fe20000010100 */
[----:B------:R-:W-:Y:S02]  /*7d80*/  ISETP.LE.U32.AND P5, PT, R8, UR14, PT ;  /* 0x0000000e08007c0c */ /* 0x000fe4000bfa3070 */
[----:B------:R-:W-:Y:S01]  /*7d90*/  SHF.R.U32.HI R8, RZ, 0x8, R20 ;  /* 0x00000008ff087819 */ /* 0x000fe20000011614 */
[----:B------:R-:W-:Y:S01]  /*7da0*/  @!P4 FADD.FTZ R216, -R216, -RZ ;  /* 0x800000ffd8d8c221 */ /* 0x000fe20000010100 */
[----:B------:R-:W-:Y:S01]  /*7db0*/  ISETP.LE.U32.AND P2, PT, R11, UR14, PT ;  /* 0x0000000e0b007c0c */ /* 0x000fe2000bf43070 */
[----:B------:R-:W-:Y:S01]  /*7dc0*/  @!P3 FADD.FTZ R168, -R168, -RZ ;  /* 0x800000ffa8a8b221 */ /* 0x000fe20000010100 */
[----:B------:R-:W-:Y:S02]  /*7dd0*/  PRMT R11, R134, 0x7632, R11 ;  /* 0x00007632860b7816 */ /* 0x000fe4000000000b */
[----:B------:R-:W-:Y:S02]  /*7de0*/  LOP3.LUT R8, R8, 0xffff, RZ, 0xc0, !PT ;  /* 0x0000ffff08087812 */ /* 0x000fe400078ec0ff */
[----:B------:R-:W-:Y:S02]  /*7df0*/  LOP3.LUT R11, R11, 0xff, RZ, 0xc0, !PT ;  /* 0x000000ff0b0b7812 */ /* 0x000fe400078ec0ff */
[----:B------:R-:W-:Y:S01]  /*7e00*/  LOP3.LUT R134, R134, 0xffff, RZ, 0xc0, !PT ;  /* 0x0000ffff86867812 */ /* 0x000fe200078ec0ff */
[----:B------:R-:W-:Y:S01]  /*7e10*/  @!P5 FADD.FTZ R251, -R251, -RZ ;  /* 0x800000fffbfbd221 */ /* 0x000fe20000010100 */
[----:B------:R-:W-:Y:S02]  /*7e20*/  ISETP.LE.U32.AND P4, PT, R8, UR14, PT ;  /* 0x0000000e08007c0c */ /* 0x000fe4000bf83070 */
[----:B------:R-:W-:Y:S01]  /*7e30*/  ISETP.LE.U32.AND P0, PT, R11, UR14, PT ;  /* 0x0000000e0b007c0c */ /* 0x000fe2000bf03070 */
[----:B------:R-:W-:Y:S01]  /*7e40*/  @!P2 FADD.FTZ R246, -R246, -RZ ;  /* 0x800000fff6f6a221 */ /* 0x000fe20000010100 */
[----:B------:R-:W-:Y:S02]  /*7e50*/  SHF.R.U32.HI R134, RZ, 0x8, R134 ;  /* 0x00000008ff867819 */ /* 0x000fe40000011686 */
[----:B------:R-:W-:Y:S02]  /*7e60*/  PRMT R6, R144, 0x7773, RZ ;  /* 0x0000777390067816 */ /* 0x000fe400000000ff */
[----:B------:R-:W-:Y:S02]  /*7e70*/  LOP3.LUT R134, R134, 0xffff, RZ, 0xc0, !PT ;  /* 0x0000ffff86867812 */ /* 0x000fe400078ec0ff */
[----:B------:R-:W-:Y:S02]  /*7e80*/  LOP3.LUT R136, R136, 0xffff, RZ, 0xc0, !PT ;  /* 0x0000ffff88887812 */ /* 0x000fe400078ec0ff */
[----:B------:R-:W-:Y:S01]  /*7e90*/  ISETP.LE.U32.AND P2, PT, R134, UR14, PT ;  /* 0x0000000e86007c0c */ /* 0x000fe2000bf43070 */
[----:B------:R-:W-:Y:S01]  /*7ea0*/  @!P4 FADD.FTZ R219, -R219, -RZ ;  /* 0x800000ffdbdbc221 */ /* 0x000fe20000010100 */
[----:B------:R-:W-:Y:S01]  /*7eb0*/  ISETP.GT.U32.AND P4, PT, R6, UR14, PT ;  /* 0x0000000e06007c0c */ /* 0x000fe2000bf84070 */
[----:B------:R-:W-:Y:S01]  /*7ec0*/  @!P0 FADD.FTZ R214, -R214, -RZ ;  /* 0x800000ffd6d68221 */ /* 0x000fe20000010100 */
[--C-:B------:R-:W-:Y:S02]  /*7ed0*/  SHF.R.U32.HI R6, RZ, 0x18, R4.reuse ;  /* 0x00000018ff067819 */ /* 0x100fe40000011604 */
[----:B------:R-:W-:Y:S02]  /*7ee0*/  PRMT R4, R4, 0x7632, R4 ;  /* 0x0000763204047816 */ /* 0x000fe40000000004 */
[----:B------:R-:W-:Y:S02]  /*7ef0*/  LOP3.LUT P0, RZ, R149, 0x4, RZ, 0xc0, !PT ;  /* 0x0000000495ff7812 */ /* 0x000fe4000780c0ff */
[----:B------:R-:W-:Y:S02]  /*7f00*/  F2FP.RELU.F16.F32.PACK_AB R12, R251, R252 ;  /* 0x000000fcfb0c723e */ /* 0x000fe400000008ff */
[----:B------:R-:W-:Y:S01]  /*7f10*/  SHF.R.U32.HI R136, RZ, 0x8, R136 ;  /* 0x00000008ff887819 */ /* 0x000fe20000011688 */
[----:B------:R-:W-:Y:S01]  /*7f20*/  @!P2 FADD.FTZ R215, -R215, -RZ ;  /* 0x800000ffd7d7a221 */ /* 0x000fe20000010100 */
[----:B------:R-:W-:Y:S01]  /*7f30*/  LOP3.LUT R4, R4, 0xff, RZ, 0xc0, !PT ;  /* 0x000000ff04047812 */ /* 0x000fe200078ec0ff */
[----:B------:R1:W-:Y:S01]  /*7f40*/  STS [R159+0x1c000], R12 ;  /* 0x01c0000c9f007388 */ /* 0x0003e20000000800 */
[----:B------:R-:W-:Y:S01]  /*7f50*/  SEL R151, R151, 0xfffffff0, !P0 ;  /* 0xfffffff097977807 */ /* 0x000fe20004000000 */
[----:B------:R-:W-:Y:S01]  /*7f60*/  @P4 FADD.FTZ R162, -R162, -RZ ;  /* 0x800000ffa2a24221 */ /* 0x000fe20000010100 */
[----:B------:R-:W-:Y:S02]  /*7f70*/  LOP3.LUT R136, R136, 0xffff, RZ, 0xc0, !PT ;  /* 0x0000ffff88887812 */ /* 0x000fe400078ec0ff */
[----:B------:R-:W-:Y:S01]  /*7f80*/  F2FP.RELU.F16.F32.PACK_AB R16, R249, R250 ;  /* 0x000000faf910723e */ /* 0x000fe200000008ff */
[----:B------:R-:W-:Y:S01]  /*7f90*/  IMAD.IADD R157, R159, 0x1, R151 ;  /* 0x000000019f9d7824 */ /* 0x000fe200078e0297 */
[----:B------:R-:W-:Y:S01]  /*7fa0*/  ISETP.LE.U32.AND P2, PT, R4, UR14, PT ;  /* 0x0000000e04007c0c */ /* 0x000fe2000bf43070 */
[----:B------:R-:W-:Y:S01]  /*7fb0*/  IMAD.IADD R155, R151, 0x1, R156 ;  /* 0x00000001979b7824 */ /* 0x000fe200078e029c */
[----:B------:R-:W-:Y:S01]  /*7fc0*/  ISETP.LE.U32.AND P3, PT, R136, UR14, PT ;  /* 0x0000000e88007c0c */ /* 0x000fe2000bf63070 */
[----:B------:R-:W-:Y:S01]  /*7fd0*/  STS [R159+0x1c400], R16 ;  /* 0x01c400109f007388 */ /* 0x000fe20000000800 */
[----:B------:R-:W-:Y:S02]  /*7fe0*/  F2FP.RELU.F16.F32.PACK_AB R4, R241, R242 ;  /* 0x000000f2f104723e */ /* 0x000fe400000008ff */
[----:B------:R-:W-:Y:S02]  /*7ff0*/  F2FP.RELU.F16.F32.PACK_AB R10, R243, R244 ;  /* 0x000000f4f30a723e */ /* 0x000fe400000008ff */
[----:B------:R-:W-:Y:S01]  /*8000*/  F2FP.RELU.F16.F32.PACK_AB R8, R245, R246 ;  /* 0x000000f6f508723e */ /* 0x000fe200000008ff */
[----:B------:R2:W-:Y:S01]  /*8010*/  STS [R157+0x1c400], R4 ;  /* 0x01c400049d007388 */ /* 0x0005e20000000800 */
[----:B------:R-:W-:Y:S02]  /*8020*/  PRMT R7, R144, 0x7772, RZ ;  /* 0x0000777290077816 */ /* 0x000fe400000000ff */
[----:B------:R-:W-:Y:S01]  /*8030*/  F2FP.RELU.F16.F32.PACK_AB R9, R235, R236 ;  /* 0x000000eceb09723e */ /* 0x000fe200000008ff */
[----:B------:R3:W-:Y:S01]  /*8040*/  STS [R157+0x1c000], R10 ;  /* 0x01c0000a9d007388 */ /* 0x0007e20000000800 */
[----:B------:R-:W-:Y:S01]  /*8050*/  ISETP.GT.U32.AND P5, PT, R7, UR14, PT ;  /* 0x0000000e07007c0c */ /* 0x000fe2000bfa4070 */
[----:B------:R-:W-:Y:S01]  /*8060*/  @!P3 FADD.FTZ R247, -R247, -RZ ;  /* 0x800000fff7f7b221 */ /* 0x000fe20000010100 */
[----:B------:R-:W-:Y:S01]  /*8070*/  ISETP.LE.U32.AND P3, PT, R6, UR14, PT ;  /* 0x0000000e06007c0c */ /* 0x000fe2000bf63070 */
[----:B------:R4:W-:Y:S01]  /*8080*/  STS [R159+0x1e400], R8 ;  /* 0x01e400089f007388 */ /* 0x0009e20000000800 */
[----:B------:R-:W-:Y:S01]  /*8090*/  F2FP.RELU.F16.F32.PACK_AB R6, R239, R240 ;  /* 0x000000f0ef06723e */ /* 0x000fe200000008ff */
[----:B------:R-:W-:Y:S01]  /*80a0*/  @!P2 FADD.FTZ R165, -R165, -RZ ;  /* 0x800000ffa5a5a221 */ /* 0x000fe20000010100 */
[----:B------:R-:W-:Y:S02]  /*80b0*/  F2FP.RELU.F16.F32.PACK_AB R14, R247, R248 ;  /* 0x000000f8f70e723e */ /* 0x000fe400000008ff */
[----:B-1----:R-:W-:Y:S02]  /*80c0*/  F2FP.RELU.F16.F32.PACK_AB R12, R237, R238 ;  /* 0x000000eeed0c723e */ /* 0x002fe400000008ff */
[----:B------:R-:W-:Y:S01]  /*80d0*/  F2FP.RELU.F16.F32.PACK_AB R7, R233, R234 ;  /* 0x000000eae907723e */ /* 0x000fe200000008ff */
[----:B------:R1:W-:Y:S01]  /*80e0*/  STS [R159+0x1e000], R14 ;  /* 0x01e0000e9f007388 */ /* 0x0003e20000000800 */
[----:B------:R-:W-:Y:S01]  /*80f0*/  ISETP.LE.U32.AND P6, PT, R139, UR14, PT ;  /* 0x0000000e8b007c0c */ /* 0x000fe2000bfc3070 */
[----:B------:R-:W-:Y:S01]  /*8100*/  @P5 FADD.FTZ R163, -R163, -RZ ;  /* 0x800000ffa3a35221 */ /* 0x000fe20000010100 */
[----:B------:R-:W-:Y:S01]  /*8110*/  F2FP.RELU.F16.F32.PACK_AB R13, R231, R232 ;  /* 0x000000e8e70d723e */ /* 0x000fe200000008ff */
[----:B------:R1:W-:Y:S01]  /*8120*/  STS [R157+0x1e000], R6 ;  /* 0x01e000069d007388 */ /* 0x0003e20000000800 */
[----:B------:R-:W-:Y:S01]  /*8130*/  F2FP.RELU.F16.F32.PACK_AB R11, R229, R230 ;  /* 0x000000e6e50b723e */ /* 0x000fe200000008ff */
[----:B------:R-:W-:Y:S01]  /*8140*/  @!P3 FADD.FTZ R164, -R164, -RZ ;  /* 0x800000ffa4a4b221 */ /* 0x000fe20000010100 */
[----:B------:R-:W-:Y:S01]  /*8150*/  F2FP.RELU.F16.F32.PACK_AB R17, R219, R220 ;  /* 0x000000dcdb11723e */ /* 0x000fe200000008ff */
[----:B------:R1:W-:Y:S01]  /*8160*/  STS [R157+0x1e400], R12 ;  /* 0x01e4000c9d007388 */ /* 0x0003e20000000800 */
[----:B--2---:R-:W-:Y:S02]  /*8170*/  F2FP.RELU.F16.F32.PACK_AB R4, R225, R226 ;  /* 0x000000e2e104723e */ /* 0x004fe400000008ff */
[----:B------:R-:W-:Y:S01]  /*8180*/  F2FP.RELU.F16.F32.PACK_AB R15, R205, R206 ;  /* 0x000000cecd0f723e */ /* 0x000fe200000008ff */
[----:B------:R2:W-:Y:S01]  /*8190*/  STS [R156+0x1c000], R9 ;  /* 0x01c000099c007388 */ /* 0x0005e20000000800 */
[----:B---3--:R-:W-:Y:S01]  /*81a0*/  F2FP.RELU.F16.F32.PACK_AB R10, R227, R228 ;  /* 0x000000e4e30a723e */ /* 0x008fe200000008ff */
[----:B------:R-:W-:Y:S01]  /*81b0*/  @!P6 FADD.FTZ R224, -R224, -RZ ;  /* 0x800000ffe0e0e221 */ /* 0x000fe20000010100 */
[C---:B------:R-:W-:Y:S01]  /*81c0*/  PRMT R35, R144.reuse, 0x7770, RZ ;  /* 0x0000777090237816 */ /* 0x040fe200000000ff */
[----:B------:R3:W-:Y:S01]  /*81d0*/  STS [R156+0x1c400], R7 ;  /* 0x01c400079c007388 */ /* 0x0007e20000000800 */
[----:B------:R-:W-:Y:S02]  /*81e0*/  PRMT R34, R144, 0x7771, RZ ;  /* 0x0000777190227816 */ /* 0x000fe400000000ff */
[----:B----4-:R-:W-:Y:S01]  /*81f0*/  F2FP.RELU.F16.F32.PACK_AB R8, R223, R224 ;  /* 0x000000e0df08723e */ /* 0x010fe200000008ff */
[----:B------:R4:W-:Y:S01]  /*8200*/  STS [R155+0x1c400], R4 ;  /* 0x01c400049b007388 */ /* 0x0009e20000000800 */
[----:B------:R-:W-:Y:S02]  /*8210*/  ISETP.LE.U32.AND P1, PT, R35, UR14, PT ;  /* 0x0000000e23007c0c */ /* 0x000fe4000bf23070 */
[----:B------:R-:W-:Y:S01]  /*8220*/  ISETP.GT.U32.AND P6, PT, R34, UR14, PT ;  /* 0x0000000e22007c0c */ /* 0x000fe2000bfc4070 */
[----:B------:R4:W-:Y:S01]  /*8230*/  STS [R155+0x1c000], R10 ;  /* 0x01c0000a9b007388 */ /* 0x0009e20000000800 */
[----:B-1----:R-:W-:Y:S02]  /*8240*/  F2FP.RELU.F16.F32.PACK_AB R14, R161, R170 ;  /* 0x000000aaa10e723e */ /* 0x002fe400000008ff */
[----:B------:R-:W-:Y:S01]  /*8250*/  F2FP.RELU.F16.F32.PACK_AB R24, R168, R169 ;  /* 0x000000a9a818723e */ /* 0x000fe200000008ff */
[----:B------:R1:W-:Y:S01]  /*8260*/  STS [R156+0x1e000], R13 ;  /* 0x01e0000d9c007388 */ /* 0x0003e20000000800 */
[----:B------:R-:W-:Y:S02]  /*8270*/  F2FP.RELU.F16.F32.PACK_AB R6, R221, R222 ;  /* 0x000000dedd06723e */ /* 0x000fe400000008ff */
[----:B------:R-:W-:Y:S01]  /*8280*/  F2FP.RELU.F16.F32.PACK_AB R20, R162, R163 ;  /* 0x000000a3a214723e */ /* 0x000fe200000008ff */
[----:B------:R1:W-:Y:S01]  /*8290*/  STS [R156+0x1e400], R11 ;  /* 0x01e4000b9c007388 */ /* 0x0003e20000000800 */
[----:B------:R-:W-:Y:S01]  /*82a0*/  F2FP.RELU.F16.F32.PACK_AB R12, R164, R165 ;  /* 0x000000a5a40c723e */ /* 0x000fe200000008ff */
[----:B------:R-:W-:Y:S01]  /*82b0*/  @!P1 FADD.FTZ R166, -R166, -RZ ;  /* 0x800000ffa6a69221 */ /* 0x000fe20000010100 */
[----:B------:R-:W-:Y:S01]  /*82c0*/  LEA R154, R3, UR4, 0x1 ;  /* 0x00000004039a7c11 */ /* 0x000fe2000f8e08ff */
[----:B------:R1:W-:Y:S01]  /*82d0*/  STS [R155+0x1e000], R8 ;  /* 0x01e000089b007388 */ /* 0x0003e20000000800 */
[----:B--2---:R-:W-:Y:S01]  /*82e0*/  F2FP.RELU.F16.F32.PACK_AB R9, R217, R218 ;  /* 0x000000dad909723e */ /* 0x004fe200000008ff */
[----:B------:R-:W-:Y:S01]  /*82f0*/  @P6 FADD.FTZ R167, -R167, -RZ ;  /* 0x800000ffa7a76221 */ /* 0x000fe20000010100 */
[----:B------:R-:W-:Y:S01]  /*8300*/  LOP3.LUT P1, RZ, R149, 0x2, RZ, 0xc0, !PT ;  /* 0x0000000295ff7812 */ /* 0x000fe2000782c0ff */
[----:B------:R2:W-:Y:S01]  /*8310*/  STS [R155+0x1e400], R6 ;  /* 0x01e400069b007388 */ /* 0x0005e20000000800 */
[----:B---3--:R-:W-:Y:S02]  /*8320*/  F2FP.RELU.F16.F32.PACK_AB R7, R207, R208 ;  /* 0x000000d0cf07723e */ /* 0x008fe400000008ff */
[----:B------:R-:W-:Y:S01]  /*8330*/  F2FP.RELU.F16.F32.PACK_AB R22, R167, R166 ;  /* 0x000000a6a716723e */ /* 0x000fe200000008ff */
[----:B------:R-:W-:Y:S01]  /*8340*/  STS [R158], R17 ;  /* 0x000000119e007388 */ /* 0x000fe20000000800 */
[C---:B----4-:R-:W-:Y:S01]  /*8350*/  IMAD.IADD R4, R151.reuse, 0x1, R158 ;  /* 0x0000000197047824 */ /* 0x050fe200078e029e */
[----:B------:R-:W-:Y:S01]  /*8360*/  SEL R3, R56, 0xffffffe0, !P1 ;  /* 0xffffffe038037807 */ /* 0x000fe20004800000 */
[----:B------:R-:W-:Y:S01]  /*8370*/  IMAD.IADD R151, R151, 0x1, R153 ;  /* 0x0000000197977824 */ /* 0x000fe200078e0299 */
[----:B------:R3:W-:Y:S01]  /*8380*/  STS [R158+0x400], R9 ;  /* 0x000400099e007388 */ /* 0x0007e20000000800 */
[----:B------:R-:W-:Y:S02]  /*8390*/  F2FP.RELU.F16.F32.PACK_AB R10, R203, R204 ;  /* 0x000000cccb0a723e */ /* 0x000fe400000008ff */
[C---:B------:R-:W-:Y:S01]  /*83a0*/  IMAD.IADD R150, R154.reuse, 0x1, R3 ;  /* 0x000000019a967824 */ /* 0x040fe200078e0203 */
[----:B------:R4:W-:Y:S01]  /*83b0*/  STS [R4], R7 ;  /* 0x0000000704007388 */ /* 0x0009e20000000800 */
[----:B-1----:R-:W-:Y:S01]  /*83c0*/  F2FP.RELU.F16.F32.PACK_AB R13, R215, R216 ;  /* 0x000000d8d70d723e */ /* 0x002fe200000008ff */
[--C-:B------:R-:W-:Y:S01]  /*83d0*/  IMAD.IADD R172, R3, 0x1, R174.reuse ;  /* 0x0000000103ac7824 */ /* 0x100fe200078e02ae */
[----:B------:R-:W-:Y:S01]  /*83e0*/  SEL R173, R173, 0xffffffc0, !P0 ;  /* 0xffffffc0adad7807 */ /* 0x000fe20004000000 */
[----:B------:R-:W-:Y:S01]  /*83f0*/  STS [R4+0x400], R15 ;  /* 0x0004000f04007388 */ /* 0x000fe20000000800 */
[----:B------:R-:W-:Y:S02]  /*8400*/  F2FP.RELU.F16.F32.PACK_AB R11, R213, R214 ;  /* 0x000000d6d50b723e */ /* 0x000fe400000008ff */
[----:B------:R-:W-:Y:S01]  /*8410*/  FSETP.GE.FTZ.AND P2, PT, R251, RZ, PT ;  /* 0x000000fffb00720b */ /* 0x000fe20003f56000 */
[----:B------:R-:W-:Y:S01]  /*8420*/  STS [R158+0x2000], R13 ;  /* 0x0020000d9e007388 */ /* 0x000fe20000000800 */
[----:B------:R-:W-:Y:S01]  /*8430*/  F2FP.RELU.F16.F32.PACK_AB R8, R171, R180 ;  /* 0x000000b4ab08723e */ /* 0x000fe200000008ff */
[----:B------:R-:W-:Y:S01]  /*8440*/  IMAD.IADD R152, R154, 0x1, R173 ;  /* 0x000000019a987824 */ /* 0x000fe200078e02ad */
[----:B------:R-:W-:Y:S01]  /*8450*/  FSETP.GE.FTZ.AND P3, PT, R252, RZ, PT ;  /* 0x000000fffc00720b */ /* 0x000fe20003f76000 */
[----:B------:R-:W-:Y:S01]  /*8460*/  STS [R158+0x2400], R11 ;  /* 0x0024000b9e007388 */ /* 0x000fe20000000800 */
[----:B--2---:R-:W-:Y:S01]  /*8470*/  F2FP.RELU.F16.F32.PACK_AB R6, R160, R175 ;  /* 0x000000afa006723e */ /* 0x004fe200000008ff */
[----:B------:R-:W-:Y:S01]  /*8480*/  IMAD.IADD R178, R173, 0x1, R174 ;  /* 0x00000001adb27824 */ /* 0x000fe200078e02ae */
[----:B------:R-:W-:Y:S02]  /*8490*/  FSETP.GE.FTZ.AND P1, PT, R250, RZ, PT ;  /* 0x000000fffa00720b */ /* 0x000fe40003f36000 */
[----:B------:R-:W-:Y:S01]  /*84a0*/  FSETP.GE.FTZ.AND P0, PT, R249, RZ, PT ;  /* 0x000000fff900720b */ /* 0x000fe20003f16000 */
[----:B------:R-:W-:Y:S01]  /*84b0*/  IMAD.IADD R176, R3, 0x1, R178 ;  /* 0x0000000103b07824 */ /* 0x000fe200078e02b2 */
[----:B------:R-:W-:Y:S02]  /*84c0*/  FSETP.GE.FTZ.AND P4, PT, R160, RZ, PT ;  /* 0x000000ffa000720b */ /* 0x000fe40003f96000 */
[----:B---3--:R-:W-:Y:S02]  /*84d0*/  F2FP.RELU.F16.F32.PACK_AB R9, R211, R212 ;  /* 0x000000d4d309723e */ /* 0x008fe400000008ff */
[----:B----4-:R-:W-:Y:S03]  /*84e0*/  F2FP.RELU.F16.F32.PACK_AB R7, R209, R210 ;  /* 0x000000d2d107723e */ /* 0x010fe600000008ff */
[----:B------:R-:W-:Y:S04]  /*84f0*/  STS [R4+0x2000], R9 ;  /* 0x0020000904007388 */ /* 0x000fe80000000800 */
        /* <DEDUP_REMOVED lines=69> */
[--C-:B------:R-:W-:Y:S01]  /*8950*/  SHF.R.U32.HI R144, RZ, 0x1, R149.reuse ;  /* 0x00000001ff907819 */ /* 0x100fe20000011695 */
[----:B------:R-:W-:Y:S03]  /*8960*/  IMAD.IADD R145, R3, 0x1, R152 ;  /* 0x0000000103917824 */ /* 0x000fe600078e0298 */
[----:B------:R-:W-:Y:S01]  /*8970*/  LOP3.LUT R144, R144, 0x30, RZ, 0xc0, !PT ;  /* 0x0000003090907812 */ /* 0x000fe200078ec0ff */
[-C--:B------:R-:W-:Y:S08]  /*8980*/  HMMA.16816.F32 R44, R132, R146.reuse, R44 ;  /* 0x00000092842c723c */ /* 0x080ff0000000182c */
[C---:B------:R-:W-:Y:S04]  /*8990*/  HMMA.16816.F32 R48, R140.reuse, R146, R48 ;  /* 0x000000928c30723c */ /* 0x040fe80000001830 */
[----:B------:R-:W-:Y:S04]  /*89a0*/  IMAD.SHL.U32 R147, R149, 0x40, RZ ;  /* 0x0000004095937824 */ /* 0x000fe800078e00ff */
        /* <DEDUP_REMOVED lines=8> */
[C---:B--2---:R-:W-:Y:S04]  /*8a30*/  HMMA.16816.F32 R8, R140.reuse, R136, R8 ;  /* 0x000000888c08723c */ /* 0x044fe80000001808 */
[--C-:B------:R-:W-:Y:S02]  /*8a40*/  SHF.R.U32.HI R136, RZ, 0x4, R149.reuse ;  /* 0x00000004ff887819 */ /* 0x100fe40000011695 */
[----:B------:R-:W-:Y:S02]  /*8a50*/  LOP3.LUT R137, R147, 0x1c0, RZ, 0xc0, !PT ;  /* 0x000001c093897812 */ /* 0x000fe400078ec0ff */
[----:B------:R-:W-:Y:S01]  /*8a60*/  LOP3.LUT R136, R136, 0x8, RZ, 0xc0, !PT ;  /* 0x0000000888887812 */ /* 0x000fe200078ec0ff */
[-C--:B------:R-:W-:Y:S03]  /*8a70*/  HMMA.16816.F32 R12, R140, R138.reuse, R12 ;  /* 0x0000008a8c0c723c */ /* 0x080fe6000000180c */
[----:B------:R-:W-:Y:S02]  /*8a80*/  LOP3.LUT R137, R137, 0x38, R148, 0xf8, !PT ;  /* 0x0000003889897812 */ /* 0x000fe400078ef894 */
[----:B------:R-:W-:Y:S03]  /*8a90*/  LOP3.LUT R146, R136, 0x10, R149, 0xf8, !PT ;  /* 0x0000001088927812 */ /* 0x000fe600078ef895 */
[C---:B------:R-:W-:Y:S04]  /*8aa0*/  HMMA.16816.F32 R16, R132.reuse, R138, R16 ;  /* 0x0000008a8410723c */ /* 0x040fe80000001810 */
[----:B------:R-:W-:Y:S01]  /*8ab0*/  LOP3.LUT R146, R146, R137, RZ, 0x3c, !PT ;  /* 0x0000008992927212 */ /* 0x000fe200078e3cff */
[C---:B-----5:R-:W-:Y:S01]  /*8ac0*/  FADD.FTZ R138, -R185.reuse, R4 ;  /* 0x00000004b98a7221 */ /* 0x060fe20000010100 */
[----:B------:R-:W-:Y:S01]  /*8ad0*/  FADD.FTZ R4, -R185, R5 ;  /* 0x00000005b9047221 */ /* 0x000fe20000010100 */
[C---:B------:R-:W-:Y:S01]  /*8ae0*/  FADD.FTZ R5, -R200.reuse, R6 ;  /* 0x00000006c8057221 */ /* 0x040fe20000010100 */
[----:B------:R-:W-:Y:S01]  /*8af0*/  FADD.FTZ R139, -R200, R7 ;  /* 0x00000007c88b7221 */ /* 0x000fe20000010100 */
[----:B------:R-:W-:Y:S01]  /*8b00*/  FADD.FTZ R137, -R202, R8 ;  /* 0x00000008ca897221 */ /* 0x000fe20000010100 */
[-C--:B------:R-:W-:Y:S01]  /*8b10*/  FSEL R7, R138, R185.reuse, P3 ;  /* 0x000000b98a077208 */ /* 0x080fe20001800000 */
[----:B------:R-:W-:Y:S01]  /*8b20*/  FADD.FTZ R8, -R201, R14 ;  /* 0x0000000ec9087221 */ /* 0x000fe20000010100 */
[----:B------:R-:W-:Y:S01]  /*8b30*/  FSEL R6, R4, R185, P2 ;  /* 0x000000b904067208 */ /* 0x000fe20001000000 */
[----:B------:R-:W-:Y:S01]  /*8b40*/  FADD.FTZ R13, -R202, R13 ;  /* 0x0000000dca0d7221 */ /* 0x000fe20000010100 */
[-C--:B------:R-:W-:Y:S01]  /*8b50*/  FSEL R5, R5, R200.reuse, P1 ;  /* 0x000000c805057208 */ /* 0x080fe20000800000 */
[----:B------:R-:W-:Y:S01]  /*8b60*/  FMUL.FTZ R252, R252, R7 ;  /* 0x00000007fcfc7220 */ /* 0x000fe20000410000 */
[----:B------:R-:W-:Y:S01]  /*8b70*/  FSEL R4, R139, R200, P0 ;  /* 0x000000c88b047208 */ /* 0x000fe20000000000 */
[----:B------:R-:W-:Y:S01]  /*8b80*/  FMUL.FTZ R251, R251, R6 ;  /* 0x00000006fbfb7220 */ /* 0x000fe20000410000 */
[----:B------:R-:W-:Y:S01]  /*8b90*/  LOP3.LUT R138, R144, 0x8, R149, 0xf8, !PT ;  /* 0x00000008908a7812 */ /* 0x000fe200078ef895 */
[----:B------:R-:W-:Y:S01]  /*8ba0*/  FMUL.FTZ R250, R250, R5 ;  /* 0x00000005fafa7220 */ /* 0x000fe20000410000 */
[--C-:B------:R-:W-:Y:S01]  /*8bb0*/  LOP3.LUT R139, R146, 0x200, R147.reuse, 0xf8, !PT ;  /* 0x00000200928b7812 */ /* 0x100fe200078ef893 */
[----:B------:R-:W-:Y:S01]  /*8bc0*/  FMUL.FTZ R249, R249, R4 ;  /* 0x00000004f9f97220 */ /* 0x000fe20000410000 */
[----:B------:R-:W-:Y:S01]  /*8bd0*/  LOP3.LUT R147, R138, 0x1c0, R147, 0xf8, !PT ;  /* 0x000001c08a937812 */ /* 0x000fe200078ef893 */
[----:B------:R-:W1:Y:S01]  /*8be0*/  LDSM.16.M88.4 R4, [R176+0x10800] ;  /* 0x01080000b004783b */ /* 0x000e620000000200 */
[----:B------:R-:W-:Y:S01]  /*8bf0*/  FSETP.GE.FTZ.AND P0, PT, R245, RZ, PT ;  /* 0x000000fff500720b */ /* 0x000fe20003f16000 */
[----:B------:R-:W-:Y:S01]  /*8c00*/  FADD.FTZ R19, -R200, R19 ;  /* 0x00000013c8137221 */ /* 0x000fe20000010100 */
[----:B------:R-:W-:Y:S01]  /*8c10*/  FSETP.GE.FTZ.AND P2, PT, R247, RZ, PT ;  /* 0x000000fff700720b */ /* 0x000fe20003f56000 */
[C---:B------:R-:W-:Y:S01]  /*8c20*/  FADD.FTZ R138, -R201.reuse, R11 ;  /* 0x0000000bc98a7221 */ /* 0x040fe20000010100 */
[----:B------:R-:W-:Y:S01]  /*8c30*/  FSETP.GE.FTZ.AND P1, PT, R246, RZ, PT ;  /* 0x000000fff600720b */ /* 0x000fe20003f36000 */
[----:B------:R-:W-:Y:S01]  /*8c40*/  FADD.FTZ R9, -R202, R9 ;  /* 0x00000009ca097221 */ /* 0x000fe20000010100 */
[----:B------:R-:W-:Y:S01]  /*8c50*/  FSETP.GE.FTZ.AND P3, PT, R248, RZ, PT ;  /* 0x000000fff800720b */ /* 0x000fe20003f76000 */
[----:B------:R-:W-:Y:S01]  /*8c60*/  FADD.FTZ R10, -R201, R10 ;  /* 0x0000000ac90a7221 */ /* 0x000fe20000010100 */
[-C--:B------:R-:W-:Y:S02]  /*8c70*/  FSEL R138, R138, R201.reuse, P0 ;  /* 0x000000c98a8a7208 */ /* 0x080fe40000000000 */
        /* <DEDUP_REMOVED lines=16> */
[----:B------:R-:W-:Y:S01]  /*8d80*/  FSEL R9, R9, R202, P3 ;  /* 0x000000ca09097208 */ /* 0x000fe20001800000 */
[----:B------:R-:W-:Y:S01]  /*8d90*/  FMUL.FTZ R248, R248, R137 ;  /* 0x00000089f8f87220 */ /* 0x000fe20000410000 */
        /* <DEDUP_REMOVED lines=8> */
[-C--:B------:R-:W-:Y:S01]  /*8e20*/  FSEL R11, R11, R200.reuse, P1 ;  /* 0x000000c80b0b7208 */ /* 0x080fe20000800000 */
[-C--:B-1----:R-:W-:Y:S03]  /*8e30*/  HMMA.16816.F32 R20, R132, R4.reuse, R20 ;  /* 0x000000048414723c */ /* 0x082fe60000001814 */
[----:B------:R-:W-:Y:S01]  /*8e40*/  FSEL R8, R19, R200, P0 ;  /* 0x000000c813087208 */ /* 0x000fe20000000000 */
[----:B------:R-:W-:Y:S01]  /*8e50*/  FMUL.FTZ R242, R242, R11 ;  /* 0x0000000bf2f27220 */ /* 0x000fe20000410000 */
[-C--:B------:R-:W-:Y:S02]  /*8e60*/  FSEL R15, R138, R185.reuse, P3 ;  /* 0x000000b98a0f7208 */ /* 0x080fe40001800000 */
[----:B------:R-:W-:Y:S01]  /*8e70*/  FSETP.GE.FTZ.AND P2, PT, R243, RZ, PT ;  /* 0x000000fff300720b */ /* 0x000fe20003f56000 */
[----:B------:R-:W-:Y:S01]  /*8e80*/  FMUL.FTZ R241, R241, R8 ;  /* 0x00000008f1f17220 */ /* 0x000fe20000410000 */
[----:B------:R-:W-:Y:S01]  /*8e90*/  FSETP.GE.FTZ.AND P3, PT, R236, RZ, PT ;  /* 0x000000ffec00720b */ /* 0x000fe20003f76000 */
[C---:B------:R-:W-:Y:S04]  /*8ea0*/  HMMA.16816.F32 R24, R140.reuse, R4, R24 ;  /* 0x000000048c18723c */ /* 0x040fe80000001818 */
[----:B------:R-:W-:Y:S01]  /*8eb0*/  FSEL R238, R146, R185, P2 ;  /* 0x000000b992ee7208 */ /* 0x000fe20001000000 */
        /* <DEDUP_REMOVED lines=8> */
[-C--:B------:R-:W-:Y:S01]  /*8f40*/  HMMA.16816.F32 R28, R140, R6.reuse, R28 ;  /* 0x000000068c1c723c */ /* 0x080fe2000000181c */
[----:B------:R-:W1:Y:S02]  /*8f50*/  LDSM.16.M88.4 R8, [R176+0x11000] ;  /* 0x01100000b008783b */ /* 0x000e640000000200 */
[----:B------:R-:W-:Y:S01]  /*8f60*/  FSETP.GE.FTZ.AND P2, PT, R235, RZ, PT ;  /* 0x000000ffeb00720b */ /* 0x000fe20003f56000 */
[----:B------:R-:W-:Y:S01]  /*8f70*/  FADD.FTZ R23, -R200, R23 ;  /* 0x00000017c8177221 */ /* 0x000fe20000010100 */
[----:B------:R-:W-:Y:S01]  /*8f80*/  FSEL R15, R138, R185, P3 ;  /* 0x000000b98a0f7208 */ /* 0x000fe20001800000 */
[----:B------:R-:W-:Y:S01]  /*8f90*/  FADD.FTZ R4, -R201, R26 ;  /* 0x0000001ac9047221 */ /* 0x000fe20000010100 */
[-C--:B------:R-:W-:Y:S01]  /*8fa0*/  FSEL R5, R5, R200.reuse, P1 ;  /* 0x000000c805057208 */ /* 0x080fe20000800000 */
[C---:B------:R-:W-:Y:S04]  /*8fb0*/  HMMA.16816.F32 R32, R132.reuse, R6, R32 ;  /* 0x000000068420723c */ /* 0x040fe80000001820 */
[----:B------:R-:W-:Y:S01]  /*8fc0*/  FSETP.GE.FTZ.AND P3, PT, R232, RZ, PT ;  /* 0x000000ffe800720b */ /* 0x000fe20003f76000 */
[----:B------:R-:W-:Y:S01]  /*8fd0*/  FMUL.FTZ R5, R234, R5 ;  /* 0x00000005ea057220 */ /* 0x000fe20000410000 */
[----:B------:R-:W-:Y:S01]  /*8fe0*/  FSETP.GE.FTZ.AND P1, PT, R230, RZ, PT ;  /* 0x000000ffe600720b */ /* 0x000fe20003f36000 */
[C---:B------:R-:W-:Y:S01]  /*8ff0*/  FADD.FTZ R13, -R202.reuse, R24 ;  /* 0x00000018ca0d7221 */ /* 0x040fe20000010100 */
[----:B------:R-:W-:Y:S01]  /*9000*/  FSEL R24, R23, R200, P0 ;  /* 0x000000c817187208 */ /* 0x000fe20000000000 */
[C---:B------:R-:W-:Y:S01]  /*9010*/  FADD.FTZ R25, -R202.reuse, R25 ;  /* 0x00000019ca197221 */ /* 0x040fe20000010100 */
[----:B------:R-:W-:Y:S01]  /*9020*/  FSETP.GE.FTZ.AND P0, PT, R229, RZ, PT ;  /* 0x000000ffe500720b */ /* 0x000fe20003f16000 */
[----:B------:R-:W-:Y:S01]  /*9030*/  FADD.FTZ R7, -R202, R28 ;  /* 0x0000001cca077221 */ /* 0x000fe20000010100 */
[----:B------:R-:W-:Y:S01]  /*9040*/  FSEL R17, R13, R202, P3 ;  /* 0x000000ca0d117208 */ /* 0x000fe20001800000 */
[----:B------:R-:W-:Y:S01]  /*9050*/  FMUL.FTZ R6, R233, R24 ;  /* 0x00000018e9067220 */ /* 0x000fe20000410000 */
[----:B------:R-:W-:Y:S01]  /*9060*/  FSEL R13, R4, R201, P1 ;  /* 0x000000c9040d7208 */ /* 0x000fe20000800000 */
[----:B------:R-:W-:Y:S01]  /*9070*/  FADD.FTZ R28, -R201, R31 ;  /* 0x0000001fc91c7221 */ /* 0x000fe20000010100 */
[----:B------:R-:W-:Y:S01]  /*9080*/  FSETP.GE.FTZ.AND P3, PT, R224, RZ, PT ;  /* 0x000000ffe000720b */ /* 0x000fe20003f76000 */
[----:B------:R-:W-:Y:S01]  /*9090*/  FMUL.FTZ R17, R232, R17 ;  /* 0x00000011e8117220 */ /* 0x000fe20000410000 */
[----:B------:R-:W-:Y:S01]  /*90a0*/  FSETP.GE.FTZ.AND P1, PT, R222, RZ, PT ;  /* 0x000000ffde00720b */ /* 0x000fe20003f36000 */
[----:B------:R-:W-:Y:S01]  /*90b0*/  FADD.FTZ R35, -R200, R35 ;  /* 0x00000023c8237221 */ /* 0x000fe20000010100 */
[----:B------:R-:W-:Y:S01]  /*90c0*/  FSEL R7, R7, R202, P3 ;  /* 0x000000ca07077208 */ /* 0x000fe20001800000 */
[----:B------:R-:W-:Y:S01]  /*90d0*/  FADD.FTZ R29, -R202, R29 ;  /* 0x0000001dca1d7221 */ /* 0x000fe20000010100 */
[----:B------:R-:W-:Y:S01]  /*90e0*/  FSETP.GE.FTZ.AND P3, PT, R228, RZ, PT ;  /* 0x000000ffe400720b */ /* 0x000fe20003f76000 */
[----:B------:R-:W-:Y:S01]  /*90f0*/  FADD.FTZ R30, -R201, R30 ;  /* 0x0000001ec91e7221 */ /* 0x000fe20000010100 */
[----:B------:R-:W-:Y:S01]  /*9100*/  F2FP.F16.F32.PACK_AB R14, R251, R252 ;  /* 0x000000fcfb0e723e */ /* 0x000fe200000000ff */
[----:B------:R-:W-:Y:S01]  /*9110*/  FMUL.FTZ R7, R224, R7 ;  /* 0x00000007e0077220 */ /* 0x000fe20000410000 */
[----:B------:R-:W-:Y:S01]  /*9120*/  F2FP.F16.F32.PACK_AB R12, R249, R250 ;  /* 0x000000faf90c723e */ /* 0x000fe200000000ff */
[----:B------:R-:W-:Y:S01]  /*9130*/  FMUL.FTZ R230, R230, R13 ;  /* 0x0000000de6e67220 */ /* 0x000fe20000410000 */
[----:B------:R-:W-:Y:S01]  /*9140*/  F2FP.F16.F32.PACK_AB R13, R6, R5 ;  /* 0x00000005060d723e */ /* 0x000fe200000000ff */
[----:B------:R-:W-:Y:S01]  /*9150*/  FADD.FTZ R5, -R200, R34 ;  /* 0x00000022c8057221 */ /* 0x000fe20000010100 */
[----:B------:R-:W-:Y:S01]  /*9160*/  FSEL R19, R30, R201, P1 ;  /* 0x000000c91e137208 */ /* 0x000fe20000800000 */
[C---:B------:R-:W-:Y:S01]  /*9170*/  FADD.FTZ R6, -R185.reuse, R33 ;  /* 0x00000021b9067221 */ /* 0x040fe20000010100 */
[----:B------:R-:W-:Y:S01]  /*9180*/  FSETP.GE.FTZ.AND P1, PT, R226, RZ, PT ;  /* 0x000000ffe200720b */ /* 0x000fe20003f36000 */
[----:B------:R-:W-:Y:S01]  /*9190*/  FADD.FTZ R146, -R185, R21 ;  /* 0x00000015b9927221 */ /* 0x000fe20000010100 */
[----:B------:R-:W-:Y:S01]  /*91a0*/  F2FP.F16.F32.PACK_AB R18, R247, R248 ;  /* 0x000000f8f712723e */ /* 0x000fe200000000ff */
[----:B------:R-:W-:Y:S01]  /*91b0*/  FMUL.FTZ R243, R243, R238 ;  /* 0x000000eef3f37220 */ /* 0x000fe20000410000 */
[----:B------:R-:W-:Y:S01]  /*91c0*/  FSEL R5, R5, R200, P1 ;  /* 0x000000c805057208 */ /* 0x000fe20000800000 */
[----:B------:R-:W-:Y:S01]  /*91d0*/  FADD.FTZ R238, -R201, R27 ;  /* 0x0000001bc9ee7221 */ /* 0x000fe20000010100 */
[----:B------:R-:W-:Y:S01]  /*91e0*/  FSEL R146, R146, R185, P2 ;  /* 0x000000b992927208 */ /* 0x000fe20001000000 */
[-C--:B-1----:R-:W-:Y:S03]  /*91f0*/  HMMA.16816.F32 R36, R132, R8.reuse, R36 ;  /* 0x000000088424723c */ /* 0x082fe60000001824 */
[----:B------:R-:W-:Y:S01]  /*9200*/  FSETP.GE.FTZ.AND P2, PT, R231, RZ, PT ;  /* 0x000000ffe700720b */ /* 0x000fe20003f56000 */
[----:B------:R-:W-:Y:S01]  /*9210*/  FMUL.FTZ R226, R226, R5 ;  /* 0x00000005e2e27220 */ /* 0x000fe20000410000 */
[----:B------:R-:W-:Y:S01]  /*9220*/  FSEL R238, R238, R201, P0 ;  /* 0x000000c9eeee7208 */ /* 0x000fe20000000000 */
[----:B------:R-:W-:Y:S01]  /*9230*/  FADD.FTZ R32, -R185, R32 ;  /* 0x00000020b9207221 */ /* 0x000fe20000010100 */
[----:B------:R-:W-:Y:S01]  /*9240*/  FSEL R138, R25, R202, P2 ;  /* 0x000000ca198a7208 */ /* 0x000fe20001000000 */
[C---:B------:R-:W-:Y:S04]  /*9250*/  HMMA.16816.F32 R40, R140.reuse, R8, R40 ;  /* 0x000000088c28723c */ /* 0x040fe80000001828 */
[----:B------:R-:W-:Y:S01]  /*9260*/  FSETP.GE.FTZ.AND P2, PT, R223, RZ, PT ;  /* 0x000000ffdf00720b */ /* 0x000fe20003f56000 */
[----:B------:R-:W-:Y:S01]  /*9270*/  FMUL.FTZ R4, R231, R138 ;  /* 0x0000008ae7047220 */ /* 0x000fe20000410000 */
[----:B------:R-:W-:Y:S01]  /*9280*/  FSETP.GE.FTZ.AND P0, PT, R221, RZ, PT ;  /* 0x000000ffdd00720b */ /* 0x000fe20003f16000 */
[----:B------:R-:W-:Y:S01]  /*9290*/  FMUL.FTZ R8, R222, R19 ;  /* 0x00000013de087220 */ /* 0x000fe20000410000 */
[----:B------:R-:W-:Y:S01]  /*92a0*/  FSEL R34, R29, R202, P2 ;  /* 0x000000ca1d227208 */ /* 0x000fe20001000000 */
[-C--:B------:R-:W-:Y:S03]  /*92b0*/  HMMA.16816.F32 R44, R140, R10.reuse, R44 ;  /* 0x0000000a8c2c723c */ /* 0x080fe6000000182c */
[----:B------:R-:W-:Y:S01]  /*92c0*/  FSEL R28, R28, R201, P0 ;  /* 0x000000c91c1c7208 */ /* 0x000fe20000000000 */
[----:B------:R-:W-:Y:S01]  /*92d0*/  FMUL.FTZ R34, R223, R34 ;  /* 0x00000022df227220 */ /* 0x000fe20000410000 */
[----:B------:R-:W-:Y:S01]  /*92e0*/  FSETP.GE.FTZ.AND P2, PT, R227, RZ, PT ;  /* 0x000000ffe300720b */ /* 0x000fe20003f56000 */
[----:B------:R-:W-:Y:S01]  /*92f0*/  FADD.FTZ R36, -R185, R36 ;  /* 0x00000024b9247221 */ /* 0x000fe20000010100 */
[----:B------:R-:W-:Y:S01]  /*9300*/  FSETP.GE.FTZ.AND P0, PT, R225, RZ, PT ;  /* 0x000000ffe100720b */ /* 0x000fe20003f16000 */
[----:B------:R-:W-:Y:S01]  /*9310*/  FMUL.FTZ R221, R221, R28 ;  /* 0x0000001cdddd7220 */ /* 0x000fe20000410000 */
[----:B------:R-:W-:Y:S01]  /*9320*/  F2FP.F16.F32.PACK_AB R17, R4, R17 ;  /* 0x000000110411723e */ /* 0x000fe200000000ff */
[----:B------:R-:W-:Y:S01]  /*9330*/  FADD.FTZ R19, -R200, R38 ;  /* 0x00000026c8137221 */ /* 0x000fe20000010100 */
[----:B------:R-:W-:Y:S01]  /*9340*/  FSEL R6, R6, R185, P2 ;  /* 0x000000b906067208 */ /* 0x000fe20001000000 */
[C---:B------:R-:W-:Y:S04]  /*9350*/  HMMA.16816.F32 R48, R132.reuse, R10, R48 ;  /* 0x0000000a8430723c */ /* 0x040fe80000001830 */
[----:B------:R-:W-:Y:S01]  /*9360*/  FSEL R4, R35, R200, P0 ;  /* 0x000000c823047208 */ /* 0x000fe20000000000 */
[----:B------:R-:W-:Y:S01]  /*9370*/  FMUL.FTZ R227, R227, R6 ;  /* 0x00000006e3e37220 */ /* 0x000fe20000410000 */
[----:B------:R-:W-:Y:S01]  /*9380*/  F2FP.F16.F32.PACK_AB R28, R34, R7 ;  /* 0x00000007221c723e */ /* 0x000fe200000000ff */
[----:B------:R-:W-:Y:S01]  /*9390*/  FADD.FTZ R39, -R200, R39 ;  /* 0x00000027c8277221 */ /* 0x000fe20000010100 */
[----:B------:R-:W-:Y:S01]  /*93a0*/  FSEL R21, R32, R185, P3 ;  /* 0x000000b920157208 */ /* 0x000fe20001800000 */
[----:B------:R-:W-:Y:S01]  /*93b0*/  FMUL.FTZ R225, R225, R4 ;  /* 0x00000004e1e17220 */ /* 0x000fe20000410000 */
[----:B------:R-:W-:Y:S01]  /*93c0*/  FSETP.GE.FTZ.AND P3, PT, R220, RZ, PT ;  /* 0x000000ffdc00720b */ /* 0x000fe20003f76000 */
[----:B------:R-:W1:Y:S01]  /*93d0*/  LDSM.16.M88.4 R4, [R176+0x11800] ;  /* 0x01180000b004783b */ /* 0x000e620000000200 */
[----:B------:R-:W-:Y:S01]  /*93e0*/  FSETP.GE.FTZ.AND P1, PT, R218, RZ, PT ;  /* 0x000000ffda00720b */ /* 0x000fe20003f36000 */
[----:B------:R-:W-:Y:S01]  /*93f0*/  FMUL.FTZ R228, R228, R21 ;  /* 0x00000015e4e47220 */ /* 0x000fe20000410000 */
[----:B------:R-:W-:Y:S01]  /*9400*/  FSETP.GE.FTZ.AND P0, PT, R217, RZ, PT ;  /* 0x000000ffd900720b */ /* 0x000fe20003f16000 */
[----:B------:R-:W-:Y:S01]  /*9410*/  FADD.FTZ R21, -R202, R40 ;  /* 0x00000028ca157221 */ /* 0x000fe20000010100 */
[----:B------:R-:W-:Y:S01]  /*9420*/  FSEL R23, R36, R185, P3 ;  /* 0x000000b924177208 */ /* 0x000fe20001800000 */
        /* <DEDUP_REMOVED lines=8> */
[C---:B------:R-:W-:Y:S01]  /*94b0*/  FADD.FTZ R46, -R201.reuse, R46 ;  /* 0x0000002ec92e7221 */ /* 0x040fe20000010100 */
[----:B------:R-:W-:Y:S01]  /*94c0*/  FSETP.GE.FTZ.AND P1, PT, R214, RZ, PT ;  /* 0x000000ffd600720b */ /* 0x000fe20003f36000 */
[----:B------:R-:W-:Y:S01]  /*94d0*/  FADD.FTZ R10, -R201, R47 ;  /* 0x0000002fc90a7221 */ /* 0x000fe20000010100 */
[----:B------:R-:W-:Y:S01]  /*94e0*/  FSETP.GE.FTZ.AND P0, PT, R213, RZ, PT ;  /* 0x000000ffd500720b */ /* 0x000fe20003f16000 */
[----:B------:R-:W-:Y:S01]  /*94f0*/  FMUL.FTZ R23, R220, R23 ;  /* 0x00000017dc177220 */ /* 0x000fe20000410000 */
[----:B------:R-:W-:Y:S01]  /*9500*/  FSEL R25, R21, R202, P3 ;  /* 0x000000ca15197208 */ /* 0x000fe20001800000 */
[----:B------:R-:W-:Y:S01]  /*9510*/  FMUL.FTZ R19, R218, R19 ;  /* 0x00000013da137220 */ /* 0x000fe20000410000 */
        /* <DEDUP_REMOVED lines=16> */
[----:B------:R-:W-:Y:S01]  /*9620*/  FSEL R10, R10, R201, P0 ;  /* 0x000000c90a0a7208 */ /* 0x000fe20000000000 */
[----:B------:R-:W-:Y:S01]  /*9630*/  FMUL.FTZ R215, R215, R36 ;  /* 0x00000024d7d77220 */ /* 0x000fe20000410000 */
[----:B------:R-:W-:Y:S01]  /*9640*/  FSETP.GE.FTZ.AND P3, PT, R212, RZ, PT ;  /* 0x000000ffd400720b */ /* 0x000fe20003f76000 */
[-C--:B-1----:R-:W-:Y:S03]  /*9650*/  HMMA.16816.F32 R52, R132, R4.reuse, R52 ;  /* 0x000000048434723c */ /* 0x082fe60000001834 */
[----:B------:R-:W-:Y:S01]  /*9660*/  FSETP.GE.FTZ.AND P2, PT, R211, RZ, PT ;  /* 0x000000ffd300720b */ /* 0x000fe20003f56000 */
[----:B------:R-:W-:Y:S01]  /*9670*/  FMUL.FTZ R25, R210, R25 ;  /* 0x00000019d2197220 */ /* 0x000fe20000410000 */
[----:B------:R-:W-:Y:S01]  /*9680*/  FSETP.GE.FTZ.AND P0, PT, R205, RZ, PT ;  /* 0x000000ffcd00720b */ /* 0x000fe20003f16000 */
[----:B------:R-:W-:Y:S01]  /*9690*/  FMUL.FTZ R10, R209, R10 ;  /* 0x0000000ad10a7220 */ /* 0x000fe20000410000 */
[----:B------:R-:W-:Y:S01]  /*96a0*/  F2FP.F16.F32.PACK_AB R23, R30, R23 ;  /* 0x000000171e17723e */ /* 0x000fe200000000ff */
[C---:B------:R-:W-:Y:S04]  /*96b0*/  HMMA.16816.F32 R56, R140.reuse, R4, R56 ;  /* 0x000000048c38723c */ /* 0x040fe80000001838 */
[----:B------:R-:W-:Y:S01]  /*96c0*/  F2FP.F16.F32.PACK_AB R19, R34, R19 ;  /* 0x000000132213723e */ /* 0x000fe200000000ff */
[----:B------:R-:W-:Y:S01]  /*96d0*/  FADD.FTZ R30, -R185, R49 ;  /* 0x00000031b91e7221 */ /* 0x000fe20000010100 */
[-C--:B------:R-:W-:Y:S01]  /*96e0*/  FSEL R11, R11, R202.reuse, P3 ;  /* 0x000000ca0b0b7208 */ /* 0x080fe20001800000 */
[C---:B------:R-:W-:Y:S01]  /*96f0*/  FADD.FTZ R21, -R200.reuse, R50 ;  /* 0x00000032c8157221 */ /* 0x040fe20000010100 */
[----:B------:R-:W-:Y:S01]  /*9700*/  FSEL R32, R45, R202, P2 ;  /* 0x000000ca2d207208 */ /* 0x000fe20001000000 */
[-C--:B------:R-:W-:Y:S03]  /*9710*/  HMMA.16816.F32 R60, R140, R6.reuse, R60 ;  /* 0x000000068c3c723c */ /* 0x080fe6000000183c */
        /* <DEDUP_REMOVED lines=8> */
[----:B------:R-:W-:Y:S01]  /*97a0*/  FSEL R30, R30, R185, P2 ;  /* 0x000000b91e1e7208 */ /* 0x000fe20001000000 */
[----:B------:R-:W-:Y:S01]  /*97b0*/  FADD.FTZ R25, -R202, R56 ;  /* 0x00000038ca197221 */ /* 0x000fe20000010100 */
[-C--:B------:R-:W-:Y:S01]  /*97c0*/  FSEL R36, R55, R200.reuse, P0 ;  /* 0x000000c837247208 */ /* 0x080fe20000000000 */
[----:B------:R-:W-:Y:S04]  /*97d0*/  HMMA.16816.F32 R64, R132, R6, R64 ;  /* 0x000000068440723c */ /* 0x000fe80000001840 */
[----:B------:R-:W-:Y:S01]  /*97e0*/  FSETP.GE.FTZ.AND P1, PT, R206, RZ, PT ;  /* 0x000000ffce00720b */ /* 0x000fe20003f36000 */
[----:B------:R-:W-:Y:S01]  /*97f0*/  FADD.FTZ R5, -R200, R54 ;  /* 0x00000036c8057221 */ /* 0x000fe20000010100 */
[----:B------:R-:W-:Y:S01]  /*9800*/  FSETP.GE.FTZ.AND P2, PT, R203, RZ, PT ;  /* 0x000000ffcb00720b */ /* 0x000fe20003f56000 */
[----:B------:R-:W-:Y:S01]  /*9810*/  FADD.FTZ R57, -R202, R57 ;  /* 0x00000039ca397221 */ /* 0x000fe20000010100 */
[----:B------:R-:W-:Y:S01]  /*9820*/  FSETP.GE.FTZ.AND P0, PT, R169, RZ, PT ;  /* 0x000000ffa900720b */ /* 0x000fe20003f16000 */
[----:B------:R-:W-:Y:S01]  /*9830*/  FADD.FTZ R48, -R185, R48 ;  /* 0x00000030b9307221 */ /* 0x000fe20000010100 */
[----:B------:R-:W-:Y:S01]  /*9840*/  F2FP.F16.F32.PACK_AB R11, R32, R11 ;  /* 0x0000000b200b723e */ /* 0x000fe200000000ff */
[----:B------:R-:W-:Y:S01]  /*9850*/  FADD.FTZ R32, -R201, R59 ;  /* 0x0000003bc9207221 */ /* 0x000fe20000010100 */
[----:B------:R-:W-:Y:S01]  /*9860*/  FSEL R21, R21, R200, P1 ;  /* 0x000000c815157208 */ /* 0x000fe20000800000 */
        /* <DEDUP_REMOVED lines=8> */
[----:B------:R-:W-:Y:S01]  /*98f0*/  FADD.FTZ R25, -R202, R60 ;  /* 0x0000003cca197221 */ /* 0x000fe20000010100 */
        /* <DEDUP_REMOVED lines=30> */
[----:B------:R-:W-:Y:S01]  /*9ae0*/  FSETP.GE.FTZ.AND P1, PT, R161, RZ, PT ;  /* 0x000000ffa100720b */ /* 0x000fe20003f36000 */
[----:B------:R-:W-:Y:S01]  /*9af0*/  FMUL.FTZ R29, R204, R29 ;  /* 0x0000001dcc1d7220 */ /* 0x000fe20000410000 */
[----:B------:R-:W-:Y:S01]  /*9b00*/  F2FP.F16.F32.PACK_AB R36, R36, R5 ;  /* 0x000000052424723e */ /* 0x000fe200000000ff */
        /* <DEDUP_REMOVED lines=49> */
[C---:B------:R-:W-:Y:S04]  /*9e20*/  LEA R34, P2, R5.reuse, R182, 0x6 ;  /* 0x000000b605227211 */ /* 0x040fe800078430ff */
[----:B------:R-:W-:Y:S01]  /*9e30*/  @!PT LDS RZ, [RZ] ;  /* 0x00000000fffff984 */ /* 0x000fe20000000800 */
[----:B------:R-:W-:Y:S01]  /*9e40*/  @!PT LDS RZ, [RZ] ;  /* 0x00000000fffff984 */ /* 0x000fe20000000800 */
[----:B------:R-:W-:Y:S01]  /*9e50*/  @!PT LDS RZ, [RZ] ;  /* 0x00000000fffff984 */ /* 0x000fe20000000800 */
[----:B------:R1:W-:Y:S01]  /*9e60*/  @!P1 LDGSTS.E.BYPASS.LTC128B.128 [R189], desc[UR36][R180.64] ;  /* 0x00000000b4bd9fae */ /* 0x0003e2000b981a24 */
[C-C-:B--2---:R-:W-:Y:S02]  /*9e70*/  LEA.HI.X R35, R5.reuse, R181, R4.reuse, 0x6, P2 ;  /* 0x000000b505237211 */ /* 0x144fe400010f3404 */
[CC--:B------:R-:W-:Y:S01]  /*9e80*/  @!P0 LEA R38, P3, R5.reuse, R34.reuse, 0x6 ;  /* 0x0000002205268211 */ /* 0x0c0fe200078630ff */
[----:B------:R1:W-:Y:S01]  /*9e90*/  @P1 STS.64 [R195], RZ ;  /* 0x000000ffc3001388 */ /* 0x0003e20000000a00 */
[C---:B------:R-:W-:Y:S02]  /*9ea0*/  @!P0 LEA R6, P2, R5.reuse, R34, 0x7 ;  /* 0x0000002205068211 */ /* 0x040fe400078438ff */
[CCC-:B------:R-:W-:Y:S01]  /*9eb0*/  @!P0 LEA.HI.X R39, R5.reuse, R35.reuse, R4.reuse, 0x6, P3 ;  /* 0x0000002305278211 */ /* 0x1c0fe200018f3404 */
[----:B------:R1:W-:Y:S01]  /*9ec0*/  @P1 STS.64 [R195+0x8], RZ ;  /* 0x000008ffc3001388 */ /* 0x0003e20000000a00 */
[----:B------:R-:W-:Y:S03]  /*9ed0*/  @!P0 LEA.HI.X R7, R5, R35, R4, 0x7, P2 ;  /* 0x0000002305078211 */ /* 0x000fe600010f3c04 */
        /* <DEDUP_REMOVED lines=19> */
.L_x_2633:
[----:B------:R-:W-:Y:S01]  /*a010*/  STS [R159+0x14000], R14 ;  /* 0x0140000e9f007388 */ /* 0x000fe20000000800 */
[----:B------:R-:W-:Y:S01]  /*a020*/  IMAD.MOV.U32 R4, RZ, RZ, 0x10 ;  /* 0x00000010ff047424 */ /* 0x000fe200078e00ff */
[----:B------:R-:W-:Y:S01]  /*a030*/  LOP3.LUT P0, RZ, R149, 0x4, RZ, 0xc0, !PT ;  /* 0x0000000495ff7812 */ /* 0x000fe2000780c0ff */
[----:B------:R-:W-:Y:S01]  /*a040*/  FMUL.FTZ R185, R160, R185 ;  /* 0x000000b9a0b97220 */ /* 0x000fe20000410000 */
[----:B------:R-:W-:Y:S01]  /*a050*/  STS [R159+0x14400], R12 ;  /* 0x0144000c9f007388 */ /* 0x000fe20000000800 */
[----:B------:R-:W-:Y:S01]  /*a060*/  FMUL.FTZ R161, R161, R200 ;  /* 0x000000c8a1a17220 */ /* 0x000fe20000410000 */
[----:B------:R-:W-:Y:S01]  /*a070*/  SEL R5, R4, 0xfffffff0, !P0 ;  /* 0xfffffff004057807 */ /* 0x000fe20004000000 */
[----:B------:R-:W-:Y:S01]  /*a080*/  IMAD.SHL.U32 R137, R149, 0x20, RZ ;  /* 0x0000002095897824 */ /* 0x000fe200078e00ff */
[----:B------:R-:W-:Y:S01]  /*a090*/  STS [R157+0x14000], R26 ;  /* 0x0140001a9d007388 */ /* 0x000fe20000000800 */
[----:B------:R-:W-:Y:S01]  /*a0a0*/  F2FP.F16.F32.PACK_AB R64, R185, R64 ;  /* 0x00000040b940723e */ /* 0x000fe200000000ff */
[----:B------:R-:W2:Y:S01]  /*a0b0*/  LDC R143, c[0x0][0x44c] ;  /* 0x00011300ff8f7b82 */ /* 0x000ea20000000800 */
[----:B-1----:R-:W-:Y:S01]  /*a0c0*/  IMAD.IADD R6, R5, 0x1, R158 ;  /* 0x0000000105067824 */ /* 0x002fe200078e029e */
[----:B------:R-:W-:Y:S01]  /*a0d0*/  STS [R157+0x14400], R24 ;  /* 0x014400189d007388 */ /* 0x000fe20000000800 */
[----:B------:R-:W-:Y:S02]  /*a0e0*/  F2FP.F16.F32.PACK_AB R170, R161, R170 ;  /* 0x000000aaa1aa723e */ /* 0x000fe400000000ff */
[----:B------:R-:W-:Y:S01]  /*a0f0*/  F2FP.F16.F32.PACK_AB R202, R202, R25 ;  /* 0x00000019caca723e */ /* 0x000fe200000000ff */
[----:B------:R-:W-:Y:S01]  /*a100*/  STS [R159+0x16000], R18 ;  /* 0x016000129f007388 */ /* 0x000fe20000000800 */
[----:B------:R-:W-:Y:S02]  /*a110*/  F2FP.F16.F32.PACK_AB R62, R201, R62 ;  /* 0x0000003ec93e723e */ /* 0x000fe400000000ff */
[--C-:B------:R-:W-:Y:S01]  /*a120*/  LOP3.LUT R4, R147, 0x38, R148.reuse, 0x78, !PT ;  /* 0x0000003893047812 */ /* 0x100fe200078e7894 */
[----:B------:R-:W-:Y:S01]  /*a130*/  STS [R159+0x16400], R16 ;  /* 0x016400109f007388 */ /* 0x000fe20000000800 */
[----:B------:R-:W-:Y:S02]  /*a140*/  LEA R140, R139, UR4, 0x1 ;  /* 0x000000048b8c7c11 */ /* 0x000fe4000f8e08ff */
[----:B------:R-:W-:Y:S01]  /*a150*/  LOP3.LUT R4, R4, 0x200, R137, 0xf8, !PT ;  /* 0x0000020004047812 */ /* 0x000fe200078ef889 */
[----:B------:R-:W-:Y:S02]  /*a160*/  STS [R157+0x16000], R22 ;  /* 0x016000169d007388 */ /* 0x000fe40000000800 */
[----:B------:R-:W-:Y:S01]  /*a170*/  IMAD.IADD R139, R140, 0x1, R173 ;  /* 0x000000018c8b7824 */ /* 0x000fe200078e02ad */
[----:B------:R-:W-:Y:S01]  /*a180*/  LEA R138, R4, UR4, 0x1 ;  /* 0x00000004048a7c11 */ /* 0x000fe2000f8e08ff */
[----:B------:R-:W-:Y:S04]  /*a190*/  STS [R157+0x16400], R20 ;  /* 0x016400149d007388 */ /* 0x000fe80000000800 */
[----:B------:R-:W-:Y:S01]  /*a1a0*/  STS [R156+0x14000], R15 ;  /* 0x0140000f9c007388 */ /* 0x000fe20000000800 */
[----:B--2---:R-:W-:Y:S03]  /*a1b0*/  IMAD R143, R143, UR13, RZ ;  /* 0x0000000d8f8f7c24 */ /* 0x004fe6000f8e02ff */
[----:B------:R-:W-:Y:S04]  /*a1c0*/  STS [R156+0x14400], R13 ;  /* 0x0144000d9c007388 */ /* 0x000fe80000000800 */
        /* <DEDUP_REMOVED lines=167> */
.L_x_2634:
[----:B------:R-:W-:Y:S01]  /*ac40*/  LDSM.16.M88.4 R32, [R154+0x14000] ;  /* 0x014000009a20783b */ /* 0x000fe20000000200 */
[----:B------:R-:W-:Y:S01]  /*ac50*/  PLOP3.LUT P2, PT, PT, PT, UP0, 0x80, 0x8 ;  /* 0x000000000008781c */ /* 0x000fe20003f4f008 */
[----:B------:R-:W-:Y:S02]  /*ac60*/  @UP0 UIADD3 UR44, UP1, UPT, UR50, -0x200, URZ ;  /* 0xfffffe00322c0890 */ /* 0x000fe4000ff3e0ff */
        /* <DEDUP_REMOVED lines=115> */
[C---:B------:R-:W-:Y:S04]  /*b3a0*/  LEA.HI.X.SX32 R165, R143.reuse, R163, 0x5, P0 ;  /* 0x000000a38fa57211 */ /* 0x040fe800000f2eff */
[-C--:B------:R-:W-:Y:S03]  /*b3b0*/  HMMA.16816.F32 R12, R40, R54.reuse, R12 ;  /* 0x00000036280c723c */ /* 0x080fe6000000180c */
[C---:B------:R-:W-:Y:S05]  /*b3c0*/  IMAD.WIDE R166, R143.reuse, -0x1c0, R164 ;  /* 0xfffffe408fa67825 */ /* 0x040fea00078e02a4 */
[C---:B------:R-:W-:Y:S01]  /*b3d0*/  HMMA.16816.F32 R16, R44.reuse, R54, R16 ;  /* 0x000000362c10723c */ /* 0x040fe20000001810 */
[----:B------:R-:W2:Y:S03]  /*b3e0*/  LDSM.16.MT88.4 R52, [R140+0xf800] ;  /* 0x00f800008c34783b */ /* 0x000ea60000004200 */
[C---:B------:R-:W-:Y:S04]  /*b3f0*/  LEA R168, P0, R143.reuse, R166, 0x5 ;  /* 0x000000a68fa87211 */ /* 0x040fe800078028ff */
[C---:B------:R-:W-:Y:S01]  /*b400*/  LEA.HI.X.SX32 R169, R143.reuse, R167, 0x5, P0 ;  /* 0x000000a78fa97211 */ /* 0x040fe200000f2eff */
[-C--:B-1----:R-:W-:Y:S03]  /*b410*/  HMMA.16816.F32 R20, R44, R36.reuse, R20 ;  /* 0x000000242c14723c */ /* 0x082fe60000001814 */
[C---:B------:R-:W-:Y:S04]  /*b420*/  LEA R170, P0, R143.reuse, R168, 0x5 ;  /* 0x000000a88faa7211 */ /* 0x040fe800078028ff */
[C---:B------:R-:W-:Y:S01]  /*b430*/  LEA.HI.X.SX32 R171, R143.reuse, R169, 0x5, P0 ;  /* 0x000000a98fab7211 */ /* 0x040fe200000f2eff */
        /* <DEDUP_REMOVED lines=42> */
[----:B------:R-:W-:Y:S01]  /*b6e0*/  LEA R46, P0, R143, R36, 0x5 ;  /* 0x000000248f2e7211 */ /* 0x000fe200078028ff */
[----:B------:R-:W-:Y:S03]  /*b6f0*/  HMMA.16816.F32 R32, R48, R38, R32 ;  /* 0x000000263020723c */ /* 0x000fe60000001820 */
[----:B------:R-:W-:Y:S01]  /*b700*/  REDG.E.ADD.F32.FTZ.RN.STRONG.GPU desc[UR36][R64.64], R10 ;  /* 0x0000000a400079a6 */ /* 0x000fe2000c12f324 */
[----:B------:R-:W-:Y:S04]  /*b710*/  IMAD.IADD R48, R173, 0x1, R0 ;  /* 0x00000001ad307824 */ /* 0x000fe800078e0200 */
        /* <DEDUP_REMOVED lines=15> */
[----:B------:R-:W-:Y:S04]  /*b810*/  LEA.HI.X.SX32 R59, R143, R57, 0x5, P0 ;  /* 0x000000398f3b7211 */ /* 0x000fe800000f2eff */
        /* <DEDUP_REMOVED lines=120> */
[----:B------:R-:W-:Y:S02]  /*bfa0*/  SHF.L.U32 R0, R149, 0x4, RZ ;  /* 0x0000000495007819 */ /* 0x000fe400000006ff */
        /* <DEDUP_REMOVED lines=8> */
[----:B------:R-:W-:Y:S02]  /*c030*/  LOP3.LUT P1, RZ, R149, 0x10, RZ, 0xc0, !PT ;  /* 0x0000001095ff7812 */ /* 0x000fe4000782c0ff */
        /* <DEDUP_REMOVED lines=151> */
[----:B------:R-:W-:Y:S01]  /*c9b0*/  MOV R0, UR5 ;  /* 0x0000000500007c02 */ /* 0x000fe20008000f00 */
[----:B------:R-:W-:Y:S05]  /*c9c0*/  BRA `(.L_x_2637) ;  /* 0x00000000001c7947 */ /* 0x000fea0003800000 */
.L_x_2636:
[----:B------:R-:W2:Y:S01]  /*c9d0*/  LDCU.64 UR8, c[0x0][0x5c0] ;  /* 0x0000b800ff0877ac */ /* 0x000ea20008000a00 */
[----:B------:R-:W-:-:S04]  /*c9e0*/  UIADD3 UR4, UPT, UPT, UR27, UR29, URZ ;  /* 0x0000001d1b047290 */ /* 0x000fc8000fffe0ff */
[----:B--2---:R-:W-:Y:S02]  /*c9f0*/  UIMAD.WIDE.U32 UR10, UR4, UR8, URZ ;  /* 0x00000008040a72a5 */ /* 0x004fe4000f8e00ff */
[----:B------:R-:W-:-:S04]  /*ca00*/  UIMAD UR4, UR4, UR9, URZ ;  /* 0x00000009040472a4 */ /* 0x000fc8000f8e02ff */
[----:B------:R-:W-:Y:S01]  /*ca10*/  UIADD3 UR4, UPT, UPT, UR11, UR4, URZ ;  /* 0x000000040b047290 */ /* 0x000fe2000fffe0ff */
[----:B------:R-:W-:-:S05]  /*ca20*/  UMOV UR28, UR10 ;  /* 0x0000000a001c7c82 */ /* 0x000fca0008000000 */
[----:B------:R-:W-:Y:S02]  /*ca30*/  MOV R0, UR4 ;  /* 0x0000000400007c02 */ /* 0x000fe40008000f00 */
.L_x_2637:
        /* <DEDUP_REMOVED lines=12> */
.L_x_2638:
[----:B------:R-:W2:Y:S01]  /*cb00*/  LDCU.64 UR4, c[0x0][0x5c8] ;  /* 0x0000b900ff0477ac */ /* 0x000ea20008000a00 */
[----:B------:R-:W-:-:S04]  /*cb10*/  UIADD3 UR10, UPT, UPT, UR27, UR29, URZ ;  /* 0x0000001d1b0a7290 */ /* 0x000fc8000fffe0ff */
[----:B--2---:R-:W-:Y:S02]  /*cb20*/  UIMAD.WIDE.U32 UR14, UR10, UR4, URZ ;  /* 0x000000040a0e72a5 */ /* 0x004fe4000f8e00ff */
[----:B------:R-:W-:-:S04]  /*cb30*/  UIMAD UR10, UR10, UR5, URZ ;  /* 0x000000050a0a72a4 */ /* 0x000fc8000f8e02ff */
[----:B------:R-:W-:-:S06]  /*cb40*/  UIADD3 UR10, UPT, UPT, UR15, UR10, URZ ;  /* 0x0000000a0f0a7290 */ /* 0x000fcc000fffe0ff */
[----:B------:R-:W-:-:S07]  /*cb50*/  MOV R12, UR10 ;  /* 0x0000000a000c7c02 */ /* 0x000fce0008000f00 */
.L_x_2639:
[----:B------:R-:W-:Y:S01]  /*cb60*/  BAR.SYNC.DEFER_BLOCKING 0x0 ;  /* 0x0000000000007b1d */ /* 0x000fe20000010000 */
[----:B------:R-:W-:Y:S01]  /*cb70*/  USHF.L.U32 UR12, UR30, 0x7, URZ ;  /* 0x000000071e0c7899 */ /* 0x000fe200080006ff */
[----:B------:R-:W-:Y:S01]  /*cb80*/  SHF.R.U32.HI R25, RZ, 0x3, R149 ;  /* 0x00000003ff197819 */ /* 0x000fe20000011695 */
[----:B------:R-:W-:Y:S02]  /*cb90*/  USHF.L.U32 UR15, UR30, 0x7, URZ ;  /* 0x000000071e0f7899 */ /* 0x000fe400080006ff */
[----:B------:R-:W-:-:S03]  /*cba0*/  UIMAD.WIDE.U32 UR42, UR12, UR8, URZ ;  /* 0x000000080c2a72a5 */ /* 0x000fc6000f8e00ff */
[----:B-1----:R-:W1:Y:S01]  /*cbb0*/  LDC.64 R4, c[0x0][0x5d8] ;  /* 0x00017600ff047b82 */ /* 0x002e620000000a00 */
        /* <DEDUP_REMOVED lines=20> */
[----:B------:R-:W-:Y:S02]  /*cd00*/  ISETP.GE.OR P3, PT, R6, UR26, P6 ;  /* 0x0000001a06007c0c */ /* 0x000fe4000b766670 */
[C---:B------:R-:W-:Y:S02]  /*cd10*/  ISETP.GE.OR P6, PT, R25.reuse, UR26, P6 ;  /* 0x0000001a19007c0c */ /* 0x040fe4000b7c6670 */
[----:B------:R-:W-:Y:S01]  /*cd20*/  IADD3.X R17, PT, PT, R0, UR43, R7, P0, !PT ;  /* 0x0000002b00117c10 */ /* 0x000fe200087fe407 */
[----:B------:R-:W-:Y:S01]  /*cd30*/  IMAD.X R7, RZ, RZ, RZ, P2 ;  /* 0x000000ffff077224 */ /* 0x000fe200010e06ff */
[----:B------:R-:W-:-:S02]  /*cd40*/  IADD3 R6, P1, PT, R25, 0x40, RZ ;  /* 0x0000004019067810 */ /* 0x000fc40007f3e0ff */
        /* <DEDUP_REMOVED lines=12> */
.L_x_2641:
[----:B------:R-:W-:Y:S05]  /*ce10*/  BSYNC.RECONVERGENT B0 ;  /* 0x0000000000007941 */ /* 0x000fea0003800200 */
.L_x_2640:
[----:B------:R-:W-:Y:S04]  /*ce20*/  BSSY.RECONVERGENT B0, `(.L_x_2642) ;  /* 0x000000b000007945 */ /* 0x000fe80003800200 */
        /* <DEDUP_REMOVED lines=9> */
[----:B---3--:R2:W-:Y:S04]  /*cec0*/  STG.E.128 desc[UR36][R18.64], R8 ;  /* 0x0000000812007986 */ /* 0x0085e8000c101d24 */
.L_x_2643:
[----:B------:R-:W-:Y:S05]  /*ced0*/  BSYNC.RECONVERGENT B0 ;  /* 0x0000000000007941 */ /* 0x000fea0003800200 */
.L_x_2642:
[----:B--23--:R2:W3:Y:S01]  /*cee0*/  LDS.128 R8, [R141+0xe000] ;  /* 0x00e000008d087984 */ /* 0x00c4e20000000c00 */
[----:B------:R-:W-:Y:S01]  /*cef0*/  BSSY.RECONVERGENT B0, `(.L_x_2644) ;  /* 0x000000c000007945 */ /* 0x000fe20003800200 */
[----:B------:R-:W-:-:S03]  /*cf00*/  IADD3.X R27, PT, PT, RZ, RZ, RZ, P1, !PT ;  /* 0x000000ffff1b7210 */ /* 0x000fc60000ffe4ff */
[----:B------:R-:W-:Y:S05]  /*cf10*/  @P4 BRA `(.L_x_2645) ;  /* 0x0000000000244947 */ /* 0x000fea0003800000 */
[----:B------:R-:W4:Y:S01]  /*cf20*/  LDCU.64 UR10, c[0x0][0x560] ;  /* 0x0000ac00ff0a77ac */ /* 0x000f220008000a00 */
[----:B------:R-:W-:Y:S01]  /*cf30*/  MOV R4, R14 ;  /* 0x0000000e00047202 */ /* 0x000fe20000000f00 */
[----:B------:R-:W-:-:S04]  /*cf40*/  IMAD R13, R27, UR8, RZ ;  /* 0x000000081b0d7c24 */ /* 0x000fc8000f8e02ff */
[----:B-1----:R-:W-:-:S04]  /*cf50*/  IMAD.WIDE.U32 R16, R6, UR8, R4 ;  /* 0x0000000806107c25 */ /* 0x002fc8000f8e0004 */
[----:B------:R-:W-:-:S05]  /*cf60*/  IMAD R4, R6, UR9, R13 ;  /* 0x0000000906047c24 */ /* 0x000fca000f8e020d */
[----:B------:R-:W-:Y:S02]  /*cf70*/  IADD3 R4, PT, PT, R4, R17, RZ ;  /* 0x0000001104047210 */ /* 0x000fe40007ffe0ff */
[----:B----4-:R-:W-:-:S04]  /*cf80*/  LEA R18, P1, R16, UR10, 0x1 ;  /* 0x0000000a10127c11 */ /* 0x010fc8000f8208ff */
[----:B------:R-:W-:-:S05]  /*cf90*/  LEA.HI.X R19, R16, UR11, R4, 0x1, P1 ;  /* 0x0000000b10137c11 */ /* 0x000fca00088f0c04 */
[----:B---3--:R4:W-:Y:S04]  /*cfa0*/  STG.E.128 desc[UR36][R18.64], R8 ;  /* 0x0000000812007986 */ /* 0x0089e8000c101d24 */
.L_x_2645:
[----:B------:R-:W-:Y:S05]  /*cfb0*/  BSYNC.RECONVERGENT B0 ;  /* 0x0000000000007941 */ /* 0x000fea0003800200 */
.L_x_2644:
        /* <DEDUP_REMOVED lines=14> */
.L_x_2647:
[----:B------:R-:W-:Y:S05]  /*d0a0*/  BSYNC.RECONVERGENT B0 ;  /* 0x0000000000007941 */ /* 0x000fea0003800200 */
.L_x_2646:
[----:B------:R-:W-:Y:S01]  /*d0b0*/  MOV R143, RZ ;  /* 0x000000ff008f7202 */ /* 0x000fe20000000f00 */
[----:B-1----:R-:W1:Y:S01]  /*d0c0*/  LDS.128 R16, [R141+0x10000] ;  /* 0x010000008d107984 */ /* 0x002e620000000c00 */
        /* <DEDUP_REMOVED lines=17> */
[----:B-1----:R1:W-:Y:S01]  /*d1e0*/  @!P6 STG.E.128 desc[UR36][R4.64], R16 ;  /* 0x000000100400e986 */ /* 0x0023e2000c101d24 */
        /* <DEDUP_REMOVED lines=11> */
.L_x_2649:
[----:B------:R-:W-:Y:S05]  /*d2a0*/  BSYNC.RECONVERGENT B0 ;  /* 0x0000000000007941 */ /* 0x000fea0003800200 */
.L_x_2648:
        /* <DEDUP_REMOVED lines=12> */
.L_x_2651:
[----:B------:R-:W-:Y:S05]  /*d370*/  BSYNC.RECONVERGENT B0 ;  /* 0x0000000000007941 */ /* 0x000fea0003800200 */
.L_x_2650:
        /* <DEDUP_REMOVED lines=11> */
.L_x_2590:
[----:B------:R-:W-:Y:S05]  /*d430*/  BSYNC.RECONVERGENT B1 ;  /* 0x0000000000017941 */ /* 0x000fea0003800200 */
.L_x_2564:
[----:B------:R-:W2:Y:S01]  /*d440*/  LDCU UR5, c[0x0][0x438] ;  /* 0x00008700ff0577ac */ /* 0x000ea20008000800 */
[----:B------:R-:W3:Y:S01]  /*d450*/  LDCU UR8, c[0x0][0x370] ;  /* 0x00006e00ff0877ac */ /* 0x000ee20008000800 */
[----:B--2---:R-:W-:-:S04]  /*d460*/  UIADD3 UR5, UPT, UPT, UR5, 0x7f, URZ ;  /* 0x0000007f05057890 */ /* 0x004fc8000fffe0ff */
[----:B------:R-:W-:Y:S02]  /*d470*/  USHF.R.S32.HI UR4, URZ, 0x1f, UR5 ;  /* 0x0000001fff047899 */ /* 0x000fe40008011405 */
[----:B---3--:R-:W-:Y:S02]  /*d480*/  UIADD3 UR30, UPT, UPT, UR8, UR30, URZ ;  /* 0x0000001e081e7290 */ /* 0x008fe4000fffe0ff */
[----:B------:R-:W-:Y:S01]  /*d490*/  ULEA.HI UR4, UR4, UR5, URZ, 0x7 ;  /* 0x0000000504047291 */ /* 0x000fe2000f8f38ff */
[----:B------:R-:W-:-:S03]  /*d4a0*/  UMOV UR8, UR17 ;  /* 0x0000001100087c82 */ /* 0x000fc60008000000 */
[----:B------:R-:W-:-:S04]  /*d4b0*/  USHF.R.S32.HI UR4, URZ, 0x7, UR4 ;  /* 0x00000007ff047899 */ /* 0x000fc80008011404 */
[----:B------:R-:W-:-:S09]  /*d4c0*/  UISETP.GE.AND UP0, UPT, UR30, UR4, UPT ;  /* 0x000000041e00728c */ /* 0x000fd2000bf06270 */
[----:B------:R-:W-:Y:S05]  /*d4d0*/  BRA.U !UP0, `(.L_x_2652) ;  /* 0xffffff2d087c7547 */ /* 0x000fea000b83ffff */
[----:B------:R-:W-:Y:S05]  /*d4e0*/  EXIT ;  /* 0x000000000000794d */ /* 0x000fea0003800000 */
.L_x_2653:
        /* <DEDUP_REMOVED lines=9> */
.L_x_2797:


//--------------------- .text._ZN5flash44flash_bwd_dq_dk_dv_loop_seqk_parallel_kernelI23Flash_bwd_kernel_traitsILi64ELi128ELi128ELi8ELi4ELi4ELi4ELb0ELb0EN7cutlass6half_tE19Flash_kernel_traitsILi64ELi128ELi128ELi8ES3_EELb0ELb0ELb1ELb1ELb0ELb0ELb1EEEvNS_16Flash_bwd_paramsE --------------------------
	.section	.text._ZN5flash44flash_bwd_dq_dk_dv_loop_seqk_parallel_kernelI23Flash_bwd_kernel_traitsILi64ELi128ELi128ELi8ELi4ELi4ELi4ELb0ELb0EN7cutlass6half_tE19Flash_kernel_traitsILi64ELi128ELi128ELi8ES3_EELb0ELb0ELb1ELb1ELb0ELb0ELb1EEEvNS_16Flash_bwd_paramsE,"ax",@progbits
	.align	128
        .global         _ZN5flash44flash_bwd_dq_dk_dv_loop_seqk_parallel_kernelI23Flash_bwd_kernel_traitsILi64ELi128ELi128ELi8ELi4ELi4ELi4ELb0ELb0EN7cutlass6half_tE19Flash_kernel_traitsILi64ELi128ELi128ELi8ES3_EELb0ELb0ELb1ELb1ELb0ELb0ELb1EEEvNS_16Flash_bwd_paramsE
        .type           _ZN5flash44flash_bwd_dq_dk_dv_loop_seqk_parallel_kernelI23Flash_bwd_kernel_traitsILi64ELi128ELi128ELi8ELi4ELi4ELi4ELb0ELb0EN7cutlass6half_tE19Flash_kernel_traitsILi64ELi128ELi128ELi8ES3_EELb0ELb0ELb1ELb1ELb0ELb0ELb1EEEvNS_16Flash_bwd_paramsE,@function
        .size           _ZN5flash44flash_bwd_dq_dk_dv_loop_seqk_parallel_kernelI23Flash_bwd_kernel_traitsILi64ELi128ELi128ELi8ELi4ELi4ELi4ELb0ELb0EN7cutlass6half_tE19Flash_kernel_traitsILi64ELi128ELi128ELi8ES3_EELb0ELb0ELb1ELb1ELb0ELb0ELb1EEEvNS_16Flash_bwd_paramsE,(.L_x_2798 - _ZN5flash44flash_bwd_dq_dk_dv_loop_seqk_parallel_kernelI23Flash_bwd_kernel_traitsILi64ELi128ELi128ELi8ELi4ELi4ELi4ELb0ELb0EN7cutlass6half_tE19Flash_kernel_traitsILi64ELi128ELi128ELi8ES3_EELb0ELb0ELb1ELb1ELb0ELb0ELb1EEEvNS_16Flash_bwd_paramsE)
        .other          _ZN5flash44flash_bwd_dq_dk_dv_loop_seqk_parallel_kernelI23Flash_bwd_kernel_traitsILi64ELi128ELi128ELi8ELi4ELi4ELi4ELb0ELb0EN7cutlass6half_tE19Flash_kernel_traitsILi64ELi128ELi128ELi8ES3_EELb0ELb0ELb1ELb1ELb0ELb0ELb1EEEvNS_16Flash_bwd_paramsE,@"STO_CUDA_ENTRY STV_DEFAULT"
_ZN5flash44flash_bwd_dq_dk_dv_loop_seqk_parallel_kernelI23Flash_bwd_kernel_traitsILi64ELi128ELi128ELi8ELi4ELi4ELi4ELb0ELb0EN7cutlass6half_tE19Flash_kernel_traitsILi64ELi128ELi128ELi8ES3_EELb0ELb0ELb1ELb1ELb0ELb0ELb1EEEvNS_16Flash_bwd_paramsE:
.text._ZN5flash44flash_bwd_dq_dk_dv_loop_seqk_parallel_kernelI23Flash_bwd_kernel_traitsILi64ELi128ELi128ELi8ELi4ELi4ELi4ELb0ELb0EN7cutlass6half_tE19Flash_kernel_traitsILi64ELi128ELi128ELi8ES3_EELb0ELb0ELb1ELb1ELb0ELb0ELb1EEEvNS_16Flash_bwd_paramsE:
        /* <DEDUP_REMOVED lines=50> */
.L_x_2743:
[----:B------:R-:W1:Y:S01]  /*0320*/  LDCU.64 UR8, c[0x0][0x478] ;  /* 0x00008f00ff0877ac */ /* 0x000e620008000a00 */
[----:B------:R-:W-:Y:S02]  /*0330*/  PLOP3.LUT P1, PT, PT, PT, UP3, 0x80, 0x8 ;  /* 0x000000000008781c */ /* 0x000fe40003f2f038 */
[----:B------:R-:W-:Y:S01]  /*0340*/  PLOP3.LUT P4, PT, PT, PT, UP5, 0x80, 0x8 ;  /* 0x000000000008781c */ /* 0x000fe20003f8f058 */
[----:B------:R-:W-:Y:S01]  /*0350*/  @UP3 ULEA UR12, UP0, UR25, UR6, 0x2 ;  /* 0x00000006190c3291 */ /* 0x000fe2000f8010ff */
[----:B------:R-:W-:Y:S01]  /*0360*/  PLOP3.LUT P2, PT, PT, PT, UP4, 0x80, 0x8 ;  /* 0x000000000008781c */ /* 0x000fe20003f4f048 */
[----:B------:R-:W-:Y:S02]  /*0370*/  UISETP.NE.AND UP2, UPT, UR28, URZ, UPT ;  /* 0x000000ff1c00728c */ /* 0x000fe4000bf45270 */
[----:B------:R-:W-:Y:S02]  /*0380*/  @UP3 ULEA.HI.X UR13, UR25, UR7, URZ, 0x2, UP0 ;  /* 0x00000007190d3291 */ /* 0x000fe400080f14ff */
[----:B--234-:R-:W-:-:S04]  /*0390*/  IMAD.U32 R4, RZ, RZ, UR12 ;  /* 0x0000000cff047e24 */ /* 0x01cfc8000f8e00ff */
[----:B------:R-:W-:Y:S01]  /*03a0*/  IMAD.U32 R5, RZ, RZ, UR13 ;  /* 0x0000000dff057e24 */ /* 0x000fe2000f8e00ff */
[----:B----4-:R-:W-:Y:S02]  /*03b0*/  UIMAD.WIDE.U32 UR12, UR25, 0x4, UR30 ;  /* 0x00000004190c78a5 */ /* 0x010fe4000f8e001e */
[----:B-1----:R-:W-:Y:S02]  /*03c0*/  UISETP.NE.U32.AND UP0, UPT, UR8, URZ, UPT ;  /* 0x000000ff0800728c */ /* 0x002fe4000bf05070 */
[----:B------:R-:W3:Y:S02]  /*03d0*/  @P1 LDG.E R6, desc[UR36][R4.64] ;  /* 0x0000002404061981 */ /* 0x000ee4000c1e1900 */
        /* <DEDUP_REMOVED lines=9> */
[----:B------:R5:W2:Y:S01]  /*0470*/  @P0 LDG.E R4, desc[UR36][R2.64] ;  /* 0x0000002402040981 */ /* 0x000aa2000c1e1900 */
[----:B------:R-:W-:Y:S01]  /*0480*/  UMOV UR38, URZ ;  /* 0x000000ff00267c82 */ /* 0x000fe20008000000 */
[----:B----4-:R-:W-:-:S04]  /*0490*/  @!UP0 UISETP.NE.U32.AND UP1, UPT, UR8, URZ, UPT ;  /* 0x000000ff0800828c */ /* 0x010fc8000bf25070 */
[----:B------:R-:W-:Y:S01]  /*04a0*/  @!UP0 UISETP.NE.AND.EX UP1, UPT, UR9, URZ, UPT, UP1 ;  /* 0x000000ff0900828c */ /* 0x000fe2000bf25310 */
[----:B------:R-:W-:Y:S01]  /*04b0*/  UMOV UR44, 0xffffffff ;  /* 0xffffffff002c7882 */ /* 0x000fe20000000000 */
[----:B------:R-:W-:Y:S02]  /*04c0*/  UMOV UR40, 0xffffffff ;  /* 0xffffffff00287882 */ /* 0x000fe40000000000 */
        /* <DEDUP_REMOVED lines=8> */
[----:B------:R-:W-:Y:S01]  /*0550*/  USHF.L.U32 UR47, UR41, 0x7, URZ ;  /* 0x00000007292f7899 */ /* 0x000fe200080006ff */
[----:B---3--:R-:W-:Y:S02]  /*0560*/  @P1 R2UR UR38, R6 ;  /* 0x00000000062612ca */ /* 0x008fe400000e0000 */
[----:B--2---:R-:W-:-:S13]  /*0570*/  @P0 R2UR UR35, R4 ;  /* 0x00000000042302ca */ /* 0x004fda00000e0000 */
        /* <DEDUP_REMOVED lines=14> */
.L_x_2654:
        /* <DEDUP_REMOVED lines=43> */
.L_x_2656:
[----:B------:R-:W1:Y:S01]  /*0910*/  LDCU.64 UR16, c[0x0][0x3b8] ;  /* 0x00007700ff1077ac */ /* 0x000e620008000a00 */
[----:B------:R-:W-:-:S04]  /*0920*/  UIADD3 UR8, UPT, UPT, UR38, UR40, URZ ;  /* 0x0000002826087290 */ /* 0x000fc8000fffe0ff */
[----:B-1----:R-:W-:Y:S02]  /*0930*/  UIMAD.WIDE.U32 UR56, UR8, UR16, URZ ;  /* 0x00000010083872a5 */ /* 0x002fe4000f8e00ff */
[----:B------:R-:W-:-:S04]  /*0940*/  UIMAD UR8, UR8, UR17, URZ ;  /* 0x00000011080872a4 */ /* 0x000fc8000f8e02ff */
[----:B------:R-:W-:-:S06]  /*0950*/  UIADD3 UR8, UPT, UPT, UR57, UR8, URZ ;  /* 0x0000000839087290 */ /* 0x000fcc000fffe0ff */
[----:B------:R-:W-:Y:S02]  /*0960*/  MOV R21, UR8 ;  /* 0x0000000800157c02 */ /* 0x000fe40008000f00 */
.L_x_2657:
        /* <DEDUP_REMOVED lines=44> */
.L_x_2658:
[----:B------:R-:W1:Y:S01]  /*0c30*/  LDCU.64 UR14, c[0x0][0x3c0] ;  /* 0x00007800ff0e77ac */ /* 0x000e620008000a00 */
[----:B------:R-:W-:-:S04]  /*0c40*/  UIADD3 UR8, UPT, UPT, UR38, UR40, URZ ;  /* 0x0000002826087290 */ /* 0x000fc8000fffe0ff */
[----:B-1----:R-:W-:Y:S02]  /*0c50*/  UIMAD.WIDE.U32 UR10, UR8, UR14, URZ ;  /* 0x0000000e080a72a5 */ /* 0x002fe4000f8e00ff */
[----:B------:R-:W-:-:S04]  /*0c60*/  UIMAD UR8, UR8, UR15, URZ ;  /* 0x0000000f080872a4 */ /* 0x000fc8000f8e02ff */
[----:B------:R-:W-:Y:S01]  /*0c70*/  UIADD3 UR8, UPT, UPT, UR11, UR8, URZ ;  /* 0x000000080b087290 */ /* 0x000fe2000fffe0ff */
[----:B------:R-:W-:-:S05]  /*0c80*/  UMOV UR50, UR10 ;  /* 0x0000000a00327c82 */ /* 0x000fca0008000000 */
[----:B------:R-:W-:-:S07]  /*0c90*/  MOV R25, UR8 ;  /* 0x0000000800197c02 */ /* 0x000fce0008000f00 */
.L_x_2659:
        /* <DEDUP_REMOVED lines=27> */
.L_x_2660:
[----:B------:R-:W-:Y:S02]  /*0e50*/  UIMAD.WIDE.U32 UR62, UR66, UR44, URZ ;  /* 0x0000002c423e72a5 */ /* 0x000fe4000f8e00ff */
[----:B------:R-:W-:-:S04]  /*0e60*/  UIMAD UR8, UR67, UR44, URZ ;  /* 0x0000002c430872a4 */ /* 0x000fc8000f8e02ff */
[----:B------:R-:W-:Y:S02]  /*0e70*/  UIADD3 UR8, UPT, UPT, UR63, UR8, URZ ;  /* 0x000000083f087290 */ /* 0x000fe4000fffe0ff */
.L_x_2661:
        /* <DEDUP_REMOVED lines=21> */
.L_x_2662:
[----:B------:R-:W1:Y:S01]  /*0fd0*/  LDCU UR53, c[0x0][0x434] ;  /* 0x00008680ff3577ac */ /* 0x000e620008000800 */
[----:B------:R-:W-:-:S04]  /*0fe0*/  UIMAD UR9, UR25, UR59, UR24 ;  /* 0x0000003b190972a4 */ /* 0x000fc8000f8e0218 */
[----:B-1----:R-:W-:Y:S02]  /*0ff0*/  UIMAD UR53, UR9, UR53, URZ ;  /* 0x00000035093572a4 */ /* 0x002fe4000f8e02ff */
.L_x_2663:
        /* <DEDUP_REMOVED lines=11> */
.L_x_2664:
[----:B------:R-:W1:Y:S01]  /*10b0*/  LDCU UR57, c[0x0][0x444] ;  /* 0x00008880ff3977ac */ /* 0x000e620008000800 */
[----:B------:R-:W-:-:S04]  /*10c0*/  UIMAD UR9, UR25, UR59, UR24 ;  /* 0x0000003b190972a4 */ /* 0x000fc8000f8e0218 */
[----:B-1----:R-:W-:-:S12]  /*10d0*/  UIMAD UR57, UR9, UR57, URZ ;  /* 0x00000039093972a4 */ /* 0x002fd8000f8e02ff */
.L_x_2665:
        /* <DEDUP_REMOVED lines=25> */
[----:B------:R-:W-:-:S02]  /*1270*/  SHF.R.U32.HI R20, RZ, 0x5, R183 ;  /* 0x00000005ff147819 */ /* 0x000fc400000116b7 */
[----:B------:R-:W-:Y:S01]  /*1280*/  LOP3.LUT R10, R30, 0x38, RZ, 0xc0, !PT ;  /* 0x000000381e0a7812 */ /* 0x000fe200078ec0ff */
[----:B------:R-:W-:Y:S01]  /*1290*/  UISETP.LT.AND UP0, UPT, URZ, UR44, UPT ;  /* 0x0000002cff00728c */ /* 0x000fe2000bf01270 */
[----:B------:R-:W-:Y:S01]  /*12a0*/  LOP3.LUT R17, R183, 0x1f, RZ, 0xc0, !PT ;  /* 0x0000001fb7117812 */ /* 0x000fe200078ec0ff */
[----:B------:R-:W2:Y:S01]  /*12b0*/  LDCU.64 UR8, c[0x0][0x3c8] ;  /* 0x00007900ff0877ac */ /* 0x000ea20008000a00 */
[----:B------:R-:W-:Y:S01]  /*12c0*/  SHF.R.U32.HI R26, RZ, 0x3, R183 ;  /* 0x00000003ff1a7819 */ /* 0x000fe200000116b7 */
[----:B------:R-:W-:Y:S01]  /*12d0*/  IMAD.WIDE.U32 R2, R14, UR12, R10 ;  /* 0x0000000c0e027c25 */ /* 0x000fe2000f8e000a */
[----:B------:R-:W-:Y:S02]  /*12e0*/  USEL UR44, URZ, UR44, !UP0 ;  /* 0x0000002cff2c7287 */ /* 0x000fe4000c000000 */
[C---:B------:R-:W-:Y:S01]  /*12f0*/  IADD3 R27, PT, PT, R26.reuse, 0x20, RZ ;  /* 0x000000201a1b7810 */ /* 0x040fe20007ffe0ff */
[----:B------:R-:W-:Y:S01]  /*1300*/  VIADD R29, R26, 0x40 ;  /* 0x000000401a1d7836 */ /* 0x000fe20000000000 */
[----:B------:R-:W-:Y:S01]  /*1310*/  IADD3 R4, P0, PT, R2, UR52, RZ ;  /* 0x0000003402047c10 */ /* 0x000fe2000ff1e0ff */
[----:B------:R-:W-:Y:S01]  /*1320*/  UISETP.GT.AND UP0, UPT, UR49, UR44, UPT ;  /* 0x0000002c3100728c */ /* 0x000fe2000bf04270 */
[----:B------:R-:W-:-:S02]  /*1330*/  VIADD R28, R26, 0x60 ;  /* 0x000000601a1c7836 */ /* 0x000fc40000000000 */
[----:B------:R-:W-:Y:S02]  /*1340*/  IADD3.X R5, PT, PT, R3, UR13, R0, P0, !PT ;  /* 0x0000000d03057c10 */ /* 0x000fe400087fe400 */
[----:B------:R-:W-:Y:S01]  /*1350*/  IADD3 R2, P0, PT, R10, UR60, RZ ;  /* 0x0000003c0a027c10 */ /* 0x000fe2000ff1e0ff */
[----:B------:R-:W4:Y:S03]  /*1360*/  LDCU.64 UR60, c[0x0][0x5e8] ;  /* 0x0000bd00ff3c77ac */ /* 0x000f260008000a00 */
        /* <DEDUP_REMOVED lines=11> */
[----:B-1----:R-:W-:-:S04]  /*1420*/  IMAD.WIDE.U32 R4, R8, UR22, RZ ;  /* 0x0000001608047c25 */ /* 0x002fc8000f8e00ff */
[----:B------:R-:W-:Y:S01]  /*1430*/  IMAD.IADD R3, R3, 0x1, R0 ;  /* 0x0000000103037824 */ /* 0x000fe200078e0200 */
[----:B------:R-:W-:Y:S01]  /*1440*/  SEL R4, R4, RZ, P3 ;  /* 0x000000ff04047207 */ /* 0x000fe20001800000 */
[----:B------:R-:W-:Y:S01]  /*1450*/  IMAD R0, R20, UR58, R17 ;  /* 0x0000003a14007c24 */ /* 0x000fe2000f8e0211 */
[----:B------:R-:W-:Y:S01]  /*1460*/  USHF.L.U32 UR58, UR58, 0x7, URZ ;  /* 0x000000073a3a7899 */ /* 0x000fe200080006ff */
[----:B------:R-:W-:Y:S01]  /*1470*/  IMAD R5, R9, UR22, R5 ;  /* 0x0000001609057c24 */ /* 0x000fe2000f8e0205 */
[----:B------:R-:W-:Y:S01]  /*1480*/  IADD3 R17, P2, PT, R26, 0x20, RZ ;  /* 0x000000201a117810 */ /* 0x000fe20007f5e0ff */
[----:B---3--:R-:W-:Y:S01]  /*1490*/  IMAD.WIDE.U32 R2, R18, UR24, R2 ;  /* 0x0000001812027c25 */ /* 0x008fe2000f8e0002 */
[----:B------:R-:W-:Y:S02]  /*14a0*/  IADD3 R9, P1, P0, R0, UR55, R4 ;  /* 0x0000003700097c10 */ /* 0x000fe4000f83e004 */
[----:B------:R-:W-:Y:S01]  /*14b0*/  SHF.R.S32.HI R8, RZ, 0x1f, R0 ;  /* 0x0000001fff087819 */ /* 0x000fe20000011400 */
[----:B------:R-:W-:Y:S01]  /*14c0*/  IMAD R3, R19, UR24, R3 ;  /* 0x0000001813037c24 */ /* 0x000fe2000f8e0203 */
[----:B------:R-:W-:Y:S01]  /*14d0*/  SEL R0, R5, RZ, P3 ;  /* 0x000000ff05007207 */ /* 0x000fe20001800000 */
[----:B------:R-:W-:-:S03]  /*14e0*/  IMAD.WIDE.U32 R4, R26, R14, R6 ;  /* 0x0000000e1a047225 */ /* 0x000fc600078e0006 */
[----:B------:R-:W-:Y:S01]  /*14f0*/  IADD3.X R7, PT, PT, R8, UR54, R0, P1, P0 ;  /* 0x0000003608077c10 */ /* 0x000fe20008fe0400 */
[----:B------:R-:W-:Y:S01]  /*1500*/  IMAD R6, R26, R15, R5 ;  /* 0x0000000f1a067224 */ /* 0x000fe200078e0205 */
[----:B----4-:R-:W-:Y:S01]  /*1510*/  LEA R32, P1, R4, UR12, 0x1 ;  /* 0x0000000c04207c11 */ /* 0x010fe2000f8208ff */
[----:B------:R-:W-:Y:S01]  /*1520*/  IMAD.U32 R0, RZ, RZ, UR58 ;  /* 0x0000003aff007e24 */ /* 0x000fe2000f8e00ff */
[----:B------:R-:W-:Y:S01]  /*1530*/  IADD3 R5, P0, PT, R9, UR58, RZ ;  /* 0x0000003a09057c10 */ /* 0x000fe2000ff1e0ff */
[----:B------:R-:W-:Y:S01]  /*1540*/  IMAD.WIDE.U32 R2, R26, R12, R2 ;  /* 0x0000000c1a027225 */ /* 0x000fe200078e0002 */
[----:B------:R-:W-:Y:S01]  /*1550*/  LEA.HI.X R31, R4, UR13, R6, 0x1, P1 ;  /* 0x0000000d041f7c11 */ /* 0x000fe200088f0c06 */
[----:B------:R1:W-:Y:S01]  /*1560*/  STL [R1+0x14], R32 ;  /* 0x0000142001007387 */ /* 0x0003e20000100800 */
[----:B------:R-:W-:Y:S01]  /*1570*/  LEA.HI.X.SX32 R4, R0, R7, 0x1, P0 ;  /* 0x0000000700047211 */ /* 0x000fe200000f0eff */
[----:B------:R-:W-:Y:S01]  /*1580*/  IMAD R0, R26, R13, R3 ;  /* 0x0000000d1a007224 */ /* 0x000fe200078e0203 */
[C---:B--2---:R-:W-:Y:S01]  /*1590*/  LEA R34, P1, R2.reuse, UR10, 0x1 ;  /* 0x0000000a02227c11 */ /* 0x044fe2000f8208ff */
[----:B------:R1:W-:Y:S01]  /*15a0*/  STL [R1+0x10], R31 ;  /* 0x0000101f01007387 */ /* 0x0003e20000100800 */
[C---:B-----5:R-:W-:Y:S01]  /*15b0*/  LEA R204, P0, R5.reuse, UR8, 0x2 ;  /* 0x0000000805cc7c11 */ /* 0x060fe2000f8010ff */
[----:B------:R-:W-:Y:S01]  /*15c0*/  UIMAD.WIDE UR12, UR57, 0x4, UR60 ;  /* 0x00000004390c78a5 */ /* 0x000fe2000f8e023c */
[----:B------:R-:W-:Y:S01]  /*15d0*/  LEA.HI.X R33, R2, UR11, R0, 0x1, P1 ;  /* 0x0000000b02217c11 */ /* 0x000fe200088f0c00 */
[----:B------:R1:W-:Y:S01]  /*15e0*/  STL [R1+0xc], R34 ;  /* 0x00000c2201007387 */ /* 0x0003e20000100800 */
[----:B------:R-:W-:Y:S01]  /*15f0*/  LEA.HI.X R205, R5, UR9, R4, 0x2, P0 ;  /* 0x0000000905cd7c11 */ /* 0x000fe200080f1404 */
[----:B------:R-:W-:Y:S01]  /*1600*/  IMAD.SHL.U32 R6, R14, 0x20, RZ ;  /* 0x000000200e067824 */ /* 0x000fe200078e00ff */
[C---:B------:R-:W-:Y:S01]  /*1610*/  IADD3 R18, P1, PT, R26.reuse, 0x40, RZ ;  /* 0x000000401a127810 */ /* 0x040fe20007f3e0ff */
[----:B------:R1:W-:Y:S01]  /*1620*/  STL [R1+0x8], R33 ;  /* 0x0000082101007387 */ /* 0x0003e20000100800 */
[----:B------:R-:W-:Y:S01]  /*1630*/  IADD3 R19, P0, PT, R26, 0x60, RZ ;  /* 0x000000601a137810 */ /* 0x000fe20007f1e0ff */
[----:B------:R-:W-:Y:S01]  /*1640*/  IMAD.X R20, RZ, RZ, RZ, P2 ;  /* 0x000000ffff147224 */ /* 0x000fe200010e06ff */
[----:B------:R-:W-:Y:S01]  /*1650*/  SHF.L.U64.HI R7, R14, 0x5, R15 ;  /* 0x000000050e077819 */ /* 0x000fe2000001020f */
[----:B------:R-:W-:Y:S01]  /*1660*/  IMAD.X R22, RZ, RZ, RZ, P1 ;  /* 0x000000ffff167224 */ /* 0x000fe200008e06ff */
[C---:B------:R-:W-:Y:S01]  /*1670*/  SHF.L.U64.HI R5, R12.reuse, 0x5, R13 ;  /* 0x000000050c057819 */ /* 0x040fe2000001020d */
[----:B------:R-:W-:Y:S01]  /*1680*/  UIMAD.WIDE UR54, UR53, 0x4, UR62 ;  /* 0x00000004353678a5 */ /* 0x000fe2000f8e023e */
[----:B------:R-:W-:Y:S01]  /*1690*/  SHF.L.U32 R4, R12, 0x5, RZ ;  /* 0x000000050c047819 */ /* 0x000fe200000006ff */
[----:B------:R-:W-:Y:S01]  /*16a0*/  UMOV UR52, UR12 ;  /* 0x0000000c00347c82 */ /* 0x000fe20008000000 */
[----:B------:R-:W-:Y:S01]  /*16b0*/  IADD3.X R23, PT, PT, RZ, RZ, RZ, P0, !PT ;  /* 0x000000ffff177210 */ /* 0x000fe200007fe4ff */
[----:B------:R-:W-:Y:S08]  /*16c0*/  BRA.U UP0, `(.L_x_2666) ;  /* 0x0000000900707547 */ /* 0x000ff0000b800000 */
        /* <DEDUP_REMOVED lines=12> */
.L_x_2667:
[----:B------:R-:W2:Y:S01]  /*1790*/  LDCU.64 UR10, c[0x0][0x5c0] ;  /* 0x0000b800ff0a77ac */ /* 0x000ea20008000a00 */
[----:B------:R-:W-:-:S04]  /*17a0*/  UIADD3 UR5, UPT, UPT, UR38, UR40, URZ ;  /* 0x0000002826057290 */ /* 0x000fc8000fffe0ff */
[----:B--2---:R-:W-:Y:S02]  /*17b0*/  UIMAD.WIDE.U32 UR16, UR5, UR10, URZ ;  /* 0x0000000a051072a5 */ /* 0x004fe4000f8e00ff */
[----:B------:R-:W-:-:S04]  /*17c0*/  UIMAD UR5, UR5, UR11, URZ ;  /* 0x0000000b050572a4 */ /* 0x000fc8000f8e02ff */
[----:B------:R-:W-:-:S06]  /*17d0*/  UIADD3 UR5, UPT, UPT, UR17, UR5, URZ ;  /* 0x0000000511057290 */ /* 0x000fcc000fffe0ff */
[----:B------:R-:W-:Y:S02]  /*17e0*/  MOV R0, UR5 ;  /* 0x0000000500007c02 */ /* 0x000fe40008000f00 */
.L_x_2668:
        /* <DEDUP_REMOVED lines=12> */
.L_x_2669:
[----:B------:R-:W2:Y:S01]  /*18b0*/  LDCU.64 UR8, c[0x0][0x5c8] ;  /* 0x0000b900ff0877ac */ /* 0x000ea20008000a00 */
[----:B------:R-:W-:-:S04]  /*18c0*/  UIADD3 UR38, UPT, UPT, UR38, UR40, URZ ;  /* 0x0000002826267290 */ /* 0x000fc8000fffe0ff */
[----:B--2---:R-:W-:Y:S02]  /*18d0*/  UIMAD.WIDE.U32 UR14, UR38, UR8, URZ ;  /* 0x00000008260e72a5 */ /* 0x004fe4000f8e00ff */
[----:B------:R-:W-:-:S04]  /*18e0*/  UIMAD UR38, UR38, UR9, URZ ;  /* 0x00000009262672a4 */ /* 0x000fc8000f8e02ff */
[----:B------:R-:W-:-:S06]  /*18f0*/  UIADD3 UR38, UPT, UPT, UR15, UR38, URZ ;  /* 0x000000260f267290 */ /* 0x000fcc000fffe0ff */
[----:B------:R-:W-:Y:S02]  /*1900*/  MOV R12, UR38 ;  /* 0x00000026000c7c02 */ /* 0x000fe40008000f00 */
.L_x_2670:
[----:B------:R-:W2:Y:S01]  /*1910*/  LDCU UR5, c[0x0][0x440] ;  /* 0x00008800ff0577ac */ /* 0x000ea20008000800 */
[----:B------:R-:W-:Y:S01]  /*1920*/  IMAD.U32 R2, RZ, RZ, UR10 ;  /* 0x0000000aff027e24 */ /* 0x000fe2000f8e00ff */
[----:B------:R-:W-:Y:S01]  /*1930*/  BSSY.RECONVERGENT B0, `(.L_x_2671) ;  /* 0x0000023000007945 */ /* 0x000fe20003800200 */
[----:B------:R-:W-:Y:S02]  /*1940*/  UIADD3 UR35, UPT, UPT, -UR47, UR35, URZ ;  /* 0x000000232f237290 */ /* 0x000fe4000fffe1ff */
[----:B------:R-:W-:Y:S01]  /*1950*/  IMAD.WIDE.U32 R2, R2, UR47, R10 ;  /* 0x0000002f02027c25 */ /* 0x000fe2000f8e000a */
[----:B------:R-:W3:Y:S02]  /*1960*/  LDCU.64 UR12, c[0x0][0x5d8] ;  /* 0x0000bb00ff0c77ac */ /* 0x000ee40008000a00 */
[----:B------:R-:W-:Y:S02]  /*1970*/  IADD3 R2, P1, PT, R2, UR16, RZ ;  /* 0x0000001002027c10 */ /* 0x000fe4000ff3e0ff */
[----:B--2---:R-:W-:Y:S01]  /*1980*/  ISETP.GE.AND P0, PT, R10, UR5, PT ;  /* 0x000000050a007c0c */ /* 0x004fe2000bf06270 */
[----:B------:R-:W-:-:S03]  /*1990*/  UIMAD UR5, UR48, UR10, URZ ;  /* 0x0000000a300572a4 */ /* 0x000fc6000f8e02ff */
[----:B------:R-:W-:Y:S01]  /*19a0*/  ISETP.GE.OR P3, PT, R26, UR35, P0 ;  /* 0x000000231a007c0c */ /* 0x000fe20008766670 */
[----:B------:R-:W-:Y:S01]  /*19b0*/  UIMAD UR5, UR47, UR11, UR5 ;  /* 0x0000000b2f0572a4 */ /* 0x000fe2000f8e0205 */
[----:B---3--:R-:W-:Y:S01]  /*19c0*/  IMAD.U32 R6, RZ, RZ, UR13 ;  /* 0x0000000dff067e24 */ /* 0x008fe2000f8e00ff */
[----:B------:R-:W-:-:S04]  /*19d0*/  ISETP.GE.OR P2, PT, R27, UR35, P0 ;  /* 0x000000231b007c0c */ /* 0x000fc80008746670 */
[----:B------:R-:W-:Y:S01]  /*19e0*/  IADD3.X R3, PT, PT, R0, UR5, R3, P1, !PT ;  /* 0x0000000500037c10 */ /* 0x000fe20008ffe403 */
[----:B------:R-:W-:Y:S01]  /*19f0*/  IMAD.U32 R0, RZ, RZ, UR12 ;  /* 0x0000000cff007e24 */ /* 0x000fe2000f8e00ff */
[----:B------:R-:W-:Y:S02]  /*1a00*/  ISETP.GE.OR P1, PT, R29, UR35, P0 ;  /* 0x000000231d007c0c */ /* 0x000fe40008726670 */
[----:B------:R-:W-:Y:S01]  /*1a10*/  ISETP.GE.OR P0, PT, R28, UR35, P0 ;  /* 0x000000231c007c0c */ /* 0x000fe20008706670 */
[----:B------:R-:W-:Y:S01]  /*1a20*/  IMAD.WIDE.U32 R8, R0, UR24, R2 ;  /* 0x0000001800087c25 */ /* 0x000fe2000f8e0002 */
[----:B------:R-:W2:Y:S03]  /*1a30*/  @!P3 LDC.64 R4, c[0x0][0x560] ;  /* 0x00015800ff04bb82 */ /* 0x000ea60000000a00 */
        /* <DEDUP_REMOVED lines=18> */
.L_x_2672:
[----:B------:R-:W-:Y:S05]  /*1b60*/  BSYNC.RECONVERGENT B0 ;  /* 0x0000000000007941 */ /* 0x000fea0003800200 */
.L_x_2671:
[----:B------:R-:W-:Y:S04]  /*1b70*/  BSSY.RECONVERGENT B0, `(.L_x_2673) ;  /* 0x000000c000007945 */ /* 0x000fe80003800200 */
        /* <DEDUP_REMOVED lines=8> */
[----:B--23--:R-:W-:-:S04]  /*1c00*/  LEA R4, P4, R2, UR12, 0x1 ;  /* 0x0000000c02047c11 */ /* 0x00cfc8000f8808ff */
[----:B------:R-:W-:-:S05]  /*1c10*/  LEA.HI.X R5, R2, UR13, R0, 0x1, P4 ;  /* 0x0000000d02057c11 */ /* 0x000fca000a0f0c00 */
[----:B------:R4:W-:Y:S04]  /*1c20*/  STG.E.128 desc[UR36][R4.64], RZ ;  /* 0x000000ff04007986 */ /* 0x0009e8000c101d24 */
.L_x_2674:
[----:B------:R-:W-:Y:S05]  /*1c30*/  BSYNC.RECONVERGENT B0 ;  /* 0x0000000000007941 */ /* 0x000fea0003800200 */
.L_x_2673:
[----:B------:R-:W-:Y:S04]  /*1c40*/  BSSY.RECONVERGENT B0, `(.L_x_2675) ;  /* 0x000000c000007945 */ /* 0x000fe80003800200 */
[----:B------:R-:W-:Y:S05]  /*1c50*/  @P0 BRA `(.L_x_2676) ;  /* 0x0000000000280947 */ /* 0x000fea0003800000 */
[----:B------:R-:W5:Y:S01]  /*1c60*/  LDCU.64 UR12, c[0x0][0x560] ;  /* 0x0000ac00ff0c77ac */ /* 0x000f620008000a00 */
[----:B------:R-:W-:Y:S01]  /*1c70*/  MOV R2, R8 ;  /* 0x0000000800027202 */ /* 0x000fe20000000f00 */
[----:B------:R-:W-:Y:S01]  /*1c80*/  IMAD R0, R23, UR10, RZ ;  /* 0x0000000a17007c24 */ /* 0x000fe2000f8e02ff */
[----:B------:R-:W-:-:S03]  /*1c90*/  MOV R3, R7 ;  /* 0x0000000700037202 */ /* 0x000fc60000000f00 */
[C---:B------:R-:W-:Y:S02]  /*1ca0*/  IMAD R0, R19.reuse, UR11, R0 ;  /* 0x0000000b13007c24 */ /* 0x040fe4000f8e0200 */
[----:B--234-:R-:W-:-:S05]  /*1cb0*/  IMAD.WIDE.U32 R4, R19, UR10, R2 ;  /* 0x0000000a13047c25 */ /* 0x01cfca000f8e0002 */
[----:B------:R-:W-:Y:S02]  /*1cc0*/  IADD3 R0, PT, PT, R5, R0, RZ ;  /* 0x0000000005007210 */ /* 0x000fe40007ffe0ff */
[----:B-----5:R-:W-:-:S04]  /*1cd0*/  LEA R2, P4, R4, UR12, 0x1 ;  /* 0x0000000c04027c11 */ /* 0x020fc8000f8808ff */
[----:B------:R-:W-:-:S05]  /*1ce0*/  LEA.HI.X R3, R4, UR13, R0, 0x1, P4 ;  /* 0x0000000d04037c11 */ /* 0x000fca000a0f0c00 */
[----:B------:R2:W-:Y:S04]  /*1cf0*/  STG.E.128 desc[UR36][R2.64], RZ ;  /* 0x000000ff02007986 */ /* 0x0005e8000c101d24 */
.L_x_2676:
[----:B------:R-:W-:Y:S05]  /*1d00*/  BSYNC.RECONVERGENT B0 ;  /* 0x0000000000007941 */ /* 0x000fea0003800200 */
.L_x_2675:
[----:B------:R-:W5:Y:S01]  /*1d10*/  LDCU.64 UR10, c[0x0][0x5e0] ;  /* 0x0000bc00ff0a77ac */ /* 0x000f620008000a00 */
[----:B--2---:R-:W-:Y:S01]  /*1d20*/  MOV R2, UR8 ;  /* 0x0000000800027c02 */ /* 0x004fe20008000f00 */
[----:B---34-:R-:W2:Y:S01]  /*1d30*/  @!P3 LDC.64 R4, c[0x0][0x568] ;  /* 0x00015a00ff04bb82 */ /* 0x018ea20000000a00 */
        /* <DEDUP_REMOVED lines=27> */
.L_x_2678:
[----:B------:R-:W-:Y:S05]  /*1ef0*/  BSYNC.RECONVERGENT B0 ;  /* 0x0000000000007941 */ /* 0x000fea0003800200 */
.L_x_2677:
        /* <DEDUP_REMOVED lines=12> */
.L_x_2680:
[----:B------:R-:W-:Y:S05]  /*1fc0*/  BSYNC.RECONVERGENT B0 ;  /* 0x0000000000007941 */ /* 0x000fea0003800200 */
.L_x_2679:
        /* <DEDUP_REMOVED lines=10> */
[----:B------:R2:W-:Y:S01]  /*2070*/  STG.E.128 desc[UR36][R2.64], RZ ;  /* 0x000000ff02007986 */ /* 0x0005e2000c101d24 */
[----:B------:R-:W-:Y:S05]  /*2080*/  BRA `(.L_x_2681) ;  /* 0x000000b000587947 */ /* 0x000fea0003800000 */
.L_x_2666:
        /* <DEDUP_REMOVED lines=12> */
[----:B------:R-:W2:Y:S02]  /*2150*/  LDCU UR8, c[0x0][0x440] ;  /* 0x00008800ff0877ac */ /* 0x000ea40008000800 */
[----:B--2---:R-:W-:-:S13]  /*2160*/  ISETP.GE.AND P0, PT, R10, UR8, PT ;  /* 0x000000080a007c0c */ /* 0x004fda000bf06270 */
        /* <DEDUP_REMOVED lines=8> */
.L_x_2684:
[----:B------:R4:W-:Y:S01]  /*21f0*/  STS.128 [R8+0x8000], RZ ;  /* 0x008000ff08007388 */ /* 0x0009e20000000c00 */
[----:B------:R-:W-:Y:S05]  /*2200*/  BRA `(.L_x_2685) ;  /* 0x0000000000047947 */ /* 0x000fea0003800000 */
.L_x_2683:
[----:B------:R2:W-:Y:S02]  /*2210*/  STS.128 [R8+0x8000], RZ ;  /* 0x008000ff08007388 */ /* 0x0005e40000000c00 */
.L_x_2685:
[----:B------:R-:W-:Y:S05]  /*2220*/  BSYNC.RECONVERGENT B0 ;  /* 0x0000000000007941 */ /* 0x000fea0003800200 */
.L_x_2682:
[----:B------:R-:W-:Y:S01]  /*2230*/  ISETP.GE.AND P6, PT, R27, UR9, PT ;  /* 0x000000091b007c0c */ /* 0x000fe2000bfc6270 */
[----:B------:R-:W-:Y:S01]  /*2240*/  BSSY.RECONVERGENT B0, `(.L_x_2686) ;  /* 0x000000f000007945 */ /* 0x000fe20003800200 */
[----:B---3--:R-:W-:Y:S02]  /*2250*/  LEA R2, P0, R4, R34, 0x1 ;  /* 0x0000002204027211 */ /* 0x008fe400078008ff */
        /* <DEDUP_REMOVED lines=13> */
.L_x_2687:
[----:B------:R-:W-:Y:S05]  /*2330*/  BSYNC.RECONVERGENT B0 ;  /* 0x0000000000007941 */ /* 0x000fea0003800200 */
.L_x_2686:
        /* <DEDUP_REMOVED lines=13> */
.L_x_2689:
[----:B------:R-:W-:Y:S05]  /*2410*/  BSYNC.RECONVERGENT B0 ;  /* 0x0000000000007941 */ /* 0x000fea0003800200 */
.L_x_2688:
        /* <DEDUP_REMOVED lines=13> */
.L_x_2691:
[----:B------:R-:W-:Y:S05]  /*24f0*/  BSYNC.RECONVERGENT B0 ;  /* 0x0000000000007941 */ /* 0x000fea0003800200 */
.L_x_2690:
        /* <DEDUP_REMOVED lines=13> */
.L_x_2694:
[----:B------:R1:W-:Y:S01]  /*25d0*/  STS.128 [R184], RZ ;  /* 0x000000ffb8007388 */ /* 0x0003e20000000c00 */
[----:B------:R-:W-:Y:S05]  /*25e0*/  BRA `(.L_x_2695) ;  /* 0x0000000000047947 */ /* 0x000fea0003800000 */
.L_x_2693:
[----:B------:R1:W-:Y:S02]  /*25f0*/  STS.128 [R184], RZ ;  /* 0x000000ffb8007388 */ /* 0x0003e40000000c00 */
.L_x_2695:
[----:B------:R-:W-:Y:S05]  /*2600*/  BSYNC.RECONVERGENT B0 ;  /* 0x0000000000007941 */ /* 0x000fea0003800200 */
.L_x_2692:
        /* <DEDUP_REMOVED lines=14> */
[----:B------:R-:W-:Y:S02]  /*26f0*/  ISETP.GE.AND P0, PT, R0, UR9, PT ;  /* 0x0000000900007c0c */ /* 0x000fe4000bf06270 */
[----:B------:R-:W-:Y:S01]  /*2700*/  ISETP.GE.AND P2, PT, R3, UR9, PT ;  /* 0x0000000903007c0c */ /* 0x000fe2000bf46270 */
[----:B------:R-:W-:-:S06]  /*2710*/  IMAD.WIDE.U32 R2, R219, R2, UR54 ;  /* 0x00000036db027e25 */ /* 0x000fcc000f8e0002 */
[----:B------:R-:W5:Y:S04]  /*2720*/  @!P3 LDG.E R13, desc[UR36][R2.64] ;  /* 0x00000024020db981 */ /* 0x000f68000c1e1900 */
[----:B------:R-:W2:Y:S04]  /*2730*/  @!P0 LDG.E R4, desc[UR36][R2.64+0x120] ;  /* 0x0001202402048981 */ /* 0x000ea8000c1e1900 */
[----:B------:R-:W3:Y:S04]  /*2740*/  @!P1 LDG.E R5, desc[UR36][R2.64+0x100] ;  /* 0x0001002402059981 */ /* 0x000ee8000c1e1900 */
[----:B------:R1:W4:Y:S04]  /*2750*/  @!P2 LDG.E R9, desc[UR36][R2.64+0x20] ;  /* 0x000020240209a981 */ /* 0x000328000c1e1900 */
[----:B------:R2:W-:Y:S01]  /*2760*/  @P6 STS.128 [R184+0x1000], RZ ;  /* 0x001000ffb8006388 */ /* 0x0005e20000000c00 */
[----:B------:R-:W-:Y:S01]  /*2770*/  BSSY.RECONVERGENT B0, `(.L_x_2696) ;  /* 0x0000010000007945 */ /* 0x000fe20003800200 */
[----:B-1----:R-:W-:-:S04]  /*2780*/  LEA R2, P0, R6, R32, 0x1 ;  /* 0x0000002006027211 */ /* 0x002fc800078008ff */
[----:B------:R-:W-:Y:S01]  /*2790*/  LEA.HI.X R3, R6, R31, R7, 0x1, P0 ;  /* 0x0000001f06037211 */ /* 0x000fe200000f0c07 */
[----:B--2---:R1:W-:Y:S04]  /*27a0*/  STL [R1+0x18], R4 ;  /* 0x0000180401007387 */ /* 0x0043e80000100800 */
[----:B---3--:R1:W-:Y:S04]  /*27b0*/  STL [R1+0x1c], R5 ;  /* 0x00001c0501007387 */ /* 0x0083e80000100800 */
[----:B----4-:R1:W-:Y:S04]  /*27c0*/  STL [R1+0x20], R9 ;  /* 0x0000200901007387 */ /* 0x0103e80000100800 */
        /* <DEDUP_REMOVED lines=10> */
.L_x_2697:
[----:B------:R-:W-:Y:S05]  /*2870*/  BSYNC.RECONVERGENT B0 ;  /* 0x0000000000007941 */ /* 0x000fea0003800200 */
.L_x_2696:
        /* <DEDUP_REMOVED lines=13> */
.L_x_2699:
[----:B------:R-:W-:Y:S05]  /*2950*/  BSYNC.RECONVERGENT B0 ;  /* 0x0000000000007941 */ /* 0x000fea0003800200 */
.L_x_2698:
        /* <DEDUP_REMOVED lines=13> */
.L_x_2701:
[----:B------:R-:W-:Y:S05]  /*2a30*/  BSYNC.RECONVERGENT B0 ;  /* 0x0000000000007941 */ /* 0x000fea0003800200 */
.L_x_2700:
        /* <DEDUP_REMOVED lines=30> */
.L_x_2704:
[----:B------:R3:W-:Y:S01]  /*2c20*/  STS.128 [R8+0xc000], RZ ;  /* 0x00c000ff08007388 */ /* 0x0007e20000000c00 */
[----:B------:R-:W-:Y:S05]  /*2c30*/  BRA `(.L_x_2705) ;  /* 0x0000000000047947 */ /* 0x000fea0003800000 */
.L_x_2703:
[----:B------:R1:W-:Y:S02]  /*2c40*/  STS.128 [R8+0xc000], RZ ;  /* 0x00c000ff08007388 */ /* 0x0003e40000000c00 */
.L_x_2705:
[----:B------:R-:W-:Y:S05]  /*2c50*/  BSYNC.RECONVERGENT B0 ;  /* 0x0000000000007941 */ /* 0x000fea0003800200 */
.L_x_2702:
        /* <DEDUP_REMOVED lines=23> */
.L_x_2707:
[----:B------:R-:W-:Y:S05]  /*2dd0*/  BSYNC.RECONVERGENT B0 ;  /* 0x0000000000007941 */ /* 0x000fea0003800200 */
.L_x_2706:
        /* <DEDUP_REMOVED lines=20> */
.L_x_2709:
[----:B------:R-:W-:Y:S05]  /*2f20*/  BSYNC.RECONVERGENT B0 ;  /* 0x0000000000007941 */ /* 0x000fea0003800200 */
.L_x_2708:
        /* <DEDUP_REMOVED lines=20> */
.L_x_2711:
[----:B------:R-:W-:Y:S05]  /*3070*/  BSYNC.RECONVERGENT B0 ;  /* 0x0000000000007941 */ /* 0x000fea0003800200 */
.L_x_2710:
[----:B------:R-:W5:Y:S01]  /*3080*/  LDCU.64 UR8, c[0x0][0x3d8] ;  /* 0x00007b00ff0877ac */ /* 0x000f620008000a00 */
[----:B-1----:R-:W-:Y:S01]  /*3090*/  MOV R2, UR14 ;  /* 0x0000000e00027c02 */ /* 0x002fe20008000f00 */
[----:B------:R-:W-:Y:S01]  /*30a0*/  BSSY.RECONVERGENT B0, `(.L_x_2712) ;  /* 0x000001d000007945 */ /* 0x000fe20003800200 */
[----:B------:R-:W-:-:S03]  /*30b0*/  UIMAD UR48, UR48, UR14, URZ ;  /* 0x0000000e303072a4 */ /* 0x000fc6000f8e02ff */
[----:B------:R-:W-:Y:S01]  /*30c0*/  IMAD.WIDE.U32 R2, R2, UR47, R10 ;  /* 0x0000002f02027c25 */ /* 0x000fe2000f8e000a */
[----:B------:R-:W-:Y:S02]  /*30d0*/  UIMAD UR48, UR47, UR15, UR48 ;  /* 0x0000000f2f3072a4 */ /* 0x000fe4000f8e0230 */
[----:B------:R-:W-:-:S04]  /*30e0*/  IADD3 R2, P0, PT, R2, UR50, RZ ;  /* 0x0000003202027c10 */ /* 0x000fc8000ff1e0ff */
        /* <DEDUP_REMOVED lines=21> */
.L_x_2714:
[----:B------:R1:W-:Y:S01]  /*3240*/  STS.128 [R8+0x10000], RZ ;  /* 0x010000ff08007388 */ /* 0x0003e20000000c00 */
[----:B------:R-:W-:Y:S05]  /*3250*/  BRA `(.L_x_2715) ;  /* 0x0000000000047947 */ /* 0x000fea0003800000 */
.L_x_2713:
[----:B------:R1:W-:Y:S02]  /*3260*/  STS.128 [R8+0x10000], RZ ;  /* 0x010000ff08007388 */ /* 0x0003e40000000c00 */
.L_x_2715:
[----:B------:R-:W-:Y:S05]  /*3270*/  BSYNC.RECONVERGENT B0 ;  /* 0x0000000000007941 */ /* 0x000fea0003800200 */
.L_x_2712:
        /* <DEDUP_REMOVED lines=20> */
.L_x_2717:
[----:B------:R-:W-:Y:S05]  /*33c0*/  BSYNC.RECONVERGENT B0 ;  /* 0x0000000000007941 */ /* 0x000fea0003800200 */
.L_x_2716:
        /* <DEDUP_REMOVED lines=20> */
.L_x_2719:
[----:B------:R-:W-:Y:S05]  /*3510*/  BSYNC.RECONVERGENT B0 ;  /* 0x0000000000007941 */ /* 0x000fea0003800200 */
.L_x_2718:
        /* <DEDUP_REMOVED lines=20> */
.L_x_2721:
[----:B------:R-:W-:Y:S05]  /*3660*/  BSYNC.RECONVERGENT B0 ;  /* 0x0000000000007941 */ /* 0x000fea0003800200 */
.L_x_2720:
[----:B------:R-:W5:Y:S01]  /*3670*/  LDCU.64 UR10, c[0x0][0x538] ;  /* 0x0000a700ff0a77ac */ /* 0x000f620008000a00 */
[C---:B------:R-:W-:Y:S01]  /*3680*/  IMAD.SHL.U32 R6, R183.reuse, 0x40, RZ ;  /* 0x00000040b7067824 */ /* 0x040fe200078e00ff */
[----:B-1-3--:R-:W-:Y:S01]  /*3690*/  SHF.R.U32.HI R8, RZ, 0x4, R183 ;  /* 0x00000004ff087819 */ /* 0x00afe200000116b7 */
[----:B------:R-:W-:Y:S01]  /*36a0*/  IMAD.SHL.U32 R7, R183, 0x20, RZ ;  /* 0x00000020b7077824 */ /* 0x000fe200078e00ff */
[----:B------:R-:W0:Y:S01]  /*36b0*/  LDGDEPBAR ;  /* 0x00000000000079af */ /* 0x000e220000000000 */
[----:B-----5:R-:W-:-:S04]  /*36c0*/  UISETP.NE.U32.AND UP0, UPT, UR10, URZ, UPT ;  /* 0x000000ff0a00728c */ /* 0x020fc8000bf05070 */
        /* <DEDUP_REMOVED lines=12> */
[----:B------:R-:W-:Y:S01]  /*3790*/  IMAD.MOV.U32 R153, RZ, RZ, 0x40 ;  /* 0x00000040ff997424 */ /* 0x000fe200078e00ff */
[----:B------:R-:W-:Y:S01]  /*37a0*/  LOP3.LUT R8, R8, 0x8, RZ, 0xc0, !PT ;  /* 0x0000000808087812 */ /* 0x000fe200078ec0ff */
[----:B------:R-:W-:Y:S01]  /*37b0*/  IMAD.U32 R3, RZ, RZ, UR11 ;  /* 0x0000000bff037e24 */ /* 0x000fe2000f8e00ff */
[----:B------:R-:W-:Y:S01]  /*37c0*/  R2P PR, R183, 0x6 ;  /* 0x00000006b7007804 */ /* 0x000fe20000000000 */
[----:B-1----:R-:W1:Y:S01]  /*37d0*/  @P0 MUFU.RCP R4, UR8 ;  /* 0x0000000800040d08 */ /* 0x002e620008001000 */
[----:B------:R-:W-:Y:S01]  /*37e0*/  LOP3.LUT R0, R0, 0x38, R30, 0xf8, !PT ;  /* 0x0000003800007812 */ /* 0x000fe200078ef81e */
[----:B------:R-:W-:Y:S01]  /*37f0*/  IMAD.MOV.U32 R173, RZ, RZ, 0x20 ;  /* 0x00000020ffad7424 */ /* 0x000fe200078e00ff */
[----:B------:R3:W1:Y:S01]  /*3800*/  @P0 LDG.E R5, desc[UR36][R2.64] ;  /* 0x0000002402050981 */ /* 0x000662000c1e1900 */
[----:B------:R-:W-:Y:S01]  /*3810*/  SEL R153, R153, 0xffffffc0, !P2 ;  /* 0xffffffc099997807 */ /* 0x000fe20005000000 */
[----:B------:R-:W-:Y:S01]  /*3820*/  IMAD.MOV.U32 R222, RZ, RZ, R184 ;  /* 0x000000ffffde7224 */ /* 0x000fe200078e00b8 */
[----:B------:R-:W-:-:S02]  /*3830*/  CS2R R126, SRZ ;  /* 0x00000000007e7805 */ /* 0x000fc4000001ff00 */
[----:B------:R-:W-:Y:S02]  /*3840*/  SEL R173, R173, 0xffffffe0, !P1 ;  /* 0xffffffe0adad7807 */ /* 0x000fe40004800000 */
        /* <DEDUP_REMOVED lines=20> */
[----:B---3--:R-:W-:Y:S01]  /*3990*/  IMAD.SHL.U32 R3, R183, 0x2, RZ ;  /* 0x00000002b7037824 */ /* 0x008fe200078e00ff */
[----:B------:R-:W-:Y:S01]  /*39a0*/  CS2R R88, SRZ ;  /* 0x0000000000587805 */ /* 0x000fe2000001ff00 */
[----:B------:R-:W-:Y:S01]  /*39b0*/  IMAD.U32 R2, RZ, RZ, UR5 ;  /* 0x00000005ff027e24 */ /* 0x000fe2000f8e00ff */
[----:B------:R-:W-:Y:S02]  /*39c0*/  CS2R R86, SRZ ;  /* 0x0000000000567805 */ /* 0x000fe4000001ff00 */
[----:B------:R-:W-:-:S02]  /*39d0*/  CS2R R84, SRZ ;  /* 0x0000000000547805 */ /* 0x000fc4000001ff00 */
        /* <DEDUP_REMOVED lines=8> */
[----:B------:R-:W-:Y:S02]  /*3a60*/  IADD3 R2, PT, PT, -R2, UR35, -R3 ;  /* 0x0000002302027c10 */ /* 0x000fe4000fffe903 */
[----:B------:R-:W-:Y:S02]  /*3a70*/  CS2R R70, SRZ ;  /* 0x0000000000467805 */ /* 0x000fe4000001ff00 */
[----:B------:R-:W-:Y:S02]  /*3a80*/  LOP3.LUT R3, R6, 0x200, RZ, 0xc0, !PT ;  /* 0x0000020006037812 */ /* 0x000fe400078ec0ff */
[----:B------:R-:W-:Y:S01]  /*3a90*/  CS2R R68, SRZ ;  /* 0x0000000000447805 */ /* 0x000fe2000001ff00 */
[----:B------:R-:W-:Y:S01]  /*3aa0*/  UMOV UR16, URZ ;  /* 0x000000ff00107c82 */ /* 0x000fe20008000000 */
[----:B------:R3:W-:Y:S01]  /*3ab0*/  STL [R1+0x28], R2 ;  /* 0x0000280201007387 */ /* 0x0007e20000100800 */
[----:B------:R-:W1:Y:S01]  /*3ac0*/  LDCU UR8, c[0x0][0x440] ;  /* 0x00008800ff0877ac */ /* 0x000e620008000800 */
[----:B------:R-:W1:Y:S01]  /*3ad0*/  LDCU UR10, c[0x0][0x504] ;  /* 0x0000a080ff0a77ac */ /* 0x000e620008000800 */
[----:B------:R-:W1:Y:S01]  /*3ae0*/  LDCU UR9, c[0x0][0x508] ;  /* 0x0000a100ff0977ac */ /* 0x000e620008000800 */
[----:B------:R-:W1:Y:S01]  /*3af0*/  LDCU UR5, c[0x0][0x3e0] ;  /* 0x00007c00ff0577ac */ /* 0x000e620008000800 */
[----:B------:R-:W1:Y:S01]  /*3b00*/  LDCU UR14, c[0x0][0x50c] ;  /* 0x0000a180ff0e77ac */ /* 0x000e620008000800 */
[----:B------:R-:W1:Y:S01]  /*3b10*/  LDCU UR11, c[0x0][0x45c] ;  /* 0x00008b80ff0b77ac */ /* 0x000e620008000800 */
[----:B---3--:R-:W-:Y:S01]  /*3b20*/  LOP3.LUT R2, R8, 0x10, R183, 0xf8, !PT ;  /* 0x0000001008027812 */ /* 0x008fe200078ef8b7 */
[----:B------:R-:W-:-:S03]  /*3b30*/  UIADD3 UR29, UPT, UPT, -UR45, 0x80, UR29 ;  /* 0x000000802d1d7890 */ /* 0x000fc6000fffe11d */
[----:B------:R-:W-:-:S04]  /*3b40*/  LOP3.LUT R2, R2, R0, RZ, 0x3c, !PT ;  /* 0x0000000002027212 */ /* 0x000fc800078e3cff */
[----:B------:R-:W-:-:S04]  /*3b50*/  LOP3.LUT R2, R2, 0x200, R6, 0xf8, !PT ;  /* 0x0000020002027812 */ /* 0x000fc800078ef806 */
[----:B------:R-:W-:-:S05]  /*3b60*/  LEA R180, R2, UR26, 0x1 ;  /* 0x0000001a02b47c11 */ /* 0x000fca000f8e08ff */
[----:B------:R-:W-:Y:S02]  /*3b70*/  VIADD R180, R180, UR12 ;  /* 0x0000000cb4b47c36 */ /* 0x000fe40008000000 */
[----:B-1----:R-:W-:Y:S01]  /*3b80*/  @P0 FMUL.FTZ R5, R5, R4 ;  /* 0x0000000405050220 */ /* 0x002fe20000410000 */
[----:B------:R-:W-:Y:S02]  /*3b90*/  LOP3.LUT R4, R3, 0xc00, R7, 0xf8, !PT ;  /* 0x00000c0003047812 */ /* 0x000fe400078ef807 */
[C---:B------:R-:W-:Y:S02]  /*3ba0*/  LOP3.LUT R3, R0.reuse, 0x8, R12, 0x78, !PT ;  /* 0x0000000800037812 */ /* 0x040fe400078e780c */
[----:B------:R-:W-:Y:S02]  /*3bb0*/  LOP3.LUT R0, R0, 0x8, R183, 0x78, !PT ;  /* 0x0000000800007812 */ /* 0x000fe400078e78b7 */
[----:B------:R-:W-:Y:S02]  /*3bc0*/  @P0 R2UR UR15, R5 ;  /* 0x00000000050f02ca */ /* 0x000fe400000e0000 */
[----:B------:R-:W-:-:S02]  /*3bd0*/  LOP3.LUT R0, R0, 0x7200, R7, 0xf8, !PT ;  /* 0x0000720000007812 */ /* 0x000fc400078ef807 */
[----:B------:R-:W-:Y:S02]  /*3be0*/  LOP3.LUT R3, R4, R3, RZ, 0xfc, !PT ;  /* 0x0000000304037212 */ /* 0x000fe400078efcff */
[----:B------:R-:W-:Y:S02]  /*3bf0*/  LEA R146, R0, UR26, 0x1 ;  /* 0x0000001a00927c11 */ /* 0x000fe4000f8e08ff */
[----:B------:R-:W-:-:S03]  /*3c00*/  LEA R182, R3, UR26, 0x1 ;  /* 0x0000001a03b67c11 */ /* 0x000fc6000f8e08ff */
[--C-:B------:R-:W-:Y:S02]  /*3c10*/  IMAD.IADD R172, R153, 0x1, R146.reuse ;  /* 0x0000000199ac7824 */ /* 0x100fe400078e0292 */
[----:B------:R-:W-:Y:S01]  /*3c20*/  VIADD R182, R182, UR12 ;  /* 0x0000000cb6b67c36 */ /* 0x000fe20008000000 */
[----:B------:R-:W-:Y:S01]  /*3c30*/  @UP0 UMOV UR16, UR15 ;  /* 0x0000000f00100c82 */ /* 0x000fe20008000000 */
[C---:B------:R-:W-:Y:S02]  /*3c40*/  IMAD.IADD R152, R173.reuse, 0x1, R146 ;  /* 0x00000001ad987824 */ /* 0x040fe400078e0292 */
[----:B------:R-:W-:-:S07]  /*3c50*/  IMAD.IADD R181, R173, 0x1, R172 ;  /* 0x00000001adb57824 */ /* 0x000fce00078e02ac */
.L_x_2726:
[----:B------:R-:W0:Y:S01]  /*3c60*/  LDGDEPBAR ;  /* 0x00000000000079af */ /* 0x000e220000000000 */
[C---:B------:R-:W-:Y:S01]  /*3c70*/  IADD3 R144, PT, PT, R182.reuse, R173, RZ ;  /* 0x000000adb6907210 */ /* 0x040fe20007ffe0ff */
[----:B------:R-:W-:Y:S01]  /*3c80*/  USHF.L.U32 UR12, UR46, 0x7, URZ ;  /* 0x000000072e0c7899 */ /* 0x000fe200080006ff */
[----:B------:R-:W-:Y:S05]  /*3c90*/  IADD3 R0, PT, PT, R182, R153, RZ ;  /* 0x00000099b6007210 */ /* 0x000fea0007ffe0ff */
[----:B------:R-:W3:Y:S01]  /*3ca0*/  LDL R200, [R1+0x28] ;  /* 0x0000280001c87983 */ /* 0x000ee20000100800 */
[----:B------:R-:W-:Y:S01]  /*3cb0*/  MOV R2, UR52 ;  /* 0x0000003400027c02 */ /* 0x000fe20008000f00 */
[----:B------:R-:W-:Y:S01]  /*3cc0*/  UISETP.GE.AND UP0, UPT, UR12, UR29, UPT ;  /* 0x0000001d0c00728c */ /* 0x000fe2000bf06270 */
[----:B------:R-:W-:Y:S02]  /*3cd0*/  MOV R3, UR13 ;  /* 0x0000000d00037c02 */ /* 0x000fe40008000f00 */
[C---:B------:R-:W-:Y:S04]  /*3ce0*/  LEA R2, P0, R219.reuse, R2, 0x2 ;  /* 0x00000002db027211 */ /* 0x040fe800078010ff */
[----:B------:R-:W-:Y:S01]  /*3cf0*/  LEA.HI.X R3, R219, R3, RZ, 0x2, P0 ;  /* 0x00000003db037211 */ /* 0x000fe200000f14ff */
[----:B------:R-:W-:Y:S04]  /*3d00*/  DEPBAR.LE SB0, 0x0 ;  /* 0x000080000000791a */ /* 0x000fe80000000000 */
[----:B------:R-:W-:Y:S06]  /*3d10*/  BAR.SYNC.DEFER_BLOCKING 0x0 ;  /* 0x0000000000007b1d */ /* 0x000fec0000010000 */
[----:B------:R-:W-:Y:S08]  /*3d20*/  LDSM.16.M88.4 R64, [R182] ;  /* 0x00000000b640783b */ /* 0x000ff00000000200 */
[----:B------:R-:W1:Y:S08]  /*3d30*/  LDSM.16.M88.4 R16, [R146+0xc000] ;  /* 0x00c000009210783b */ /* 0x000e700000000200 */
[----:B------:R-:W2:Y:S08]  /*3d40*/  LDSM.16.M88.4 R60, [R182+0x2000] ;  /* 0x00200000b63c783b */ /* 0x000eb00000000200 */
[----:B------:R-:W4:Y:S08]  /*3d50*/  LDSM.16.M88.4 R32, [R146+0xc800] ;  /* 0x00c800009220783b */ /* 0x000f300000000200 */
        /* <DEDUP_REMOVED lines=35> */
[-C--:B------:R-:W-:Y:S01]  /*3f90*/  HMMA.16816.F32 R20, R136, R148.reuse, R20 ;  /* 0x000000948814723c */ /* 0x080fe20000001814 */
        /* <DEDUP_REMOVED lines=13> */
[----:B------:R-:W-:Y:S01]  /*4070*/  HMMA.16816.F32 R64, R136, R154, R64 ;  /* 0x0000009a8840723c */ /* 0x000fe20000001840 */
[----:B------:R-:W1:Y:S07]  /*4080*/  LDSM.16.M88.4 R136, [R181+0xc800] ;  /* 0x00c80000b588783b */ /* 0x000e6e0000000200 */
[-C--:B------:R-:W-:Y:S08]  /*4090*/  HMMA.16816.F32 R4, R156, R160.reuse, R4 ;  /* 0x000000a09c04723c */ /* 0x080ff00000001804 */
[C---:B------:R-:W-:Y:S01]  /*40a0*/  HMMA.16816.F32 R8, R164.reuse, R160, R8 ;  /* 0x000000a0a408723c */ /* 0x040fe20000001808 */
[----:B------:R-:W5:Y:S07]  /*40b0*/  LDG.E R160, desc[UR36][R2.64] ;  /* 0x0000002402a07981 */ /* 0x000f6e000c1e1900 */
[-C--:B------:R-:W-:Y:S08]  /*40c0*/  HMMA.16816.F32 R12, R164, R162.reuse, R12 ;  /* 0x000000a2a40c723c */ /* 0x080ff0000000180c */
[C---:B------:R-:W-:Y:S08]  /*40d0*/  HMMA.16816.F32 R16, R156.reuse, R162, R16 ;  /* 0x000000a29c10723c */ /* 0x040ff00000001810 */
        /* <DEDUP_REMOVED lines=8> */
[-C--:B---3--:R-:W-:Y:S08]  /*4160*/  HMMA.16816.F32 R52, R156, R172.reuse, R52 ;  /* 0x000000ac9c34723c */ /* 0x088ff00000001834 */
[C---:B------:R-:W-:Y:S08]  /*4170*/  HMMA.16816.F32 R56, R164.reuse, R172, R56 ;  /* 0x000000aca438723c */ /* 0x040ff00000001838 */
[-C--:B------:R-:W-:Y:S08]  /*4180*/  HMMA.16816.F32 R60, R164, R174.reuse, R60 ;  /* 0x000000aea43c723c */ /* 0x080ff0000000183c */
[----:B------:R-:W-:Y:S01]  /*4190*/  HMMA.16816.F32 R64, R156, R174, R64 ;  /* 0x000000ae9c40723c */ /* 0x000fe20000001840 */
[----:B------:R-:W5:Y:S04]  /*41a0*/  LDG.E R159, desc[UR36][R2.64+0x20] ;  /* 0x00002024029f7981 */ /* 0x000f68000c1e1900 */
[----:B------:R-:W5:Y:S03]  /*41b0*/  LDG.E R158, desc[UR36][R2.64+0x100] ;  /* 0x00010024029e7981 */ /* 0x000f66000c1e1900 */
[-C--:B------:R-:W-:Y:S01]  /*41c0*/  HMMA.16816.F32 R4, R148, R176.reuse, R4 ;  /* 0x000000b09404723c */ /* 0x080fe20000001804 */
[----:B------:R2:W5:Y:S07]  /*41d0*/  LDG.E R157, desc[UR36][R2.64+0x120] ;  /* 0x00012024029d7981 */ /* 0x00056e000c1e1900 */
[C---:B----4-:R-:W-:Y:S08]  /*41e0*/  HMMA.16816.F32 R8, R132.reuse, R176, R8 ;  /* 0x000000b08408723c */ /* 0x050ff00000001808 */
        /* <DEDUP_REMOVED lines=12> */
[----:B--2---:R-:W-:Y:S01]  /*42b0*/  LOP3.LUT R3, R219, UR12, RZ, 0xfc, !PT ;  /* 0x0000000cdb037c12 */ /* 0x004fe2000f8efcff */
[-C--:B-1----:R-:W-:Y:S03]  /*42c0*/  HMMA.16816.F32 R20, R148, R136.reuse, R20 ;  /* 0x000000889414723c */ /* 0x082fe60000001814 */
[----:B------:R-:W-:Y:S01]  /*42d0*/  IADD3 R0, PT, PT, R3, R200, RZ ;  /* 0x000000c803007210 */ /* 0x000fe20007ffe0ff */
[----:B------:R-:W-:Y:S03]  /*42e0*/  FMUL.FTZ R14, R14, UR14 ;  /* 0x0000000e0e0e7c20 */ /* 0x000fe60008410000 */
[----:B------:R-:W-:Y:S01]  /*42f0*/  MUFU.TANH R187, R6 ;  /* 0x0000000600bb7308 */ /* 0x000fe20000002400 */
[----:B------:R-:W-:Y:S01]  /*4300*/  FMUL.FTZ R15, R15, UR14 ;  /* 0x0000000e0f0f7c20 */ /* 0x000fe20008410000 */
[----:B------:R-:W-:Y:S01]  /*4310*/  FMUL.FTZ R12, R12, UR14 ;  /* 0x0000000e0c0c7c20 */ /* 0x000fe20008410000 */
        /* <DEDUP_REMOVED lines=8> */
[----:B------:R-:W2:Y:S01]  /*43a0*/  MUFU.TANH R185, R10 ;  /* 0x0000000a00b97308 */ /* 0x000ea20000002400 */
[----:B------:R-:W-:Y:S01]  /*43b0*/  FMUL.FTZ R13, R13, UR14 ;  /* 0x0000000e0d0d7c20 */ /* 0x000fe20008410000 */
[----:B------:R-:W-:Y:S01]  /*43c0*/  FMUL.FTZ R19, R19, UR14 ;  /* 0x0000000e13137c20 */ /* 0x000fe20008410000 */
[C---:B------:R-:W-:Y:S04]  /*43d0*/  HMMA.16816.F32 R32, R148.reuse, R138, R32 ;  /* 0x0000008a9420723c */ /* 0x040fe80000001820 */
[----:B------:R-:W-:Y:S03]  /*43e0*/  FMUL.FTZ R26, R26, UR14 ;  /* 0x0000000e1a1a7c20 */ /* 0x000fe60008410000 */
[----:B------:R-:W-:Y:S01]  /*43f0*/  MUFU.TANH R178, R11 ;  /* 0x0000000b00b27308 */ /* 0x000fe20000002400 */
[----:B------:R-:W-:Y:S01]  /*4400*/  FMUL.FTZ R25, R25, UR14 ;  /* 0x0000000e19197c20 */ /* 0x000fe20008410000 */
[----:B-1----:R-:W1:Y:S01]  /*4410*/  LDSM.16.M88.4 R4, [R181+0xd000] ;  /* 0x00d00000b504783b */ /* 0x002e620000000200 */
[----:B------:R-:W-:Y:S01]  /*4420*/  FMUL.FTZ R17, R17, UR14 ;  /* 0x0000000e11117c20 */ /* 0x000fe20008410000 */
[----:B------:R-:W-:Y:S01]  /*4430*/  FMUL.FTZ R23, R23, UR14 ;  /* 0x0000000e17177c20 */ /* 0x000fe20008410000 */
[----:B------:R-:W-:Y:S01]  /*4440*/  FMUL.FTZ R21, R21, UR14 ;  /* 0x0000000e15157c20 */ /* 0x000fe20008410000 */
[----:B------:R-:W-:Y:S01]  /*4450*/  FMUL.FTZ R30, R30, UR14 ;  /* 0x0000000e1e1e7c20 */ /* 0x000fe20008410000 */
[----:B------:R-:W-:Y:S03]  /*4460*/  FMUL.FTZ R31, R31, UR14 ;  /* 0x0000000e1f1f7c20 */ /* 0x000fe60008410000 */
[----:B------:R-:W-:Y:S01]  /*4470*/  MUFU.TANH R177, R8 ;  /* 0x0000000800b17308 */ /* 0x000fe20000002400 */
[----:B------:R-:W-:Y:S01]  /*4480*/  FMUL.FTZ R137, R29, UR14 ;  /* 0x0000000e1d897c20 */ /* 0x000fe20008410000 */
[----:B------:R-:W-:Y:S01]  /*4490*/  FMUL.FTZ R136, R28, UR14 ;  /* 0x0000000e1c887c20 */ /* 0x000fe20008410000 */
[----:B------:R-:W-:Y:S01]  /*44a0*/  IADD3 R28, PT, PT, R0, 0x78, RZ ;  /* 0x00000078001c7810 */ /* 0x000fe20007ffe0ff */
[----:B------:R-:W-:Y:S01]  /*44b0*/  FMUL.FTZ R138, R34, UR14 ;  /* 0x0000000e228a7c20 */ /* 0x000fe20008410000 */
[----:B------:R-:W-:Y:S05]  /*44c0*/  FMUL.FTZ R142, R32, UR14 ;  /* 0x0000000e208e7c20 */ /* 0x000fea0008410000 */
[----:B------:R3:W-:Y:S01]  /*44d0*/  MUFU.TANH R174, R9 ;  /* 0x0000000900ae7308 */ /* 0x0007e20000002400 */
[----:B------:R-:W-:Y:S01]  /*44e0*/  FMUL.FTZ R141, R33, UR14 ;  /* 0x0000000e218d7c20 */ /* 0x000fe20008410000 */
[----:B------:R-:W-:Y:S01]  /*44f0*/  FMUL.FTZ R139, R35, UR14 ;  /* 0x0000000e238b7c20 */ /* 0x000fe20008410000 */
[----:B------:R-:W-:Y:S07]  /*4500*/  IABS R28, R28 ;  /* 0x0000001c001c7213 */ /* 0x000fee0000000000 */
[----:B------:R4:W-:Y:S10]  /*4510*/  MUFU.TANH R170, R12 ;  /* 0x0000000c00aa7308 */ /* 0x0009f40000002400 */
[----:B------:R2:W2:Y:S01]  /*4520*/  MUFU.TANH R173, R14 ;  /* 0x0000000e00ad7308 */ /* 0x0004a20000002400 */
[----:B---3--:R-:W3:Y:S09]  /*4530*/  LDSM.16.M88.4 R8, [R181+0xd800] ;  /* 0x00d80000b508783b */ /* 0x008ef20000000200 */
[----:B------:R-:W3:Y:S01]  /*4540*/  MUFU.TANH R152, R30 ;  /* 0x0000001e00987308 */ /* 0x000ee20000002400 */
[-C--:B-1----:R-:W-:Y:S03]  /*4550*/  HMMA.16816.F32 R36, R148, R4.reuse, R36 ;  /* 0x000000049424723c */ /* 0x082fe60000001824 */
[----:B----4-:R-:W-:Y:S01]  /*4560*/  FMUL.FTZ R12, R24, UR14 ;  /* 0x0000000e180c7c20 */ /* 0x010fe20008410000 */
[C---:B------:R-:W-:Y:S05]  /*4570*/  IADD3 R24, PT, PT, R0.reuse, 0x70, RZ ;  /* 0x0000007000187810 */ /* 0x040fea0007ffe0ff */
[----:B------:R-:W-:Y:S01]  /*4580*/  MUFU.TANH R162, R16 ;  /* 0x0000001000a27308 */ /* 0x000fe20000002400 */
[C---:B------:R-:W-:Y:S04]  /*4590*/  HMMA.16816.F32 R40, R132.reuse, R4, R40 ;  /* 0x000000048428723c */ /* 0x040fe80000001828 */
[C---:B--2---:R-:W-:Y:S01]  /*45a0*/  IADD3 R14, PT, PT, R0.reuse, 0xaf, RZ ;  /* 0x000000af000e7810 */ /* 0x044fe20007ffe0ff */
[----:B------:R-:W-:Y:S04]  /*45b0*/  FMUL.FTZ R5, R27, UR14 ;  /* 0x0000000e1b057c20 */ /* 0x000fe80008410000 */
[----:B------:R1:W-:Y:S01]  /*45c0*/  MUFU.TANH R169, R15 ;  /* 0x0000000f00a97308 */ /* 0x0003e20000002400 */
[----:B------:R-:W-:Y:S01]  /*45d0*/  IADD3 R4, PT, PT, R0, 0xc8, RZ ;  /* 0x000000c800047810 */ /* 0x000fe20007ffe0ff */
[-C--:B------:R-:W-:Y:S03]  /*45e0*/  HMMA.16816.F32 R44, R132, R6.reuse, R44 ;  /* 0x00000006842c723c */ /* 0x080fe6000000182c */
[----:B------:R-:W-:Y:S01]  /*45f0*/  FMUL.FTZ R140, R38, UR14 ;  /* 0x0000000e268c7c20 */ /* 0x000fe20008410000 */
[----:B------:R-:W-:Y:S01]  /*4600*/  FMUL.FTZ R145, R39, UR14 ;  /* 0x0000000e27917c20 */ /* 0x000fe20008410000 */
[----:B------:R-:W-:Y:S03]  /*4610*/  IADD3 R39, PT, PT, R0, 0x57, RZ ;  /* 0x0000005700277810 */ /* 0x000fe60007ffe0ff */
[----:B------:R-:W-:Y:S01]  /*4620*/  MUFU.TANH R167, R13 ;  /* 0x0000000d00a77308 */ /* 0x000fe20000002400 */
[----:B------:R-:W-:Y:S01]  /*4630*/  FMUL.FTZ R146, R36, UR14 ;  /* 0x0000000e24927c20 */ /* 0x000fe20008410000 */
[C---:B------:R-:W-:Y:S04]  /*4640*/  HMMA.16816.F32 R48, R148.reuse, R6, R48 ;  /* 0x000000069430723c */ /* 0x040fe80000001830 */
[----:B------:R-:W-:Y:S01]  /*4650*/  FMUL.FTZ R161, R41, UR14 ;  /* 0x0000000e29a17c20 */ /* 0x000fe20008410000 */
[----:B------:R-:W-:Y:S03]  /*4660*/  IADD3 R41, PT, PT, R0, 0x4f, RZ ;  /* 0x0000004f00297810 */ /* 0x000fe60007ffe0ff */
[----:B------:R2:W-:Y:S01]  /*4670*/  MUFU.TANH R164, R18 ;  /* 0x0000001200a47308 */ /* 0x0005e20000002400 */
[----:B------:R-:W-:Y:S01]  /*4680*/  FMUL.FTZ R154, R40, UR14 ;  /* 0x0000000e289a7c20 */ /* 0x000fe20008410000 */
[-C--:B---3--:R-:W-:Y:S03]  /*4690*/  HMMA.16816.F32 R52, R148, R8.reuse, R52 ;  /* 0x000000089434723c */ /* 0x088fe60000001834 */
[----:B------:R-:W-:Y:S01]  /*46a0*/  IADD3 R40, PT, PT, R0, 0x50, RZ ;  /* 0x0000005000287810 */ /* 0x000fe20007ffe0ff */
[----:B------:R-:W-:Y:S01]  /*46b0*/  FMUL.FTZ R46, R46, UR14 ;  /* 0x0000000e2e2e7c20 */ /* 0x000fe20008410000 */
[----:B------:R-:W-:Y:S03]  /*46c0*/  FMUL.FTZ R165, R47, UR14 ;  /* 0x0000000e2fa57c20 */ /* 0x000fe60008410000 */
[----:B------:R-:W-:Y:S01]  /*46d0*/  MUFU.TANH R163, R19 ;  /* 0x0000001300a37308 */ /* 0x000fe20000002400 */
[----:B-1----:R-:W-:Y:S01]  /*46e0*/  IADD3 R15, PT, PT, R0, 0xa8, RZ ;  /* 0x000000a8000f7810 */ /* 0x002fe20007ffe0ff */
[C---:B------:R-:W-:Y:S04]  /*46f0*/  HMMA.16816.F32 R56, R132.reuse, R8, R56 ;  /* 0x000000088438723c */ /* 0x040fe80000001838 */
[----:B------:R-:W-:Y:S01]  /*4700*/  FMUL.FTZ R175, R48, UR14 ;  /* 0x0000000e30af7c20 */ /* 0x000fe20008410000 */
[----:B------:R-:W-:Y:S03]  /*4710*/  FMUL.FTZ R168, R50, UR14 ;  /* 0x0000000e32a87c20 */ /* 0x000fe60008410000 */
[----:B------:R-:W-:Y:S01]  /*4720*/  MUFU.TANH R27, R17 ;  /* 0x00000011001b7308 */ /* 0x000fe20000002400 */
[----:B------:R-:W-:Y:S01]  /*4730*/  IADD3 R6, PT, PT, R0, 0xc0, RZ ;  /* 0x000000c000067810 */ /* 0x000fe20007ffe0ff */
[-C--:B------:R-:W-:Y:S03]  /*4740*/  HMMA.16816.F32 R60, R132, R10.reuse, R60 ;  /* 0x0000000a843c723c */ /* 0x080fe6000000183c */
[----:B------:R-:W-:Y:S01]  /*4750*/  FMUL.FTZ R179, R54, UR14 ;  /* 0x0000000e36b37c20 */ /* 0x000fe20008410000 */
[----:B------:R-:W-:Y:S01]  /*4760*/  FMUL.FTZ R181, R55, UR14 ;  /* 0x0000000e37b57c20 */ /* 0x000fe20008410000 */
[----:B--2---:R-:W-:Y:S03]  /*4770*/  IADD3 R18, PT, PT, R0, 0x5f, RZ ;  /* 0x0000005f00127810 */ /* 0x004fe60007ffe0ff */
[----:B------:R1:W-:Y:S01]  /*4780*/  MUFU.TANH R156, R22 ;  /* 0x00000016009c7308 */ /* 0x0003e20000002400 */
[----:B------:R-:W-:Y:S01]  /*4790*/  FMUL.FTZ R132, R42, UR14 ;  /* 0x0000000e2a847c20 */ /* 0x000fe20008410000 */
[----:B------:R-:W-:Y:S04]  /*47a0*/  HMMA.16816.F32 R64, R148, R10, R64 ;  /* 0x0000000a9440723c */ /* 0x000fe80000001840 */
[----:B------:R-:W-:Y:S01]  /*47b0*/  IADD3 R42, PT, PT, R0, 0x90, RZ ;  /* 0x00000090002a7810 */ /* 0x000fe20007ffe0ff */
[----:B------:R-:W-:Y:S03]  /*47c0*/  FMUL.FTZ R193, R59, UR14 ;  /* 0x0000000e3bc17c20 */ /* 0x000fe60008410000 */
[----:B------:R-:W-:Y:S01]  /*47d0*/  MUFU.TANH R155, R23 ;  /* 0x00000017009b7308 */ /* 0x000fe20000002400 */
[----:B------:R-:W-:Y:S01]  /*47e0*/  FMUL.FTZ R192, R58, UR14 ;  /* 0x0000000e3ac07c20 */ /* 0x000fe20008410000 */
[----:B------:R-:W-:Y:S01]  /*47f0*/  IADD3 R10, PT, PT, R0, 0x80, RZ ;  /* 0x00000080000a7810 */ /* 0x000fe20007ffe0ff */
[----:B------:R-:W-:Y:S01]  /*4800*/  FMUL.FTZ R166, R44, UR14 ;  /* 0x0000000e2ca67c20 */ /* 0x000fe20008410000 */
[----:B------:R-:W-:Y:S01]  /*4810*/  IADD3 R44, PT, PT, R0, 0x47, RZ ;  /* 0x00000047002c7810 */ /* 0x000fe20007ffe0ff */
[----:B------:R-:W-:Y:S01]  /*4820*/  FMUL.FTZ R199, R63, UR14 ;  /* 0x0000000e3fc77c20 */ /* 0x000fe20008410000 */
[----:B------:R-:W-:Y:S01]  /*4830*/  IABS R36, R10 ;  /* 0x0000000a00247213 */ /* 0x000fe20000000000 */
[----:B------:R-:W-:Y:S03]  /*4840*/  FMUL.FTZ R194, R56, UR14 ;  /* 0x0000000e38c27c20 */ /* 0x000fe60008410000 */
[----:B------:R2:W-:Y:S01]  /*4850*/  MUFU.TANH R144, R20 ;  /* 0x0000001400907308 */ /* 0x0005e20000002400 */
[----:B------:R-:W-:Y:S01]  /*4860*/  IABS R30, R6 ;  /* 0x00000006001e7213 */ /* 0x000fe20000000000 */
[----:B------:R-:W-:Y:S01]  /*4870*/  FMUL.FTZ R190, R52, UR14 ;  /* 0x0000000e34be7c20 */ /* 0x000fe20008410000 */
[----:B-1----:R-:W-:Y:S01]  /*4880*/  IADD3 R22, PT, PT, R0, 0x9f, RZ ;  /* 0x0000009f00167810 */ /* 0x002fe20007ffe0ff */
[----:B------:R-:W-:Y:S01]  /*4890*/  FMUL.FTZ R147, R37, UR14 ;  /* 0x0000000e25937c20 */ /* 0x000fe20008410000 */
[----:B------:R-:W-:Y:S01]  /*48a0*/  FMUL.FTZ R203, R65, UR14 ;  /* 0x0000000e41cb7c20 */ /* 0x000fe20008410000 */
[----:B------:R-:W-:Y:S01]  /*48b0*/  IABS R6, R14 ;  /* 0x0000000e00067213 */ /* 0x000fe20000000000 */
[----:B------:R-:W-:Y:S03]  /*48c0*/  FMUL.FTZ R172, R51, UR14 ;  /* 0x0000000e33ac7c20 */ /* 0x000fe60008410000 */
[----:B------:R-:W-:Y:S01]  /*48d0*/  MUFU.TANH R143, R21 ;  /* 0x00000015008f7308 */ /* 0x000fe20000002400 */
[----:B------:R-:W-:Y:S01]  /*48e0*/  IABS R14, R44 ;  /* 0x0000002c000e7213 */ /* 0x000fe20000000000 */
[----:B------:R-:W-:Y:S01]  /*48f0*/  FMUL.FTZ R153, R43, UR14 ;  /* 0x0000000e2b997c20 */ /* 0x000fe20008410000 */
[----:B------:R-:W-:Y:S01]  /*4900*/  IABS R10, R22 ;  /* 0x00000016000a7213 */ /* 0x000fe20000000000 */
[----:B------:R-:W-:Y:S01]  /*4910*/  FMUL.FTZ R201, R67, UR14 ;  /* 0x0000000e43c97c20 */ /* 0x000fe20008410000 */
[----:B------:R-:W-:Y:S01]  /*4920*/  IABS R22, R39 ;  /* 0x0000002700167213 */ /* 0x000fe20000000000 */
[----:B------:R-:W-:Y:S01]  /*4930*/  FMUL.FTZ R202, R64, UR14 ;  /* 0x0000000e40ca7c20 */ /* 0x000fe20008410000 */
[C---:B------:R-:W-:Y:S03]  /*4940*/  IADD3 R7, PT, PT, R0.reuse, 0x87, RZ ;  /* 0x0000008700077810 */ /* 0x040fe60007ffe0ff */
[----:B------:R1:W-:Y:S01]  /*4950*/  MUFU.TANH R51, R25 ;  /* 0x0000001900337308 */ /* 0x0003e20000002400 */
[----:B------:R-:W-:Y:S01]  /*4960*/  I2FP.F32.S32 R59, R22 ;  /* 0x00000016003b7245 */ /* 0x000fe20000201400 */
[----:B------:R-:W-:Y:S01]  /*4970*/  FMUL.FTZ R171, R45, UR14 ;  /* 0x0000000e2dab7c20 */ /* 0x000fe20008410000 */
[C---:B--2---:R-:W-:Y:S01]  /*4980*/  IADD3 R20, PT, PT, R0.reuse, 0xa0, RZ ;  /* 0x000000a000147810 */ /* 0x044fe20007ffe0ff */
[----:B------:R-:W-:Y:S01]  /*4990*/  FMUL.FTZ R176, R49, UR14 ;  /* 0x0000000e31b07c20 */ /* 0x000fe20008410000 */
[----:B------:R-:W-:Y:S01]  /*49a0*/  IADD3 R8, PT, PT, R0, 0x88, RZ ;  /* 0x0000008800087810 */ /* 0x000fe20007ffe0ff */
[----:B------:R-:W-:Y:S01]  /*49b0*/  FMUL.FTZ R200, R66, UR14 ;  /* 0x0000000e42c87c20 */ /* 0x000fe20008410000 */
[----:B------:R-:W-:Y:S03]  /*49c0*/  IADD3 R37, PT, PT, R0, 0x97, RZ ;  /* 0x0000009700257810 */ /* 0x000fe60007ffe0ff */
[----:B------:R-:W-:Y:S01]  /*49d0*/  MUFU.TANH R135, R26 ;  /* 0x0000001a00877308 */ /* 0x000fe20000002400 */
[----:B------:R-:W-:Y:S01]  /*49e0*/  IABS R33, R7 ;  /* 0x0000000700217213 */ /* 0x000fe20000000000 */
[----:B------:R-:W-:Y:S01]  /*49f0*/  FMUL.FTZ R196, R60, UR14 ;  /* 0x0000000e3cc47c20 */ /* 0x000fe20008410000 */
[----:B------:R-:W-:Y:S01]  /*4a00*/  IABS R7, R37 ;  /* 0x0000002500077213 */ /* 0x000fe20000000000 */
[----:B------:R-:W-:Y:S01]  /*4a10*/  FMUL.FTZ R191, R53, UR14 ;  /* 0x0000000e35bf7c20 */ /* 0x000fe20008410000 */
[----:B------:R-:W-:Y:S01]  /*4a20*/  IABS R34, R8 ;  /* 0x0000000800227213 */ /* 0x000fe20000000000 */
[----:B------:R-:W-:Y:S01]  /*4a30*/  FMUL.FTZ R195, R57, UR14 ;  /* 0x0000000e39c37c20 */ /* 0x000fe20008410000 */
[----:B------:R-:W-:Y:S03]  /*4a40*/  I2FP.F32.S32 R148, R7 ;  /* 0x0000000700947245 */ /* 0x000fe60000201400 */
[----:B------:R2:W-:Y:S01]  /*4a50*/  MUFU.TANH R150, R5 ;  /* 0x0000000500967308 */ /* 0x0005e20000002400 */
[----:B------:R-:W-:Y:S01]  /*4a60*/  FFMA.FTZ R7, -R185, R185, 1 ;  /* 0x3f800000b9077423 */ /* 0x000fe200000101b9 */
[----:B------:R-:W-:Y:S01]  /*4a70*/  IABS R32, R4 ;  /* 0x0000000400207213 */ /* 0x000fe20000000000 */
[----:B------:R-:W-:Y:S01]  /*4a80*/  FMUL.FTZ R198, R62, UR14 ;  /* 0x0000000e3ec67c20 */ /* 0x000fe20008410000 */
[----:B------:R-:W-:Y:S01]  /*4a90*/  IABS R4, R15 ;  /* 0x0000000f00047213 */ /* 0x000fe20000000000 */
[----:B------:R-:W-:Y:S01]  /*4aa0*/  FMUL.FTZ R197, R61, UR14 ;  /* 0x0000000e3dc57c20 */ /* 0x000fe20008410000 */
[----:B------:R-:W-:Y:S04]  /*4ab0*/  IABS R15, R18 ;  /* 0x00000012000f7213 */ /* 0x000fe80000000000 */
[----:B------:R3:W-:Y:S01]  /*4ac0*/  MUFU.TANH R52, R12 ;  /* 0x0000000c00347308 */ /* 0x0007e20000002400 */
[----:B------:R-:W-:Y:S02]  /*4ad0*/  IABS R18, R41 ;  /* 0x0000002900127213 */ /* 0x000fe40000000000 */
[C---:B------:R-:W-:Y:S02]  /*4ae0*/  IADD3 R9, PT, PT, R0.reuse, 0x7f, RZ ;  /* 0x0000007f00097810 */ /* 0x040fe40007ffe0ff */
[C---:B-1----:R-:W-:Y:S02]  /*4af0*/  IADD3 R25, PT, PT, R0.reuse, 0x98, RZ ;  /* 0x0000009800197810 */ /* 0x042fe40007ffe0ff */
[C---:B------:R-:W-:Y:S03]  /*4b00*/  IADD3 R38, PT, PT, R0.reuse, 0x58, RZ ;  /* 0x0000005800267810 */ /* 0x040fe60007ffe0ff */
[----:B------:R-:W-:Y:S01]  /*4b10*/  MUFU.TANH R151, R31 ;  /* 0x0000001f00977308 */ /* 0x000fe20000002400 */
[----:B------:R-:W-:Y:S02]  /*4b20*/  IABS R35, R9 ;  /* 0x0000000900237213 */ /* 0x000fe40000000000 */
[C---:B--2---:R-:W-:Y:S02]  /*4b30*/  IADD3 R5, PT, PT, R0.reuse, 0xbf, RZ ;  /* 0x000000bf00057810 */ /* 0x044fe40007ffe0ff */
[----:B------:R-:W-:Y:S02]  /*4b40*/  IABS R9, R25 ;  /* 0x0000001900097213 */ /* 0x000fe40000000000 */
[----:B------:R-:W-:Y:S03]  /*4b50*/  IABS R29, R5 ;  /* 0x00000005001d7213 */ /* 0x000fe60000000000 */
[----:B------:R-:W1:Y:S01]  /*4b60*/  MUFU.TANH R63, R140 ;  /* 0x0000008c003f7308 */ /* 0x000e620000002400 */
[----:B------:R-:W-:Y:S02]  /*4b70*/  IABS R5, R42 ;  /* 0x0000002a00057213 */ /* 0x000fe40000000000 */
[----:B---3--:R-:W-:Y:S02]  /*4b80*/  IADD3 R12, PT, PT, R0, 0xb0, RZ ;  /* 0x000000b0000c7810 */ /* 0x008fe40007ffe0ff */
[----:B------:R-:W-:Y:S01]  /*4b90*/  I2FP.F32.S32 R149, R9 ;  /* 0x0000000900957245 */ /* 0x000fe20000201400 */
[----:B------:R-:W-:Y:S01]  /*4ba0*/  FFMA.FTZ R9, -R173, R173, 1 ;  /* 0x3f800000ad097423 */ /* 0x000fe200000101ad */
[----:B------:R-:W-:Y:S03]  /*4bb0*/  IABS R8, R12 ;  /* 0x0000000c00087213 */ /* 0x000fe60000000000 */
[----:B------:R-:W2:Y:S01]  /*4bc0*/  MUFU.TANH R44, R145 ;  /* 0x00000091002c7308 */ /* 0x000ea20000002400 */
[----:B------:R-:W-:Y:S01]  /*4bd0*/  IABS R12, R20 ;  /* 0x00000014000c7213 */ /* 0x000fe20000000000 */
[----:B------:R-:W-:Y:S01]  /*4be0*/  FMUL.FTZ R210, R9, UR14 ;  /* 0x0000000e09d27c20 */ /* 0x000fe20008410000 */
[----:B------:R-:W-:Y:S01]  /*4bf0*/  IABS R20, R40 ;  /* 0x0000002800147213 */ /* 0x000fe20000000000 */
[----:B------:R-:W-:Y:S01]  /*4c00*/  FFMA.FTZ R9, -R152, R152, 1 ;  /* 0x3f80000098097423 */ /* 0x000fe20000010198 */
[----:B------:R-:W-:Y:S02]  /*4c10*/  IABS R25, R38 ;  /* 0x0000002600197213 */ /* 0x000fe40000000000 */
[----:B------:R-:W-:Y:S03]  /*4c20*/  I2FP.F32.S32 R58, R20 ;  /* 0x00000014003a7245 */ /* 0x000fe60000201400 */
[----:B------:R3:W-:Y:S01]  /*4c30*/  MUFU.TANH R140, R146 ;  /* 0x00000092008c7308 */ /* 0x0007e20000002400 */
[----:B------:R-:W-:Y:S01]  /*4c40*/  FMUL.FTZ R221, R9, UR14 ;  /* 0x0000000e09dd7c20 */ /* 0x000fe20008410000 */
[----:B-1----:R-:W-:Y:S01]  /*4c50*/  FFMA.FTZ R9, -R63, R63, 1 ;  /* 0x3f8000003f097423 */ /* 0x002fe2000001013f */
[----:B------:R-:W-:Y:S02]  /*4c60*/  I2FP.F32.S32 R38, R30 ;  /* 0x0000001e00267245 */ /* 0x000fe40000201400 */
[----:B------:R-:W-:Y:S01]  /*4c70*/  I2FP.F32.S32 R134, R33 ;  /* 0x0000002100867245 */ /* 0x000fe20000201400 */
[----:B------:R-:W-:Y:S01]  /*4c80*/  FMUL.FTZ R228, R9, UR14 ;  /* 0x0000000e09e47c20 */ /* 0x000fe20008410000 */
[----:B------:R-:W-:Y:S03]  /*4c90*/  I2FP.F32.S32 R33, R6 ;  /* 0x0000000600217245 */ /* 0x000fe60000201400 */
[----:B------:R-:W-:Y:S01]  /*4ca0*/  MUFU.TANH R64, R139 ;  /* 0x0000008b00407308 */ /* 0x000fe20000002400 */
[----:B------:R-:W-:Y:S01]  /*4cb0*/  FFMA.FTZ R6, -R178, R178, 1 ;  /* 0x3f800000b2067423 */ /* 0x000fe200000101b2 */
[----:B------:R-:W-:Y:S01]  /*4cc0*/  FFMA.FTZ R56, R38, -UR16, R177 ;  /* 0x8000001026387c23 */ /* 0x000fe200080100b1 */
[----:B------:R-:W-:Y:S01]  /*4cd0*/  IADD3 R43, PT, PT, R0, 0x8f, RZ ;  /* 0x0000008f002b7810 */ /* 0x000fe20007ffe0ff */
[----:B------:R-:W-:Y:S01]  /*4ce0*/  FFMA.FTZ R38, R38, -UR16, R173 ;  /* 0x8000001026267c23 */ /* 0x000fe200080100ad */
[----:B------:R-:W-:Y:S01]  /*4cf0*/  FMUL.FTZ R206, R6, UR14 ;  /* 0x0000000e06ce7c20 */ /* 0x000fe20008410000 */
[----:B------:R-:W-:Y:S01]  /*4d00*/  FFMA.FTZ R6, -R162, R162, 1 ;  /* 0x3f800000a2067423 */ /* 0x000fe200000101a2 */
[----:B------:R-:W-:Y:S03]  /*4d10*/  IABS R31, R2 ;  /* 0x00000002001f7213 */ /* 0x000fe60000000000 */
[----:B------:R-:W-:Y:S01]  /*4d20*/  MUFU.TANH R139, R147 ;  /* 0x00000093008b7308 */ /* 0x000fe20000002400 */
[----:B------:R-:W-:Y:S01]  /*4d30*/  IABS R2, R43 ;  /* 0x0000002b00027213 */ /* 0x000fe20000000000 */
[----:B------:R-:W-:Y:S01]  /*4d40*/  FMUL.FTZ R211, R6, UR14 ;  /* 0x0000000e06d37c20 */ /* 0x000fe20008410000 */
[----:B------:R-:W-:Y:S01]  /*4d50*/  FFMA.FTZ R6, -R135, R135, 1 ;  /* 0x3f80000087067423 */ /* 0x000fe20000010187 */
[----:B------:R-:W-:Y:S02]  /*4d60*/  I2FP.F32.S32 R133, R34 ;  /* 0x0000002200857245 */ /* 0x000fe40000201400 */
[----:B---3--:R-:W-:Y:S01]  /*4d70*/  I2FP.F32.S32 R146, R2 ;  /* 0x0000000200927245 */ /* 0x008fe20000201400 */
[----:B------:R-:W-:Y:S03]  /*4d80*/  FMUL.FTZ R217, R6, UR14 ;  /* 0x0000000e06d97c20 */ /* 0x000fe60008410000 */
[----:B------:R1:W-:Y:S01]  /*4d90*/  MUFU.TANH R48, R154 ;  /* 0x0000009a00307308 */ /* 0x0003e20000002400 */
[----:B------:R-:W-:Y:S01]  /*4da0*/  FFMA.FTZ R2, -R188, R188, 1 ;  /* 0x3f800000bc027423 */ /* 0x000fe200000101bc */
[----:B------:R-:W-:Y:S01]  /*4db0*/  I2FP.F32.S32 R34, R8 ;  /* 0x0000000800227245 */ /* 0x000fe20000201400 */
[----:B------:R-:W-:Y:S01]  /*4dc0*/  FFMA.FTZ R8, -R169, R169, 1 ;  /* 0x3f800000a9087423 */ /* 0x000fe200000101a9 */
[----:B------:R-:W-:Y:S02]  /*4dd0*/  IADD3 R26, PT, PT, R0, 0x77, RZ ;  /* 0x00000077001a7810 */ /* 0x000fe40007ffe0ff */
[----:B------:R-:W-:Y:S01]  /*4de0*/  I2FP.F32.S32 R40, R32 ;  /* 0x0000002000287245 */ /* 0x000fe20000201400 */
[----:B------:R-:W-:Y:S03]  /*4df0*/  FMUL.FTZ R209, R8, UR14 ;  /* 0x0000000e08d17c20 */ /* 0x000fe60008410000 */
[----:B------:R-:W3:Y:S01]  /*4e00*/  MUFU.TANH R65, R138 ;  /* 0x0000008a00417308 */ /* 0x000ee20000002400 */
[----:B------:R-:W-:Y:S01]  /*4e10*/  FFMA.FTZ R8, -R156, R156, 1 ;  /* 0x3f8000009c087423 */ /* 0x000fe2000001019c */
[----:B------:R-:W-:Y:S01]  /*4e20*/  IABS R26, R26 ;  /* 0x0000001a001a7213 */ /* 0x000fe20000000000 */
[----:B------:R-:W-:Y:S01]  /*4e30*/  FFMA.FTZ R40, R40, -UR16, R185 ;  /* 0x8000001028287c23 */ /* 0x000fe200080100b9 */
[----:B------:R-:W-:Y:S01]  /*4e40*/  I2FP.F32.S32 R32, R4 ;  /* 0x0000000400207245 */ /* 0x000fe20000201400 */
[----:B------:R-:W-:Y:S01]  /*4e50*/  FMUL.FTZ R216, R8, UR14 ;  /* 0x0000000e08d87c20 */ /* 0x000fe20008410000 */
[----:B------:R-:W-:Y:S01]  /*4e60*/  FFMA.FTZ R8, -R151, R151, 1 ;  /* 0x3f80000097087423 */ /* 0x000fe20000010197 */
[----:B------:R-:W-:Y:S03]  /*4e70*/  FFMA.FTZ R4, -R187, R187, 1 ;  /* 0x3f800000bb047423 */ /* 0x000fe600000101bb */
[----:B------:R-:W-:Y:S01]  /*4e80*/  MUFU.TANH R138, R175 ;  /* 0x000000af008a7308 */ /* 0x000fe20000002400 */
[----:B------:R-:W-:Y:S01]  /*4e90*/  I2FP.F32.S32 R67, R26 ;  /* 0x0000001a00437245 */ /* 0x000fe20000201400 */
[----:B------:R-:W-:Y:S01]  /*4ea0*/  FMUL.FTZ R220, R8, UR14 ;  /* 0x0000000e08dc7c20 */ /* 0x000fe20008410000 */
[----:B--2---:R-:W-:Y:S01]  /*4eb0*/  FFMA.FTZ R8, -R44, R44, 1 ;  /* 0x3f8000002c087423 */ /* 0x004fe2000001012c */
[----:B-1----:R-:W-:Y:S01]  /*4ec0*/  I2FP.F32.S32 R154, R14 ;  /* 0x0000000e009a7245 */ /* 0x002fe20000201400 */
[----:B------:R-:W-:Y:S01]  /*4ed0*/  FFMA.FTZ R26, R133, -UR16, R187 ;  /* 0x80000010851a7c23 */ /* 0x000fe200080100bb */
[----:B------:R-:W-:Y:S01]  /*4ee0*/  FMUL.FTZ R187, R2, UR14 ;  /* 0x0000000e02bb7c20 */ /* 0x000fe20008410000 */
[----:B------:R-:W-:Y:S03]  /*4ef0*/  FMUL.FTZ R227, R8, UR14 ;  /* 0x0000000e08e37c20 */ /* 0x000fe60008410000 */
[----:B------:R-:W-:Y:S01]  /*4f00*/  MUFU.TANH R49, R137 ;  /* 0x0000008900317308 */ /* 0x000fe20000002400 */
[----:B------:R-:W-:Y:S01]  /*4f10*/  FFMA.FTZ R2, -R177, R177, 1 ;  /* 0x3f800000b1027423 */ /* 0x000fe200000101b1 */
[----:B---3--:R-:W-:Y:S01]  /*4f20*/  FFMA.FTZ R6, -R65, R65, 1 ;  /* 0x3f80000041067423 */ /* 0x008fe20000010141 */
[----:B------:R-:W-:Y:S01]  /*4f30*/  FMUL.FTZ R177, R7, UR14 ;  /* 0x0000000e07b17c20 */ /* 0x000fe20008410000 */
[----:B------:R-:W-:Y:S01]  /*4f40*/  FFMA.FTZ R7, -R164, R164, 1 ;  /* 0x3f800000a4077423 */ /* 0x000fe200000101a4 */
[----:B------:R-:W-:Y:S01]  /*4f50*/  IADD3 R16, PT, PT, R0, 0xa7, RZ ;  /* 0x000000a700107810 */ /* 0x000fe20007ffe0ff */
[----:B------:R-:W-:Y:S01]  /*4f60*/  FMUL.FTZ R225, R6, UR14 ;  /* 0x0000000e06e17c20 */ /* 0x000fe20008410000 */
[C---:B------:R-:W-:Y:S03]  /*4f70*/  IADD3 R13, PT, PT, R0.reuse, 0xb8, RZ ;  /* 0x000000b8000d7810 */ /* 0x040fe60007ffe0ff */
[----:B------:R-:W-:Y:S01]  /*4f80*/  MUFU.TANH R137, R176 ;  /* 0x000000b000897308 */ /* 0x000fe20000002400 */
[----:B------:R-:W-:Y:S01]  /*4f90*/  FMUL.FTZ R212, R7, UR14 ;  /* 0x0000000e07d47c20 */ /* 0x000fe20008410000 */
[C---:B------:R-:W-:Y:S02]  /*4fa0*/  IADD3 R11, PT, PT, R0.reuse, 0xb7, RZ ;  /* 0x000000b7000b7810 */ /* 0x040fe40007ffe0ff */
[C---:B------:R-:W-:Y:S02]  /*4fb0*/  IADD3 R23, PT, PT, R0.reuse, 0x6f, RZ ;  /* 0x0000006f00177810 */ /* 0x040fe40007ffe0ff */
[C---:B------:R-:W-:Y:S04]  /*4fc0*/  IADD3 R21, PT, PT, R0.reuse, 0x68, RZ ;  /* 0x0000006800157810 */ /* 0x040fe80007ffe0ff */
[----:B------:R-:W-:Y:S01]  /*4fd0*/  MUFU.TANH R50, R136 ;  /* 0x0000008800327308 */ /* 0x000fe20000002400 */
[C---:B------:R-:W-:Y:S02]  /*4fe0*/  IADD3 R19, PT, PT, R0.reuse, 0x67, RZ ;  /* 0x0000006700137810 */ /* 0x040fe40007ffe0ff */
[C---:B------:R-:W-:Y:S02]  /*4ff0*/  IADD3 R17, PT, PT, R0.reuse, 0x60, RZ ;  /* 0x0000006000117810 */ /* 0x040fe40007ffe0ff */
[----:B------:R-:W-:Y:S02]  /*5000*/  IADD3 R45, PT, PT, R0, 0x48, RZ ;  /* 0x00000048002d7810 */ /* 0x000fe40007ffe0ff */
[----:B------:R-:W-:Y:S03]  /*5010*/  IABS R0, R16 ;  /* 0x0000001000007213 */ /* 0x000fe60000000000 */
[----:B------:R-:W-:Y:S01]  /*5020*/  MUFU.TANH R43, R153 ;  /* 0x00000099002b7308 */ /* 0x000fe20000002400 */
[----:B------:R-:W-:Y:S02]  /*5030*/  IABS R24, R24 ;  /* 0x0000001800187213 */ /* 0x000fe40000000000 */
[----:B------:R-:W-:Y:S01]  /*5040*/  I2FP.F32.S32 R145, R0 ;  /* 0x0000000000917245 */ /* 0x000fe20000201400 */
[----:B------:R-:W-:Y:S01]  /*5050*/  FFMA.FTZ R0, -R186, R186, 1 ;  /* 0x3f800000ba007423 */ /* 0x000fe200000101ba */
[----:B------:R-:W-:Y:S02]  /*5060*/  MOV R66, R24 ;  /* 0x0000001800427202 */ /* 0x000fe40000000f00 */
[----:B------:R-:W-:Y:S03]  /*5070*/  I2FP.F32.S32 R24, R36 ;  /* 0x0000002400187245 */ /* 0x000fe60000201400 */
[----:B------:R-:W-:Y:S01]  /*5080*/  MUFU.TANH R136, R190 ;  /* 0x000000be00887308 */ /* 0x000fe20000002400 */
[----:B------:R-:W-:Y:S01]  /*5090*/  I2FP.F32.S32 R60, R25 ;  /* 0x00000019003c7245 */ /* 0x000fe20000201400 */
[----:B------:R-:W-:Y:S01]  /*50a0*/  FFMA.FTZ R25, R134, -UR16, R186 ;  /* 0x8000001086197c23 */ /* 0x000fe200080100ba */
[----:B------:R-:W-:Y:S01]  /*50b0*/  MOV R39, R31 ;  /* 0x0000001f00277202 */ /* 0x000fe20000000f00 */
[----:B------:R-:W-:Y:S01]  /*50c0*/  FMUL.FTZ R186, R0, UR14 ;  /* 0x0000000e00ba7c20 */ /* 0x000fe20008410000 */
[----:B------:R-:W-:Y:S01]  /*50d0*/  I2FP.F32.S32 R31, R35 ;  /* 0x00000023001f7245 */ /* 0x000fe20000201400 */
[----:B------:R-:W-:Y:S01]  /*50e0*/  FFMA.FTZ R0, -R174, R174, 1 ;  /* 0x3f800000ae007423 */ /* 0x000fe200000101ae */
[----:B------:R-:W-:Y:S03]  /*50f0*/  I2FP.F32.S32 R147, R5 ;  /* 0x0000000500937245 */ /* 0x000fe60000201400 */
[----:B------:R-:W1:Y:S01]  /*5100*/  MUFU.TANH R142, R142 ;  /* 0x0000008e008e7308 */ /* 0x000e620000002400 */
[----:B------:R-:W-:Y:S01]  /*5110*/  IABS R13, R13 ;  /* 0x0000000d000d7213 */ /* 0x000fe20000000000 */
[----:B------:R-:W-:Y:S01]  /*5120*/  FFMA.FTZ R5, -R189, R189, 1 ;  /* 0x3f800000bd057423 */ /* 0x000fe200000101bd */
[----:B------:R-:W-:Y:S01]  /*5130*/  FFMA.FTZ R30, R24, -UR16, R189 ;  /* 0x80000010181e7c23 */ /* 0x000fe200080100bd */
[----:B------:R-:W-:Y:S01]  /*5140*/  I2FP.F32.S32 R37, R29 ;  /* 0x0000001d00257245 */ /* 0x000fe20000201400 */
[----:B------:R-:W-:Y:S01]  /*5150*/  FMUL.FTZ R189, R4, UR14 ;  /* 0x0000000e04bd7c20 */ /* 0x000fe20008410000 */
[----:B------:R-:W-:Y:S01]  /*5160*/  FFMA.FTZ R29, R31, -UR16, R188 ;  /* 0x800000101f1d7c23 */ /* 0x000fe200080100bc */
[----:B------:R-:W-:Y:S03]  /*5170*/  FMUL.FTZ R185, R0, UR14 ;  /* 0x0000000e00b97c20 */ /* 0x000fe60008410000 */
[----:B------:R-:W2:Y:S01]  /*5180*/  MUFU.TANH R14, R46 ;  /* 0x0000002e000e7308 */ /* 0x000ea20000002400 */
[----:B------:R-:W-:Y:S01]  /*5190*/  FFMA.FTZ R4, -R27, R27, 1 ;  /* 0x3f8000001b047423 */ /* 0x000fe2000001011b */
[----:B------:R-:W-:Y:S01]  /*51a0*/  IABS R23, R23 ;  /* 0x0000001700177213 */ /* 0x000fe20000000000 */
[----:B------:R-:W-:Y:S01]  /*51b0*/  FMUL.FTZ R188, R2, UR14 ;  /* 0x0000000e02bc7c20 */ /* 0x000fe20008410000 */
[----:B------:R-:W-:Y:S01]  /*51c0*/  FFMA.FTZ R0, -R167, R167, 1 ;  /* 0x3f800000a7007423 */ /* 0x000fe200000101a7 */
[----:B------:R-:W-:Y:S01]  /*51d0*/  IABS R21, R21 ;  /* 0x0000001500157213 */ /* 0x000fe20000000000 */
[----:B------:R-:W-:Y:S01]  /*51e0*/  FFMA.FTZ R2, -R163, R163, 1 ;  /* 0x3f800000a3027423 */ /* 0x000fe200000101a3 */
[----:B------:R-:W-:Y:S03]  /*51f0*/  I2FP.F32.S32 R13, R13 ;  /* 0x0000000d000d7245 */ /* 0x000fe60000201400 */
[----:B------:R-:W3:Y:S01]  /*5200*/  MUFU.TANH R42, R165 ;  /* 0x000000a5002a7308 */ /* 0x000ee20000002400 */
[----:B------:R-:W-:Y:S01]  /*5210*/  IABS R19, R19 ;  /* 0x0000001300137213 */ /* 0x000fe20000000000 */
[----:B-1----:R-:W-:Y:S01]  /*5220*/  FFMA.FTZ R7, -R142, R142, 1 ;  /* 0x3f8000008e077423 */ /* 0x002fe2000001018e */
[----:B------:R-:W-:Y:S01]  /*5230*/  I2FP.F32.S32 R66, R66 ;  /* 0x0000004200427245 */ /* 0x000fe20000201400 */
[----:B------:R-:W-:Y:S01]  /*5240*/  FMUL.FTZ R175, R4, UR14 ;  /* 0x0000000e04af7c20 */ /* 0x000fe20008410000 */
[----:B------:R-:W-:Y:S01]  /*5250*/  I2FP.F32.S32 R23, R23 ;  /* 0x0000001700177245 */ /* 0x000fe20000201400 */
[----:B------:R-:W-:Y:S01]  /*5260*/  FMUL.FTZ R224, R7, UR14 ;  /* 0x0000000e07e07c20 */ /* 0x000fe20008410000 */
[----:B------:R-:W-:Y:S03]  /*5270*/  FFMA.FTZ R7, -R138, R138, 1 ;  /* 0x3f8000008a077423 */ /* 0x000fe6000001018a */
[----:B------:R-:W1:Y:S01]  /*5280*/  MUFU.TANH R22, R179 ;  /* 0x000000b300167308 */ /* 0x000e620000002400 */
[----:B------:R-:W-:Y:S01]  /*5290*/  FMUL.FTZ R207, R0, UR14 ;  /* 0x0000000e00cf7c20 */ /* 0x000fe20008410000 */
[----:B--2---:R-:W-:Y:S01]  /*52a0*/  FFMA.FTZ R9, -R14, R14, 1 ;  /* 0x3f8000000e097423 */ /* 0x004fe2000001010e */
[----:B------:R-:W-:Y:S01]  /*52b0*/  FMUL.FTZ R236, R7, UR14 ;  /* 0x0000000e07ec7c20 */ /* 0x000fe20008410000 */
[----:B------:R-:W-:Y:S01]  /*52c0*/  FFMA.FTZ R4, -R150, R150, 1 ;  /* 0x3f80000096047423 */ /* 0x000fe20000010196 */
[----:B------:R-:W-:Y:S01]  /*52d0*/  I2FP.F32.S32 R21, R21 ;  /* 0x0000001500157245 */ /* 0x000fe20000201400 */
[----:B------:R-:W-:Y:S01]  /*52e0*/  FMUL.FTZ R234, R9, UR14 ;  /* 0x0000000e09ea7c20 */ /* 0x000fe20008410000 */
[----:B------:R-:W-:Y:S03]  /*52f0*/  FMUL.FTZ R213, R2, UR14 ;  /* 0x0000000e02d57c20 */ /* 0x000fe60008410000 */
[----:B------:R-:W2:Y:S01]  /*5300*/  MUFU.TANH R41, R168 ;  /* 0x000000a800297308 */ /* 0x000ea20000002400 */
[----:B------:R-:W-:Y:S01]  /*5310*/  FFMA.FTZ R0, -R143, R143, 1 ;  /* 0x3f8000008f007423 */ /* 0x000fe2000001018f */
[----:B---3--:R-:W-:Y:S01]  /*5320*/  FFMA.FTZ R8, -R42, R42, 1 ;  /* 0x3f8000002a087423 */ /* 0x008fe2000001012a */
[----:B------:R-:W-:Y:S01]  /*5330*/  I2FP.F32.S32 R19, R19 ;  /* 0x0000001300137245 */ /* 0x000fe20000201400 */
[----:B------:R-:W-:Y:S01]  /*5340*/  FFMA.FTZ R2, -R144, R144, 1 ;  /* 0x3f80000090027423 */ /* 0x000fe20000010190 */
[----:B------:R-:W-:Y:S01]  /*5350*/  FFMA.FTZ R36, R13, -UR16, R135 ;  /* 0x800000100d247c23 */ /* 0x000fe20008010087 */
[----:B------:R-:W-:Y:S01]  /*5360*/  FMUL.FTZ R233, R8, UR14 ;  /* 0x0000000e08e97c20 */ /* 0x000fe20008410000 */
[----:B------:R-:W-:Y:S03]  /*5370*/  FFMA.FTZ R144, R66, -UR16, R144 ;  /* 0x8000001042907c23 */ /* 0x000fe60008010090 */
[----:B------:R-:W3:Y:S01]  /*5380*/  MUFU.TANH R20, R181 ;  /* 0x000000b500147308 */ /* 0x000ee20000002400 */
[----:B------:R-:W-:Y:S01]  /*5390*/  FMUL.FTZ R218, R4, UR14 ;  /* 0x0000000e04da7c20 */ /* 0x000fe20008410000 */
[----:B-1----:R-:W-:Y:S01]  /*53a0*/  FFMA.FTZ R9, -R22, R22, 1 ;  /* 0x3f80000016097423 */ /* 0x002fe20000010116 */
[----:B------:R-:W-:Y:S01]  /*53b0*/  FFMA.FTZ R66, R66, -UR16, R65 ;  /* 0x8000001042427c23 */ /* 0x000fe20008010041 */
[----:B------:R-:W-:Y:S01]  /*53c0*/  FMUL.FTZ R176, R0, UR14 ;  /* 0x0000000e00b07c20 */ /* 0x000fe20008410000 */
[----:B------:R-:W-:Y:S01]  /*53d0*/  FFMA.FTZ R65, R23, -UR16, R64 ;  /* 0x8000001017417c23 */ /* 0x000fe20008010040 */
[----:B------:R-:W-:Y:S01]  /*53e0*/  FMUL.FTZ R7, R9, UR14 ;  /* 0x0000000e09077c20 */ /* 0x000fe20008410000 */
[----:B------:R-:W-:Y:S03]  /*53f0*/  FFMA.FTZ R4, -R64, R64, 1 ;  /* 0x3f80000040047423 */ /* 0x000fe60000010140 */
[----:B------:R1:W-:Y:S01]  /*5400*/  MUFU.TANH R135, R191 ;  /* 0x000000bf00877308 */ /* 0x0003e20000002400 */
[----:B------:R-:W-:Y:S01]  /*5410*/  IABS R11, R11 ;  /* 0x0000000b000b7213 */ /* 0x000fe20000000000 */
[----:B--2---:R-:W-:Y:S01]  /*5420*/  FFMA.FTZ R6, -R41, R41, 1 ;  /* 0x3f80000029067423 */ /* 0x004fe20000010129 */
[----:B------:R2:W-:Y:S01]  /*5430*/  STL [R1+0x4], R7 ;  /* 0x0000040701007387 */ /* 0x0005e20000100800 */
[----:B------:R-:W-:Y:S01]  /*5440*/  IABS R16, R45 ;  /* 0x0000002d00107213 */ /* 0x000fe20000000000 */
[----:B------:R-:W-:Y:S01]  /*5450*/  FFMA.FTZ R0, -R51, R51, 1 ;  /* 0x3f80000033007423 */ /* 0x000fe20000010133 */
[----:B------:R-:W-:Y:S01]  /*5460*/  FMUL.FTZ R238, R6, UR14 ;  /* 0x0000000e06ee7c20 */ /* 0x000fe20008410000 */
[----:B------:R-:W-:Y:S03]  /*5470*/  FFMA.FTZ R64, R21, -UR16, R63 ;  /* 0x8000001015407c23 */ /* 0x000fe6000801003f */
[----:B------:R-:W4:Y:S01]  /*5480*/  MUFU.TANH R47, R161 ;  /* 0x000000a1002f7308 */ /* 0x000f220000002400 */
[----:B------:R-:W-:Y:S01]  /*5490*/  FFMA.FTZ R63, R19, -UR16, R44 ;  /* 0x80000010133f7c23 */ /* 0x000fe2000801002c */
[----:B---3--:R-:W-:Y:S01]  /*54a0*/  FFMA.FTZ R8, -R20, R20, 1 ;  /* 0x3f80000014087423 */ /* 0x008fe20000010114 */
[----:B------:R-:W-:Y:S01]  /*54b0*/  IABS R17, R17 ;  /* 0x0000001100117213 */ /* 0x000fe20000000000 */
[----:B------:R-:W-:Y:S01]  /*54c0*/  FMUL.FTZ R190, R0, UR14 ;  /* 0x0000000e00be7c20 */ /* 0x000fe20008410000 */
[----:B------:R-:W-:Y:S01]  /*54d0*/  I2FP.F32.S32 R57, R18 ;  /* 0x0000001200397245 */ /* 0x000fe20000201400 */
[----:B------:R-:W-:Y:S01]  /*54e0*/  FMUL.FTZ R6, R8, UR14 ;  /* 0x0000000e08067c20 */ /* 0x000fe20008410000 */
[----:B------:R-:W-:Y:S03]  /*54f0*/  I2FP.F32.S32 R11, R11 ;  /* 0x0000000b000b7245 */ /* 0x000fe60000201400 */
[----:B------:R3:W-:Y:S01]  /*5500*/  MUFU.TANH R44, R194 ;  /* 0x000000c2002c7308 */ /* 0x0007e20000002400 */
[----:B------:R-:W-:Y:S01]  /*5510*/  I2FP.F32.S32 R153, R16 ;  /* 0x0000001000997245 */ /* 0x000fe20000201400 */
[----:B------:R-:W-:Y:S01]  /*5520*/  FFMA.FTZ R0, -R49, R49, 1 ;  /* 0x3f80000031007423 */ /* 0x000fe20000010131 */
[----:B------:R2:W-:Y:S01]  /*5530*/  STL [R1], R6 ;  /* 0x0000000601007387 */ /* 0x0005e20000100800 */
[----:B------:R-:W-:Y:S01]  /*5540*/  I2FP.F32.S32 R39, R39 ;  /* 0x0000002700277245 */ /* 0x000fe20000201400 */
[C---:B------:R-:W-:Y:S01]  /*5550*/  FFMA.FTZ R49, R145.reuse, -UR16, R49 ;  /* 0x8000001091317c23 */ /* 0x040fe20008010031 */
[----:B------:R-:W-:Y:S01]  /*5560*/  I2FP.F32.S32 R62, R17 ;  /* 0x00000011003e7245 */ /* 0x000fe20000201400 */
[----:B------:R-:W-:Y:S03]  /*5570*/  FMUL.FTZ R226, R4, UR14 ;  /* 0x0000000e04e27c20 */ /* 0x000fe60008410000 */
[----:B------:R4:W-:Y:S01]  /*5580*/  MUFU.TANH R18, R192 ;  /* 0x000000c000127308 */ /* 0x0009e20000002400 */
[----:B------:R-:W-:Y:S01]  /*5590*/  FFMA.FTZ R145, R145, -UR16, R43 ;  /* 0x8000001091917c23 */ /* 0x000fe2000801002b */
[----:B------:R-:W-:Y:S01]  /*55a0*/  FFMA.FTZ R4, -R43, R43, 1 ;  /* 0x3f8000002b047423 */ /* 0x000fe2000001012b */
[----:B------:R-:W-:Y:S01]  /*55b0*/  I2FP.F32.S32 R12, R12 ;  /* 0x0000000c000c7245 */ /* 0x000fe20000201400 */
[C---:B------:R-:W-:Y:S01]  /*55c0*/  FFMA.FTZ R53, R11.reuse, -UR16, R167 ;  /* 0x800000100b357c23 */ /* 0x040fe200080100a7 */
[----:B------:R-:W-:Y:S01]  /*55d0*/  FFMA.FTZ R35, R11, -UR16, R150 ;  /* 0x800000100b237c23 */ /* 0x000fe20008010096 */
[----:B------:R-:W-:Y:S01]  /*55e0*/  FFMA.FTZ R39, R39, -UR16, R178 ;  /* 0x8000001027277c23 */ /* 0x000fe200080100b2 */
[----:B------:R-:W-:Y:S03]  /*55f0*/  FFMA.FTZ R51, R33, -UR16, R51 ;  /* 0x8000001021337c23 */ /* 0x000fe60008010033 */
[----:B------:R-:W2:Y:S01]  /*5600*/  MUFU.TANH R141, R141 ;  /* 0x0000008d008d7308 */ /* 0x000ea20000002400 */
[----:B------:R-:W-:Y:S01]  /*5610*/  FMUL.FTZ R178, R5, UR14 ;  /* 0x0000000e05b27c20 */ /* 0x000fe20008410000 */
[----:B------:R-:W-:Y:S01]  /*5620*/  FMUL.FTZ R179, R2, UR14 ;  /* 0x0000000e02b37c20 */ /* 0x000fe20008410000 */
[----:B------:R-:W-:Y:S01]  /*5630*/  FFMA.FTZ R33, R33, -UR16, R151 ;  /* 0x8000001021217c23 */ /* 0x000fe20008010097 */
[----:B------:R-:W-:Y:S01]  /*5640*/  FFMA.FTZ R5, -R170, R170, 1 ;  /* 0x3f800000aa057423 */ /* 0x000fe200000101aa */
[----:B------:R-:W-:Y:S01]  /*5650*/  FFMA.FTZ R2, -R52, R52, 1 ;  /* 0x3f80000034027423 */ /* 0x000fe20000010134 */
[----:B------:R-:W-:Y:S01]  /*5660*/  FFMA.FTZ R151, R12, -UR16, R14 ;  /* 0x800000100c977c23 */ /* 0x000fe2000801000e */
[----:B-1----:R-:W-:Y:S03]  /*5670*/  FMUL.FTZ R191, R0, UR14 ;  /* 0x0000000e00bf7c20 */ /* 0x002fe60008410000 */
[----:B------:R-:W1:Y:S01]  /*5680*/  MUFU.TANH R16, R172 ;  /* 0x000000ac00107308 */ /* 0x000e620000002400 */
[----:B------:R-:W-:Y:S01]  /*5690*/  FMUL.FTZ R208, R5, UR14 ;  /* 0x0000000e05d07c20 */ /* 0x000fe20008410000 */
[----:B------:R-:W-:Y:S01]  /*56a0*/  FMUL.FTZ R214, R2, UR14 ;  /* 0x0000000e02d67c20 */ /* 0x000fe20008410000 */
[----:B------:R-:W-:Y:S01]  /*56b0*/  FFMA.FTZ R0, -R139, R139, 1 ;  /* 0x3f8000008b007423 */ /* 0x000fe2000001018b */
[----:B------:R-:W-:Y:S01]  /*56c0*/  FFMA.FTZ R5, -R155, R155, 1 ;  /* 0x3f8000009b057423 */ /* 0x000fe2000001019b */
[----:B------:R-:W-:Y:S01]  /*56d0*/  FFMA.FTZ R2, -R50, R50, 1 ;  /* 0x3f80000032027423 */ /* 0x000fe20000010132 */
[----:B------:R-:W-:Y:S01]  /*56e0*/  FMUL.FTZ R232, R4, UR14 ;  /* 0x0000000e04e87c20 */ /* 0x000fe20008410000 */
[----:B---3--:R-:W-:Y:S03]  /*56f0*/  FMUL.FTZ R194, R0, UR14 ;  /* 0x0000000e00c27c20 */ /* 0x008fe60008410000 */
[----:B------:R3:W3:Y:S01]  /*5700*/  MUFU.TANH R17, R196 ;  /* 0x000000c400117308 */ /* 0x0006e20000002400 */
[----:B------:R-:W-:Y:S01]  /*5710*/  FMUL.FTZ R215, R5, UR14 ;  /* 0x0000000e05d77c20 */ /* 0x000fe20008410000 */
[----:B----4-:R-:W-:Y:S01]  /*5720*/  FMUL.FTZ R192, R2, UR14 ;  /* 0x0000000e02c07c20 */ /* 0x010fe20008410000 */
[----:B------:R-:W-:Y:S01]  /*5730*/  FFMA.FTZ R0, -R47, R47, 1 ;  /* 0x3f8000002f007423 */ /* 0x000fe2000001012f */
[----:B--2---:R-:W-:Y:S01]  /*5740*/  FFMA.FTZ R5, -R141, R141, 1 ;  /* 0x3f8000008d057423 */ /* 0x004fe2000001018d */
[----:B------:R-:W-:Y:S01]  /*5750*/  FFMA.FTZ R2, -R140, R140, 1 ;  /* 0x3f8000008c027423 */ /* 0x000fe2000001018c */
[----:B------:R-:W-:Y:S01]  /*5760*/  I2FP.F32.S32 R15, R15 ;  /* 0x0000000f000f7245 */ /* 0x000fe20000201400 */
[----:B------:R-:W-:Y:S03]  /*5770*/  FFMA.FTZ R50, R32, -UR16, R50 ;  /* 0x8000001020327c23 */ /* 0x000fe60008010032 */
[----:B------:R-:W2:Y:S01]  /*5780*/  MUFU.TANH R45, R171 ;  /* 0x000000ab002d7308 */ /* 0x000ea20000002400 */
[----:B------:R-:W-:Y:S01]  /*5790*/  I2FP.F32.S32 R10, R10 ;  /* 0x0000000a000a7245 */ /* 0x000fe20000201400 */
[----:B-1----:R-:W-:Y:S01]  /*57a0*/  FFMA.FTZ R4, -R16, R16, 1 ;  /* 0x3f80000010047423 */ /* 0x002fe20000010110 */
[----:B------:R-:W-:Y:S01]  /*57b0*/  FMUL.FTZ R223, R5, UR14 ;  /* 0x0000000e05df7c20 */ /* 0x000fe20008410000 */
[----:B------:R-:W-:Y:S01]  /*57c0*/  FFMA.FTZ R54, R13, -UR16, R170 ;  /* 0x800000100d367c23 */ /* 0x000fe200080100aa */
[----:B------:R-:W-:Y:S01]  /*57d0*/  FFMA.FTZ R139, R15, -UR16, R139 ;  /* 0x800000100f8b7c23 */ /* 0x000fe2000801008b */
[----:B------:R-:W-:Y:S01]  /*57e0*/  FMUL.FTZ R237, R4, UR14 ;  /* 0x0000000e04ed7c20 */ /* 0x000fe20008410000 */
[C---:B------:R-:W-:Y:S03]  /*57f0*/  FFMA.FTZ R47, R10.reuse, -UR16, R47 ;  /* 0x800000100a2f7c23 */ /* 0x040fe6000801002f */
[----:B------:R1:W4:Y:S01]  /*5800*/  MUFU.TANH R43, R195 ;  /* 0x000000c3002b7308 */ /* 0x0003220000002400 */
[----:B------:R-:W-:Y:S01]  /*5810*/  FFMA.FTZ R150, R10, -UR16, R42 ;  /* 0x800000100a967c23 */ /* 0x000fe2000801002a */
[----:B---3--:R-:W-:Y:S01]  /*5820*/  FMUL.FTZ R196, R0, UR14 ;  /* 0x0000000e00c47c20 */ /* 0x008fe20008410000 */
[----:B------:R-:W-:Y:S01]  /*5830*/  FFMA.FTZ R9, -R17, R17, 1 ;  /* 0x3f80000011097423 */ /* 0x000fe20000010111 */
[C---:B------:R-:W-:Y:S01]  /*5840*/  FFMA.FTZ R140, R62.reuse, -UR16, R140 ;  /* 0x800000103e8c7c23 */ /* 0x040fe2000801008c */
[----:B------:R-:W-:Y:S01]  /*5850*/  FFMA.FTZ R62, R62, -UR16, R41 ;  /* 0x800000103e3e7c23 */ /* 0x000fe20008010029 */
[----:B------:R-:W-:Y:S01]  /*5860*/  FFMA.FTZ R55, R37, -UR16, R174 ;  /* 0x8000001025377c23 */ /* 0x000fe200080100ae */
[----:B------:R-:W-:Y:S03]  /*5870*/  FFMA.FTZ R27, R67, -UR16, R27 ;  /* 0x80000010431b7c23 */ /* 0x000fe6000801001b */
[----:B------:R-:W3:Y:S01]  /*5880*/  MUFU.TANH R61, R132 ;  /* 0x00000084003d7308 */ /* 0x000ee20000002400 */
[----:B------:R-:W-:Y:S01]  /*5890*/  FFMA.FTZ R52, R34, -UR16, R52 ;  /* 0x8000001022347c23 */ /* 0x000fe20008010034 */
[----:B--2---:R-:W-:Y:S01]  /*58a0*/  FFMA.FTZ R0, -R45, R45, 1 ;  /* 0x3f8000002d007423 */ /* 0x004fe2000001012d */
[----:B------:R-:W-:Y:S01]  /*58b0*/  FFMA.FTZ R45, R148, -UR16, R45 ;  /* 0x80000010942d7c23 */ /* 0x000fe2000801002d */
[----:B------:R-:W-:Y:S01]  /*58c0*/  FFMA.FTZ R138, R60, -UR16, R138 ;  /* 0x800000103c8a7c23 */ /* 0x000fe2000801008a */
[----:B------:R-:W-:Y:S01]  /*58d0*/  FFMA.FTZ R42, R133, -UR16, R17 ;  /* 0x80000010852a7c23 */ /* 0x000fe20008010011 */
[----:B------:R-:W-:Y:S01]  /*58e0*/  FMUL.FTZ R230, R0, UR14 ;  /* 0x0000000e00e67c20 */ /* 0x000fe20008410000 */
[----:B------:R-:W-:Y:S03]  /*58f0*/  FFMA.FTZ R0, -R135, R135, 1 ;  /* 0x3f80000087007423 */ /* 0x000fe60000010187 */
[----:B------:R-:W2:Y:S01]  /*5900*/  MUFU.TANH R11, R193 ;  /* 0x000000c1000b7308 */ /* 0x000ea20000002400 */
[----:B------:R-:W-:Y:S01]  /*5910*/  FFMA.FTZ R135, R57, -UR16, R135 ;  /* 0x8000001039877c23 */ /* 0x000fe20008010087 */
[----:B-1----:R-:W-:Y:S01]  /*5920*/  FMUL.FTZ R195, R2, UR14 ;  /* 0x0000000e02c37c20 */ /* 0x002fe20008410000 */
[----:B------:R-:W-:Y:S01]  /*5930*/  FFMA.FTZ R2, -R48, R48, 1 ;  /* 0x3f80000030027423 */ /* 0x000fe20000010130 */
[----:B------:R-:W-:Y:S01]  /*5940*/  FFMA.FTZ R48, R12, -UR16, R48 ;  /* 0x800000100c307c23 */ /* 0x000fe20008010030 */
[----:B------:R-:W-:Y:S01]  /*5950*/  FMUL.FTZ R246, R0, UR14 ;  /* 0x0000000e00f67c20 */ /* 0x000fe20008410000 */
[----:B----4-:R-:W-:Y:S01]  /*5960*/  FFMA.FTZ R0, -R43, R43, 1 ;  /* 0x3f8000002b007423 */ /* 0x010fe2000001012b */
[----:B------:R-:W-:Y:S03]  /*5970*/  FFMA.FTZ R43, R146, -UR16, R43 ;  /* 0x80000010922b7c23 */ /* 0x000fe6000801002b */
[----:B------:R1:W4:Y:S01]  /*5980*/  MUFU.TANH R14, R197 ;  /* 0x000000c5000e7308 */ /* 0x0003220000002400 */
[----:B------:R-:W-:Y:S01]  /*5990*/  FFMA.FTZ R37, R37, -UR16, R169 ;  /* 0x8000001025257c23 */ /* 0x000fe200080100a9 */
[----:B---3--:R-:W-:Y:S01]  /*59a0*/  FFMA.FTZ R32, R32, -UR16, R61 ;  /* 0x8000001020207c23 */ /* 0x008fe2000801003d */
[----:B------:R-:W-:Y:S01]  /*59b0*/  FFMA.FTZ R5, -R61, R61, 1 ;  /* 0x3f8000003d057423 */ /* 0x000fe2000001013d */
[----:B------:R-:W-:Y:S01]  /*59c0*/  FFMA.FTZ R61, R15, -UR16, R16 ;  /* 0x800000100f3d7c23 */ /* 0x000fe20008010010 */
[----:B------:R-:W-:Y:S01]  /*59d0*/  I2FP.F32.S32 R132, R28 ;  /* 0x0000001c00847245 */ /* 0x000fe20000201400 */
[----:B------:R-:W-:Y:S01]  /*59e0*/  FMUL.FTZ R244, R0, UR14 ;  /* 0x0000000e00f47c20 */ /* 0x000fe20008410000 */
[----:B------:R-:W-:Y:S03]  /*59f0*/  FMUL.FTZ R229, R5, UR14 ;  /* 0x0000000e05e57c20 */ /* 0x000fe60008410000 */
[----:B------:R-:W3:Y:S01]  /*5a00*/  MUFU.TANH R46, R166 ;  /* 0x000000a6002e7308 */ /* 0x000ee20000002400 */
[----:B------:R-:W-:Y:S01]  /*5a10*/  FFMA.FTZ R5, -R137, R137, 1 ;  /* 0x3f80000089057423 */ /* 0x000fe20000010189 */
[----:B--2---:R-:W-:Y:S01]  /*5a20*/  FFMA.FTZ R148, R148, -UR16, R11 ;  /* 0x8000001094947c23 */ /* 0x004fe2000801000b */
[----:B------:R-:W-:Y:S01]  /*5a30*/  FFMA.FTZ R4, -R11, R11, 1 ;  /* 0x3f8000000b047423 */ /* 0x000fe2000001010b */
[----:B------:R-:W-:Y:S01]  /*5a40*/  FFMA.FTZ R28, R132, -UR16, R162 ;  /* 0x80000010841c7c23 */ /* 0x000fe200080100a2 */
[----:B------:R-:W-:Y:S01]  /*5a50*/  FMUL.FTZ R235, R5, UR14 ;  /* 0x0000000e05eb7c20 */ /* 0x000fe20008410000 */
[----:B------:R-:W-:Y:S01]  /*5a60*/  FFMA.FTZ R5, -R18, R18, 1 ;  /* 0x3f80000012057423 */ /* 0x000fe20000010112 */
[----:B------:R-:W-:Y:S03]  /*5a70*/  FMUL.FTZ R251, R4, UR14 ;  /* 0x0000000e04fb7c20 */ /* 0x000fe60008410000 */
[----:B------:R-:W2:Y:S01]  /*5a80*/  MUFU.TANH R13, R198 ;  /* 0x000000c6000d7308 */ /* 0x000ea20000002400 */
[----:B------:R-:W-:Y:S01]  /*5a90*/  FFMA.FTZ R137, R59, -UR16, R137 ;  /* 0x800000103b897c23 */ /* 0x000fe20008010089 */
[----:B-1----:R-:W-:Y:S01]  /*5aa0*/  FMUL.FTZ R197, R2, UR14 ;  /* 0x0000000e02c57c20 */ /* 0x002fe20008410000 */
[----:B------:R-:W-:Y:S01]  /*5ab0*/  FMUL.FTZ R252, R5, UR14 ;  /* 0x0000000e05fc7c20 */ /* 0x000fe20008410000 */
[----:B----4-:R-:W-:Y:S01]  /*5ac0*/  FFMA.FTZ R7, -R14, R14, 1 ;  /* 0x3f8000000e077423 */ /* 0x010fe2000001010e */
[----:B------:R-:W-:Y:S01]  /*5ad0*/  FFMA.FTZ R41, R134, -UR16, R14 ;  /* 0x8000001086297c23 */ /* 0x000fe2000801000e */
[----:B------:R-:W-:Y:S01]  /*5ae0*/  FFMA.FTZ R24, R24, -UR16, R164 ;  /* 0x8000001018187c23 */ /* 0x000fe200080100a4 */
[----:B------:R-:W-:Y:S03]  /*5af0*/  FFMA.FTZ R31, R31, -UR16, R163 ;  /* 0x800000101f1f7c23 */ /* 0x000fe600080100a3 */
[----:B------:R-:W1:Y:S01]  /*5b00*/  MUFU.TANH R16, R199 ;  /* 0x000000c700107308 */ /* 0x000e620000002400 */
[----:B------:R-:W-:Y:S01]  /*5b10*/  FFMA.FTZ R132, R132, -UR16, R156 ;  /* 0x8000001084847c23 */ /* 0x000fe2000801009c */
[----:B---3--:R-:W-:Y:S01]  /*5b20*/  FFMA.FTZ R2, -R46, R46, 1 ;  /* 0x3f8000002e027423 */ /* 0x008fe2000001012e */
[----:B------:R-:W-:Y:S01]  /*5b30*/  FFMA.FTZ R46, R149, -UR16, R46 ;  /* 0x80000010952e7c23 */ /* 0x000fe2000801002e */
[----:B------:R-:W-:Y:S01]  /*5b40*/  FFMA.FTZ R67, R67, -UR16, R155 ;  /* 0x8000001043437c23 */ /* 0x000fe2000801009b */
[----:B------:R-:W-:Y:S01]  /*5b50*/  FFMA.FTZ R143, R23, -UR16, R143 ;  /* 0x80000010178f7c23 */ /* 0x000fe2000801008f */
[----:B------:R-:W-:Y:S01]  /*5b60*/  FMUL.FTZ R231, R2, UR14 ;  /* 0x0000000e02e77c20 */ /* 0x000fe20008410000 */
[----:B------:R-:W-:Y:S03]  /*5b70*/  FFMA.FTZ R2, -R136, R136, 1 ;  /* 0x3f80000088027423 */ /* 0x000fe60000010188 */
[----:B------:R-:W3:Y:S01]  /*5b80*/  MUFU.TANH R15, R200 ;  /* 0x000000c8000f7308 */ /* 0x000ee20000002400 */
[----:B------:R-:W-:Y:S01]  /*5b90*/  FFMA.FTZ R136, R58, -UR16, R136 ;  /* 0x800000103a887c23 */ /* 0x000fe20008010088 */
[----:B--2---:R-:W-:Y:S01]  /*5ba0*/  FFMA.FTZ R8, -R13, R13, 1 ;  /* 0x3f8000000d087423 */ /* 0x004fe2000001010d */
[----:B------:R-:W-:Y:S01]  /*5bb0*/  FMUL.FTZ R247, R2, UR14 ;  /* 0x0000000e02f77c20 */ /* 0x000fe20008410000 */
[----:B------:R-:W-:Y:S01]  /*5bc0*/  FFMA.FTZ R2, -R44, R44, 1 ;  /* 0x3f8000002c027423 */ /* 0x000fe2000001012c */
[----:B------:R-:W-:Y:S01]  /*5bd0*/  FFMA.FTZ R44, R147, -UR16, R44 ;  /* 0x80000010932c7c23 */ /* 0x000fe2000801002c */
[----:B------:R-:W-:Y:S01]  /*5be0*/  FFMA.FTZ R34, R34, -UR16, R152 ;  /* 0x8000001022227c23 */ /* 0x000fe20008010098 */
[----:B------:R-:W-:Y:S03]  /*5bf0*/  FFMA.FTZ R142, R21, -UR16, R142 ;  /* 0x80000010158e7c23 */ /* 0x000fe6000801008e */
[----:B------:R-:W2:Y:S01]  /*5c00*/  MUFU.TANH R10, R201 ;  /* 0x000000c9000a7308 */ /* 0x000ea20000002400 */
[----:B------:R-:W-:Y:S01]  /*5c10*/  FMUL.FTZ R245, R2, UR14 ;  /* 0x0000000e02f57c20 */ /* 0x000fe20008410000 */
[----:B-1----:R-:W-:Y:S01]  /*5c20*/  FFMA.FTZ R6, -R16, R16, 1 ;  /* 0x3f80000010067423 */ /* 0x002fe20000010110 */
[----:B------:R-:W-:Y:S01]  /*5c30*/  FFMA.FTZ R141, R19, -UR16, R141 ;  /* 0x80000010138d7c23 */ /* 0x000fe2000801008d */
[----:B------:R-:W-:Y:S01]  /*5c40*/  FFMA.FTZ R60, R60, -UR16, R22 ;  /* 0x800000103c3c7c23 */ /* 0x000fe20008010016 */
[----:B------:R-:W-:Y:S01]  /*5c50*/  FFMA.FTZ R59, R59, -UR16, R20 ;  /* 0x800000103b3b7c23 */ /* 0x000fe20008010014 */
[----:B------:R-:W-:Y:S01]  /*5c60*/  FFMA.FTZ R149, R149, -UR16, R18 ;  /* 0x8000001095957c23 */ /* 0x000fe20008010012 */
[----:B------:R-:W-:Y:S03]  /*5c70*/  FFMA.FTZ R147, R147, -UR16, R13 ;  /* 0x8000001093937c23 */ /* 0x000fe6000801000d */
        /* <DEDUP_REMOVED lines=9> */
[----:B--2---:R-:W-:Y:S01]  /*5d10*/  FFMA.FTZ R0, -R10, R10, 1 ;  /* 0x3f8000000a007423 */ /* 0x004fe2000001010a */
[----:B------:R-:W-:Y:S03]  /*5d20*/  FFMA.FTZ R57, R57, -UR16, R10 ;  /* 0x8000001039397c23 */ /* 0x000fe6000801000a */
[----:B------:R-:W-:Y:S01]  /*5d30*/  FMUL.FTZ R249, R0, UR14 ;  /* 0x0000000e00f97c20 */ /* 0x000fe20008410000 */
[----:B-1----:R-:W-:Y:S01]  /*5d40*/  FFMA.FTZ R5, -R12, R12, 1 ;  /* 0x3f8000000c057423 */ /* 0x002fe2000001010c */
[----:B------:R-:W-:Y:S03]  /*5d50*/  FFMA.FTZ R134, R153, -UR16, R12 ;  /* 0x8000001099867c23 */ /* 0x000fe6000801000c */
[----:B------:R-:W-:Y:S01]  /*5d60*/  FMUL.FTZ R243, R5, UR14 ;  /* 0x0000000e05f37c20 */ /* 0x000fe20008410000 */
[----:B---3--:R-:W-:Y:S01]  /*5d70*/  FFMA.FTZ R2, -R11, R11, 1 ;  /* 0x3f8000000b027423 */ /* 0x008fe2000001010b */
[----:B------:R-:W-:Y:S01]  /*5d80*/  FFMA.FTZ R133, R154, -UR16, R11 ;  /* 0x800000109a857c23 */ /* 0x000fe2000801000b */
[----:B------:R-:W-:Y:S02]  /*5d90*/  FMUL.FTZ R203, R6, UR14 ;  /* 0x0000000e06cb7c20 */ /* 0x000fe40008410000 */
[----:B------:R-:W-:Y:S01]  /*5da0*/  FMUL.FTZ R240, R2, UR14 ;  /* 0x0000000e02f07c20 */ /* 0x000fe20008410000 */
[----:B------:R-:W-:Y:S06]  /*5db0*/  BRA.U !UP0, `(.L_x_2722) ;  /* 0x00000001082c7547 */ /* 0x000fec000b800000 */
[----:B------:R-:W-:Y:S02]  /*5dc0*/  USHF.L.U32 UR17, UR41, 0x7, URZ ;  /* 0x0000000729117899 */ /* 0x000fe400080006ff */
[----:B------:R-:W-:Y:S02]  /*5dd0*/  UIADD3 UR12, UPT, UPT, UR12, 0x80, URZ ;  /* 0x000000800c0c7890 */ /* 0x000fe4000fffe0ff */
[----:B------:R-:W-:Y:S04]  /*5de0*/  UIADD3 UR17, UPT, UPT, UR17, 0x80, URZ ;  /* 0x0000008011117890 */ /* 0x000fe8000fffe0ff */
[----:B------:R-:W-:Y:S02]  /*5df0*/  UIADD3 UR15, UPT, UPT, -UR35, UR39, UR17 ;  /* 0x00000027230f7290 */ /* 0x000fe4000fffe111 */
[----:B------:R-:W-:Y:S02]  /*5e00*/  IMAD.U32 R0, RZ, RZ, UR17 ;  /* 0x00000011ff007e24 */ /* 0x000fe4000f8e00ff */
[----:B------:R-:W-:Y:S03]  /*5e10*/  UIADD3 UR15, UPT, UPT, UR15, -0x80, UR10 ;  /* 0xffffff800f0f7890 */ /* 0x000fe6000fffe00a */
[----:B------:R-:W-:Y:S01]  /*5e20*/  ISETP.LT.AND P0, PT, R0, UR35, PT ;  /* 0x0000002300007c0c */ /* 0x000fe2000bf01270 */
[----:B------:R-:W-:Y:S06]  /*5e30*/  UISETP.GE.AND UP0, UPT, UR12, UR15, UPT ;  /* 0x0000000f0c00728c */ /* 0x000fec000bf06270 */
[----:B------:R-:W-:Y:S11]  /*5e40*/  PLOP3.LUT P1, PT, PT, PT, UP0, 0x80, 0x8 ;  /* 0x000000000008781c */ /* 0x000ff60003f2f008 */
[----:B------:R-:W-:Y:S02]  /*5e50*/  @!UPT UIADD3 URZ, UPT, UPT, URZ, URZ, URZ ;  /* 0x000000fffffff290 */ /* 0x000fe4000fffe0ff */
[----:B------:R-:W-:Y:S05]  /*5e60*/  @!P1 BRA P0, `(.L_x_2723) ;  /* 0x0000001000a09947 */ /* 0x000fea0000000000 */
.L_x_2722:
[--C-:B------:R-:W-:Y:S01]  /*5e70*/  SHF.R.U32.HI R4, RZ, 0x1, R183.reuse ;  /* 0x00000001ff047819 */ /* 0x100fe200000116b7 */
[----:B------:R-:W-:Y:S01]  /*5e80*/  IMAD.SHL.U32 R5, R183, 0x2, RZ ;  /* 0x00000002b7057824 */ /* 0x000fe200078e00ff */
[----:B------:R-:W-:Y:S01]  /*5e90*/  SHF.R.U32.HI R183, RZ, 0x2, R183 ;  /* 0x00000002ffb77819 */ /* 0x000fe200000116b7 */
[----:B------:R-:W-:Y:S01]  /*5ea0*/  UIADD3 UR12, UPT, UPT, UR35, UR9, -UR39 ;  /* 0x00000009230c7290 */ /* 0x000fe2000fffe827 */
[----:B------:R-:W-:Y:S01]  /*5eb0*/  LOP3.LUT R219, R4, 0x30, RZ, 0xc0, !PT ;  /* 0x0000003004db7812 */ /* 0x000fe200078ec0ff */
[----:B------:R-:W-:Y:S01]  /*5ec0*/  UIADD3 UR15, UPT, UPT, UR35, -UR10, -UR39 ;  /* 0x8000000a230f7290 */ /* 0x000fe2000fffe827 */
[----:B------:R-:W-:Y:S01]  /*5ed0*/  LOP3.LUT R5, R5, 0x6, RZ, 0xc0, !PT ;  /* 0x0000000605057812 */ /* 0x000fe200078ec0ff */
[----:B------:R-:W-:Y:S01]  /*5ee0*/  IMAD.MOV.U32 R8, RZ, RZ, 0x1 ;  /* 0x00000001ff087424 */ /* 0x000fe200078e00ff */
[----:B------:R-:W-:Y:S01]  /*5ef0*/  LOP3.LUT R219, R219, 0x7, R183, 0xf8, !PT ;  /* 0x00000007dbdb7812 */ /* 0x000fe200078ef8b7 */
[----:B------:R-:W-:Y:S01]  /*5f00*/  IMAD.MOV.U32 R6, RZ, RZ, 0x9 ;  /* 0x00000009ff067424 */ /* 0x000fe200078e00ff */
[----:B------:R-:W-:Y:S01]  /*5f10*/  LOP3.LUT R5, R5, 0x1c0, R4, 0xf8, !PT ;  /* 0x000001c005057812 */ /* 0x000fe200078ef804 */
[----:B------:R-:W-:Y:S02]  /*5f20*/  IMAD.MOV.U32 R9, RZ, RZ, 0x41 ;  /* 0x00000041ff097424 */ /* 0x000fe400078e00ff */
[C---:B------:R-:W-:Y:S02]  /*5f30*/  VIADD R2, R3.reuse, UR12 ;  /* 0x0000000c03027c36 */ /* 0x040fe40008000000 */
[----:B------:R-:W-:Y:S02]  /*5f40*/  IMAD.MOV.U32 R7, RZ, RZ, 0x49 ;  /* 0x00000049ff077424 */ /* 0x000fe400078e00ff */
[----:B------:R-:W-:Y:S01]  /*5f50*/  IMAD.U32 R0, RZ, RZ, UR41 ;  /* 0x00000029ff007e24 */ /* 0x000fe2000f8e00ff */
[C---:B------:R-:W-:Y:S01]  /*5f60*/  VIADDMNMX R8, R2.reuse, R8, UR35, PT ;  /* 0x0000002302087e46 */ /* 0x040fe2000b800108 */
[----:B------:R-:W-:Y:S01]  /*5f70*/  VIADD R3, R3, UR15 ;  /* 0x0000000f03037c36 */ /* 0x000fe20008000000 */
[----:B------:R-:W-:Y:S01]  /*5f80*/  VIADDMNMX R6, R2, R6, UR35, PT ;  /* 0x0000002302067e46 */ /* 0x000fe2000b800106 */
[----:B------:R-:W-:Y:S01]  /*5f90*/  IMAD R0, R0, 0x80, R5 ;  /* 0x0000008000007824 */ /* 0x000fe200078e0205 */
[C---:B------:R-:W-:Y:S02]  /*5fa0*/  VIADDMNMX R4, R2.reuse, R9, UR35, PT ;  /* 0x0000002302047e46 */ /* 0x040fe4000b800109 */
        /* <DEDUP_REMOVED lines=21> */
[C---:B------:R-:W-:Y:S01]  /*6100*/  VIADD R13, R0.reuse, 0x29 ;  /* 0x00000029000d7836 */ /* 0x040fe20000000000 */
[-C--:B------:R-:W-:Y:S01]  /*6110*/  ISETP.GE.AND P2, PT, R23, R9.reuse, PT ;  /* 0x000000091700720c */ /* 0x080fe20003f46270 */
[----:B------:R-:W-:Y:S01]  /*6120*/  VIADD R12, R0, 0x30 ;  /* 0x00000030000c7836 */ /* 0x000fe20000000000 */
[-C--:B------:R-:W-:Y:S01]  /*6130*/  ISETP.GE.AND P1, PT, R22, R9.reuse, PT ;  /* 0x000000091600720c */ /* 0x080fe20003f26270 */
[C---:B------:R-:W-:Y:S01]  /*6140*/  VIADD R11, R0.reuse, 0x31 ;  /* 0x00000031000b7836 */ /* 0x040fe20000000000 */
[-C--:B------:R-:W-:Y:S01]  /*6150*/  ISETP.GE.AND P0, PT, R21, R9.reuse, PT ;  /* 0x000000091500720c */ /* 0x080fe20003f06270 */
[----:B------:R-:W-:Y:S01]  /*6160*/  VIADD R10, R0, 0x38 ;  /* 0x00000038000a7836 */ /* 0x000fe20000000000 */
[----:B------:R-:W-:Y:S02]  /*6170*/  FSEL R29, R29, -INF , P2 ;  /* 0xff8000001d1d7808 */ /* 0x000fe40001000000 */
[----:B------:R-:W-:Y:S02]  /*6180*/  FSEL R28, R28, -INF , P1 ;  /* 0xff8000001c1c7808 */ /* 0x000fe40000800000 */
[----:B------:R-:W-:Y:S02]  /*6190*/  FSEL R27, R27, -INF , P0 ;  /* 0xff8000001b1b7808 */ /* 0x000fe40000000000 */
[-C--:B------:R-:W-:Y:S02]  /*61a0*/  ISETP.GE.AND P2, PT, R20, R9.reuse, PT ;  /* 0x000000091400720c */ /* 0x080fe40003f46270 */
        /* <DEDUP_REMOVED lines=244> */
.L_x_2723:
[----:B------:R-:W2:Y:S01]  /*70f0*/  LDL R4, [R1+0x20] ;  /* 0x0000200001047983 */ /* 0x000ea20000100800 */
[----:B------:R-:W-:Y:S01]  /*7100*/  MOV R164, 0x10 ;  /* 0x0000001000a47802 */ /* 0x000fe20000000f00 */
[----:B------:R-:W-:Y:S02]  /*7110*/  UISETP.GT.AND UP0, UPT, UR46, UR44, UPT ;  /* 0x0000002c2e00728c */ /* 0x000fe4000bf04270 */
[----:B------:R-:W3:Y:S04]  /*7120*/  LDL R5, [R1+0x24] ;  /* 0x0000240001057983 */ /* 0x000ee80000100800 */
[----:B------:R-:W4:Y:S04]  /*7130*/  LDL R2, [R1+0x18] ;  /* 0x0000180001027983 */ /* 0x000f280000100800 */
[----:B------:R-:W4:Y:S01]  /*7140*/  LDL R3, [R1+0x1c] ;  /* 0x00001c0001037983 */ /* 0x000f220000100800 */
[----:B------:R-:W1:Y:S03]  /*7150*/  S2R R183, SR_TID.X ;  /* 0x0000000000b77919 */ /* 0x000e660000002100 */
        /* <DEDUP_REMOVED lines=24> */
[----:B------:R4:W-:Y:S04]  /*72e0*/  STL [R1+0x88], R91 ;  /* 0x0000885b01007387 */ /* 0x0009e80000100800 */
[----:B------:R-:W-:Y:S04]  /*72f0*/  STL [R1+0x84], R90 ;  /* 0x0000845a01007387 */ /* 0x000fe80000100800 */
[----:B------:R-:W-:Y:S04]  /*7300*/  STL [R1+0x80], R89 ;  /* 0x0000805901007387 */ /* 0x000fe80000100800 */
[----:B------:R4:W-:Y:S04]  /*7310*/  STL [R1+0x7c], R88 ;  /* 0x00007c5801007387 */ /* 0x0009e80000100800 */
        /* <DEDUP_REMOVED lines=20> */
[C---:B-1----:R-:W-:Y:S02]  /*7460*/  SHF.L.U32 R10, R183.reuse, 0x1, RZ ;  /* 0x00000001b70a7819 */ /* 0x042fe400000006ff */
[C---:B------:R-:W-:Y:S02]  /*7470*/  SHF.L.U32 R154, R183.reuse, 0x5, RZ ;  /* 0x00000005b79a7819 */ /* 0x040fe400000006ff */
[----:B------:R-:W-:Y:S02]  /*7480*/  LOP3.LUT R155, R183, 0x8, RZ, 0xc0, !PT ;  /* 0x00000008b79b7812 */ /* 0x000fe400078ec0ff */
[----:B------:R-:W-:Y:S02]  /*7490*/  LOP3.LUT R9, R154, 0x7200, RZ, 0xc0, !PT ;  /* 0x000072009a097812 */ /* 0x000fe400078ec0ff */
[C---:B--2---:R-:W-:Y:S01]  /*74a0*/  FSETP.NEU.FTZ.AND P0, PT, R4.reuse, -INF , PT ;  /* 0xff8000000400780b */ /* 0x044fe20003f1d000 */
[----:B------:R-:W-:Y:S01]  /*74b0*/  FMUL.FTZ R4, R4, 1.4426950216293334961 ;  /* 0x3fb8aa3b04047820 */ /* 0x000fe20000410000 */
[C---:B---3--:R-:W-:Y:S01]  /*74c0*/  FMUL.FTZ R0, R5.reuse, 1.4426950216293334961 ;  /* 0x3fb8aa3b05007820 */ /* 0x048fe20000410000 */
[----:B------:R-:W-:Y:S03]  /*74d0*/  FSETP.NEU.FTZ.AND P1, PT, R5, -INF , PT ;  /* 0xff8000000500780b */ /* 0x000fe60003f3d000 */
[----:B------:R-:W-:Y:S02]  /*74e0*/  FSEL R4, R4, RZ, P0 ;  /* 0x000000ff04047208 */ /* 0x000fe40000000000 */
[C---:B----4-:R-:W-:Y:S01]  /*74f0*/  FSETP.NEU.FTZ.AND P0, PT, R2.reuse, -INF , PT ;  /* 0xff8000000200780b */ /* 0x050fe20003f1d000 */
[----:B------:R-:W-:Y:S01]  /*7500*/  FMUL.FTZ R2, R2, 1.4426950216293334961 ;  /* 0x3fb8aa3b02027820 */ /* 0x000fe20000410000 */
[----:B------:R-:W-:Y:S01]  /*7510*/  FSEL R0, R0, RZ, P1 ;  /* 0x000000ff00007208 */ /* 0x000fe20000800000 */
[----:B------:R-:W-:Y:S01]  /*7520*/  FFMA.FTZ R26, R26, UR11, -R4 ;  /* 0x0000000b1a1a7c23 */ /* 0x000fe20008010804 */
[C---:B------:R-:W-:Y:S01]  /*7530*/  FSETP.NEU.FTZ.AND P1, PT, R3.reuse, -INF , PT ;  /* 0xff8000000300780b */ /* 0x040fe20003f3d000 */
[----:B------:R-:W-:Y:S01]  /*7540*/  FMUL.FTZ R3, R3, 1.4426950216293334961 ;  /* 0x3fb8aa3b03037820 */ /* 0x000fe20000410000 */
[----:B------:R-:W-:Y:S01]  /*7550*/  FSEL R2, R2, RZ, P0 ;  /* 0x000000ff02027208 */ /* 0x000fe20000000000 */
        /* <DEDUP_REMOVED lines=16> */
[--C-:B------:R-:W-:Y:S01]  /*7660*/  FFMA.FTZ R0, R145, UR11, -R2.reuse ;  /* 0x0000000b91007c23 */ /* 0x100fe20008010802 */
[----:B------:R-:W-:Y:S01]  /*7670*/  FFMA.FTZ R7, R148, UR11, -R2 ;  /* 0x0000000b94077c23 */ /* 0x000fe20008010802 */
[----:B------:R-:W-:Y:S01]  /*7680*/  FFMA.FTZ R25, R25, UR11, -R4 ;  /* 0x0000000b19197c23 */ /* 0x000fe20008010804 */
[--C-:B------:R-:W-:Y:S01]  /*7690*/  FFMA.FTZ R35, R35, UR11, -R2.reuse ;  /* 0x0000000b23237c23 */ /* 0x100fe20008010802 */
        /* <DEDUP_REMOVED lines=14> */
[C---:B------:R-:W-:Y:S01]  /*7780*/  SHF.L.U32 R148, R183.reuse, 0x6, RZ ;  /* 0x00000006b7947819 */ /* 0x040fe200000006ff */
[----:B------:R-:W-:Y:S01]  /*7790*/  MUFU.EX2 R169, R30 ;  /* 0x0000001e00a97308 */ /* 0x000fe20000000800 */
[----:B------:R-:W-:Y:S01]  /*77a0*/  SHF.L.U32 R2, R183, 0x4, RZ ;  /* 0x00000004b7027819 */ /* 0x000fe200000006ff */
[--C-:B------:R-:W-:Y:S01]  /*77b0*/  FFMA.FTZ R31, R31, UR11, -R4.reuse ;  /* 0x0000000b1f1f7c23 */ /* 0x100fe20008010804 */
[----:B------:R-:W-:Y:S07]  /*77c0*/  FSEL R3, R3, RZ, P1 ;  /* 0x000000ff03037208 */ /* 0x000fee0000800000 */
[----:B------:R-:W2:Y:S01]  /*77d0*/  MUFU.EX2 R170, R29 ;  /* 0x0000001d00aa7308 */ /* 0x000ea20000000800 */
[----:B-1----:R-:W-:Y:S01]  /*77e0*/  LOP3.LUT R0, R148, 0x1c0, RZ, 0xc0, !PT ;  /* 0x000001c094007812 */ /* 0x002fe200078ec0ff */
[----:B------:R-:W-:Y:S01]  /*77f0*/  FFMA.FTZ R24, R24, UR11, -R4 ;  /* 0x0000000b18187c23 */ /* 0x000fe20008010804 */
[----:B------:R-:W-:Y:S07]  /*7800*/  SHF.L.U32 R150, R183, 0x3, RZ ;  /* 0x00000003b7967819 */ /* 0x000fee00000006ff */
[----:B------:R-:W-:Y:S01]  /*7810*/  MUFU.EX2 R171, R26 ;  /* 0x0000001a00ab7308 */ /* 0x000fe20000000800 */
[----:B------:R-:W-:Y:S01]  /*7820*/  LOP3.LUT R2, R2, 0x1c0, RZ, 0xc0, !PT ;  /* 0x000001c002027812 */ /* 0x000fe200078ec0ff */
[--C-:B------:R-:W-:Y:S01]  /*7830*/  FFMA.FTZ R51, R51, UR11, -R3.reuse ;  /* 0x0000000b33337c23 */ /* 0x100fe20008010803 */
[----:B------:R-:W-:Y:S07]  /*7840*/  LOP3.LUT R156, R10, 0xe006, R148, 0xc8, !PT ;  /* 0x0000e0060a9c7812 */ /* 0x000fee00078ec894 */
[----:B------:R-:W1:Y:S01]  /*7850*/  MUFU.EX2 R168, R25 ;  /* 0x0000001900a87308 */ /* 0x000e620000000800 */
        /* <DEDUP_REMOVED lines=15> */
[----:B------:R-:W-:Y:S01]  /*7950*/  SHF.R.U32.HI R151, RZ, 0x1, R183 ;  /* 0x00000001ff977819 */ /* 0x000fe200000116b7 */
[----:B------:R-:W-:Y:S01]  /*7960*/  MUFU.EX2 R115, R31 ;  /* 0x0000001f00737308 */ /* 0x000fe20000000800 */
[----:B------:R-:W-:Y:S01]  /*7970*/  LOP3.LUT R3, R148, 0x200, RZ, 0xc0, !PT ;  /* 0x0000020094037812 */ /* 0x000fe200078ec0ff */
[----:B------:R-:W-:Y:S01]  /*7980*/  FFMA.FTZ R132, R132, UR11, -R4 ;  /* 0x0000000b84847c23 */ /* 0x000fe20008010804 */
[----:B------:R-:W-:Y:S07]  /*7990*/  LOP3.LUT R0, R0, 0x38, R150, 0xf8, !PT ;  /* 0x0000003800007812 */ /* 0x000fee00078ef896 */
[----:B------:R-:W-:Y:S01]  /*79a0*/  MUFU.EX2 R152, R28 ;  /* 0x0000001c00987308 */ /* 0x000fe20000000800 */
[----:B------:R-:W-:Y:S01]  /*79b0*/  LOP3.LUT R10, R2, 0x38, R10, 0xf8, !PT ;  /* 0x00000038020a7812 */ /* 0x000fe200078ef80a */
[----:B------:R-:W-:Y:S01]  /*79c0*/  FFMA.FTZ R67, R67, UR11, -R4 ;  /* 0x0000000b43437c23 */ /* 0x000fe20008010804 */
[--C-:B------:R-:W-:Y:S07]  /*79d0*/  LOP3.LUT R156, R156, 0xc00, R154.reuse, 0xf8, !PT ;  /* 0x00000c009c9c7812 */ /* 0x100fee00078ef89a */
[----:B------:R-:W-:Y:S01]  /*79e0*/  MUFU.EX2 R172, R27 ;  /* 0x0000001b00ac7308 */ /* 0x000fe20000000800 */
[----:B------:R-:W-:Y:S01]  /*79f0*/  LOP3.LUT R3, R3, 0xc00, R154, 0xf8, !PT ;  /* 0x00000c0003037812 */ /* 0x000fe200078ef89a */
[--C-:B------:R-:W-:Y:S01]  /*7a00*/  FFMA.FTZ R66, R66, UR11, -R4.reuse ;  /* 0x0000000b42427c23 */ /* 0x100fe20008010804 */
[----:B------:R-:W-:Y:S07]  /*7a10*/  LOP3.LUT R2, R0, 0x8, R151, 0x78, !PT ;  /* 0x0000000800027812 */ /* 0x000fee00078e7897 */
[----:B------:R-:W-:Y:S01]  /*7a20*/  MUFU.EX2 R153, R24 ;  /* 0x0000001800997308 */ /* 0x000fe20000000800 */
[----:B------:R-:W-:Y:S01]  /*7a30*/  LOP3.LUT R156, R156, R10, RZ, 0xfc, !PT ;  /* 0x0000000a9c9c7212 */ /* 0x000fe200078efcff */
[--C-:B------:R-:W-:Y:S01]  /*7a40*/  FFMA.FTZ R65, R65, UR11, -R4.reuse ;  /* 0x0000000b41417c23 */ /* 0x100fe20008010804 */
[----:B------:R-:W-:Y:S07]  /*7a50*/  LOP3.LUT R9, R9, R0, R155, 0xf6, !PT ;  /* 0x0000000009097212 */ /* 0x000fee00078ef69b */
[----:B------:R-:W-:Y:S01]  /*7a60*/  MUFU.EX2 R88, R5 ;  /* 0x0000000500587308 */ /* 0x000fe20000000800 */
[----:B------:R-:W-:Y:S01]  /*7a70*/  LOP3.LUT R0, R3, R2, RZ, 0xfc, !PT ;  /* 0x0000000203007212 */ /* 0x000fe200078efcff */
[--C-:B------:R-:W-:Y:S01]  /*7a80*/  FFMA.FTZ R64, R64, UR11, -R4.reuse ;  /* 0x0000000b40407c23 */ /* 0x100fe20008010804 */
[----:B--2---:R-:W-:Y:S07]  /*7a90*/  F2FP.F16.F32.PACK_AB R3, R170, R169 ;  /* 0x000000a9aa03723e */ /* 0x004fee00000000ff */
[----:B------:R-:W-:Y:S01]  /*7aa0*/  MUFU.EX2 R193, R56 ;  /* 0x0000003800c17308 */ /* 0x000fe20000000800 */
[----:B------:R-:W-:Y:S01]  /*7ab0*/  LEA R156, R156, UR4, 0x1 ;  /* 0x000000049c9c7c11 */ /* 0x000fe2000f8e08ff */
[--C-:B------:R-:W-:Y:S01]  /*7ac0*/  FFMA.FTZ R63, R63, UR11, -R4.reuse ;  /* 0x0000000b3f3f7c23 */ /* 0x100fe20008010804 */
[----:B-1----:R-:W-:Y:S07]  /*7ad0*/  F2FP.F16.F32.PACK_AB R2, R168, R171 ;  /* 0x000000aba802723e */ /* 0x002fee00000000ff */
[----:B------:R-:W1:Y:S01]  /*7ae0*/  MUFU.EX2 R174, R55 ;  /* 0x0000003700ae7308 */ /* 0x000e620000000800 */
[C---:B------:R-:W-:Y:S01]  /*7af0*/  LOP3.LUT P0, RZ, R183.reuse, 0x4, RZ, 0xc0, !PT ;  /* 0x00000004b7ff7812 */ /* 0x040fe2000780c0ff */
[----:B------:R2:W-:Y:S01]  /*7b00*/  STS [R156+0x1c000], R3 ;  /* 0x01c000039c007388 */ /* 0x0005e20000000800 */
[----:B------:R-:W-:Y:S07]  /*7b10*/  LOP3.LUT P1, R149, R183, 0x10, RZ, 0xc0, !PT ;  /* 0x00000010b7957812 */ /* 0x000fee000782c0ff */
[----:B------:R-:W-:Y:S01]  /*7b20*/  MUFU.EX2 R199, R40 ;  /* 0x0000002800c77308 */ /* 0x000fe20000000800 */
[----:B------:R-:W-:Y:S01]  /*7b30*/  SEL R164, R164, 0xfffffff0, !P0 ;  /* 0xfffffff0a4a47807 */ /* 0x000fe20004000000 */
[----:B------:R3:W-:Y:S01]  /*7b40*/  STS [R156+0x1c400], R2 ;  /* 0x01c400029c007388 */ /* 0x0007e20000000800 */
[--C-:B------:R-:W-:Y:S07]  /*7b50*/  FFMA.FTZ R62, R62, UR11, -R4.reuse ;  /* 0x0000000b3e3e7c23 */ /* 0x100fee0008010804 */
[----:B------:R-:W-:Y:S01]  /*7b60*/  MUFU.EX2 R198, R39 ;  /* 0x0000002700c67308 */ /* 0x000fe20000000800 */
[----:B------:R-:W-:Y:S01]  /*7b70*/  IADD3 R167, PT, PT, R156, R164, RZ ;  /* 0x000000a49ca77210 */ /* 0x000fe20007ffe0ff */
[--C-:B------:R-:W-:Y:S01]  /*7b80*/  FFMA.FTZ R61, R61, UR11, -R4.reuse ;  /* 0x0000000b3d3d7c23 */ /* 0x100fe20008010804 */
[--C-:B------:R-:W-:Y:S07]  /*7b90*/  FFMA.FTZ R60, R60, UR11, -R4.reuse ;  /* 0x0000000b3c3c7c23 */ /* 0x100fee0008010804 */
[----:B------:R-:W-:Y:S01]  /*7ba0*/  MUFU.EX2 R248, R54 ;  /* 0x0000003600f87308 */ /* 0x000fe20000000800 */
[--C-:B------:R-:W-:Y:S01]  /*7bb0*/  FFMA.FTZ R59, R59, UR11, -R4.reuse ;  /* 0x0000000b3b3b7c23 */ /* 0x100fe20008010804 */
[----:B-1----:R-:W-:Y:S01]  /*7bc0*/  F2FP.F16.F32.PACK_AB R5, R174, R193 ;  /* 0x000000c1ae05723e */ /* 0x002fe200000000ff */
[--C-:B------:R-:W-:Y:S07]  /*7bd0*/  FFMA.FTZ R58, R58, UR11, -R4.reuse ;  /* 0x0000000b3a3a7c23 */ /* 0x100fee0008010804 */
[----:B------:R-:W1:Y:S01]  /*7be0*/  MUFU.EX2 R202, R53 ;  /* 0x0000003500ca7308 */ /* 0x000e620000000800 */
[----:B------:R-:W-:Y:S01]  /*7bf0*/  FFMA.FTZ R4, R57, UR11, -R4 ;  /* 0x0000000b39047c23 */ /* 0x000fe20008010804 */
[----:B------:R-:W-:Y:S08]  /*7c00*/  IADD3 R161, PT, PT, R156, 0x1c040, RZ ;  /* 0x0001c0409ca17810 */ /* 0x000ff00007ffe0ff */
[----:B------:R-:W-:Y:S10]  /*7c10*/  MUFU.EX2 R201, R38 ;  /* 0x0000002600c97308 */ /* 0x000ff40000000800 */
[----:B------:R-:W4:Y:S01]  /*7c20*/  MUFU.EX2 R200, R37 ;  /* 0x0000002500c87308 */ /* 0x000f220000000800 */
[----:B--2---:R-:W-:Y:S09]  /*7c30*/  F2FP.F16.F32.PACK_AB R3, R172, R152 ;  /* 0x00000098ac03723e */ /* 0x004ff200000000ff */
[----:B------:R2:W-:Y:S01]  /*7c40*/  MUFU.EX2 R87, R6 ;  /* 0x0000000600577308 */ /* 0x0005e20000000800 */
[----:B---3--:R-:W-:Y:S01]  /*7c50*/  F2FP.F16.F32.PACK_AB R2, R115, R153 ;  /* 0x000000997302723e */ /* 0x008fe200000000ff */
[----:B------:R1:W-:Y:S08]  /*7c60*/  STS [R167+0x1c000], R3 ;  /* 0x01c00003a7007388 */ /* 0x0003f00000000800 */
[----:B------:R3:W-:Y:S01]  /*7c70*/  MUFU.EX2 R85, R137 ;  /* 0x0000008900557308 */ /* 0x0007e20000000800 */
[----:B------:R4:W-:Y:S09]  /*7c80*/  STS [R167+0x1c400], R2 ;  /* 0x01c40002a7007388 */ /* 0x0009f20000000800 */
[----:B------:R1:W-:Y:S01]  /*7c90*/  MUFU.EX2 R114, R144 ;  /* 0x0000009000727308 */ /* 0x0003e20000000800 */
[----:B------:R4:W-:Y:S09]  /*7ca0*/  STS [R156+0x1e000], R5 ;  /* 0x01e000059c007388 */ /* 0x0009f20000000800 */
[----:B------:R-:W-:Y:S01]  /*7cb0*/  MUFU.EX2 R113, R143 ;  /* 0x0000008f00717308 */ /* 0x000fe20000000800 */
[----:B--2---:R-:W-:Y:S09]  /*7cc0*/  IADD3 R6, PT, PT, R156, 0x1c000, RZ ;  /* 0x0001c0009c067810 */ /* 0x004ff20007ffe0ff */
[----:B------:R-:W-:Y:S01]  /*7cd0*/  MUFU.EX2 R112, R132 ;  /* 0x0000008400707308 */ /* 0x000fe20000000800 */
[----:B------:R-:W-:Y:S02]  /*7ce0*/  @P1 IADD3 R161, PT, PT, R6, -0x40, RZ ;  /* 0xffffffc006a11810 */ /* 0x000fe40007ffe0ff */
[----:B---3--:R-:W-:Y:S07]  /*7cf0*/  MOV R137, 0x20 ;  /* 0x0000002000897802 */ /* 0x008fee0000000f00 */
[----:B------:R-:W2:Y:S01]  /*7d00*/  MUFU.EX2 R111, R67 ;  /* 0x00000043006f7308 */ /* 0x000ea20000000800 */
[----:B------:R-:W-:Y:S02]  /*7d10*/  LOP3.LUT P1, RZ, R183, 0x8, RZ, 0xc0, !PT ;  /* 0x00000008b7ff7812 */ /* 0x000fe4000782c0ff */
[----:B------:R-:W-:Y:S07]  /*7d20*/  IADD3 R165, PT, PT, R164, R161, RZ ;  /* 0x000000a1a4a57210 */ /* 0x000fee0007ffe0ff */
[----:B------:R2:W-:Y:S01]  /*7d30*/  MUFU.EX2 R154, R4 ;  /* 0x00000004009a7308 */ /* 0x0005e20000000800 */
[----:B------:R-:W-:Y:S02]  /*7d40*/  SEL R162, R137, 0xffffffe0, !P1 ;  /* 0xffffffe089a27807 */ /* 0x000fe40004800000 */
[----:B-1----:R-:W-:Y:S07]  /*7d50*/  LEA R144, R0, UR4, 0x1 ;  /* 0x0000000400907c11 */ /* 0x002fee000f8e08ff */
[----:B------:R-:W-:Y:S01]  /*7d60*/  MUFU.EX2 R102, R142 ;  /* 0x0000008e00667308 */ /* 0x000fe20000000800 */
[----:B------:R-:W-:Y:S02]  /*7d70*/  F2FP.F16.F32.PACK_AB R3, R202, R248 ;  /* 0x000000f8ca03723e */ /* 0x000fe400000000ff */
[----:B------:R-:W-:Y:S07]  /*7d80*/  IADD3 R163, PT, PT, R156, R162, RZ ;  /* 0x000000a29ca37210 */ /* 0x000fee0007ffe0ff */
[----:B------:R-:W1:Y:S01]  /*7d90*/  MUFU.EX2 R101, R141 ;  /* 0x0000008d00657308 */ /* 0x000e620000000800 */
[----:B----4-:R-:W-:Y:S02]  /*7da0*/  F2FP.F16.F32.PACK_AB R2, R200, R201 ;  /* 0x000000c9c802723e */ /* 0x010fe400000000ff */
[----:B------:R-:W-:Y:S07]  /*7db0*/  IADD3 R166, PT, PT, R164, R163, RZ ;  /* 0x000000a3a4a67210 */ /* 0x000fee0007ffe0ff */
[----:B------:R-:W-:Y:S01]  /*7dc0*/  MUFU.EX2 R100, R66 ;  /* 0x0000004200647308 */ /* 0x000fe20000000800 */
[----:B------:R-:W-:Y:S02]  /*7dd0*/  F2FP.F16.F32.PACK_AB R5, R198, R199 ;  /* 0x000000c7c605723e */ /* 0x000fe400000000ff */
[----:B--2---:R-:W-:Y:S07]  /*7de0*/  F2FP.F16.F32.PACK_AB R4, R111, R112 ;  /* 0x000000706f04723e */ /* 0x004fee00000000ff */
[----:B------:R-:W2:Y:S01]  /*7df0*/  MUFU.EX2 R99, R65 ;  /* 0x0000004100637308 */ /* 0x000ea20000000800 */
[----:B------:R-:W-:Y:S01]  /*7e00*/  IADD3 R162, PT, PT, R162, R161, RZ ;  /* 0x000000a1a2a27210 */ /* 0x000fe20007ffe0ff */
[----:B------:R3:W-:Y:S01]  /*7e10*/  STS [R156+0x1e400], R5 ;  /* 0x01e400059c007388 */ /* 0x0007e20000000800 */
[----:B------:R-:W-:Y:S07]  /*7e20*/  LOP3.LUT P1, RZ, R183, 0x2, RZ, 0xc0, !PT ;  /* 0x00000002b7ff7812 */ /* 0x000fee000782c0ff */
[----:B------:R-:W-:Y:S01]  /*7e30*/  MUFU.EX2 R110, R52 ;  /* 0x00000034006e7308 */ /* 0x000fe20000000800 */
[----:B------:R-:W-:Y:S01]  /*7e40*/  IADD3 R164, PT, PT, R164, R162, RZ ;  /* 0x000000a2a4a47210 */ /* 0x000fe20007ffe0ff */
[----:B------:R1:W-:Y:S01]  /*7e50*/  STS [R167+0x1e000], R3 ;  /* 0x01e00003a7007388 */ /* 0x0003e20000000800 */
[----:B------:R-:W-:Y:S07]  /*7e60*/  SEL R173, R137, 0xffffffe0, !P1 ;  /* 0xffffffe089ad7807 */ /* 0x000fee0004800000 */
[----:B------:R-:W-:Y:S01]  /*7e70*/  MUFU.EX2 R109, R51 ;  /* 0x00000033006d7308 */ /* 0x000fe20000000800 */
[----:B------:R-:W-:Y:S01]  /*7e80*/  MOV R0, R172 ;  /* 0x000000ac00007202 */ /* 0x000fe20000000f00 */
[----:B------:R2:W-:Y:S08]  /*7e90*/  STS [R167+0x1e400], R2 ;  /* 0x01e40002a7007388 */ /* 0x0005f00000000800 */
[----:B------:R-:W-:Y:S01]  /*7ea0*/  MUFU.EX2 R108, R36 ;  /* 0x00000024006c7308 */ /* 0x000fe20000000800 */
[----:B------:R4:W-:Y:S09]  /*7eb0*/  STS [R163+0x1c400], R4 ;  /* 0x01c40004a3007388 */ /* 0x0009f20000000800 */
[----:B------:R-:W4:Y:S10]  /*7ec0*/  MUFU.EX2 R107, R35 ;  /* 0x00000023006b7308 */ /* 0x000f340000000800 */
[----:B------:R-:W-:Y:S10]  /*7ed0*/  MUFU.EX2 R106, R50 ;  /* 0x00000032006a7308 */ /* 0x000ff40000000800 */
[----:B------:R-:W4:Y:S01]  /*7ee0*/  MUFU.EX2 R105, R49 ;  /* 0x0000003100697308 */ /* 0x000f220000000800 */
[----:B---3--:R-:W-:Y:S09]  /*7ef0*/  F2FP.F16.F32.PACK_AB R5, R113, R114 ;  /* 0x000000727105723e */ /* 0x008ff200000000ff */
[----:B------:R-:W-:Y:S01]  /*7f00*/  MUFU.EX2 R104, R34 ;  /* 0x0000002200687308 */ /* 0x000fe20000000800 */
[----:B-1----:R-:W-:Y:S01]  /*7f10*/  F2FP.F16.F32.PACK_AB R3, R101, R102 ;  /* 0x000000666503723e */ /* 0x002fe200000000ff */
[----:B------:R1:W-:Y:S08]  /*7f20*/  STS [R163+0x1c000], R5 ;  /* 0x01c00005a3007388 */ /* 0x0003f00000000800 */
[----:B------:R-:W3:Y:S01]  /*7f30*/  MUFU.EX2 R103, R33 ;  /* 0x0000002100677308 */ /* 0x000ee20000000800 */
[----:B--2---:R-:W-:Y:S01]  /*7f40*/  F2FP.F16.F32.PACK_AB R2, R99, R100 ;  /* 0x000000646302723e */ /* 0x004fe200000000ff */
[----:B------:R2:W-:Y:S08]  /*7f50*/  STS [R166+0x1c000], R3 ;  /* 0x01c00003a6007388 */ /* 0x0005f00000000800 */
[----:B------:R-:W-:Y:S01]  /*7f60*/  MUFU.EX2 R98, R140 ;  /* 0x0000008c00627308 */ /* 0x000fe20000000800 */
[----:B----4-:R-:W-:Y:S01]  /*7f70*/  F2FP.F16.F32.PACK_AB R4, R107, R108 ;  /* 0x0000006c6b04723e */ /* 0x010fe200000000ff */
[----:B------:R3:W-:Y:S08]  /*7f80*/  STS [R166+0x1c400], R2 ;  /* 0x01c40002a6007388 */ /* 0x0007f00000000800 */
[----:B------:R-:W-:Y:S01]  /*7f90*/  MUFU.EX2 R97, R139 ;  /* 0x0000008b00617308 */ /* 0x000fe20000000800 */
[----:B------:R4:W-:Y:S09]  /*7fa0*/  STS [R163+0x1e400], R4 ;  /* 0x01e40004a3007388 */ /* 0x0009f20000000800 */
[----:B------:R-:W-:Y:S10]  /*7fb0*/  MUFU.EX2 R96, R64 ;  /* 0x0000004000607308 */ /* 0x000ff40000000800 */
[----:B------:R-:W4:Y:S10]  /*7fc0*/  MUFU.EX2 R95, R63 ;  /* 0x0000003f005f7308 */ /* 0x000f340000000800 */
[----:B------:R-:W4:Y:S01]  /*7fd0*/  MUFU.EX2 R86, R138 ;  /* 0x0000008a00567308 */ /* 0x000f220000000800 */
[----:B-1----:R-:W-:Y:S09]  /*7fe0*/  F2FP.F16.F32.PACK_AB R5, R109, R110 ;  /* 0x0000006e6d05723e */ /* 0x002ff200000000ff */
[----:B------:R-:W-:Y:S01]  /*7ff0*/  MUFU.EX2 R84, R62 ;  /* 0x0000003e00547308 */ /* 0x000fe20000000800 */
[----:B--2---:R-:W-:Y:S01]  /*8000*/  F2FP.F16.F32.PACK_AB R3, R105, R106 ;  /* 0x0000006a6903723e */ /* 0x004fe200000000ff */
[----:B------:R1:W-:Y:S08]  /*8010*/  STS [R163+0x1e000], R5 ;  /* 0x01e00005a3007388 */ /* 0x0003f00000000800 */
[----:B------:R-:W2:Y:S01]  /*8020*/  MUFU.EX2 R83, R61 ;  /* 0x0000003d00537308 */ /* 0x000ea20000000800 */
[----:B---3--:R-:W-:Y:S01]  /*8030*/  F2FP.F16.F32.PACK_AB R2, R103, R104 ;  /* 0x000000686702723e */ /* 0x008fe200000000ff */
[----:B------:R3:W-:Y:S08]  /*8040*/  STS [R166+0x1e000], R3 ;  /* 0x01e00003a6007388 */ /* 0x0007f00000000800 */
[----:B------:R-:W-:Y:S01]  /*8050*/  MUFU.EX2 R94, R48 ;  /* 0x00000030005e7308 */ /* 0x000fe20000000800 */
        /* <DEDUP_REMOVED lines=9> */
[----:B---3--:R-:W-:Y:S01]  /*80f0*/  F2FP.F16.F32.PACK_AB R3, R85, R86 ;  /* 0x000000565503723e */ /* 0x008fe200000000ff */
[----:B------:R1:W-:Y:S08]  /*8100*/  STS [R161], R5 ;  /* 0x00000005a1007388 */ /* 0x0003f00000000800 */
[----:B------:R-:W3:Y:S01]  /*8110*/  MUFU.EX2 R81, R135 ;  /* 0x0000008700517308 */ /* 0x000ee20000000800 */
[----:B--2---:R-:W-:Y:S01]  /*8120*/  F2FP.F16.F32.PACK_AB R2, R83, R84 ;  /* 0x000000545302723e */ /* 0x004fe200000000ff */
[----:B------:R2:W-:Y:S08]  /*8130*/  STS [R165], R3 ;  /* 0x00000003a5007388 */ /* 0x0005f00000000800 */
[----:B------:R-:W-:Y:S01]  /*8140*/  MUFU.EX2 R80, R60 ;  /* 0x0000003c00507308 */ /* 0x000fe20000000800 */
[----:B----4-:R-:W-:Y:S01]  /*8150*/  F2FP.F16.F32.PACK_AB R4, R91, R92 ;  /* 0x0000005c5b04723e */ /* 0x010fe200000000ff */
[----:B------:R4:W-:Y:S08]  /*8160*/  STS [R165+0x400], R2 ;  /* 0x00040002a5007388 */ /* 0x0009f00000000800 */
[----:B------:R-:W-:Y:S01]  /*8170*/  MUFU.EX2 R79, R59 ;  /* 0x0000003b004f7308 */ /* 0x000fe20000000800 */
[----:B------:R4:W-:Y:S09]  /*8180*/  STS [R161+0x2400], R4 ;  /* 0x00240004a1007388 */ /* 0x0009f20000000800 */
[----:B------:R-:W-:Y:S01]  /*8190*/  MUFU.EX2 R70, R134 ;  /* 0x0000008600467308 */ /* 0x000fe20000000800 */
[----:B---3--:R-:W-:Y:S09]  /*81a0*/  F2FP.F16.F32.PACK_AB R6, R81, R82 ;  /* 0x000000525106723e */ /* 0x008ff200000000ff */
[----:B------:R-:W-:Y:S10]  /*81b0*/  MUFU.EX2 R69, R133 ;  /* 0x0000008500457308 */ /* 0x000ff40000000800 */
[----:B------:R-:W-:Y:S01]  /*81c0*/  MUFU.EX2 R68, R58 ;  /* 0x0000003a00447308 */ /* 0x000fe20000000800 */
[----:B-1----:R-:W-:Y:S09]  /*81d0*/  F2FP.F16.F32.PACK_AB R5, R93, R94 ;  /* 0x0000005e5d05723e */ /* 0x002ff200000000ff */
[----:B------:R-:W-:Y:S01]  /*81e0*/  MUFU.EX2 R78, R44 ;  /* 0x0000002c004e7308 */ /* 0x000fe20000000800 */
[----:B--2---:R-:W-:Y:S01]  /*81f0*/  F2FP.F16.F32.PACK_AB R3, R89, R90 ;  /* 0x0000005a5903723e */ /* 0x004fe200000000ff */
[----:B------:R1:W-:Y:S08]  /*8200*/  STS [R161+0x2000], R5 ;  /* 0x00200005a1007388 */ /* 0x0003f00000000800 */
[----:B------:R-:W2:Y:S01]  /*8210*/  MUFU.EX2 R77, R43 ;  /* 0x0000002b004d7308 */ /* 0x000ea20000000800 */
[----:B----4-:R-:W-:Y:S01]  /*8220*/  F2FP.F16.F32.PACK_AB R2, R87, R88 ;  /* 0x000000585702723e */ /* 0x010fe200000000ff */
[----:B------:R3:W-:Y:S08]  /*8230*/  STS [R165+0x2000], R3 ;  /* 0x00200003a5007388 */ /* 0x0007f00000000800 */
[----:B------:R-:W-:Y:S01]  /*8240*/  MUFU.EX2 R76, R8 ;  /* 0x00000008004c7308 */ /* 0x000fe20000000800 */
[----:B------:R4:W-:Y:S09]  /*8250*/  STS [R165+0x2400], R2 ;  /* 0x00240002a5007388 */ /* 0x0009f20000000800 */
[----:B------:R-:W-:Y:S01]  /*8260*/  MUFU.EX2 R75, R7 ;  /* 0x00000007004b7308 */ /* 0x000fe20000000800 */
[----:B------:R-:W-:Y:S09]  /*8270*/  STS [R162], R6 ;  /* 0x00000006a2007388 */ /* 0x000ff20000000800 */
[----:B------:R-:W-:Y:S01]  /*8280*/  MUFU.EX2 R74, R42 ;  /* 0x0000002a004a7308 */ /* 0x000fe20000000800 */
[----:B--2---:R-:W-:Y:S09]  /*8290*/  F2FP.F16.F32.PACK_AB R4, R77, R78 ;  /* 0x0000004e4d04723e */ /* 0x004ff200000000ff */
[----:B------:R-:W2:Y:S10]  /*82a0*/  MUFU.EX2 R73, R41 ;  /* 0x0000002900497308 */ /* 0x000eb40000000800 */
[----:B------:R2:W-:Y:S01]  /*82b0*/  MUFU.EX2 R72, R147 ;  /* 0x0000009300487308 */ /* 0x0005e20000000800 */
[----:B-1----:R-:W-:Y:S09]  /*82c0*/  F2FP.F16.F32.PACK_AB R5, R79, R80 ;  /* 0x000000504f05723e */ /* 0x002ff200000000ff */
[----:B------:R1:W1:Y:S01]  /*82d0*/  MUFU.EX2 R71, R146 ;  /* 0x0000009200477308 */ /* 0x0002620000000800 */
[----:B---3--:R-:W-:Y:S01]  /*82e0*/  F2FP.F16.F32.PACK_AB R3, R69, R70 ;  /* 0x000000464503723e */ /* 0x008fe200000000ff */
[----:B------:R-:W-:Y:S01]  /*82f0*/  STS [R162+0x400], R5 ;  /* 0x00040005a2007388 */ /* 0x000fe20000000800 */
[----:B----4-:R-:W-:Y:S03]  /*8300*/  F2FP.F16.F32.PACK_AB R2, R154, R68 ;  /* 0x000000449a02723e */ /* 0x010fe600000000ff */
[----:B------:R3:W-:Y:S01]  /*8310*/  STS [R164], R3 ;  /* 0x00000003a4007388 */ /* 0x0007e20000000800 */
[C---:B--2---:R-:W-:Y:S03]  /*8320*/  IADD3 R147, PT, PT, R144.reuse, R173, RZ ;  /* 0x000000ad90937210 */ /* 0x044fe60007ffe0ff */
[----:B------:R2:W-:Y:S01]  /*8330*/  STS [R164+0x400], R2 ;  /* 0x00040002a4007388 */ /* 0x0005e20000000800 */
[----:B-1----:R-:W-:Y:S03]  /*8340*/  LEA R146, R9, UR4, 0x1 ;  /* 0x0000000409927c11 */ /* 0x002fe6000f8e08ff */
[----:B------:R1:W-:Y:S01]  /*8350*/  STS [R162+0x2000], R4 ;  /* 0x00200004a2007388 */ /* 0x0003e20000000800 */
[----:B---3--:R-:W-:Y:S02]  /*8360*/  F2FP.F16.F32.PACK_AB R3, R73, R74 ;  /* 0x0000004a4903723e */ /* 0x008fe400000000ff */
[----:B--2---:R-:W-:Y:S02]  /*8370*/  F2FP.F16.F32.PACK_AB R2, R71, R72 ;  /* 0x000000484702723e */ /* 0x004fe400000000ff */
[----:B-1----:R-:W-:Y:S05]  /*8380*/  F2FP.F16.F32.PACK_AB R4, R75, R76 ;  /* 0x0000004c4b04723e */ /* 0x002fea00000000ff */
[----:B------:R-:W-:Y:S04]  /*8390*/  STS [R162+0x2400], R4 ;  /* 0x00240004a2007388 */ /* 0x000fe80000000800 */
[----:B------:R1:W-:Y:S04]  /*83a0*/  STS [R164+0x2000], R3 ;  /* 0x00200003a4007388 */ /* 0x0003e80000000800 */
[----:B------:R2:W-:Y:S04]  /*83b0*/  STS [R164+0x2400], R2 ;  /* 0x00240002a4007388 */ /* 0x0005e80000000800 */
[----:B------:R-:W-:Y:S04]  /*83c0*/  LDSM.16.M88.4 R64, [R144+0x8000] ;  /* 0x008000009040783b */ /* 0x000fe80000000200 */
[----:B------:R-:W3:Y:S04]  /*83d0*/  LDSM.16.M88.4 R16, [R146+0x10000] ;  /* 0x010000009210783b */ /* 0x000ee80000000200 */
[----:B------:R-:W4:Y:S04]  /*83e0*/  LDSM.16.M88.4 R60, [R144+0xa000] ;  /* 0x00a00000903c783b */ /* 0x000f280000000200 */
[----:B------:R-:W4:Y:S04]  /*83f0*/  LDSM.16.M88.4 R32, [R146+0x10800] ;  /* 0x010800009220783b */ /* 0x000f280000000200 */
[----:B------:R-:W4:Y:S01]  /*8400*/  LDSM.16.M88.4 R48, [R146+0x11000] ;  /* 0x011000009230783b */ /* 0x000f220000000200 */
[----:B-1----:R-:W-:Y:S02]  /*8410*/  MOV R3, R152 ;  /* 0x0000009800037202 */ /* 0x002fe40000000f00 */
[-C--:B------:R-:W-:Y:S01]  /*8420*/  IADD3 R152, PT, PT, R173, R146.reuse, RZ ;  /* 0x00000092ad987210 */ /* 0x080fe20007ffe0ff */
[----:B------:R-:W1:Y:S01]  /*8430*/  LDSM.16.M88.4 R132, [R146+0x11800] ;  /* 0x011800009284783b */ /* 0x000e620000000200 */
[----:B--2---:R-:W-:Y:S02]  /*8440*/  MOV R2, R153 ;  /* 0x0000009900027202 */ /* 0x004fe40000000f00 */
[----:B------:R-:W-:Y:S01]  /*8450*/  MOV R153, 0x40 ;  /* 0x0000004000997802 */ /* 0x000fe20000000f00 */
[----:B------:R-:W-:Y:S03]  /*8460*/  LDSM.16.M88.4 R136, [R147+0x8000] ;  /* 0x008000009388783b */ /* 0x000fe60000000200 */
[----:B------:R-:W-:Y:S01]  /*8470*/  SEL R153, R153, 0xffffffc0, !P0 ;  /* 0xffffffc099997807 */ /* 0x000fe20004000000 */
[----:B------:R-:W2:Y:S03]  /*8480*/  LDSM.16.M88.4 R140, [R152+0x10000] ;  /* 0x01000000988c783b */ /* 0x000ea60000000200 */
[----:B------:R-:W-:Y:S02]  /*8490*/  IADD3 R145, PT, PT, R144, R153, RZ ;  /* 0x0000009990917210 */ /* 0x000fe40007ffe0ff */
[----:B------:R-:W-:Y:S04]  /*84a0*/  IADD3 R172, PT, PT, R153, R146, RZ ;  /* 0x0000009299ac7210 */ /* 0x000fe80007ffe0ff */
[C---:B------:R-:W-:Y:S01]  /*84b0*/  IADD3 R181, PT, PT, R173.reuse, R172, RZ ;  /* 0x000000acadb57210 */ /* 0x040fe20007ffe0ff */
[-C--:B---3--:R-:W-:Y:S08]  /*84c0*/  HMMA.16816.F32 R4, R64, R16.reuse, RZ ;  /* 0x000000104004723c */ /* 0x088ff000000018ff */
[C---:B----4-:R-:W-:Y:S08]  /*84d0*/  HMMA.16816.F32 R8, R60.reuse, R16, RZ ;  /* 0x000000103c08723c */ /* 0x050ff000000018ff */
        /* <DEDUP_REMOVED lines=10> */
[-C--:B-1----:R-:W-:Y:S08]  /*8580*/  HMMA.16816.F32 R52, R64, R132.reuse, RZ ;  /* 0x000000844034723c */ /* 0x082ff000000018ff */
        /* <DEDUP_REMOVED lines=53> */
[----:B------:R-:W-:Y:S01]  /*88e0*/  FADD.FTZ R7, -R159, R7 ;  /* 0x000000079f077221 */ /* 0x000fe20000010100 */
[----:B------:R-:W-:Y:S01]  /*88f0*/  FMUL.FTZ R4, R169, R4 ;  /* 0x00000004a9047220 */ /* 0x000fe20000410000 */
[----:B------:R-:W-:Y:S01]  /*8900*/  FMUL.FTZ R169, R171, R6 ;  /* 0x00000006aba97220 */ /* 0x000fe20000410000 */
[----:B------:R-:W-:Y:S01]  /*8910*/  MOV R171, R3 ;  /* 0x0000000300ab7202 */ /* 0x000fe20000000f00 */
[----:B------:R-:W-:Y:S01]  /*8920*/  FMUL.FTZ R170, R170, R5 ;  /* 0x00000005aaaa7220 */ /* 0x000fe20000410000 */
[----:B------:R-:W-:Y:S01]  /*8930*/  FMUL.FTZ R3, R168, R7 ;  /* 0x00000007a8037220 */ /* 0x000fe20000410000 */
[----:B------:R-:W-:Y:S01]  /*8940*/  FMUL.FTZ R143, R178, R4 ;  /* 0x00000004b28f7220 */ /* 0x000fe20000410000 */
[----:B------:R-:W-:Y:S01]  /*8950*/  MOV R178, R2 ;  /* 0x0000000200b27202 */ /* 0x000fe20000000f00 */
[----:B------:R-:W1:Y:S01]  /*8960*/  LDSM.16.M88.4 R4, [R140+0xa000] ;  /* 0x00a000008c04783b */ /* 0x000e620000000200 */
[----:B------:R-:W-:Y:S01]  /*8970*/  SHF.R.U32.HI R2, RZ, 0x4, R183 ;  /* 0x00000004ff027819 */ /* 0x000fe200000116b7 */
[----:B------:R-:W-:Y:S03]  /*8980*/  FMUL.FTZ R3, R186, R3 ;  /* 0x00000003ba037220 */ /* 0x000fe60000410000 */
[----:B------:R-:W-:Y:S01]  /*8990*/  LOP3.LUT R141, R2, 0x8, RZ, 0xc0, !PT ;  /* 0x00000008028d7812 */ /* 0x000fe200078ec0ff */
[C---:B-1----:R-:W-:Y:S08]  /*89a0*/  HMMA.16816.F32 R8, R4.reuse, R136, R8 ;  /* 0x000000880408723c */ /* 0x042ff00000001808 */
[-C--:B------:R-:W-:Y:S08]  /*89b0*/  HMMA.16816.F32 R12, R4, R138.reuse, R12 ;  /* 0x0000008a040c723c */ /* 0x080ff0000000180c */
[C---:B------:R-:W-:Y:S01]  /*89c0*/  HMMA.16816.F32 R16, R132.reuse, R138, R16 ;  /* 0x0000008a8410723c */ /* 0x040fe20000001810 */
[----:B------:R-:W1:Y:S03]  /*89d0*/  LDSM.16.M88.4 R136, [R181+0x10800] ;  /* 0x01080000b588783b */ /* 0x000e660000000200 */
[C---:B------:R-:W-:Y:S01]  /*89e0*/  FADD.FTZ R8, -R158.reuse, R8 ;  /* 0x000000089e087221 */ /* 0x040fe20000010100 */
[C---:B------:R-:W-:Y:S01]  /*89f0*/  FADD.FTZ R10, -R157.reuse, R10 ;  /* 0x0000000a9d0a7221 */ /* 0x040fe20000010100 */
[----:B------:R-:W-:Y:S01]  /*8a00*/  FADD.FTZ R9, -R158, R9 ;  /* 0x000000099e097221 */ /* 0x000fe20000010100 */
[----:B------:R-:W-:Y:S01]  /*8a10*/  FADD.FTZ R11, -R157, R11 ;  /* 0x0000000b9d0b7221 */ /* 0x000fe20000010100 */
[----:B------:R-:W-:Y:S01]  /*8a20*/  FMUL.FTZ R142, R193, R8 ;  /* 0x00000008c18e7220 */ /* 0x000fe20000410000 */
[----:B------:R-:W-:Y:S01]  /*8a30*/  MOV R193, R0 ;  /* 0x0000000000c17202 */ /* 0x000fe20000000f00 */
[----:B------:R-:W-:Y:S01]  /*8a40*/  FMUL.FTZ R8, R199, R10 ;  /* 0x0000000ac7087220 */ /* 0x000fe20000410000 */
[----:B------:R-:W-:Y:S01]  /*8a50*/  LOP3.LUT R0, R148, 0x1c0, RZ, 0xc0, !PT ;  /* 0x000001c094007812 */ /* 0x000fe200078ec0ff */
[----:B------:R-:W-:Y:S01]  /*8a60*/  FADD.FTZ R15, -R157, R15 ;  /* 0x0000000f9d0f7221 */ /* 0x000fe20000010100 */
[----:B------:R-:W-:Y:S01]  /*8a70*/  FMUL.FTZ R168, R174, R9 ;  /* 0x00000009aea87220 */ /* 0x000fe20000410000 */
[----:B------:R-:W-:Y:S01]  /*8a80*/  MOV R199, R171 ;  /* 0x000000ab00c77202 */ /* 0x000fe20000000f00 */
[----:B------:R-:W-:Y:S01]  /*8a90*/  FMUL.FTZ R10, R187, R170 ;  /* 0x000000aabb0a7220 */ /* 0x000fe20000410000 */
[----:B------:R-:W-:Y:S01]  /*8aa0*/  LOP3.LUT R0, R0, 0x38, R150, 0xf8, !PT ;  /* 0x0000003800007812 */ /* 0x000fe200078ef896 */
[----:B------:R-:W-:Y:S01]  /*8ab0*/  FMUL.FTZ R171, R200, R15 ;  /* 0x0000000fc8ab7220 */ /* 0x000fe20000410000 */
[----:B------:R-:W-:Y:S01]  /*8ac0*/  FMUL.FTZ R9, R189, R169 ;  /* 0x000000a9bd097220 */ /* 0x000fe20000410000 */
[----:B------:R-:W-:Y:S01]  /*8ad0*/  FADD.FTZ R19, -R159, R19 ;  /* 0x000000139f137221 */ /* 0x000fe20000010100 */
[----:B------:R-:W-:Y:S01]  /*8ae0*/  LOP3.LUT R2, R0, R141, R149, 0x1e, !PT ;  /* 0x0000008d00027212 */ /* 0x000fe200078e1e95 */
[----:B------:R-:W-:Y:S01]  /*8af0*/  FMUL.FTZ R15, R185, R168 ;  /* 0x000000a8b90f7220 */ /* 0x000fe20000410000 */
[----:B------:R-:W-:Y:S01]  /*8b00*/  LOP3.LUT R0, R155, 0x30, R151, 0xf8, !PT ;  /* 0x000000309b007812 */ /* 0x000fe200078ef897 */
[----:B------:R-:W-:Y:S01]  /*8b10*/  FMUL.FTZ R142, R188, R142 ;  /* 0x0000008ebc8e7220 */ /* 0x000fe20000410000 */
[----:B------:R-:W-:Y:S01]  /*8b20*/  LOP3.LUT R2, R2, 0x200, R148, 0xf8, !PT ;  /* 0x0000020002027812 */ /* 0x000fe200078ef894 */
[----:B------:R-:W-:Y:S01]  /*8b30*/  FADD.FTZ R12, -R158, R12 ;  /* 0x0000000c9e0c7221 */ /* 0x000fe20000010100 */
[----:B------:R-:W-:Y:S01]  /*8b40*/  LOP3.LUT R0, R0, 0x1c0, R148, 0xf8, !PT ;  /* 0x000001c000007812 */ /* 0x000fe200078ef894 */
[----:B------:R-:W-:Y:S01]  /*8b50*/  FMUL.FTZ R148, R198, R11 ;  /* 0x0000000bc6947220 */ /* 0x000fe20000410000 */
[----:B------:R-:W-:Y:S01]  /*8b60*/  FMUL.FTZ R11, R177, R8 ;  /* 0x00000008b10b7220 */ /* 0x000fe20000410000 */
[----:B------:R-:W-:Y:S01]  /*8b70*/  F2FP.F16.F32.PACK_AB R170, R10, R143 ;  /* 0x0000008f0aaa723e */ /* 0x000fe200000000ff */
[----:B------:R-:W-:Y:S01]  /*8b80*/  FADD.FTZ R14, -R157, R14 ;  /* 0x0000000e9d0e7221 */ /* 0x000fe20000010100 */
[----:B------:R-:W-:Y:S01]  /*8b90*/  FMUL.FTZ R8, R206, R148 ;  /* 0x00000094ce087220 */ /* 0x000fe20000410000 */
[----:B------:R-:W-:Y:S01]  /*8ba0*/  F2FP.F16.F32.PACK_AB R169, R3, R9 ;  /* 0x0000000903a9723e */ /* 0x000fe200000000ff */
[C---:B------:R-:W-:Y:S01]  /*8bb0*/  FADD.FTZ R16, -R160.reuse, R16 ;  /* 0x00000010a0107221 */ /* 0x040fe20000010100 */
[----:B------:R-:W-:Y:S01]  /*8bc0*/  F2FP.F16.F32.PACK_AB R168, R15, R142 ;  /* 0x0000008e0fa8723e */ /* 0x000fe200000000ff */
[----:B------:R-:W-:Y:S01]  /*8bd0*/  FADD.FTZ R17, -R160, R17 ;  /* 0x00000011a0117221 */ /* 0x000fe20000010100 */
[----:B------:R-:W-:Y:S01]  /*8be0*/  F2FP.F16.F32.PACK_AB R148, R8, R11 ;  /* 0x0000000b0894723e */ /* 0x000fe200000000ff */
[----:B------:R-:W-:Y:S01]  /*8bf0*/  FADD.FTZ R18, -R159, R18 ;  /* 0x000000129f127221 */ /* 0x000fe20000010100 */
[----:B------:R-:W2:Y:S01]  /*8c00*/  LDSM.16.M88.4 R8, [R181+0x11000] ;  /* 0x01100000b508783b */ /* 0x000ea20000000200 */
[----:B------:R-:W-:Y:S01]  /*8c10*/  FMUL.FTZ R174, R248, R12 ;  /* 0x0000000cf8ae7220 */ /* 0x000fe20000410000 */
[----:B------:R-:W-:Y:S01]  /*8c20*/  FMUL.FTZ R12, R201, R14 ;  /* 0x0000000ec90c7220 */ /* 0x000fe20000410000 */
[-C--:B-1----:R-:W-:Y:S03]  /*8c30*/  HMMA.16816.F32 R20, R132, R136.reuse, R20 ;  /* 0x000000888414723c */ /* 0x082fe60000001814 */
[----:B------:R-:W-:Y:S01]  /*8c40*/  FMUL.FTZ R12, R210, R12 ;  /* 0x0000000cd20c7220 */ /* 0x000fe20000410000 */
[----:B------:R-:W-:Y:S01]  /*8c50*/  FMUL.FTZ R3, R209, R171 ;  /* 0x000000abd1037220 */ /* 0x000fe20000410000 */
[----:B------:R-:W-:Y:S01]  /*8c60*/  FADD.FTZ R13, -R158, R13 ;  /* 0x0000000d9e0d7221 */ /* 0x000fe20000010100 */
[----:B------:R-:W-:Y:S02]  /*8c70*/  FMUL.FTZ R14, R208, R174 ;  /* 0x000000aed00e7220 */ /* 0x000fe40000410000 */
[C---:B------:R-:W-:Y:S04]  /*8c80*/  HMMA.16816.F32 R24, R4.reuse, R136, R24 ;  /* 0x000000880418723c */ /* 0x040fe80000001818 */
[----:B------:R-:W-:Y:S01]  /*8c90*/  FMUL.FTZ R137, R115, R19 ;  /* 0x0000001373897220 */ /* 0x000fe20000410000 */
[----:B------:R-:W-:Y:S01]  /*8ca0*/  FMUL.FTZ R136, R199, R16 ;  /* 0x00000010c7887220 */ /* 0x000fe20000410000 */
[----:B------:R1:W5:Y:S01]  /*8cb0*/  LDL.LU R115, [R1+0xe8] ;  /* 0x0000e80001737983 */ /* 0x0003620000300800 */
[----:B------:R-:W-:Y:S01]  /*8cc0*/  FMUL.FTZ R16, R193, R17 ;  /* 0x00000011c1107220 */ /* 0x000fe20000410000 */
        /* <DEDUP_REMOVED lines=18> */
[----:B------:R-:W-:Y:S01]  /*8df0*/  F2FP.F16.F32.PACK_AB R142, R3, R12 ;  /* 0x0000000c038e723e */ /* 0x000fe200000000ff */
[----:B------:R1:W5:Y:S01]  /*8e00*/  LDL.LU R111, [R1+0xd8] ;  /* 0x0000d800016f7983 */ /* 0x0003620000300800 */
[----:B------:R-:W-:Y:S01]  /*8e10*/  FMUL.FTZ R24, R110, R24 ;  /* 0x000000186e187220 */ /* 0x000fe20000410000 */
[----:B------:R-:W-:Y:S01]  /*8e20*/  FADD.FTZ R25, -R158, R25 ;  /* 0x000000199e197221 */ /* 0x000fe20000010100 */
[----:B------:R-:W-:Y:S01]  /*8e30*/  FMUL.FTZ R12, R107, R27 ;  /* 0x0000001b6b0c7220 */ /* 0x000fe20000410000 */
[----:B------:R1:W5:Y:S01]  /*8e40*/  LDL.LU R110, [R1+0xd4] ;  /* 0x0000d400016e7983 */ /* 0x0003620000300800 */
[----:B------:R-:W-:Y:S01]  /*8e50*/  FMUL.FTZ R18, R175, R16 ;  /* 0x00000010af127220 */ /* 0x000fe20000410000 */
[----:B------:R-:W-:Y:S01]  /*8e60*/  FMUL.FTZ R25, R109, R25 ;  /* 0x000000196d197220 */ /* 0x000fe20000410000 */
[----:B------:R-:W-:Y:S01]  /*8e70*/  FMUL.FTZ R12, R218, R12 ;  /* 0x0000000cda0c7220 */ /* 0x000fe20000410000 */
[----:B------:R1:W5:Y:S01]  /*8e80*/  LDL.LU R109, [R1+0xd0] ;  /* 0x0000d000016d7983 */ /* 0x0003620000300800 */
[C---:B------:R-:W-:Y:S03]  /*8e90*/  HMMA.16816.F32 R32, R132.reuse, R138, R32 ;  /* 0x0000008a8420723c */ /* 0x040fe60000001820 */
[----:B------:R1:W5:Y:S01]  /*8ea0*/  LDL.LU R108, [R1+0xcc] ;  /* 0x0000cc00016c7983 */ /* 0x0003620000300800 */
[----:B------:R-:W-:Y:S01]  /*8eb0*/  FMUL.FTZ R16, R213, R137 ;  /* 0x00000089d5107220 */ /* 0x000fe20000410000 */
[----:B------:R-:W-:Y:S01]  /*8ec0*/  FMUL.FTZ R17, R212, R17 ;  /* 0x00000011d4117220 */ /* 0x000fe20000410000 */
[----:B------:R-:W-:Y:S01]  /*8ed0*/  FADD.FTZ R28, -R158, R28 ;  /* 0x0000001c9e1c7221 */ /* 0x000fe20000010100 */
[----:B------:R1:W5:Y:S01]  /*8ee0*/  LDL.LU R107, [R1+0xc8] ;  /* 0x0000c800016b7983 */ /* 0x0003620000300800 */
[----:B------:R-:W-:Y:S01]  /*8ef0*/  FMUL.FTZ R13, R202, R13 ;  /* 0x0000000dca0d7220 */ /* 0x000fe20000410000 */
[----:B------:R-:W-:Y:S01]  /*8f00*/  FADD.FTZ R29, -R158, R29 ;  /* 0x0000001d9e1d7221 */ /* 0x000fe20000010100 */
[----:B------:R-:W-:Y:S01]  /*8f10*/  F2FP.F16.F32.PACK_AB R138, R16, R17 ;  /* 0x00000011108a723e */ /* 0x000fe200000000ff */
[----:B------:R-:W-:Y:S01]  /*8f20*/  FMUL.FTZ R16, R106, R28 ;  /* 0x0000001c6a107220 */ /* 0x000fe20000410000 */
[----:B------:R-:W-:Y:S01]  /*8f30*/  FMUL.FTZ R13, R207, R13 ;  /* 0x0000000dcf0d7220 */ /* 0x000fe20000410000 */
[----:B------:R1:W5:Y:S01]  /*8f40*/  LDL.LU R106, [R1+0xc4] ;  /* 0x0000c400016a7983 */ /* 0x0003620000300800 */
[----:B------:R-:W-:Y:S01]  /*8f50*/  FMUL.FTZ R29, R105, R29 ;  /* 0x0000001d691d7220 */ /* 0x000fe20000410000 */
[----:B------:R-:W-:Y:S01]  /*8f60*/  FADD.FTZ R30, -R157, R30 ;  /* 0x0000001e9d1e7221 */ /* 0x000fe20000010100 */
[----:B------:R-:W-:Y:S01]  /*8f70*/  FMUL.FTZ R3, R215, R23 ;  /* 0x00000017d7037220 */ /* 0x000fe20000410000 */
[----:B------:R1:W5:Y:S01]  /*8f80*/  LDL.LU R105, [R1+0xc0] ;  /* 0x0000c00001697983 */ /* 0x0003620000300800 */
[----:B------:R-:W-:Y:S01]  /*8f90*/  F2FP.F16.F32.PACK_AB R143, R13, R14 ;  /* 0x0000000e0d8f723e */ /* 0x000fe200000000ff */
[----:B------:R-:W-:Y:S01]  /*8fa0*/  FMUL.FTZ R13, R216, R22 ;  /* 0x00000016d80d7220 */ /* 0x000fe20000410000 */
[----:B------:R-:W-:Y:S01]  /*8fb0*/  FMUL.FTZ R22, R104, R30 ;  /* 0x0000001e68167220 */ /* 0x000fe20000410000 */
[----:B------:R-:W-:Y:S01]  /*8fc0*/  FADD.FTZ R31, -R157, R31 ;  /* 0x0000001f9d1f7221 */ /* 0x000fe20000010100 */
[----:B------:R1:W5:Y:S01]  /*8fd0*/  LDL.LU R104, [R1+0xbc] ;  /* 0x0000bc0001687983 */ /* 0x0003620000300800 */
[-C--:B--2---:R-:W-:Y:S03]  /*8fe0*/  HMMA.16816.F32 R36, R132, R8.reuse, R36 ;  /* 0x000000088424723c */ /* 0x084fe60000001824 */
[----:B------:R-:W-:Y:S01]  /*8ff0*/  FMUL.FTZ R14, R176, R21 ;  /* 0x00000015b00e7220 */ /* 0x000fe20000410000 */
[----:B------:R-:W-:Y:S01]  /*9000*/  FMUL.FTZ R21, R103, R31 ;  /* 0x0000001f67157220 */ /* 0x000fe20000410000 */
[C---:B------:R-:W-:Y:S01]  /*9010*/  FADD.FTZ R32, -R160.reuse, R32 ;  /* 0x00000020a0207221 */ /* 0x040fe20000010100 */
[----:B------:R1:W5:Y:S01]  /*9020*/  LDL.LU R103, [R1+0xb8] ;  /* 0x0000b80001677983 */ /* 0x0003620000300800 */
[----:B------:R-:W-:Y:S01]  /*9030*/  FADD.FTZ R33, -R160, R33 ;  /* 0x00000021a0217221 */ /* 0x000fe20000010100 */
[----:B------:R-:W-:Y:S01]  /*9040*/  FADD.FTZ R34, -R159, R34 ;  /* 0x000000229f227221 */ /* 0x000fe20000010100 */
[----:B------:R-:W-:Y:S01]  /*9050*/  FMUL.FTZ R32, R102, R32 ;  /* 0x0000002066207220 */ /* 0x000fe20000410000 */
[----:B------:R-:W-:Y:S01]  /*9060*/  F2FP.F16.F32.PACK_AB R137, R14, R15 ;  /* 0x0000000f0e89723e */ /* 0x000fe200000000ff */
        /* <DEDUP_REMOVED lines=9> */
[C---:B------:R-:W-:Y:S01]  /*9100*/  FADD.FTZ R36, -R160.reuse, R36 ;  /* 0x00000024a0247221 */ /* 0x040fe20000010100 */
[----:B------:R1:W5:Y:S01]  /*9110*/  LDL.LU R99, [R1+0xa8] ;  /* 0x0000a80001637983 */ /* 0x0003620000300800 */
[----:B------:R-:W-:Y:S01]  /*9120*/  FADD.FTZ R37, -R160, R37 ;  /* 0x00000025a0257221 */ /* 0x000fe20000010100 */
[----:B------:R-:W-:Y:S01]  /*9130*/  FMUL.FTZ R9, R191, R29 ;  /* 0x0000001dbf097220 */ /* 0x000fe20000410000 */
[----:B------:R-:W-:Y:S01]  /*9140*/  FMUL.FTZ R36, R98, R36 ;  /* 0x0000002462247220 */ /* 0x000fe20000410000 */
[----:B------:R-:W-:Y:S01]  /*9150*/  F2FP.F16.F32.PACK_AB R34, R12, R17 ;  /* 0x000000110c22723e */ /* 0x000fe200000000ff */
[----:B------:R1:W5:Y:S01]  /*9160*/  LDL.LU R98, [R1+0xa4] ;  /* 0x0000a40001627983 */ /* 0x0003620000300800 */
[----:B------:R-:W-:Y:S01]  /*9170*/  FMUL.FTZ R29, R97, R37 ;  /* 0x00000025611d7220 */ /* 0x000fe20000410000 */
[----:B------:R-:W-:Y:S01]  /*9180*/  FADD.FTZ R38, -R159, R38 ;  /* 0x000000269f267221 */ /* 0x000fe20000010100 */
[----:B------:R-:W-:Y:S01]  /*9190*/  FMUL.FTZ R19, R211, R136 ;  /* 0x00000088d3137220 */ /* 0x000fe20000410000 */
[----:B------:R1:W5:Y:S01]  /*91a0*/  LDL.LU R97, [R1+0xa0] ;  /* 0x0000a00001617983 */ /* 0x0003620000300800 */
[----:B------:R-:W-:Y:S01]  /*91b0*/  F2FP.F16.F32.PACK_AB R136, R3, R13 ;  /* 0x0000000d0388723e */ /* 0x000fe200000000ff */
[----:B------:R-:W-:Y:S01]  /*91c0*/  FMUL.FTZ R38, R96, R38 ;  /* 0x0000002660267220 */ /* 0x000fe20000410000 */
[----:B------:R-:W-:Y:S01]  /*91d0*/  FADD.FTZ R39, -R159, R39 ;  /* 0x000000279f277221 */ /* 0x000fe20000010100 */
[----:B------:R-:W2:Y:S01]  /*91e0*/  LDSM.16.M88.4 R12, [R181+0x11800] ;  /* 0x01180000b50c783b */ /* 0x000ea20000000200 */
[-C--:B------:R-:W-:Y:S03]  /*91f0*/  HMMA.16816.F32 R44, R4, R10.reuse, R44 ;  /* 0x0000000a042c723c */ /* 0x080fe6000000182c */
[----:B------:R1:W5:Y:S01]  /*9200*/  LDL.LU R96, [R1+0x9c] ;  /* 0x00009c0001607983 */ /* 0x0003620000300800 */
[----:B------:R-:W-:Y:S01]  /*9210*/  FMUL.FTZ R16, R192, R16 ;  /* 0x00000010c0107220 */ /* 0x000fe20000410000 */
[----:B------:R-:W-:Y:S01]  /*9220*/  FMUL.FTZ R28, R95, R39 ;  /* 0x000000275f1c7220 */ /* 0x000fe20000410000 */
[C---:B------:R-:W-:Y:S01]  /*9230*/  FADD.FTZ R40, -R158.reuse, R40 ;  /* 0x000000289e287221 */ /* 0x040fe20000010100 */
[----:B------:R1:W5:Y:S01]  /*9240*/  LDL.LU R95, [R1+0x98] ;  /* 0x00009800015f7983 */ /* 0x0003620000300800 */
[----:B------:R-:W-:Y:S01]  /*9250*/  FADD.FTZ R41, -R158, R41 ;  /* 0x000000299e297221 */ /* 0x000fe20000010100 */
[----:B------:R-:W-:Y:S01]  /*9260*/  F2FP.F16.F32.PACK_AB R33, R9, R16 ;  /* 0x000000100921723e */ /* 0x000fe200000000ff */
[----:B------:R-:W-:Y:S01]  /*9270*/  FMUL.FTZ R9, R94, R40 ;  /* 0x000000285e097220 */ /* 0x000fe20000410000 */
[----:B------:R-:W-:Y:S01]  /*9280*/  FADD.FTZ R42, -R157, R42 ;  /* 0x0000002a9d2a7221 */ /* 0x000fe20000010100 */
[----:B------:R1:W5:Y:S01]  /*9290*/  LDL.LU R94, [R1+0x94] ;  /* 0x00009400015e7983 */ /* 0x0003620000300800 */
[----:B------:R-:W-:Y:S01]  /*92a0*/  FMUL.FTZ R23, R93, R41 ;  /* 0x000000295d177220 */ /* 0x000fe20000410000 */
[C---:B------:R-:W-:Y:S02]  /*92b0*/  HMMA.16816.F32 R48, R132.reuse, R10, R48 ;  /* 0x0000000a8430723c */ /* 0x040fe40000001830 */
[----:B------:R1:W5:Y:S02]  /*92c0*/  LDL.LU R93, [R1+0x90] ;  /* 0x00009000015d7983 */ /* 0x0003640000300800 */
[----:B------:R-:W-:Y:S01]  /*92d0*/  FMUL.FTZ R10, R92, R42 ;  /* 0x0000002a5c0a7220 */ /* 0x000fe20000410000 */
[----:B------:R-:W-:Y:S01]  /*92e0*/  FADD.FTZ R43, -R157, R43 ;  /* 0x0000002b9d2b7221 */ /* 0x000fe20000010100 */
[----:B------:R1:W5:Y:S01]  /*92f0*/  LDL.LU R92, [R1+0x8c] ;  /* 0x00008c00015c7983 */ /* 0x0003620000300800 */
[----:B------:R-:W-:Y:S01]  /*9300*/  FMUL.FTZ R8, R221, R22 ;  /* 0x00000016dd087220 */ /* 0x000fe20000410000 */
[----:B------:R-:W-:Y:S01]  /*9310*/  FADD.FTZ R44, -R158, R44 ;  /* 0x0000002c9e2c7221 */ /* 0x000fe20000010100 */
[----:B------:R-:W-:Y:S01]  /*9320*/  FMUL.FTZ R22, R91, R43 ;  /* 0x0000002b5b167220 */ /* 0x000fe20000410000 */
[----:B------:R-:W-:Y:S01]  /*9330*/  F2FP.F16.F32.PACK_AB R139, R18, R19 ;  /* 0x00000013128b723e */ /* 0x000fe200000000ff */
[----:B------:R1:W5:Y:S01]  /*9340*/  LDL.LU R91, [R1+0x88] ;  /* 0x00008800015b7983 */ /* 0x0003620000300800 */
[----:B------:R-:W-:Y:S01]  /*9350*/  FMUL.FTZ R19, R214, R24 ;  /* 0x00000018d6137220 */ /* 0x000fe20000410000 */
[----:B------:R-:W-:Y:S01]  /*9360*/  FMUL.FTZ R18, R190, R25 ;  /* 0x00000019be127220 */ /* 0x000fe20000410000 */
[----:B------:R-:W-:Y:S01]  /*9370*/  FMUL.FTZ R44, R90, R44 ;  /* 0x0000002c5a2c7220 */ /* 0x000fe20000410000 */
[----:B------:R-:W-:Y:S01]  /*9380*/  FADD.FTZ R45, -R158, R45 ;  /* 0x0000002d9e2d7221 */ /* 0x000fe20000010100 */
[----:B------:R1:W5:Y:S01]  /*9390*/  LDL.LU R90, [R1+0x84] ;  /* 0x00008400015a7983 */ /* 0x0003620000300800 */
[----:B------:R-:W-:Y:S01]  /*93a0*/  FADD.FTZ R46, -R157, R46 ;  /* 0x0000002e9d2e7221 */ /* 0x000fe20000010100 */
[----:B------:R-:W-:Y:S01]  /*93b0*/  F2FP.F16.F32.PACK_AB R35, R18, R19 ;  /* 0x000000131223723e */ /* 0x000fe200000000ff */
[----:B------:R-:W-:Y:S01]  /*93c0*/  FMUL.FTZ R19, R89, R45 ;  /* 0x0000002d59137220 */ /* 0x000fe20000410000 */
[----:B------:R-:W-:Y:S01]  /*93d0*/  FMUL.FTZ R18, R225, R20 ;  /* 0x00000014e1127220 */ /* 0x000fe20000410000 */
[----:B------:R1:W5:Y:S01]  /*93e0*/  LDL.LU R89, [R1+0x80] ;  /* 0x0000800001597983 */ /* 0x0003620000300800 */
        /* <DEDUP_REMOVED lines=13> */
[-C--:B--2---:R-:W-:Y:S03]  /*94c0*/  HMMA.16816.F32 R52, R132, R12.reuse, R52 ;  /* 0x0000000c8434723c */ /* 0x084fe60000001834 */
[----:B------:R-:W-:Y:S01]  /*94d0*/  F2FP.F16.F32.PACK_AB R31, R31, R17 ;  /* 0x000000111f1f723e */ /* 0x000fe200000000ff */
[----:B------:R-:W-:Y:S01]  /*94e0*/  FMUL.FTZ R17, R85, R49 ;  /* 0x0000003155117220 */ /* 0x000fe20000410000 */
[C---:B------:R-:W-:Y:S01]  /*94f0*/  FADD.FTZ R50, -R159.reuse, R50 ;  /* 0x000000329f327221 */ /* 0x040fe20000010100 */
[----:B------:R1:W5:Y:S01]  /*9500*/  LDL.LU R85, [R1+0x70] ;  /* 0x0000700001557983 */ /* 0x0003620000300800 */
[----:B------:R-:W-:Y:S01]  /*9510*/  FADD.FTZ R51, -R159, R51 ;  /* 0x000000339f337221 */ /* 0x000fe20000010100 */
[C---:B------:R-:W-:Y:S04]  /*9520*/  HMMA.16816.F32 R56, R4.reuse, R12, R56 ;  /* 0x0000000c0438723c */ /* 0x040fe80000001838 */
[----:B------:R-:W-:Y:S01]  /*9530*/  FMUL.FTZ R50, R84, R50 ;  /* 0x0000003254327220 */ /* 0x000fe20000410000 */
[----:B------:R-:W-:Y:S01]  /*9540*/  FMUL.FTZ R16, R83, R51 ;  /* 0x0000003353107220 */ /* 0x000fe20000410000 */
[----:B------:R1:W5:Y:S01]  /*9550*/  LDL.LU R84, [R1+0x6c] ;  /* 0x00006c0001547983 */ /* 0x0003620000300800 */
[----:B------:R-:W-:Y:S01]  /*9560*/  FMUL.FTZ R10, R229, R10 ;  /* 0x0000000ae50a7220 */ /* 0x000fe20000410000 */
[-C--:B------:R-:W-:Y:S02]  /*9570*/  HMMA.16816.F32 R60, R4, R14.reuse, R60 ;  /* 0x0000000e043c723c */ /* 0x080fe4000000183c */
[----:B------:R1:W5:Y:S01]  /*9580*/  LDL.LU R83, [R1+0x68] ;  /* 0x0000680001537983 */ /* 0x0003620000300800 */
[C---:B------:R-:W-:Y:S01]  /*9590*/  FADD.FTZ R52, -R160.reuse, R52 ;  /* 0x00000034a0347221 */ /* 0x040fe20000010100 */
[----:B------:R-:W-:Y:S01]  /*95a0*/  FADD.FTZ R53, -R160, R53 ;  /* 0x00000035a0357221 */ /* 0x000fe20000010100 */
[----:B------:R-:W-:Y:S01]  /*95b0*/  FADD.FTZ R54, -R159, R54 ;  /* 0x000000369f367221 */ /* 0x000fe20000010100 */
[----:B------:R-:W2:Y:S01]  /*95c0*/  LDL.LU R193, [R1+0x4] ;  /* 0x0000040001c17983 */ /* 0x000ea20000300800 */
[----:B------:R-:W-:Y:S01]  /*95d0*/  FMUL.FTZ R4, R82, R52 ;  /* 0x0000003452047220 */ /* 0x000fe20000410000 */
[----:B------:R-:W-:Y:S01]  /*95e0*/  FMUL.FTZ R11, R81, R53 ;  /* 0x00000035510b7220 */ /* 0x000fe20000410000 */
[----:B------:R-:W-:Y:S01]  /*95f0*/  FMUL.FTZ R5, R80, R54 ;  /* 0x0000003650057220 */ /* 0x000fe20000410000 */
[----:B------:R-:W3:Y:S01]  /*9600*/  LDL.LU R178, [R1] ;  /* 0x0000000001b27983 */ /* 0x000ee20000300800 */
[----:B------:R-:W-:Y:S01]  /*9610*/  FMUL.FTZ R3, R220, R21 ;  /* 0x00000015dc037220 */ /* 0x000fe20000410000 */
[----:B------:R-:W-:Y:S01]  /*9620*/  FADD.FTZ R55, -R159, R55 ;  /* 0x000000379f377221 */ /* 0x000fe20000010100 */
[----:B------:R-:W-:Y:S01]  /*9630*/  FADD.FTZ R56, -R158, R56 ;  /* 0x000000389e387221 */ /* 0x000fe20000010100 */
[----:B------:R1:W5:Y:S01]  /*9640*/  LDL.LU R82, [R1+0x64] ;  /* 0x0000640001527983 */ /* 0x0003620000300800 */
[----:B------:R-:W-:Y:S01]  /*9650*/  FMUL.FTZ R29, R194, R29 ;  /* 0x0000001dc21d7220 */ /* 0x000fe20000410000 */
[----:B------:R-:W-:Y:S01]  /*9660*/  F2FP.F16.F32.PACK_AB R32, R3, R8 ;  /* 0x000000080320723e */ /* 0x000fe200000000ff */
[----:B------:R-:W-:Y:S01]  /*9670*/  FMUL.FTZ R3, R195, R36 ;  /* 0x00000024c3037220 */ /* 0x000fe20000410000 */
[----:B------:R1:W5:Y:S01]  /*9680*/  LDL.LU R81, [R1+0x60] ;  /* 0x0000600001517983 */ /* 0x0003620000300800 */
[----:B------:R-:W-:Y:S01]  /*9690*/  FADD.FTZ R57, -R158, R57 ;  /* 0x000000399e397221 */ /* 0x000fe20000010100 */
[----:B------:R-:W-:Y:S01]  /*96a0*/  FADD.FTZ R58, -R157, R58 ;  /* 0x0000003a9d3a7221 */ /* 0x000fe20000010100 */
[----:B------:R-:W-:Y:S01]  /*96b0*/  FMUL.FTZ R22, R232, R22 ;  /* 0x00000016e8167220 */ /* 0x000fe20000410000 */
[----:B------:R1:W5:Y:S01]  /*96c0*/  LDL.LU R80, [R1+0x5c] ;  /* 0x00005c0001507983 */ /* 0x0003620000300800 */
[----:B------:R-:W-:Y:S01]  /*96d0*/  F2FP.F16.F32.PACK_AB R29, R29, R3 ;  /* 0x000000031d1d723e */ /* 0x000fe200000000ff */
[----:B------:R-:W-:Y:S01]  /*96e0*/  FMUL.FTZ R13, R77, R57 ;  /* 0x000000394d0d7220 */ /* 0x000fe20000410000 */
[----:B------:R-:W-:Y:S01]  /*96f0*/  FMUL.FTZ R58, R76, R58 ;  /* 0x0000003a4c3a7220 */ /* 0x000fe20000410000 */
[----:B------:R-:W-:Y:S01]  /*9700*/  FMUL.FTZ R3, R231, R44 ;  /* 0x0000002ce7037220 */ /* 0x000fe20000410000 */
[----:B------:R-:W-:Y:S01]  /*9710*/  FMUL.FTZ R19, R230, R19 ;  /* 0x00000013e6137220 */ /* 0x000fe20000410000 */
[----:B------:R-:W-:Y:S01]  /*9720*/  F2FP.F16.F32.PACK_AB R22, R22, R10 ;  /* 0x0000000a1616723e */ /* 0x000fe200000000ff */
[----:B------:R-:W-:Y:S01]  /*9730*/  FMUL.FTZ R10, R79, R55 ;  /* 0x000000374f0a7220 */ /* 0x000fe20000410000 */
[----:B------:R-:W-:Y:S01]  /*9740*/  FADD.FTZ R59, -R157, R59 ;  /* 0x0000003b9d3b7221 */ /* 0x000fe20000010100 */
[----:B------:R1:W5:Y:S01]  /*9750*/  LDL.LU R79, [R1+0x58] ;  /* 0x00005800014f7983 */ /* 0x0003620000300800 */
[----:B------:R-:W-:Y:S01]  /*9760*/  F2FP.F16.F32.PACK_AB R19, R19, R3 ;  /* 0x000000031313723e */ /* 0x000fe200000000ff */
[----:B------:R-:W-:Y:S01]  /*9770*/  FMUL.FTZ R3, R78, R56 ;  /* 0x000000384e037220 */ /* 0x000fe20000410000 */
[----:B------:R-:W-:Y:S01]  /*9780*/  FMUL.FTZ R12, R75, R59 ;  /* 0x0000003b4b0c7220 */ /* 0x000fe20000410000 */
[----:B------:R1:W5:Y:S01]  /*9790*/  LDL.LU R78, [R1+0x54] ;  /* 0x00005400014e7983 */ /* 0x0003620000300800 */
[----:B------:R-:W-:Y:S03]  /*97a0*/  HMMA.16816.F32 R64, R132, R14, R64 ;  /* 0x0000000e8440723c */ /* 0x000fe60000001840 */
        /* <DEDUP_REMOVED lines=17> */
[C---:B------:R-:W-:Y:S01]  /*98c0*/  FADD.FTZ R64, -R160.reuse, R64 ;  /* 0x00000040a0407221 */ /* 0x040fe20000010100 */
[----:B------:R-:W-:Y:S01]  /*98d0*/  FADD.FTZ R65, -R160, R65 ;  /* 0x00000041a0417221 */ /* 0x000fe20000010100 */
[----:B------:R-:W-:Y:S01]  /*98e0*/  FADD.FTZ R66, -R159, R66 ;  /* 0x000000429f427221 */ /* 0x000fe20000010100 */
[----:B------:R1:W5:Y:S01]  /*98f0*/  LDL.LU R72, [R1+0x3c] ;  /* 0x00003c0001487983 */ /* 0x0003620000300800 */
[----:B------:R-:W-:Y:S01]  /*9900*/  FMUL.FTZ R25, R70, R64 ;  /* 0x0000004046197220 */ /* 0x000fe20000410000 */
[----:B------:R-:W-:Y:S01]  /*9910*/  FMUL.FTZ R24, R69, R65 ;  /* 0x0000004145187220 */ /* 0x000fe20000410000 */
[----:B------:R-:W-:Y:S01]  /*9920*/  F2FP.F16.F32.PACK_AB R28, R28, R8 ;  /* 0x000000081c1c723e */ /* 0x000fe200000000ff */
[----:B------:R1:W5:Y:S01]  /*9930*/  LDL.LU R71, [R1+0x38] ;  /* 0x0000380001477983 */ /* 0x0003620000300800 */
        /* <DEDUP_REMOVED lines=9> */
[----:B------:R-:W-:Y:S01]  /*99d0*/  F2FP.F16.F32.PACK_AB R11, R11, R4 ;  /* 0x000000040b0b723e */ /* 0x000fe200000000ff */
[----:B------:R-:W-:Y:S01]  /*99e0*/  FMUL.FTZ R8, R234, R46 ;  /* 0x0000002eea087220 */ /* 0x000fe20000410000 */
        /* <DEDUP_REMOVED lines=17> */
[----:B------:R-:W-:Y:S01]  /*9b00*/  SHF.L.U32 R154, R183, 0x5, RZ ;  /* 0x00000005b79a7819 */ /* 0x000fe200000006ff */
[----:B------:R-:W-:Y:S01]  /*9b10*/  FMUL.FTZ R25, R243, R25 ;  /* 0x00000019f3197220 */ /* 0x000fe20000410000 */
[----:B------:R-:W-:Y:S01]  /*9b20*/  F2FP.F16.F32.PACK_AB R15, R15, R4 ;  /* 0x000000040f0f723e */ /* 0x000fe200000000ff */
[----:B------:R-:W-:Y:S01]  /*9b30*/  FMUL.FTZ R24, R240, R24 ;  /* 0x00000018f0187220 */ /* 0x000fe20000410000 */
[----:B------:R-:W-:Y:S01]  /*9b40*/  FMUL.FTZ R27, R250, R27 ;  /* 0x0000001bfa1b7220 */ /* 0x000fe20000410000 */
[----:B------:R-:W-:Y:S01]  /*9b50*/  FMUL.FTZ R26, R249, R26 ;  /* 0x0000001af91a7220 */ /* 0x000fe20000410000 */
[----:B--2---:R-:W-:Y:S01]  /*9b60*/  FMUL.FTZ R5, R193, R5 ;  /* 0x00000005c1057220 */ /* 0x004fe20000410000 */
[----:B---3--:R-:W-:Y:S01]  /*9b70*/  FMUL.FTZ R10, R178, R10 ;  /* 0x0000000ab20a7220 */ /* 0x008fe20000410000 */
[----:B------:R-:W-:Y:S04]  /*9b80*/  LOP3.LUT R178, R150, 0x38, RZ, 0xc0, !PT ;  /* 0x0000003896b27812 */ /* 0x000fe800078ec0ff */
[----:B------:R-:W-:Y:S01]  /*9b90*/  F2FP.F16.F32.PACK_AB R10, R10, R5 ;  /* 0x000000050a0a723e */ /* 0x000fe200000000ff */
[----:B------:R-:W-:Y:S05]  /*9ba0*/  FMUL.FTZ R5, R241, R62 ;  /* 0x0000003ef1057220 */ /* 0x000fea0000410000 */
[----:B------:R-:W-:Y:S01]  /*9bb0*/  F2FP.F16.F32.PACK_AB R14, R14, R5 ;  /* 0x000000050e0e723e */ /* 0x000fe200000000ff */
[----:B-1----:R-:W-:Y:S06]  /*9bc0*/  BRA.U !UP0, `(.L_x_2724) ;  /* 0x0000000108d47547 */ /* 0x002fec000b800000 */
[----:B------:R-:W2:Y:S01]  /*9bd0*/  LDL.LU R21, [R1+0x10] ;  /* 0x0000100001157983 */ /* 0x000ea20000300800 */
[----:B------:R-:W1:Y:S01]  /*9be0*/  LDC R7, c[0x0][0x3b0] ;  /* 0x0000ec00ff077b82 */ /* 0x000e620000000800 */
[----:B------:R-:W-:Y:S01]  /*9bf0*/  ISETP.GE.AND P1, PT, R178, UR8, PT ;  /* 0x00000008b2007c0c */ /* 0x000fe2000bf26270 */
[----:B------:R-:W-:Y:S01]  /*9c00*/  ULOP3.LUT UR12, UR46, 0x1, URZ, 0xc0, !UPT ;  /* 0x000000012e0c7892 */ /* 0x000fe2000f8ec0ff */
[----:B------:R-:W3:Y:S01]  /*9c10*/  LDL.LU R20, [R1+0x14] ;  /* 0x0000140001147983 */ /* 0x000ee20000300800 */
[----:B------:R-:W-:Y:S02]  /*9c20*/  IADD3 R4, P0, PT, RZ, -UR33, RZ ;  /* 0x80000021ff047c10 */ /* 0x000fe4000ff1e0ff */
[----:B------:R-:W-:Y:S02]  /*9c30*/  UISETP.NE.U32.AND UP1, UPT, UR12, 0x1, UPT ;  /* 0x000000010c00788c */ /* 0x000fe4000bf25070 */
[----:B------:R-:W4:Y:S02]  /*9c40*/  LDC R9, c[0x0][0x3b4] ;  /* 0x0000ed00ff097b82 */ /* 0x000f240000000800 */
[----:B------:R-:W-:Y:S06]  /*9c50*/  USEL UR12, UR32, 0x4000, !UP1 ;  /* 0x00004000200c7887 */ /* 0x000fec000c800000 */
[----:B------:R-:W-:Y:S02]  /*9c60*/  VIADD R222, R222, UR12 ;  /* 0x0000000cdede7c36 */ /* 0x000fe40008000000 */
[----:B------:R-:W-:Y:S02]  /*9c70*/  VIADD R184, R184, UR12 ;  /* 0x0000000cb8b87c36 */ /* 0x000fe40008000000 */
[----:B------:R-:W-:Y:S02]  /*9c80*/  VIADD R182, R182, UR12 ;  /* 0x0000000cb6b67c36 */ /* 0x000fe40008000000 */
[C---:B-1----:R-:W-:Y:S02]  /*9c90*/  IMAD.SHL.U32 R3, R7.reuse, 0x80, RZ ;  /* 0x0000008007037824 */ /* 0x042fe400078e00ff */
[----:B------:R-:W-:Y:S02]  /*9ca0*/  IMAD.SHL.U32 R8, R7, 0x40, RZ ;  /* 0x0000004007087824 */ /* 0x000fe400078e00ff */
[----:B------:R-:W-:Y:S01]  /*9cb0*/  IMAD.X R3, RZ, RZ, ~R3, P0 ;  /* 0x000000ffff037224 */ /* 0x000fe200000e0e03 */
[----:B------:R-:W-:Y:S04]  /*9cc0*/  ISETP.GE.AND P0, PT, R178, UR8, PT ;  /* 0x00000008b2007c0c */ /* 0x000fe8000bf06270 */
[----:B------:R-:W-:Y:S04]  /*9cd0*/  SHF.R.S64 R4, R4, 0x1f, R3 ;  /* 0x0000001f04047819 */ /* 0x000fe80000001003 */
[----:B---3--:R-:W-:Y:S04]  /*9ce0*/  IADD3 R20, P2, PT, R4, R20, RZ ;  /* 0x0000001404147210 */ /* 0x008fe80007f5e0ff */
[----:B--2---:R-:W-:Y:S01]  /*9cf0*/  LEA.HI.X.SX32 R21, R3, R21, 0x1, P2 ;  /* 0x0000001503157211 */ /* 0x004fe200010f0eff */
[----:B------:R1:W-:Y:S01]  /*9d00*/  STL [R1+0x14], R20 ;  /* 0x0000141401007387 */ /* 0x0003e20000100800 */
[----:B------:R-:W-:Y:S02]  /*9d10*/  IADD3 R4, P3, PT, R8, R20, RZ ;  /* 0x0000001408047210 */ /* 0x000fe40007f7e0ff */
[C---:B----4-:R-:W-:Y:S01]  /*9d20*/  SHF.L.U64.HI R3, R7.reuse, 0x6, R9 ;  /* 0x0000000607037819 */ /* 0x050fe20000010209 */
[----:B------:R-:W-:Y:S01]  /*9d30*/  @!PT LDS RZ, [RZ] ;  /* 0x00000000fffff984 */ /* 0x000fe20000000800 */
[----:B------:R-:W-:Y:S01]  /*9d40*/  @!PT LDS RZ, [RZ] ;  /* 0x00000000fffff984 */ /* 0x000fe20000000800 */
[----:B------:R-:W-:Y:S01]  /*9d50*/  @!PT LDS RZ, [RZ] ;  /* 0x00000000fffff984 */ /* 0x000fe20000000800 */
[----:B------:R1:W-:Y:S01]  /*9d60*/  @!P1 LDGSTS.E.BYPASS.LTC128B.128 [R222], desc[UR36][R20.64] ;  /* 0x0000000014de9fae */ /* 0x0003e2000b981a24 */
[----:B------:R-:W-:Y:S03]  /*9d70*/  @!P0 LEA R6, P2, R7, R4, 0x7 ;  /* 0x0000000407068211 */ /* 0x000fe600078438ff */
[----:B------:R1:W-:Y:S01]  /*9d80*/  @P1 STS.64 [R184], RZ ;  /* 0x000000ffb8001388 */ /* 0x0003e20000000a00 */
[----:B------:R-:W-:Y:S01]  /*9d90*/  IMAD.X R5, R3, 0x1, R21, P3 ;  /* 0x0000000103057824 */ /* 0x000fe200018e0615 */
[----:B------:R-:W-:Y:S02]  /*9da0*/  @!P0 IADD3 R8, P3, PT, R4, R8, RZ ;  /* 0x0000000804088210 */ /* 0x000fe40007f7e0ff */
[----:B------:R1:W-:Y:S02]  /*9db0*/  @P1 STS.64 [R184+0x8], RZ ;  /* 0x000008ffb8001388 */ /* 0x0003e40000000a00 */
[----:B------:R-:W-:Y:S01]  /*9dc0*/  @!P0 LEA.HI.X R7, R7, R5, R9, 0x7, P2 ;  /* 0x0000000507078211 */ /* 0x000fe200010f3c09 */
[----:B------:R-:W-:Y:S01]  /*9dd0*/  @!P0 IMAD.X R9, R5, 0x1, R3, P3 ;  /* 0x0000000105098824 */ /* 0x000fe200018e0603 */
        /* <DEDUP_REMOVED lines=18> */
[----:B------:R1:W-:Y:S04]  /*9f00*/  STL [R1+0x10], R21 ;  /* 0x0000101501007387 */ /* 0x0003e80000100800 */
[----:B------:R-:W0:Y:S02]  /*9f10*/  LDGDEPBAR ;  /* 0x00000000000079af */ /* 0x000e240000000000 */
.L_x_2724:
[----:B------:R-:W-:Y:S01]  /*9f20*/  STS [R156+0x14000], R170 ;  /* 0x014000aa9c007388 */ /* 0x000fe20000000800 */
[----:B------:R-:W-:Y:S01]  /*9f30*/  F2FP.F16.F32.PACK_AB R3, R24, R25 ;  /* 0x000000191803723e */ /* 0x000fe200000000ff */
[----:B------:R-:W2:Y:S01]  /*9f40*/  LDC R179, c[0x0][0x44c] ;  /* 0x00011300ffb37b82 */ /* 0x000ea20000000800 */
[----:B-1----:R-:W-:Y:S01]  /*9f50*/  F2FP.F16.F32.PACK_AB R4, R26, R27 ;  /* 0x0000001b1a04723e */ /* 0x002fe200000000ff */
[----:B------:R-:W-:Y:S01]  /*9f60*/  STS [R156+0x14400], R169 ;  /* 0x014400a99c007388 */ /* 0x000fe20000000800 */
[----:B------:R-:W-:Y:S02]  /*9f70*/  LOP3.LUT R0, R0, 0x38, R150, 0x78, !PT ;  /* 0x0000003800007812 */ /* 0x000fe400078e7896 */
[----:B------:R-:W-:Y:S01]  /*9f80*/  LEA R2, R2, UR4, 0x1 ;  /* 0x0000000402027c11 */ /* 0x000fe2000f8e08ff */
[----:B------:R-:W-:Y:S01]  /*9f90*/  STS [R167+0x14000], R139 ;  /* 0x0140008ba7007388 */ /* 0x000fe20000000800 */
[----:B------:R-:W-:Y:S02]  /*9fa0*/  LOP3.LUT R0, R0, 0x200, R154, 0xf8, !PT ;  /* 0x0000020000007812 */ /* 0x000fe400078ef89a */
[----:B------:R-:W-:Y:S01]  /*9fb0*/  LOP3.LUT R151, R151, 0x30, RZ, 0xc0, !PT ;  /* 0x0000003097977812 */ /* 0x000fe200078ec0ff */
[----:B------:R-:W-:Y:S01]  /*9fc0*/  STS [R167+0x14400], R138 ;  /* 0x0144008aa7007388 */ /* 0x000fe20000000800 */
[----:B------:R-:W-:Y:S03]  /*9fd0*/  LEA R0, R0, UR4, 0x1 ;  /* 0x0000000400007c11 */ /* 0x000fe6000f8e08ff */
[----:B------:R-:W-:Y:S04]  /*9fe0*/  STS [R156+0x16000], R168 ;  /* 0x016000a89c007388 */ /* 0x000fe80000000800 */
        /* <DEDUP_REMOVED lines=27> */
[----:B------:R-:W-:Y:S01]  /*a1a0*/  STS [R164+-0x5c00], R14 ;  /* 0xffa4000ea4007388 */ /* 0x000fe20000000800 */
[----:B------:R-:W-:Y:S01]  /*a1b0*/  BAR.SYNC.DEFER_BLOCKING 0x0 ;  /* 0x0000000000007b1d */ /* 0x000fe20000010000 */
[----:B-1----:R-:W-:Y:S05]  /*a1c0*/  IMAD.IADD R3, R153, 0x1, R2 ;  /* 0x0000000199037824 */ /* 0x002fea00078e0202 */
        /* <DEDUP_REMOVED lines=153> */
.L_x_2725:
[----:B------:R-:W-:Y:S01]  /*ab60*/  LDSM.16.M88.4 R32, [R144+0x14000] ;  /* 0x014000009020783b */ /* 0x000fe20000000200 */
[----:B------:R-:W-:Y:S01]  /*ab70*/  PLOP3.LUT P2, PT, PT, PT, UP0, 0x80, 0x8 ;  /* 0x000000000008781c */ /* 0x000fe20003f4f008 */
[----:B------:R-:W-:Y:S01]  /*ab80*/  IMAD.MOV.U32 R189, RZ, RZ, 0x4 ;  /* 0x00000004ffbd7424 */ /* 0x000fe200078e00ff */
[----:B------:R-:W-:Y:S01]  /*ab90*/  @UP0 UIADD3 UR17, UP1, UPT, UR54, -0x200, URZ ;  /* 0xfffffe0036110890 */ /* 0x000fe2000ff3e0ff */
[----:B------:R-:W2:Y:S01]  /*aba0*/  LDSM.16.MT88.4 R16, [R2+0xc000] ;  /* 0x00c000000210783b */ /* 0x000ea20000004200 */
[----:B------:R-:W-:Y:S02]  /*abb0*/  ULOP3.LUT UR12, UR46, 0x1, URZ, 0xc0, !UPT ;  /* 0x000000012e0c7892 */ /* 0x000fe4000f8ec0ff */
[----:B------:R-:W-:Y:S01]  /*abc0*/  @UP0 UIADD3.X UR15, UPT, UPT, UR55, -0x1, URZ, UP1, !UPT ;  /* 0xffffffff370f0890 */ /* 0x000fe20008ffe4ff */
[----:B------:R-:W3:Y:S01]  /*abd0*/  LDSM.16.M88.4 R28, [R144+0x16000] ;  /* 0x01600000901c783b */ /* 0x000ee20000000200 */
[----:B------:R-:W-:Y:S03]  /*abe0*/  @UP0 UIADD3 UR52, UP1, UPT, UR52, -0x200, URZ ;  /* 0xfffffe0034340890 */ /* 0x000fe6000ff3e0ff */
[----:B------:R-:W4:Y:S01]  /*abf0*/  LDSM.16.MT88.4 R36, [R3+0xc000] ;  /* 0x00c000000324783b */ /* 0x000f220000004200 */
[----:B------:R-:W-:Y:S02]  /*ac00*/  @UP0 UIADD3.X UR13, UPT, UPT, UR13, -0x1, URZ, UP1, !UPT ;  /* 0xffffffff0d0d0890 */ /* 0x000fe40008ffe4ff */
[----:B------:R-:W-:Y:S01]  /*ac10*/  UISETP.NE.U32.AND UP1, UPT, UR12, 0x1, UPT ;  /* 0x000000010c00788c */ /* 0x000fe2000bf25070 */
[----:B------:R-:W5:Y:S04]  /*ac20*/  LDL R188, [R1+0x24] ;  /* 0x0000240001bc7983 */ /* 0x000f680000100800 */
[----:B------:R-:W-:Y:S01]  /*ac30*/  LDSM.16.M88.4 R40, [R147+0x14000] ;  /* 0x014000009328783b */ /* 0x000fe20000000200 */
[----:B------:R-:W-:Y:S03]  /*ac40*/  PLOP3.LUT P1, PT, PT, PT, UP1, 0x80, 0x8 ;  /* 0x000000000008781c */ /* 0x000fe60003f2f018 */
[----:B------:R-:W5:Y:S04]  /*ac50*/  LDL R187, [R1+0x20] ;  /* 0x0000200001bb7983 */ /* 0x000f680000100800 */
[----:B------:R-:W4:Y:S04]  /*ac60*/  LDSM.16.MT88.4 R44, [R2+0xc800] ;  /* 0x00c80000022c783b */ /* 0x000f280000004200 */
[----:B------:R-:W5:Y:S04]  /*ac70*/  LDL R186, [R1+0x1c] ;  /* 0x00001c0001ba7983 */ /* 0x000f680000100800 */
[----:B-1----:R-:W1:Y:S04]  /*ac80*/  LDSM.16.M88.4 R48, [R147+0x16000] ;  /* 0x016000009330783b */ /* 0x002e680000000200 */
[----:B------:R-:W5:Y:S01]  /*ac90*/  LDL R185, [R1+0x18] ;  /* 0x0000180001b97983 */ /* 0x000f620000100800 */
[-C--:B--2---:R-:W-:Y:S03]  /*aca0*/  HMMA.16816.F32 R4, R32, R16.reuse, RZ ;  /* 0x000000102004723c */ /* 0x084fe600000018ff */
[----:B------:R-:W2:Y:S04]  /*acb0*/  LDSM.16.MT88.4 R52, [R3+0xc800] ;  /* 0x00c800000334783b */ /* 0x000ea80000004200 */
[----:B------:R-:W-:Y:S01]  /*acc0*/  LDSM.16.M88.4 R56, [R145+0x14000] ;  /* 0x014000009138783b */ /* 0x000fe20000000200 */
[C---:B---3--:R-:W-:Y:S03]  /*acd0*/  HMMA.16816.F32 R8, R28.reuse, R16, RZ ;  /* 0x000000101c08723c */ /* 0x048fe600000018ff */
[----:B------:R-:W3:Y:S04]  /*ace0*/  LDSM.16.MT88.4 R60, [R2+0xd000] ;  /* 0x00d00000023c783b */ /* 0x000ee80000004200 */
[----:B------:R-:W3:Y:S01]  /*acf0*/  LDSM.16.M88.4 R64, [R145+0x16000] ;  /* 0x016000009140783b */ /* 0x000ee20000000200 */
[-C--:B------:R-:W-:Y:S03]  /*ad00*/  HMMA.16816.F32 R12, R28, R18.reuse, RZ ;  /* 0x000000121c0c723c */ /* 0x080fe600000018ff */
[----:B------:R-:W3:Y:S05]  /*ad10*/  LDSM.16.MT88.4 R132, [R3+0xd000] ;  /* 0x00d000000384783b */ /* 0x000eea0000004200 */
[C---:B------:R-:W-:Y:S08]  /*ad20*/  HMMA.16816.F32 R16, R32.reuse, R18, RZ ;  /* 0x000000122010723c */ /* 0x040ff000000018ff */
        /* <DEDUP_REMOVED lines=15> */
[----:B------:R-:W4:Y:S04]  /*ae20*/  LDSM.16.MT88.4 R40, [R3+0xd800] ;  /* 0x00d800000328783b */ /* 0x000f280000004200 */
[----:B------:R-:W-:Y:S03]  /*ae30*/  LDSM.16.M88.4 R52, [R144+0x18000] ;  /* 0x018000009034783b */ /* 0x000fe60000000200 */
        /* <DEDUP_REMOVED lines=8> */
[----:B------:R-:W3:Y:S07]  /*aec0*/  LDSM.16.M88.4 R64, [R144+0x1a000] ;  /* 0x01a000009040783b */ /* 0x000eee0000000200 */
[----:B------:R-:W-:Y:S01]  /*aed0*/  HMMA.16816.F32 R32, R56, R134, R32 ;  /* 0x000000863820723c */ /* 0x000fe20000001820 */
[----:B------:R-:W-:Y:S07]  /*aee0*/  LDSM.16.MT88.4 R56, [R3+0xe800] ;  /* 0x00e800000338783b */ /* 0x000fee0000004200 */
        /* <DEDUP_REMOVED lines=8> */
[----:B------:R-:W-:Y:S07]  /*af70*/  LDSM.16.M88.4 R48, [R147+0x1a000] ;  /* 0x01a000009330783b */ /* 0x000fee0000000200 */
[----:B------:R-:W-:Y:S01]  /*af80*/  HMMA.16816.F32 R32, R36, R42, R32 ;  /* 0x0000002a2420723c */ /* 0x000fe20000001820 */
[----:B------:R-:W-:Y:S03]  /*af90*/  LDSM.16.MT88.4 R40, [R2+0xe800] ;  /* 0x00e800000228783b */ /* 0x000fe60000004200 */
[C---:B------:R-:W-:Y:S04]  /*afa0*/  IMAD.SHL.U32 R36, R179.reuse, 0x8, RZ ;  /* 0x00000008b3247824 */ /* 0x040fe800078e00ff */
[-C--:B---3--:R-:W-:Y:S05]  /*afb0*/  HMMA.16816.F32 R4, R52, R60.reuse, R4 ;  /* 0x0000003c3404723c */ /* 0x088fea0000001804 */
[C---:B------:R-:W-:Y:S03]  /*afc0*/  LEA R174, P0, R36.reuse, R204, 0x2 ;  /* 0x000000cc24ae7211 */ /* 0x040fe600078010ff */
[C---:B------:R-:W-:Y:S04]  /*afd0*/  HMMA.16816.F32 R8, R64.reuse, R60, R8 ;  /* 0x0000003c4008723c */ /* 0x040fe80000001808 */
[----:B------:R-:W-:Y:S02]  /*afe0*/  LEA.HI.X.SX32 R175, R36, R205, 0x2, P0 ;  /* 0x000000cd24af7211 */ /* 0x000fe400000f16ff */
[----:B------:R-:W2:Y:S01]  /*aff0*/  LDSM.16.M88.4 R36, [R147+0x18000] ;  /* 0x018000009324783b */ /* 0x000ea20000000200 */
[C---:B------:R-:W-:Y:S01]  /*b000*/  LEA R170, P0, R179.reuse, R174, 0x5 ;  /* 0x000000aeb3aa7211 */ /* 0x040fe200078028ff */
[-C--:B------:R-:W-:Y:S03]  /*b010*/  HMMA.16816.F32 R12, R64, R62.reuse, R12 ;  /* 0x0000003e400c723c */ /* 0x080fe6000000180c */
[C---:B------:R-:W-:Y:S02]  /*b020*/  LEA.HI.X.SX32 R171, R179.reuse, R175, 0x5, P0 ;  /* 0x000000afb3ab7211 */ /* 0x040fe400000f2eff */
[C---:B------:R-:W-:Y:S03]  /*b030*/  LEA R168, P0, R179.reuse, R170, 0x5 ;  /* 0x000000aab3a87211 */ /* 0x040fe600078028ff */
[C---:B------:R-:W-:Y:S04]  /*b040*/  HMMA.16816.F32 R16, R52.reuse, R62, R16 ;  /* 0x0000003e3410723c */ /* 0x040fe80000001810 */
        /* <DEDUP_REMOVED lines=13> */
[C---:B------:R-:W-:Y:S01]  /*b120*/  LEA.HI.X.SX32 R161, R179.reuse, R163, 0x5, P0 ;  /* 0x000000a3b3a17211 */ /* 0x040fe200000f2eff */
[----:B------:R-:W1:Y:S01]  /*b130*/  LDSM.16.MT88.4 R52, [R2+0xf000] ;  /* 0x00f000000234783b */ /* 0x000e620000004200 */
[C---:B------:R-:W-:Y:S02]  /*b140*/  LEA R158, P0, R179.reuse, R160, 0x5 ;  /* 0x000000a0b39e7211 */ /* 0x040fe400078028ff */
[-C--:B--2---:R-:W-:Y:S05]  /*b150*/  HMMA.16816.F32 R4, R36, R40.reuse, R4 ;  /* 0x000000282404723c */ /* 0x084fea0000001804 */
        /* <DEDUP_REMOVED lines=21> */
[C---:B------:R-:W-:Y:S03]  /*b2b0*/  LEA R144, P0, R179.reuse, R132, 0x5 ;  /* 0x00000084b3907211 */ /* 0x040fe600078028ff */
[----:B------:R-:W-:Y:S01]  /*b2c0*/  HMMA.16816.F32 R32, R36, R58, R32 ;  /* 0x0000003a2420723c */ /* 0x000fe20000001820 */
[----:B------:R-:W4:Y:S03]  /*b2d0*/  LDSM.16.MT88.4 R36, [R3+0xf000] ;  /* 0x00f000000324783b */ /* 0x000f260000004200 */
[C---:B--2---:R-:W-:Y:S01]  /*b2e0*/  LEA.HI.X.SX32 R145, R179.reuse, R133, 0x5, P0 ;  /* 0x00000085b3917211 */ /* 0x044fe200000f2eff */
[----:B------:R-:W-:Y:S03]  /*b2f0*/  LDSM.16.M88.4 R56, [R140+0x1a000] ;  /* 0x01a000008c38783b */ /* 0x000fe60000000200 */
[-C--:B-1----:R-:W-:Y:S05]  /*b300*/  HMMA.16816.F32 R4, R44, R52.reuse, R4 ;  /* 0x000000342c04723c */ /* 0x082fea0000001804 */
[C---:B------:R-:W-:Y:S03]  /*b310*/  IMAD.WIDE R176, R179.reuse, -0x1c0, R144 ;  /* 0xfffffe40b3b07825 */ /* 0x040fe600078e0290 */
[C---:B---3--:R-:W-:Y:S04]  /*b320*/  HMMA.16816.F32 R8, R40.reuse, R52, R8 ;  /* 0x000000342808723c */ /* 0x048fe80000001808 */
[C---:B------:R-:W-:Y:S04]  /*b330*/  LEA R66, P0, R179.reuse, R176, 0x5 ;  /* 0x000000b0b3427211 */ /* 0x040fe800078028ff */
[-C--:B------:R-:W-:Y:S03]  /*b340*/  HMMA.16816.F32 R12, R40, R54.reuse, R12 ;  /* 0x00000036280c723c */ /* 0x080fe6000000180c */
[C---:B------:R-:W-:Y:S02]  /*b350*/  LEA.HI.X.SX32 R67, R179.reuse, R177, 0x5, P0 ;  /* 0x000000b1b3437211 */ /* 0x040fe400000f2eff */
[C---:B------:R-:W-:Y:S03]  /*b360*/  LEA R64, P0, R179.reuse, R66, 0x5 ;  /* 0x00000042b3407211 */ /* 0x040fe600078028ff */
[C---:B------:R-:W-:Y:S01]  /*b370*/  HMMA.16816.F32 R16, R44.reuse, R54, R16 ;  /* 0x000000362c10723c */ /* 0x040fe20000001810 */
[----:B------:R1:W2:Y:S03]  /*b380*/  LDSM.16.MT88.4 R52, [R2+0xf800] ;  /* 0x00f800000234783b */ /* 0x0002a60000004200 */
[C---:B------:R-:W-:Y:S02]  /*b390*/  LEA.HI.X.SX32 R65, R179.reuse, R67, 0x5, P0 ;  /* 0x00000043b3417211 */ /* 0x040fe400000f2eff */
[C---:B------:R-:W-:Y:S02]  /*b3a0*/  LEA R62, P0, R179.reuse, R64, 0x5 ;  /* 0x00000040b33e7211 */ /* 0x040fe400078028ff */
[-C--:B----4-:R-:W-:Y:S03]  /*b3b0*/  HMMA.16816.F32 R20, R44, R36.reuse, R20 ;  /* 0x000000242c14723c */ /* 0x090fe60000001814 */
[C---:B------:R-:W-:Y:S02]  /*b3c0*/  LEA.HI.X.SX32 R63, R179.reuse, R65, 0x5, P0 ;  /* 0x00000041b33f7211 */ /* 0x040fe400000f2eff */
[C---:B------:R-:W-:Y:S03]  /*b3d0*/  LEA R60, P0, R179.reuse, R62, 0x5 ;  /* 0x0000003eb33c7211 */ /* 0x040fe600078028ff */
[C---:B------:R-:W-:Y:S04]  /*b3e0*/  HMMA.16816.F32 R24, R40.reuse, R36, R24 ;  /* 0x000000242818723c */ /* 0x040fe80000001818 */
[----:B------:R-:W-:Y:S02]  /*b3f0*/  LEA.HI.X.SX32 R61, R179, R63, 0x5, P0 ;  /* 0x0000003fb33d7211 */ /* 0x000fe400000f2eff */
[----:B-1----:R-:W-:Y:S02]  /*b400*/  @P2 SHF.R.U32.HI R2, RZ, 0x2, R183 ;  /* 0x00000002ff022819 */ /* 0x002fe400000116b7 */
[-C--:B------:R-:W-:Y:S03]  /*b410*/  HMMA.16816.F32 R28, R40, R38.reuse, R28 ;  /* 0x00000026281c723c */ /* 0x080fe6000000181c */
[----:B------:R-:W-:Y:S05]  /*b420*/  @P2 LOP3.LUT R219, R151, 0x7, R2, 0xf8, !PT ;  /* 0x0000000797db2812 */ /* 0x000fea00078ef802 */
[----:B------:R-:W-:Y:S01]  /*b430*/  HMMA.16816.F32 R32, R44, R38, R32 ;  /* 0x000000262c20723c */ /* 0x000fe20000001820 */
[----:B------:R1:W3:Y:S07]  /*b440*/  LDSM.16.MT88.4 R36, [R3+0xf800] ;  /* 0x00f800000324783b */ /* 0x0002ee0000004200 */
[-C--:B--2---:R-:W-:Y:S08]  /*b450*/  HMMA.16816.F32 R4, R48, R52.reuse, R4 ;  /* 0x000000343004723c */ /* 0x084ff00000001804 */
        /* <DEDUP_REMOVED lines=9> */
[----:B-----5:R-:W2:Y:S01]  /*b4f0*/  @P2 LDG.E R188, desc[UR36][R2.64+-0x200] ;  /* 0xfffe002402bc2981 */ /* 0x020ea2000c1e1900 */
[----:B------:R-:W-:Y:S02]  /*b500*/  UISETP.GT.AND UP0, UPT, UR46, UR44, UPT ;  /* 0x0000002c2e00728c */ /* 0x000fe4000bf04270 */
[C---:B------:R-:W-:Y:S01]  /*b510*/  LEA.HI.X.SX32 R47, R179.reuse, R53, 0x5, P0 ;  /* 0x00000035b32f7211 */ /* 0x040fe200000f2eff */
[----:B------:R-:W4:Y:S01]  /*b520*/  @P2 LDG.E R187, desc[UR36][R2.64+-0x1e0] ;  /* 0xfffe202402bb2981 */ /* 0x000f22000c1e1900 */
[C---:B------:R-:W-:Y:S01]  /*b530*/  LEA R44, P0, R179.reuse, R46, 0x5 ;  /* 0x0000002eb32c7211 */ /* 0x040fe200078028ff */
[----:B------:R-:W-:Y:S01]  /*b540*/  UIADD3 UR46, UPT, UPT, UR46, -0x1, URZ ;  /* 0xffffffff2e2e7890 */ /* 0x000fe2000fffe0ff */
[-C--:B---3--:R-:W-:Y:S01]  /*b550*/  HMMA.16816.F32 R20, R48, R36.reuse, R20 ;  /* 0x000000243014723c */ /* 0x088fe20000001814 */
[----:B------:R-:W3:Y:S02]  /*b560*/  @P2 LDG.E R186, desc[UR36][R2.64+-0x100] ;  /* 0xffff002402ba2981 */ /* 0x000ee4000c1e1900 */
[C---:B------:R-:W-:Y:S02]  /*b570*/  LEA.HI.X.SX32 R45, R179.reuse, R47, 0x5, P0 ;  /* 0x0000002fb32d7211 */ /* 0x040fe400000f2eff */
[----:B------:R1:W5:Y:S01]  /*b580*/  @P2 LDG.E R185, desc[UR36][R2.64+-0xe0] ;  /* 0xffff202402b92981 */ /* 0x000362000c1e1900 */
[C---:B------:R-:W-:Y:S02]  /*b590*/  LEA R42, P0, R179.reuse, R44, 0x5 ;  /* 0x0000002cb32a7211 */ /* 0x040fe400078028ff */
[C---:B------:R-:W-:Y:S01]  /*b5a0*/  HMMA.16816.F32 R24, R56.reuse, R36, R24 ;  /* 0x000000243818723c */ /* 0x040fe20000001818 */
[----:B------:R-:W-:Y:S03]  /*b5b0*/  REDG.E.ADD.F32.FTZ.RN.STRONG.GPU desc[UR36][R204.64], R4 ;  /* 0x00000004cc0079a6 */ /* 0x000fe6000c12f324 */
[C---:B------:R-:W-:Y:S01]  /*b5c0*/  LEA.HI.X.SX32 R43, R179.reuse, R45, 0x5, P0 ;  /* 0x0000002db32b7211 */ /* 0x040fe200000f2eff */
[----:B------:R-:W-:Y:S01]  /*b5d0*/  REDG.E.ADD.F32.FTZ.RN.STRONG.GPU desc[UR36][R174.64], R5 ;  /* 0x00000005ae0079a6 */ /* 0x000fe2000c12f324 */
[C---:B------:R-:W-:Y:S02]  /*b5e0*/  LEA R40, P0, R179.reuse, R42, 0x5 ;  /* 0x0000002ab3287211 */ /* 0x040fe400078028ff */
[-C--:B------:R-:W-:Y:S01]  /*b5f0*/  HMMA.16816.F32 R28, R56, R38.reuse, R28 ;  /* 0x00000026381c723c */ /* 0x080fe2000000181c */
[----:B------:R1:W-:Y:S02]  /*b600*/  REDG.E.ADD.F32.FTZ.RN.STRONG.GPU desc[UR36][R170.64], R6 ;  /* 0x00000006aa0079a6 */ /* 0x0003e4000c12f324 */
[C---:B------:R-:W-:Y:S02]  /*b610*/  LEA.HI.X.SX32 R41, R179.reuse, R43, 0x5, P0 ;  /* 0x0000002bb3297211 */ /* 0x040fe400000f2eff */
[----:B------:R1:W-:Y:S01]  /*b620*/  REDG.E.ADD.F32.FTZ.RN.STRONG.GPU desc[UR36][R168.64], R7 ;  /* 0x00000007a80079a6 */ /* 0x0003e2000c12f324 */
[C---:B------:R-:W-:Y:S02]  /*b630*/  LEA R36, P0, R179.reuse, R40, 0x5 ;  /* 0x00000028b3247211 */ /* 0x040fe400078028ff */
[----:B------:R-:W-:Y:S01]  /*b640*/  HMMA.16816.F32 R32, R48, R38, R32 ;  /* 0x000000263020723c */ /* 0x000fe20000001820 */
[----:B------:R1:W-:Y:S03]  /*b650*/  REDG.E.ADD.F32.FTZ.RN.STRONG.GPU desc[UR36][R166.64], R8 ;  /* 0x00000008a60079a6 */ /* 0x0003e6000c12f324 */
[C---:B------:R-:W-:Y:S01]  /*b660*/  LEA.HI.X.SX32 R37, R179.reuse, R41, 0x5, P0 ;  /* 0x00000029b3257211 */ /* 0x040fe200000f2eff */
        /* <DEDUP_REMOVED lines=43> */
[----:B------:R-:W1:Y:S04]  /*b920*/  LDSM.16.MT88.4 R28, [R2+0x800] ;  /* 0x00080000021c783b */ /* 0x000e680000004200 */
[----:B------:R-:W-:Y:S04]  /*b930*/  LDSM.16.MT88.4 R36, [R180+0x1000] ;  /* 0x00100000b424783b */ /* 0x000fe80000004200 */
[----:B------:R-:W-:Y:S04]  /*b940*/  LDSM.16.MT88.4 R40, [R0+0x19000] ;  /* 0x019000000028783b */ /* 0x000fe80000004200 */
[----:B------:R-:W-:Y:S01]  /*b950*/  LDSM.16.MT88.4 R44, [R2+0x1000] ;  /* 0x00100000022c783b */ /* 0x000fe20000004200 */
        /* <DEDUP_REMOVED lines=10> */
[----:B------:R-:W1:Y:S04]  /*ba00*/  LDSM.16.MT88.4 R4, [R0+0x15800] ;  /* 0x015800000004783b */ /* 0x000e680000004200 */
[----:B------:R-:W1:Y:S03]  /*ba10*/  LDSM.16.MT88.4 R16, [R0+0x19800] ;  /* 0x019800000010783b */ /* 0x000e660000004200 */
[-C--:B------:R-:W-:Y:S08]  /*ba20*/  HMMA.16816.F32 R100, R20, R24.reuse, R100 ;  /* 0x000000181464723c */ /* 0x080ff00000001864 */
[C---:B------:R-:W-:Y:S08]  /*ba30*/  HMMA.16816.F32 R104, R32.reuse, R24, R104 ;  /* 0x000000182068723c */ /* 0x040ff00000001868 */
[-C--:B------:R-:W-:Y:S08]  /*ba40*/  HMMA.16816.F32 R108, R32, R26.reuse, R108 ;  /* 0x0000001a206c723c */ /* 0x080ff0000000186c */
[C---:B------:R-:W-:Y:S01]  /*ba50*/  HMMA.16816.F32 R112, R20.reuse, R26, R112 ;  /* 0x0000001a1470723c */ /* 0x040fe20000001870 */
[----:B------:R-:W1:Y:S07]  /*ba60*/  LDSM.16.MT88.4 R24, [R2+0x1800] ;  /* 0x001800000218783b */ /* 0x000e6e0000004200 */
[-C--:B------:R-:W-:Y:S08]  /*ba70*/  HMMA.16816.F32 R116, R20, R28.reuse, R116 ;  /* 0x0000001c1474723c */ /* 0x080ff00000001874 */
[C---:B------:R-:W-:Y:S01]  /*ba80*/  HMMA.16816.F32 R120, R32.reuse, R28, R120 ;  /* 0x0000001c2078723c */ /* 0x040fe20000001878 */
[----:B--2---:R-:W-:Y:S07]  /*ba90*/  @P2 STL [R1+0x24], R188 ;  /* 0x000024bc01002387 */ /* 0x004fee0000100800 */
[-C--:B------:R-:W-:Y:S01]  /*baa0*/  HMMA.16816.F32 R124, R32, R30.reuse, R124 ;  /* 0x0000001e207c723c */ /* 0x080fe2000000187c */
[----:B------:R-:W-:Y:S04]  /*bab0*/  LDSM.16.MT88.4 R32, [R0+0x1a000] ;  /* 0x01a000000020783b */ /* 0x000fe80000004200 */
[----:B----4-:R-:W-:Y:S03]  /*bac0*/  @P2 STL [R1+0x20], R187 ;  /* 0x000020bb01002387 */ /* 0x010fe60000100800 */
[----:B------:R-:W-:Y:S01]  /*bad0*/  HMMA.16816.F32 R128, R20, R30, R128 ;  /* 0x0000001e1480723c */ /* 0x000fe20000001880 */
[----:B------:R-:W-:Y:S04]  /*bae0*/  LDSM.16.MT88.4 R20, [R0+0x16000] ;  /* 0x016000000014783b */ /* 0x000fe80000004200 */
[----:B------:R-:W2:Y:S03]  /*baf0*/  LDSM.16.MT88.4 R28, [R180+0x2000] ;  /* 0x00200000b41c783b */ /* 0x000ea60000004200 */
[-C--:B------:R-:W-:Y:S01]  /*bb00*/  HMMA.16816.F32 R100, R8, R36.reuse, R100 ;  /* 0x000000240864723c */ /* 0x080fe20000001864 */
[----:B---3--:R-:W-:Y:S04]  /*bb10*/  @P2 STL [R1+0x1c], R186 ;  /* 0x00001cba01002387 */ /* 0x008fe80000100800 */
[----:B-----5:R-:W-:Y:S03]  /*bb20*/  @P2 STL [R1+0x18], R185 ;  /* 0x000018b901002387 */ /* 0x020fe60000100800 */
        /* <DEDUP_REMOVED lines=9> */
[----:B------:R-:W-:Y:S07]  /*bbc0*/  LDSM.16.MT88.4 R8, [R0+0x16800] ;  /* 0x016800000008783b */ /* 0x000fee0000004200 */
        /* <DEDUP_REMOVED lines=8> */
[----:B------:R-:W4:Y:S07]  /*bc50*/  LDSM.16.MT88.4 R16, [R2+0x2800] ;  /* 0x002800000210783b */ /* 0x000f2e0000004200 */
[----:B------:R-:W-:Y:S01]  /*bc60*/  HMMA.16816.F32 R128, R4, R26, R128 ;  /* 0x0000001a0480723c */ /* 0x000fe20000001880 */
[----:B------:R-:W-:Y:S04]  /*bc70*/  LDSM.16.MT88.4 R4, [R0+0x17000] ;  /* 0x017000000004783b */ /* 0x000fe80000004200 */
[----:B------:R-:W5:Y:S03]  /*bc80*/  LDSM.16.MT88.4 R24, [R180+0x3000] ;  /* 0x00300000b418783b */ /* 0x000f660000004200 */
        /* <DEDUP_REMOVED lines=11> */
[----:B------:R-:W-:Y:S03]  /*bd40*/  LDSM.16.MT88.4 R36, [R0+0x1b800] ;  /* 0x01b800000024783b */ /* 0x000fe60000004200 */
[-C--:B-1----:R-:W-:Y:S08]  /*bd50*/  HMMA.16816.F32 R100, R8, R12.reuse, R100 ;  /* 0x0000000c0864723c */ /* 0x082ff00000001864 */
[C---:B------:R-:W-:Y:S08]  /*bd60*/  HMMA.16816.F32 R104, R40.reuse, R12, R104 ;  /* 0x0000000c2868723c */ /* 0x040ff00000001868 */
[-C--:B------:R-:W-:Y:S08]  /*bd70*/  HMMA.16816.F32 R108, R40, R14.reuse, R108 ;  /* 0x0000000e286c723c */ /* 0x080ff0000000186c */
[C---:B------:R-:W-:Y:S01]  /*bd80*/  HMMA.16816.F32 R112, R8.reuse, R14, R112 ;  /* 0x0000000e0870723c */ /* 0x040fe20000001870 */
[----:B------:R1:W3:Y:S07]  /*bd90*/  LDSM.16.MT88.4 R12, [R0+0x17800] ;  /* 0x01780000000c783b */ /* 0x0002ee0000004200 */
[-C--:B----4-:R-:W-:Y:S08]  /*bda0*/  HMMA.16816.F32 R116, R8, R16.reuse, R116 ;  /* 0x000000100874723c */ /* 0x090ff00000001874 */
[C---:B------:R-:W-:Y:S08]  /*bdb0*/  HMMA.16816.F32 R120, R40.reuse, R16, R120 ;  /* 0x000000102878723c */ /* 0x040ff00000001878 */
[-C--:B------:R-:W-:Y:S01]  /*bdc0*/  HMMA.16816.F32 R124, R40, R18.reuse, R124 ;  /* 0x00000012287c723c */ /* 0x080fe2000000187c */
[----:B------:R-:W4:Y:S02]  /*bdd0*/  LDSM.16.MT88.4 R40, [R2+0x3800] ;  /* 0x003800000228783b */ /* 0x000f240000004200 */
[C---:B-1----:R-:W-:Y:S02]  /*bde0*/  VIADD R0, R180.reuse, 0xffffc000 ;  /* 0xffffc000b4007836 */ /* 0x042fe40000000000 */
[----:B------:R-:W-:Y:S03]  /*bdf0*/  @P1 VIADD R0, R180, 0x4000 ;  /* 0x00004000b4001836 */ /* 0x000fe60000000000 */
[----:B------:R-:W-:Y:S04]  /*be00*/  HMMA.16816.F32 R128, R8, R18, R128 ;  /* 0x000000120880723c */ /* 0x000fe80000001880 */
[----:B------:R-:W-:Y:S04]  /*be10*/  IMAD.MOV.U32 R180, RZ, RZ, R0 ;  /* 0x000000ffffb47224 */ /* 0x000fe800078e0000 */
[-C--:B-----5:R-:W-:Y:S08]  /*be20*/  HMMA.16816.F32 R100, R4, R24.reuse, R100 ;  /* 0x000000180464723c */ /* 0x0a0ff00000001864 */
[C---:B--2---:R-:W-:Y:S08]  /*be30*/  HMMA.16816.F32 R104, R28.reuse, R24, R104 ;  /* 0x000000181c68723c */ /* 0x044ff00000001868 */
        /* <DEDUP_REMOVED lines=10> */
[-C--:B----4-:R-:W-:Y:S08]  /*bee0*/  HMMA.16816.F32 R116, R12, R40.reuse, R116 ;  /* 0x000000280c74723c */ /* 0x090ff00000001874 */
        /* <DEDUP_REMOVED lines=13> */
[----:B------:R-:W-:Y:S02]  /*bfc0*/  LOP3.LUT R185, R185, 0x38, R186, 0xf8, !PT ;  /* 0x00000038b9b97812 */ /* 0x000fe400078ef8ba */
[----:B------:R-:W-:-:S02]  /*bfd0*/  ISETP.NE.AND P0, PT, R149, RZ, PT ;  /* 0x000000ff9500720c */ /* 0x000fc40003f05270 */
[----:B------:R-:W-:Y:S01]  /*bfe0*/  LOP3.LUT R0, R0, R185, R141, 0xf6, !PT ;  /* 0x000000b900007212 */ /* 0x000fe200078ef68d */
[----:B------:R-:W-:Y:S01]  /*bff0*/  IMAD.MOV.U32 R185, RZ, RZ, 0x20 ;  /* 0x00000020ffb97424 */ /* 0x000fe200078e00ff */
[----:B------:R-:W-:Y:S02]  /*c000*/  ISETP.NE.AND P1, PT, R155, RZ, PT ;  /* 0x000000ff9b00720c */ /* 0x000fe40003f25270 */
        /* <DEDUP_REMOVED lines=116> */
.L_x_2727:
[----:B------:R-:W2:Y:S01]  /*c750*/  LDCU.64 UR10, c[0x0][0x5c0] ;  /* 0x0000b800ff0a77ac */ /* 0x000ea20008000a00 */
[----:B------:R-:W-:-:S04]  /*c760*/  UIADD3 UR5, UPT, UPT, UR38, UR40, URZ ;  /* 0x0000002826057290 */ /* 0x000fc8000fffe0ff */
[----:B--2---:R-:W-:Y:S02]  /*c770*/  UIMAD.WIDE.U32 UR44, UR5, UR10, URZ ;  /* 0x0000000a052c72a5 */ /* 0x004fe4000f8e00ff */
[----:B------:R-:W-:-:S04]  /*c780*/  UIMAD UR5, UR5, UR11, URZ ;  /* 0x0000000b050572a4 */ /* 0x000fc8000f8e02ff */
[----:B------:R-:W-:-:S06]  /*c790*/  UIADD3 UR5, UPT, UPT, UR45, UR5, URZ ;  /* 0x000000052d057290 */ /* 0x000fcc000fffe0ff */
[----:B-1----:R-:W-:Y:S02]  /*c7a0*/  MOV R0, UR5 ;  /* 0x0000000500007c02 */ /* 0x002fe40008000f00 */
.L_x_2728:
        /* <DEDUP_REMOVED lines=12> */
.L_x_2729:
[----:B------:R-:W1:Y:S01]  /*c870*/  LDCU.64 UR8, c[0x0][0x5c8] ;  /* 0x0000b900ff0877ac */ /* 0x000e620008000a00 */
[----:B------:R-:W-:-:S04]  /*c880*/  UIADD3 UR5, UPT, UPT, UR38, UR40, URZ ;  /* 0x0000002826057290 */ /* 0x000fc8000fffe0ff */
[----:B-1----:R-:W-:Y:S02]  /*c890*/  UIMAD.WIDE.U32 UR16, UR5, UR8, URZ ;  /* 0x00000008051072a5 */ /* 0x002fe4000f8e00ff */
[----:B------:R-:W-:-:S04]  /*c8a0*/  UIMAD UR5, UR5, UR9, URZ ;  /* 0x00000009050572a4 */ /* 0x000fc8000f8e02ff */
[----:B------:R-:W-:-:S06]  /*c8b0*/  UIADD3 UR5, UPT, UPT, UR17, UR5, URZ ;  /* 0x0000000511057290 */ /* 0x000fcc000fffe0ff */
[----:B------:R-:W-:-:S07]  /*c8c0*/  MOV R20, UR5 ;  /* 0x0000000500147c02 */ /* 0x000fce0008000f00 */
.L_x_2730:
        /* <DEDUP_REMOVED lines=44> */
.L_x_2732:
[----:B------:R-:W-:Y:S05]  /*cb90*/  BSYNC.RECONVERGENT B0 ;  /* 0x0000000000007941 */ /* 0x000fea0003800200 */
.L_x_2731:
        /* <DEDUP_REMOVED lines=12> */
.L_x_2734:
[----:B------:R-:W-:Y:S05]  /*cc60*/  BSYNC.RECONVERGENT B0 ;  /* 0x0000000000007941 */ /* 0x000fea0003800200 */
.L_x_2733:
        /* <DEDUP_REMOVED lines=14> */
.L_x_2736:
[----:B------:R-:W-:Y:S05]  /*cd50*/  BSYNC.RECONVERGENT B0 ;  /* 0x0000000000007941 */ /* 0x000fea0003800200 */
.L_x_2735:
        /* <DEDUP_REMOVED lines=15> */
.L_x_2738:
[----:B------:R-:W-:Y:S05]  /*ce50*/  BSYNC.RECONVERGENT B0 ;  /* 0x0000000000007941 */ /* 0x000fea0003800200 */
.L_x_2737:
        /* <DEDUP_REMOVED lines=9> */
[----:B------:R-:W-:-:S04]  /*cef0*/  IADD3 R2, P0, PT, R2, UR16, RZ ;  /* 0x0000001002027c10 */ /* 0x000fc8000ff1e0ff */
        /* <DEDUP_REMOVED lines=22> */
.L_x_2740:
[----:B------:R-:W-:Y:S05]  /*d060*/  BSYNC.RECONVERGENT B0 ;  /* 0x0000000000007941 */ /* 0x000fea0003800200 */
.L_x_2739:
        /* <DEDUP_REMOVED lines=12> */
.L_x_2742:
[----:B------:R-:W-:Y:S05]  /*d130*/  BSYNC.RECONVERGENT B0 ;  /* 0x0000000000007941 */ /* 0x000fea0003800200 */
.L_x_2741:
        /* <DEDUP_REMOVED lines=11> */
.L_x_2681:
[----:B------:R-:W-:Y:S05]  /*d1f0*/  BSYNC.RECONVERGENT B1 ;  /* 0x0000000000017941 */ /* 0x000fea0003800200 */
.L_x_2655:
[----:B------:R-:W5:Y:S01]  /*d200*/  LDCU UR8, c[0x0][0x438] ;  /* 0x00008700ff0877ac */ /* 0x000f620008000800 */
[----:B------:R-:W1:Y:S01]  /*d210*/  LDCU UR9, c[0x0][0x370] ;  /* 0x00006e00ff0977ac */ /* 0x000e620008000800 */
[----:B------:R-:W-:Y:S01]  /*d220*/  UMOV UR10, UR20 ;  /* 0x00000014000a7c82 */ /* 0x000fe20008000000 */
[----:B-----5:R-:W-:-:S04]  /*d230*/  UIADD3 UR8, UPT, UPT, UR8, 0x7f, URZ ;  /* 0x0000007f08087890 */ /* 0x020fc8000fffe0ff */
[----:B------:R-:W-:Y:S02]  /*d240*/  USHF.R.S32.HI UR5, URZ, 0x1f, UR8 ;  /* 0x0000001fff057899 */ /* 0x000fe40008011408 */
[----:B-1----:R-:W-:Y:S02]  /*d250*/  UIADD3 UR41, UPT, UPT, UR9, UR41, URZ ;  /* 0x0000002909297290 */ /* 0x002fe4000fffe0ff */
[----:B------:R-:W-:-:S04]  /*d260*/  ULEA.HI UR5, UR5, UR8, URZ, 0x7 ;  /* 0x0000000805057291 */ /* 0x000fc8000f8f38ff */
[----:B------:R-:W-:-:S04]  /*d270*/  USHF.R.S32.HI UR5, URZ, 0x7, UR5 ;  /* 0x00000007ff057899 */ /* 0x000fc80008011405 */
[----:B------:R-:W-:-:S09]  /*d280*/  UISETP.GE.AND UP0, UPT, UR41, UR5, UPT ;  /* 0x000000052900728c */ /* 0x000fd2000bf06270 */
[----:B------:R-:W-:Y:S05]  /*d290*/  BRA.U !UP0, `(.L_x_2743) ;  /* 0xffffff3108207547 */ /* 0x000fea000b83ffff */
[----:B------:R-:W-:Y:S05]  /*d2a0*/  EXIT ;  /* 0x000000000000794d */ /* 0x000fea0003800000 */
.L_x_2744:
        /* <DEDUP_REMOVED lines=13> */
.L_x_2798:


//--------------------- .text._ZN5flash25flash_bwd_dot_do_o_kernelILb0E23Flash_bwd_kernel_traitsILi64ELi128ELi128ELi8ELi4ELi4ELi4ELb0ELb0EN7cutlass6half_tE19Flash_kernel_traitsILi64ELi128ELi128ELi8ES3_EEEEvNS_16Flash_bwd_paramsE --------------------------
	.section	.text._ZN5flash25flash_bwd_dot_do_o_kernelILb0E23Flash_bwd_kernel_traitsILi64ELi128ELi128ELi8ELi4ELi4ELi4ELb0ELb0EN7cutlass6half_tE19Flash_kernel_traitsILi64ELi128ELi128ELi8ES3_EEEEvNS_16Flash_bwd_paramsE,"ax",@progbits
	.align	128
        .global         _ZN5flash25flash_bwd_dot_do_o_kernelILb0E23Flash_bwd_kernel_traitsILi64ELi128ELi128ELi8ELi4ELi4ELi4ELb0ELb0EN7cutlass6half_tE19Flash_kernel_traitsILi64ELi128ELi128ELi8ES3_EEEEvNS_16Flash_bwd_paramsE
        .type           _ZN5flash25flash_bwd_dot_do_o_kernelILb0E23Flash_bwd_kernel_traitsILi64ELi128ELi128ELi8ELi4ELi4ELi4ELb0ELb0EN7cutlass6half_tE19Flash_kernel_traitsILi64ELi128ELi128ELi8ES3_EEEEvNS_16Flash_bwd_paramsE,@function
        .size           _ZN5flash25flash_bwd_dot_do_o_kernelILb0E23Flash_bwd_kernel_traitsILi64ELi128ELi128ELi8ELi4ELi4ELi4ELb0ELb0EN7cutlass6half_tE19Flash_kernel_traitsILi64ELi128ELi128ELi8ES3_EEEEvNS_16Flash_bwd_paramsE,(.L_x_2799 - _ZN5flash25flash_bwd_dot_do_o_kernelILb0E23Flash_bwd_kernel_traitsILi64ELi128ELi128ELi8ELi4ELi4ELi4ELb0ELb0EN7cutlass6half_tE19Flash_kernel_traitsILi64ELi128ELi128ELi8ES3_EEEEvNS_16Flash_bwd_paramsE)
        .other          _ZN5flash25flash_bwd_dot_do_o_kernelILb0E23Flash_bwd_kernel_traitsILi64ELi128ELi128ELi8ELi4ELi4ELi4ELb0ELb0EN7cutlass6half_tE19Flash_kernel_traitsILi64ELi128ELi128ELi8ES3_EEEEvNS_16Flash_bwd_paramsE,@"STO_CUDA_ENTRY STV_DEFAULT"
_ZN5flash25flash_bwd_dot_do_o_kernelILb0E23Flash_bwd_kernel_traitsILi64ELi128ELi128ELi8ELi4ELi4ELi4ELb0ELb0EN7cutlass6half_tE19Flash_kernel_traitsILi64ELi128ELi128ELi8ES3_EEEEvNS_16Flash_bwd_paramsE:
.text._ZN5flash25flash_bwd_dot_do_o_kernelILb0E23Flash_bwd_kernel_traitsILi64ELi128ELi128ELi8ELi4ELi4ELi4ELb0ELb0EN7cutlass6half_tE19Flash_kernel_traitsILi64ELi128ELi128ELi8ES3_EEEEvNS_16Flash_bwd_paramsE:
        /* <DEDUP_REMOVED lines=48> */
.L_x_2745:
[----:B------:R-:W0:Y:S08]  /*0300*/  LDC R3, c[0x0][0x3e0] ;  /* 0x0000f800ff037b82 */ /* 0x000e300000000800 */
[----:B------:R-:W1:Y:S01]  /*0310*/  LDC R5, c[0x0][0x444] ;  /* 0x00011100ff057b82 */ /* 0x000e620000000800 */
[----:B0-----:R-:W-:-:S04]  /*0320*/  IMAD R0, R0, R3, UR5 ;  /* 0x0000000500007e24 */ /* 0x001fc8000f8e0203 */
[----:B-1----:R-:W-:-:S07]  /*0330*/  IMAD R3, R0, R5, RZ ;  /* 0x0000000500037224 */ /* 0x002fce00078e02ff */
.L_x_2746:
[----:B------:R-:W0:Y:S01]  /*0340*/  LDCU UR8, c[0x0][0x440] ;  /* 0x00008800ff0877ac */ /* 0x000e220008000800 */
[----:B------:R-:W1:Y:S01]  /*0350*/  LDC.64 R6, c[0x0][0x590] ;  /* 0x00016400ff067b82 */ /* 0x000e620000000a00 */
[----:B------:R-:W-:Y:S01]  /*0360*/  SHF.L.U32 R8, R2, 0x3, RZ ;  /* 0x0000000302087819 */ /* 0x000fe200000006ff */
[----:B------:R-:W-:Y:S01]  /*0370*/  HFMA2 R9, -RZ, RZ, 0, 0 ;  /* 0x00000000ff097431 */ /* 0x000fe200000001ff */
[----:B------:R-:W-:Y:S02]  /*0380*/  IADD3 R24, PT, PT, R24, -UR4, RZ ;  /* 0x8000000418187c10 */ /* 0x000fe4000fffe0ff */
[----:B------:R-:W-:Y:S02]  /*0390*/  LOP3.LUT R8, R8, 0x38, RZ, 0xc0, !PT ;  /* 0x0000003808087812 */ /* 0x000fe400078ec0ff */
[----:B------:R-:W-:Y:S01]  /*03a0*/  SHF.R.U32.HI R0, RZ, 0x3, R2 ;  /* 0x00000003ff007819 */ /* 0x000fe20000011602 */
[----:B------:R-:W2:Y:S08]  /*03b0*/  LDC.64 R20, c[0x0][0x408] ;  /* 0x00010200ff147b82 */ /* 0x000eb00000000a00 */
[----:B------:R-:W3:Y:S01]  /*03c0*/  LDC.64 R4, c[0x0][0x598] ;  /* 0x00016600ff047b82 */ /* 0x000ee20000000a00 */
[----:B0-----:R-:W-:Y:S01]  /*03d0*/  ISETP.GE.AND P0, PT, R8, UR8, PT ;  /* 0x0000000808007c0c */ /* 0x001fe2000bf06270 */
[----:B------:R-:W0:Y:S03]  /*03e0*/  LDCU.64 UR8, c[0x0][0x5e8] ;  /* 0x0000bd00ff0877ac */ /* 0x000e260008000a00 */
[----:B------:R-:W-:-:S03]  /*03f0*/  ISETP.GE.OR P1, PT, R0, R24, P0 ;  /* 0x000000180000720c */ /* 0x000fc60000726670 */
[----:B------:R-:W4:Y:S01]  /*0400*/  LDC.64 R10, c[0x0][0x410] ;  /* 0x00010400ff0a7b82 */ /* 0x000f220000000a00 */
[----:B-1----:R-:W-:-:S04]  /*0410*/  IMAD.WIDE.U32 R16, R6, UR4, R8 ;  /* 0x0000000406107c25 */ /* 0x002fc8000f8e0008 */
[----:B------:R-:W-:Y:S01]  /*0420*/  IMAD R15, R7, UR4, R17 ;  /* 0x00000004070f7c24 */ /* 0x000fe2000f8e0211 */
[----:B------:R-:W-:Y:S01]  /*0430*/  IADD3 R22, P2, PT, R22, R16, RZ ;  /* 0x0000001016167210 */ /* 0x000fe20007f5e0ff */
[----:B--2---:R-:W-:-:S03]  /*0440*/  IMAD.WIDE.U32 R8, R20, UR4, R8 ;  /* 0x0000000414087c25 */ /* 0x004fc6000f8e0008 */
[----:B------:R-:W1:Y:S01]  /*0450*/  @!P1 LDC.64 R16, c[0x0][0x550] ;  /* 0x00015400ff109b82 */ /* 0x000e620000000a00 */
[----:B------:R-:W-:Y:S02]  /*0460*/  IADD3.X R23, PT, PT, R12, R15, RZ, P2, !PT ;  /* 0x0000000f0c177210 */ /* 0x000fe400017fe4ff */
[----:B------:R-:W-:Y:S01]  /*0470*/  IADD3 R12, P2, PT, R14, R8, RZ ;  /* 0x000000080e0c7210 */ /* 0x000fe20007f5e0ff */
[----:B------:R-:W-:Y:S02]  /*0480*/  IMAD R14, R21, UR4, R9 ;  /* 0x00000004150e7c24 */ /* 0x000fe4000f8e0209 */
[----:B---3--:R-:W-:Y:S02]  /*0490*/  IMAD.WIDE.U32 R22, R4, UR5, R22 ;  /* 0x0000000504167c25 */ /* 0x008fe4000f8e0016 */
[----:B------:R-:W2:Y:S01]  /*04a0*/  @!P1 LDC.64 R8, c[0x0][0x3f0] ;  /* 0x0000fc00ff089b82 */ /* 0x000ea20000000a00 */
[----:B------:R-:W-:Y:S01]  /*04b0*/  IADD3.X R13, PT, PT, R13, R14, RZ, P2, !PT ;  /* 0x0000000e0d0d7210 */ /* 0x000fe200017fe4ff */
[----:B------:R-:W-:Y:S01]  /*04c0*/  IMAD R23, R5, UR5, R23 ;  /* 0x0000000505177c24 */ /* 0x000fe2000f8e0217 */
[----:B------:R-:W-:Y:S01]  /*04d0*/  CS2R R14, SRZ ;  /* 0x00000000000e7805 */ /* 0x000fe2000001ff00 */
[----:B----4-:R-:W-:-:S04]  /*04e0*/  IMAD.WIDE.U32 R4, R10, UR5, R12 ;  /* 0x000000050a047c25 */ /* 0x010fc8000f8e000c */
[----:B------:R-:W-:Y:S01]  /*04f0*/  @!P1 IMAD.WIDE.U32 R12, R0, R6, R22 ;  /* 0x00000006000c9225 */ /* 0x000fe200078e0016 */
[----:B------:R-:W-:-:S03]  /*0500*/  @!P1 MOV R10, R4 ;  /* 0x00000004000a9202 */ /* 0x000fc60000000f00 */
[----:B------:R-:W-:Y:S01]  /*0510*/  IMAD R11, R11, UR5, R5 ;  /* 0x000000050b0b7c24 */ /* 0x000fe2000f8e0205 */
[C---:B------:R-:W-:Y:S01]  /*0520*/  IADD3 R25, PT, PT, R0.reuse, 0x60, RZ ;  /* 0x0000006000197810 */ /* 0x040fe20007ffe0ff */
[----:B------:R-:W-:Y:S01]  /*0530*/  @!P1 IMAD R5, R0, R7, R13 ;  /* 0x0000000700059224 */ /* 0x000fe200078e020d */
[----:B-1----:R-:W-:Y:S01]  /*0540*/  @!P1 LEA R16, P2, R12, R16, 0x1 ;  /* 0x000000100c109211 */ /* 0x002fe200078408ff */
[----:B------:R-:W-:Y:S01]  /*0550*/  @!P1 IMAD.WIDE.U32 R18, R0, R20, R10 ;  /* 0x0000001400129225 */ /* 0x000fe200078e000a */
[----:B------:R-:W1:Y:S02]  /*0560*/  LDCU UR5, c[0x0][0x4f4] ;  /* 0x00009e80ff0577ac */ /* 0x000e640008000800 */
[----:B------:R-:W-:Y:S02]  /*0570*/  @!P1 LEA.HI.X R17, R12, R17, R5, 0x1, P2 ;  /* 0x000000110c119211 */ /* 0x000fe400010f0c05 */
[----:B------:R-:W-:Y:S01]  /*0580*/  CS2R R12, SRZ ;  /* 0x00000000000c7805 */ /* 0x000fe2000001ff00 */
[----:B------:R-:W-:Y:S01]  /*0590*/  @!P1 IMAD R5, R0, R21, R19 ;  /* 0x0000001500059224 */ /* 0x000fe200078e0213 */
[----:B--2---:R-:W-:-:S04]  /*05a0*/  @!P1 LEA R8, P2, R18, R8, 0x1 ;  /* 0x0000000812089211 */ /* 0x004fc800078408ff */
[----:B------:R-:W-:Y:S01]  /*05b0*/  @!P1 LEA.HI.X R9, R18, R9, R5, 0x1, P2 ;  /* 0x0000000912099211 */ /* 0x000fe200010f0c05 */
[----:B------:R2:W3:Y:S01]  /*05c0*/  @!P1 LDG.E.128 R12, desc[UR6][R16.64] ;  /* 0x00000006100c9981 */ /* 0x0004e2000c1e1d00 */
[----:B------:R-:W-:Y:S02]  /*05d0*/  CS2R R18, SRZ ;  /* 0x0000000000127805 */ /* 0x000fe4000001ff00 */
[----:B--2---:R-:W-:-:S06]  /*05e0*/  CS2R R16, SRZ ;  /* 0x0000000000107805 */ /* 0x004fcc000001ff00 */
[----:B------:R2:W4:Y:S01]  /*05f0*/  @!P1 LDG.E.128 R16, desc[UR6][R8.64] ;  /* 0x0000000608109981 */ /* 0x000522000c1e1d00 */
[----:B------:R-:W-:-:S04]  /*0600*/  IADD3 R5, PT, PT, R0, 0x20, RZ ;  /* 0x0000002000057810 */ /* 0x000fc80007ffe0ff */
[----:B------:R-:W-:Y:S02]  /*0610*/  ISETP.GE.OR P2, PT, R5, R24, P0 ;  /* 0x000000180500720c */ /* 0x000fe40000746670 */
[----:B------:R-:W-:-:S04]  /*0620*/  IADD3 R5, PT, PT, R0, 0x40, RZ ;  /* 0x0000004000057810 */ /* 0x000fc80007ffe0ff */
[----:B------:R-:W-:-:S07]  /*0630*/  ISETP.GE.OR P1, PT, R5, R24, P0 ;  /* 0x000000180500720c */ /* 0x000fce0000726670 */
[----:B--2---:R-:W2:Y:S01]  /*0640*/  @!P2 LDC.64 R8, c[0x0][0x550] ;  /* 0x00015400ff08ab82 */ /* 0x004ea20000000a00 */
[----:B------:R-:W-:Y:S02]  /*0650*/  @!P2 IADD3 R29, P3, PT, R0, 0x20, RZ ;  /* 0x00000020001da810 */ /* 0x000fe40007f7e0ff */
[----:B------:R-:W-:Y:S02]  /*0660*/  ISETP.GE.OR P0, PT, R25, R24, P0 ;  /* 0x000000181900720c */ /* 0x000fe40000706670 */
[----:B------:R-:W-:Y:S02]  /*0670*/  @!P2 IADD3.X R25, PT, PT, RZ, RZ, RZ, P3, !PT ;  /* 0x000000ffff19a210 */ /* 0x000fe40001ffe4ff */
[----:B------:R-:W-:Y:S01]  /*0680*/  @!P2 MOV R24, R22 ;  /* 0x000000160018a202 */ /* 0x000fe20000000f00 */
[----:B------:R-:W5:Y:S01]  /*0690*/  @!P2 LDC.64 R30, c[0x0][0x3f0] ;  /* 0x0000fc00ff1eab82 */ /* 0x000f620000000a00 */
[--C-:B---3--:R-:W-:Y:S02]  /*06a0*/  HADD2.F32 R10, -RZ, R12.reuse.H1_H1 ;  /* 0x3000000cff0a7230 */ /* 0x108fe40000004100 */
[----:B------:R-:W-:-:S02]  /*06b0*/  HADD2.F32 R12, -RZ, R12.H0_H0 ;  /* 0x2000000cff0c7230 */ /* 0x000fc40000004100 */
[--C-:B----4-:R-:W-:Y:S02]  /*06c0*/  HADD2.F32 R27, -RZ, R16.reuse.H1_H1 ;  /* 0x30000010ff1b7230 */ /* 0x110fe40000004100 */
[----:B------:R-:W-:Y:S02]  /*06d0*/  HADD2.F32 R5, -RZ, R16.H0_H0 ;  /* 0x20000010ff057230 */ /* 0x000fe40000004100 */
[----:B------:R-:W-:Y:S02]  /*06e0*/  @!P2 IMAD R16, R25, R6, RZ ;  /* 0x000000061910a224 */ /* 0x000fe400078e02ff */
[----:B------:R-:W-:Y:S01]  /*06f0*/  FMUL.FTZ R27, R10, R27 ;  /* 0x0000001b0a1b7220 */ /* 0x000fe20000410000 */
[----:B------:R-:W-:-:S03]  /*0700*/  @!P2 MOV R25, R23 ;  /* 0x000000170019a202 */ /* 0x000fc60000000f00 */
[----:B------:R-:W-:Y:S01]  /*0710*/  FFMA.FTZ R12, R12, R5, R27 ;  /* 0x000000050c0c7223 */ /* 0x000fe2000001001b */
[C---:B------:R-:W-:Y:S02]  /*0720*/  @!P2 IMAD R27, R29.reuse, R7, R16 ;  /* 0x000000071d1ba224 */ /* 0x040fe400078e0210 */
[----:B------:R-:W-:Y:S02]  /*0730*/  @!P2 IMAD.WIDE.U32 R24, R29, R6, R24 ;  /* 0x000000061d18a225 */ /* 0x000fe400078e0018 */
[----:B------:R-:W3:Y:S02]  /*0740*/  @!P1 LDC.64 R28, c[0x0][0x550] ;  /* 0x00015400ff1c9b82 */ /* 0x000ee40000000a00 */
[----:B------:R-:W-:Y:S01]  /*0750*/  HADD2.F32 R5, -RZ, R13.H0_H0 ;  /* 0x2000000dff057230 */ /* 0x000fe20000004100 */
[----:B------:R-:W-:Y:S01]  /*0760*/  @!P2 IADD3 R27, PT, PT, R25, R27, RZ ;  /* 0x0000001b191ba210 */ /* 0x000fe20007ffe0ff */
[----:B------:R-:W-:Y:S01]  /*0770*/  HADD2.F32 R10, -RZ, R17.H0_H0 ;  /* 0x20000011ff0a7230 */ /* 0x000fe20000004100 */
[----:B--2---:R-:W-:-:S04]  /*0780*/  @!P2 LEA R8, P3, R24, R8, 0x1 ;  /* 0x000000081808a211 */ /* 0x004fc800078608ff */
[----:B------:R-:W-:Y:S01]  /*0790*/  FFMA.FTZ R5, R5, R10, R12 ;  /* 0x0000000a05057223 */ /* 0x000fe2000001000c */
[----:B------:R-:W-:Y:S02]  /*07a0*/  @!P2 LEA.HI.X R9, R24, R9, R27, 0x1, P3 ;  /* 0x000000091809a211 */ /* 0x000fe400018f0c1b */
[----:B------:R-:W-:-:S04]  /*07b0*/  @!P1 IADD3 R12, P3, PT, R0, 0x40, RZ ;  /* 0x00000040000c9810 */ /* 0x000fc80007f7e0ff */
[----:B------:R-:W-:Y:S02]  /*07c0*/  @!P1 IADD3.X R25, PT, PT, RZ, RZ, RZ, P3, !PT ;  /* 0x000000ffff199210 */ /* 0x000fe40001ffe4ff */
[----:B------:R-:W-:-:S03]  /*07d0*/  @!P1 MOV R24, R22 ;  /* 0x0000001600189202 */ /* 0x000fc60000000f00 */
[----:B------:R-:W-:Y:S01]  /*07e0*/  @!P1 IMAD R10, R25, R6, RZ ;  /* 0x00000006190a9224 */ /* 0x000fe200078e02ff */
[----:B------:R-:W-:-:S03]  /*07f0*/  @!P1 MOV R25, R23 ;  /* 0x0000001700199202 */ /* 0x000fc60000000f00 */
[C---:B------:R-:W-:Y:S02]  /*0800*/  @!P1 IMAD R10, R12.reuse, R7, R10 ;  /* 0x000000070c0a9224 */ /* 0x040fe400078e020a */
[----:B------:R-:W-:-:S05]  /*0810*/  @!P1 IMAD.WIDE.U32 R24, R12, R6, R24 ;  /* 0x000000060c189225 */ /* 0x000fca00078e0018 */
[----:B------:R-:W-:Y:S02]  /*0820*/  @!P1 IADD3 R10, PT, PT, R25, R10, RZ ;  /* 0x0000000a190a9210 */ /* 0x000fe40007ffe0ff */
[----:B---3--:R-:W-:-:S04]  /*0830*/  @!P1 LEA R28, P3, R24, R28, 0x1 ;  /* 0x0000001c181c9211 */ /* 0x008fc800078608ff */
[----:B------:R-:W-:Y:S02]  /*0840*/  @!P1 LEA.HI.X R29, R24, R29, R10, 0x1, P3 ;  /* 0x0000001d181d9211 */ /* 0x000fe400018f0c0a */
[----:B------:R-:W-:-:S04]  /*0850*/  @!P0 IADD3 R27, P3, PT, R0, 0x60, RZ ;  /* 0x00000060001b8810 */ /* 0x000fc80007f7e0ff */
[----:B------:R-:W-:-:S05]  /*0860*/  @!P0 IADD3.X R25, PT, PT, RZ, RZ, RZ, P3, !PT ;  /* 0x000000ffff198210 */ /* 0x000fca0001ffe4ff */
[-C--:B------:R-:W-:Y:S02]  /*0870*/  @!P0 IMAD R10, R25, R6.reuse, RZ ;  /* 0x00000006190a8224 */ /* 0x080fe400078e02ff */
[----:B------:R-:W2:Y:S01]  /*0880*/  @!P0 LDC.64 R24, c[0x0][0x550] ;  /* 0x00015400ff188b82 */ /* 0x000ea20000000a00 */
[----:B------:R-:W-:Y:S01]  /*0890*/  @!P0 IMAD.WIDE.U32 R22, R27, R6, R22 ;  /* 0x000000061b168225 */ /* 0x000fe200078e0016 */
[----:B------:R-:W-:-:S03]  /*08a0*/  @!P2 IADD3 R6, P4, PT, R0, 0x20, RZ ;  /* 0x000000200006a810 */ /* 0x000fc60007f9e0ff */
[----:B------:R-:W-:-:S03]  /*08b0*/  @!P0 IMAD R7, R27, R7, R10 ;  /* 0x000000071b078224 */ /* 0x000fc600078e020a */
[----:B------:R-:W3:Y:S02]  /*08c0*/  @!P1 LDC.64 R26, c[0x0][0x3f0] ;  /* 0x0000fc00ff1a9b82 */ /* 0x000ee40000000a00 */
[----:B------:R-:W-:Y:S02]  /*08d0*/  @!P0 IADD3 R7, PT, PT, R23, R7, RZ ;  /* 0x0000000717078210 */ /* 0x000fe40007ffe0ff */
[----:B------:R-:W-:-:S05]  /*08e0*/  @!P2 IADD3.X R23, PT, PT, RZ, RZ, RZ, P4, !PT ;  /* 0x000000ffff17a210 */ /* 0x000fca00027fe4ff */
[----:B------:R-:W-:Y:S01]  /*08f0*/  @!P2 IMAD R10, R23, R20, RZ ;  /* 0x00000014170aa224 */ /* 0x000fe200078e02ff */
[----:B------:R-:W-:Y:S02]  /*0900*/  @!P2 MOV R23, R11 ;  /* 0x0000000b0017a202 */ /* 0x000fe40000000f00 */
[----:B--2---:R-:W-:-:S04]  /*0910*/  @!P0 LEA R24, P3, R22, R24, 0x1 ;  /* 0x0000001816188211 */ /* 0x004fc800078608ff */
[----:B------:R-:W-:Y:S02]  /*0920*/  @!P0 LEA.HI.X R25, R22, R25, R7, 0x1, P3 ;  /* 0x0000001916198211 */ /* 0x000fe400018f0c07 */
[----:B------:R-:W-:Y:S01]  /*0930*/  @!P2 MOV R22, R4 ;  /* 0x000000040016a202 */ /* 0x000fe20000000f00 */
[----:B------:R-:W-:-:S04]  /*0940*/  @!P2 IMAD R10, R6, R21, R10 ;  /* 0x00000015060aa224 */ /* 0x000fc800078e020a */
[----:B------:R-:W-:-:S05]  /*0950*/  @!P2 IMAD.WIDE.U32 R6, R6, R20, R22 ;  /* 0x000000140606a225 */ /* 0x000fca00078e0016 */
[----:B------:R-:W-:Y:S02]  /*0960*/  @!P2 IADD3 R10, PT, PT, R7, R10, RZ ;  /* 0x0000000a070aa210 */ /* 0x000fe40007ffe0ff */
[----:B-----5:R-:W-:-:S04]  /*0970*/  @!P2 LEA R30, P3, R6, R30, 0x1 ;  /* 0x0000001e061ea211 */ /* 0x020fc800078608ff */
[----:B------:R-:W-:Y:S02]  /*0980*/  @!P2 LEA.HI.X R31, R6, R31, R10, 0x1, P3 ;  /* 0x0000001f061fa211 */ /* 0x000fe400018f0c0a */
[----:B------:R-:W-:Y:S01]  /*0990*/  @!P1 IADD3 R6, P3, PT, R0, 0x40, RZ ;  /* 0x0000004000069810 */ /* 0x000fe20007f7e0ff */
[----:B------:R-:W-:Y:S02]  /*09a0*/  HADD2.F32 R10, -RZ, R13.H1_H1 ;  /* 0x3000000dff0a7230 */ /* 0x000fe40000004100 */
[----:B------:R-:W-:Y:S01]  /*09b0*/  HADD2.F32 R17, -RZ, R17.H1_H1 ;  /* 0x30000011ff117230 */ /* 0x000fe20000004100 */
[----:B------:R-:W-:-:S04]  /*09c0*/  @!P1 IADD3.X R7, PT, PT, RZ, RZ, RZ, P3, !PT ;  /* 0x000000ffff079210 */ /* 0x000fc80001ffe4ff */
[----:B------:R-:W-:Y:S01]  /*09d0*/  FFMA.FTZ R5, R10, R17, R5 ;  /* 0x000000110a057223 */ /* 0x000fe20000010005 */
[----:B------:R-:W-:Y:S01]  /*09e0*/  @!P1 IMAD R13, R7, R20, RZ ;  /* 0x00000014070d9224 */ /* 0x000fe200078e02ff */
[----:B------:R-:W-:-:S03]  /*09f0*/  @!P1 MOV R10, R4 ;  /* 0x00000004000a9202 */ /* 0x000fc60000000f00 */
[C---:B------:R-:W-:Y:S02]  /*0a00*/  @!P1 IMAD R13, R6.reuse, R21, R13 ;  /* 0x00000015060d9224 */ /* 0x040fe400078e020d */
[----:B------:R-:W-:-:S05]  /*0a10*/  @!P1 IMAD.WIDE.U32 R6, R6, R20, R10 ;  /* 0x0000001406069225 */ /* 0x000fca00078e000a */
[----:B------:R-:W-:Y:S02]  /*0a20*/  @!P1 IADD3 R13, PT, PT, R7, R13, RZ ;  /* 0x0000000d070d9210 */ /* 0x000fe40007ffe0ff */
[----:B---3--:R-:W-:-:S04]  /*0a30*/  @!P1 LEA R26, P3, R6, R26, 0x1 ;  /* 0x0000001a061a9211 */ /* 0x008fc800078608ff */
[----:B------:R-:W-:Y:S02]  /*0a40*/  @!P1 LEA.HI.X R27, R6, R27, R13, 0x1, P3 ;  /* 0x0000001b061b9211 */ /* 0x000fe400018f0c0d */
[----:B------:R-:W-:Y:S01]  /*0a50*/  @!P0 IADD3 R7, P3, PT, R0, 0x60, RZ ;  /* 0x0000006000078810 */ /* 0x000fe20007f7e0ff */
[----:B------:R-:W-:Y:S02]  /*0a60*/  HADD2.F32 R6, -RZ, R14.H0_H0 ;  /* 0x2000000eff067230 */ /* 0x000fe40000004100 */
[--C-:B------:R-:W-:Y:S01]  /*0a70*/  HADD2.F32 R10, -RZ, R18.reuse.H0_H0 ;  /* 0x20000012ff0a7230 */ /* 0x100fe20000004100 */
[----:B------:R-:W-:Y:S01]  /*0a80*/  @!P0 IADD3.X R13, PT, PT, RZ, RZ, RZ, P3, !PT ;  /* 0x000000ffff0d8210 */ /* 0x000fe20001ffe4ff */
[----:B------:R-:W-:-:S03]  /*0a90*/  HADD2.F32 R18, -RZ, R18.H1_H1 ;  /* 0x30000012ff127230 */ /* 0x000fc60000004100 */
[----:B------:R-:W-:Y:S01]  /*0aa0*/  FFMA.FTZ R6, R6, R10, R5 ;  /* 0x0000000a06067223 */ /* 0x000fe20000010005 */
[-C--:B------:R-:W-:Y:S01]  /*0ab0*/  @!P0 IMAD R22, R13, R20.reuse, RZ ;  /* 0x000000140d168224 */ /* 0x080fe200078e02ff */
[----:B------:R-:W-:Y:S01]  /*0ac0*/  @!P0 MOV R5, R11 ;  /* 0x0000000b00058202 */ /* 0x000fe20000000f00 */
[----:B------:R-:W-:Y:S02]  /*0ad0*/  HADD2.F32 R13, -RZ, R14.H1_H1 ;  /* 0x3000000eff0d7230 */ /* 0x000fe40000004100 */
[C---:B------:R-:W-:Y:S02]  /*0ae0*/  @!P0 IMAD R22, R7.reuse, R21, R22 ;  /* 0x0000001507168224 */ /* 0x040fe400078e0216 */
[----:B------:R-:W-:-:S04]  /*0af0*/  @!P0 IMAD.WIDE.U32 R20, R7, R20, R4 ;  /* 0x0000001407148225 */ /* 0x000fc800078e0004 */
[----:B------:R-:W-:Y:S01]  /*0b00*/  FFMA.FTZ R13, R13, R18, R6 ;  /* 0x000000120d0d7223 */ /* 0x000fe20000010006 */
[----:B------:R-:W-:Y:S02]  /*0b10*/  CS2R R6, SRZ ;  /* 0x0000000000067805 */ /* 0x000fe4000001ff00 */
[----:B------:R-:W-:Y:S01]  /*0b20*/  CS2R R4, SRZ ;  /* 0x0000000000047805 */ /* 0x000fe2000001ff00 */
[----:B------:R-:W-:Y:S02]  /*0b30*/  HADD2.F32 R12, -RZ, R15.H0_H0 ;  /* 0x2000000fff0c7230 */ /* 0x000fe40000004100 */
[----:B------:R-:W-:-:S03]  /*0b40*/  HADD2.F32 R11, -RZ, R19.H0_H0 ;  /* 0x20000013ff0b7230 */ /* 0x000fc60000004100 */
[----:B------:R2:W3:Y:S02]  /*0b50*/  @!P2 LDG.E.128 R4, desc[UR6][R8.64] ;  /* 0x000000060804a981 */ /* 0x0004e4000c1e1d00 */
[----:B------:R-:W-:Y:S01]  /*0b60*/  FFMA.FTZ R12, R12, R11, R13 ;  /* 0x0000000b0c0c7223 */ /* 0x000fe2000001000d */
[----:B------:R-:W-:Y:S01]  /*0b70*/  CS2R R10, SRZ ;  /* 0x00000000000a7805 */ /* 0x000fe2000001ff00 */
[----:B--2---:R-:W-:Y:S01]  /*0b80*/  HFMA2 R8, -RZ, RZ, 0, 0 ;  /* 0x00000000ff087431 */ /* 0x004fe200000001ff */
[----:B------:R-:W-:-:S06]  /*0b90*/  MOV R9, RZ ;  /* 0x000000ff00097202 */ /* 0x000fcc0000000f00 */
[----:B------:R-:W2:Y:S01]  /*0ba0*/  @!P2 LDG.E.128 R8, desc[UR6][R30.64] ;  /* 0x000000061e08a981 */ /* 0x000ea2000c1e1d00 */
[----:B------:R-:W-:Y:S02]  /*0bb0*/  HADD2.F32 R15, -RZ, R15.H1_H1 ;  /* 0x3000000fff0f7230 */ /* 0x000fe40000004100 */
[----:B------:R-:W-:Y:S02]  /*0bc0*/  HADD2.F32 R19, -RZ, R19.H1_H1 ;  /* 0x30000013ff137230 */ /* 0x000fe40000004100 */
[----:B---3--:R-:W-:Y:S02]  /*0bd0*/  HADD2.F32 R13, -RZ, R4.H1_H1 ;  /* 0x30000004ff0d7230 */ /* 0x008fe40000004100 */
[----:B------:R-:W-:Y:S02]  /*0be0*/  HADD2.F32 R17, -RZ, R5.H0_H0 ;  /* 0x20000005ff117230 */ /* 0x000fe40000004100 */
[--C-:B--2---:R-:W-:Y:S02]  /*0bf0*/  HADD2.F32 R14, -RZ, R8.reuse.H1_H1 ;  /* 0x30000008ff0e7230 */ /* 0x104fe40000004100 */
[----:B------:R-:W-:-:S03]  /*0c00*/  HADD2.F32 R8, -RZ, R8.H0_H0 ;  /* 0x20000008ff087230 */ /* 0x000fc60000004100 */
[----:B------:R-:W-:Y:S01]  /*0c10*/  FMUL.FTZ R13, R13, R14 ;  /* 0x0000000e0d0d7220 */ /* 0x000fe20000410000 */
[----:B------:R-:W-:Y:S02]  /*0c20*/  HADD2.F32 R14, -RZ, R4.H0_H0 ;  /* 0x20000004ff0e7230 */ /* 0x000fe40000004100 */
[----:B------:R-:W-:-:S03]  /*0c30*/  HADD2.F32 R16, -RZ, R9.H0_H0 ;  /* 0x20000009ff107230 */ /* 0x000fc60000004100 */
[----:B------:R-:W-:Y:S01]  /*0c40*/  FFMA.FTZ R8, R14, R8, R13 ;  /* 0x000000080e087223 */ /* 0x000fe2000001000d */
[----:B------:R-:W-:Y:S01]  /*0c50*/  FFMA.FTZ R4, R15, R19, R12 ;  /* 0x000000130f047223 */ /* 0x000fe2000001000c */
[----:B------:R-:W-:Y:S02]  /*0c60*/  CS2R R14, SRZ ;  /* 0x00000000000e7805 */ /* 0x000fe4000001ff00 */
[----:B------:R-:W-:Y:S01]  /*0c70*/  CS2R R12, SRZ ;  /* 0x00000000000c7805 */ /* 0x000fe2000001ff00 */
[----:B------:R-:W-:Y:S01]  /*0c80*/  FFMA.FTZ R8, R17, R16, R8 ;  /* 0x0000001011087223 */ /* 0x000fe20000010008 */
[----:B------:R-:W-:Y:S02]  /*0c90*/  CS2R R18, SRZ ;  /* 0x0000000000127805 */ /* 0x000fe4000001ff00 */
[----:B------:R-:W-:Y:S02]  /*0ca0*/  CS2R R16, SRZ ;  /* 0x0000000000107805 */ /* 0x000fe4000001ff00 */
[----:B------:R-:W2:Y:S04]  /*0cb0*/  @!P1 LDG.E.128 R12, desc[UR6][R28.64] ;  /* 0x000000061c0c9981 */ /* 0x000ea8000c1e1d00 */
[----:B------:R-:W3:Y:S01]  /*0cc0*/  @!P1 LDG.E.128 R16, desc[UR6][R26.64] ;  /* 0x000000061a109981 */ /* 0x000ee2000c1e1d00 */
[----:B------:R-:W-:-:S02]  /*0cd0*/  HADD2.F32 R5, -RZ, R5.H1_H1 ;  /* 0x30000005ff057230 */ /* 0x000fc40000004100 */
[----:B------:R-:W-:-:S05]  /*0ce0*/  HADD2.F32 R9, -RZ, R9.H1_H1 ;  /* 0x30000009ff097230 */ /* 0x000fca0000004100 */
[----:B------:R-:W-:Y:S01]  /*0cf0*/  FFMA.FTZ R8, R5, R9, R8 ;  /* 0x0000000905087223 */ /* 0x000fe20000010008 */
[----:B------:R-:W-:Y:S02]  /*0d00*/  HADD2.F32 R5, -RZ, R6.H0_H0 ;  /* 0x20000006ff057230 */ /* 0x000fe40000004100 */
[----:B------:R-:W-:-:S05]  /*0d10*/  HADD2.F32 R9, -RZ, R10.H0_H0 ;  /* 0x2000000aff097230 */ /* 0x000fca0000004100 */
[----:B------:R-:W-:Y:S02]  /*0d20*/  FFMA.FTZ R5, R5, R9, R8 ;  /* 0x0000000905057223 */ /* 0x000fe40000010008 */
[----:B------:R-:W4:Y:S01]  /*0d30*/  @!P0 LDC.64 R8, c[0x0][0x3f0] ;  /* 0x0000fc00ff088b82 */ /* 0x000f220000000a00 */
[----:B------:R-:W-:Y:S01]  /*0d40*/  @!P0 IADD3 R22, PT, PT, R21, R22, RZ ;  /* 0x0000001615168210 */ /* 0x000fe20007ffe0ff */
[----:B------:R-:W-:Y:S02]  /*0d50*/  HADD2.F32 R6, -RZ, R6.H1_H1 ;  /* 0x30000006ff067230 */ /* 0x000fe40000004100 */
[----:B------:R-:W-:-:S05]  /*0d60*/  HADD2.F32 R10, -RZ, R10.H1_H1 ;  /* 0x3000000aff0a7230 */ /* 0x000fca0000004100 */
[----:B------:R-:W-:Y:S01]  /*0d70*/  FFMA.FTZ R5, R6, R10, R5 ;  /* 0x0000000a06057223 */ /* 0x000fe20000010005 */
[----:B----4-:R-:W-:-:S04]  /*0d80*/  @!P0 LEA R8, P1, R20, R8, 0x1 ;  /* 0x0000000814088211 */ /* 0x010fc800078208ff */
[----:B------:R-:W-:Y:S02]  /*0d90*/  @!P0 LEA.HI.X R9, R20, R9, R22, 0x1, P1 ;  /* 0x0000000914098211 */ /* 0x000fe400008f0c16 */
[----:B------:R-:W-:Y:S02]  /*0da0*/  CS2R R22, SRZ ;  /* 0x0000000000167805 */ /* 0x000fe4000001ff00 */
[----:B------:R-:W-:-:S06]  /*0db0*/  CS2R R20, SRZ ;  /* 0x0000000000147805 */ /* 0x000fcc000001ff00 */
[----:B------:R4:W5:Y:S02]  /*0dc0*/  @!P0 LDG.E.128 R20, desc[UR6][R24.64] ;  /* 0x0000000618148981 */ /* 0x000964000c1e1d00 */
[----:B----4-:R-:W-:Y:S01]  /*0dd0*/  CS2R R24, SRZ ;  /* 0x0000000000187805 */ /* 0x010fe2000001ff00 */
[----:B--2---:R-:W-:Y:S02]  /*0de0*/  HADD2.F32 R6, -RZ, R12.H1_H1 ;  /* 0x3000000cff067230 */ /* 0x004fe40000004100 */
[----:B---3--:R-:W-:-:S05]  /*0df0*/  HADD2.F32 R27, -RZ, R16.H1_H1 ;  /* 0x30000010ff1b7230 */ /* 0x008fca0000004100 */
[----:B------:R-:W-:Y:S01]  /*0e00*/  FMUL.FTZ R6, R6, R27 ;  /* 0x0000001b06067220 */ /* 0x000fe20000410000 */
[----:B------:R-:W-:-:S06]  /*0e10*/  CS2R R26, SRZ ;  /* 0x00000000001a7805 */ /* 0x000fcc000001ff00 */
[----:B------:R2:W3:Y:S01]  /*0e20*/  @!P0 LDG.E.128 R24, desc[UR6][R8.64] ;  /* 0x0000000608188981 */ /* 0x0004e2000c1e1d00 */
[----:B------:R-:W-:Y:S02]  /*0e30*/  HADD2.F32 R29, -RZ, R12.H0_H0 ;  /* 0x2000000cff1d7230 */ /* 0x000fe40000004100 */
[----:B------:R-:W-:Y:S02]  /*0e40*/  HADD2.F32 R16, -RZ, R16.H0_H0 ;  /* 0x20000010ff107230 */ /* 0x000fe40000004100 */
[----:B------:R-:W-:-:S03]  /*0e50*/  HADD2.F32 R12, -RZ, R7.H0_H0 ;  /* 0x20000007ff0c7230 */ /* 0x000fc60000004100 */
[----:B------:R-:W-:Y:S01]  /*0e60*/  FFMA.FTZ R6, R29, R16, R6 ;  /* 0x000000101d067223 */ /* 0x000fe20000010006 */
[----:B------:R-:W-:Y:S02]  /*0e70*/  HADD2.F32 R16, -RZ, R11.H0_H0 ;  /* 0x2000000bff107230 */ /* 0x000fe40000004100 */
[----:B--2---:R-:W-:-:S03]  /*0e80*/  HADD2.F32 R9, -RZ, R13.H0_H0 ;  /* 0x2000000dff097230 */ /* 0x004fc60000004100 */
[----:B------:R-:W-:Y:S01]  /*0e90*/  FFMA.FTZ R5, R12, R16, R5 ;  /* 0x000000100c057223 */ /* 0x000fe20000010005 */
[----:B------:R-:W-:Y:S02]  /*0ea0*/  HADD2.F32 R8, -RZ, R17.H0_H0 ;  /* 0x20000011ff087230 */ /* 0x000fe40000004100 */
[----:B------:R-:W-:-:S03]  /*0eb0*/  HADD2.F32 R13, -RZ, R13.H1_H1 ;  /* 0x3000000dff0d7230 */ /* 0x000fc60000004100 */
[----:B------:R-:W-:Y:S01]  /*0ec0*/  FFMA.FTZ R8, R9, R8, R6 ;  /* 0x0000000809087223 */ /* 0x000fe20000010006 */
[----:B------:R-:W-:Y:S02]  /*0ed0*/  HADD2.F32 R9, -RZ, R14.H0_H0 ;  /* 0x2000000eff097230 */ /* 0x000fe40000004100 */
[--C-:B-----5:R-:W-:Y:S02]  /*0ee0*/  HADD2.F32 R10, -RZ, R20.reuse.H1_H1 ;  /* 0x30000014ff0a7230 */ /* 0x120fe40000004100 */
[----:B------:R-:W-:Y:S02]  /*0ef0*/  HADD2.F32 R29, -RZ, R20.H0_H0 ;  /* 0x20000014ff1d7230 */ /* 0x000fe40000004100 */
[----:B------:R-:W-:Y:S02]  /*0f00*/  HADD2.F32 R14, -RZ, R14.H1_H1 ;  /* 0x3000000eff0e7230 */ /* 0x000fe40000004100 */
[----:B------:R-:W-:Y:S02]  /*0f10*/  HADD2.F32 R16, -RZ, R22.H0_H0 ;  /* 0x20000016ff107230 */ /* 0x000fe40000004100 */
[----:B------:R-:W-:-:S02]  /*0f20*/  HADD2.F32 R6, -RZ, R7.H1_H1 ;  /* 0x30000007ff067230 */ /* 0x000fc40000004100 */
[----:B------:R-:W-:Y:S02]  /*0f30*/  HADD2.F32 R7, -RZ, R15.H0_H0 ;  /* 0x2000000fff077230 */ /* 0x000fe40000004100 */
[----:B------:R-:W-:Y:S02]  /*0f40*/  HADD2.F32 R22, -RZ, R22.H1_H1 ;  /* 0x30000016ff167230 */ /* 0x000fe40000004100 */
[----:B------:R-:W-:Y:S02]  /*0f50*/  HADD2.F32 R11, -RZ, R11.H1_H1 ;  /* 0x3000000bff0b7230 */ /* 0x000fe40000004100 */
[----:B------:R-:W-:-:S03]  /*0f60*/  HADD2.F32 R15, -RZ, R15.H1_H1 ;  /* 0x3000000fff0f7230 */ /* 0x000fc60000004100 */
[----:B------:R-:W-:Y:S02]  /*0f70*/  FFMA.FTZ R11, R6, R11, R5 ;  /* 0x0000000b060b7223 */ /* 0x000fe40000010005 */
[----:B------:R-:W2:Y:S04]  /*0f80*/  SHFL.BFLY PT, R5, R4, 0x4, 0x1f ;  /* 0x0c801f0004057f89 */ /* 0x000ea800000e0000 */
[----:B------:R-:W4:Y:S01]  /*0f90*/  SHFL.BFLY PT, R6, R11, 0x4, 0x1f ;  /* 0x0c801f000b067f89 */ /* 0x000f2200000e0000 */
[----:B--2---:R-:W-:Y:S01]  /*0fa0*/  FADD.FTZ R5, R4, R5 ;  /* 0x0000000504057221 */ /* 0x004fe20000010000 */
[----:B------:R-:W-:Y:S02]  /*0fb0*/  LOP3.LUT P0, RZ, R2, 0x7, RZ, 0xc0, !PT ;  /* 0x0000000702ff7812 */ /* 0x000fe4000780c0ff */
[----:B------:R-:W-:-:S04]  /*0fc0*/  IADD3 R3, PT, PT, R3, UR4, RZ ;  /* 0x0000000403037c10 */ /* 0x000fc8000fffe0ff */
[----:B------:R-:W-:-:S04]  /*0fd0*/  IADD3 R0, P2, PT, R3, R0, RZ ;  /* 0x0000000003007210 */ /* 0x000fc80007f5e0ff */
[----:B------:R-:W-:Y:S02]  /*0fe0*/  LEA.HI.X.SX32 R3, R3, RZ, 0x1, P2 ;  /* 0x000000ff03037211 */ /* 0x000fe400010f0eff */
[----:B0-----:R-:W-:-:S04]  /*0ff0*/  LEA R2, P2, R0, UR8, 0x2 ;  /* 0x0000000800027c11 */ /* 0x001fc8000f8410ff */
[----:B------:R-:W-:Y:S01]  /*1000*/  LEA.HI.X R3, R0, UR9, R3, 0x2, P2 ;  /* 0x0000000900037c11 */ /* 0x000fe200090f1403 */
[--C-:B---3--:R-:W-:Y:S02]  /*1010*/  HADD2.F32 R31, -RZ, R24.reuse.H1_H1 ;  /* 0x30000018ff1f7230 */ /* 0x108fe40000004100 */
[----:B------:R-:W-:-:S03]  /*1020*/  HADD2.F32 R24, -RZ, R24.H0_H0 ;  /* 0x20000018ff187230 */ /* 0x000fc60000004100 */
[----:B------:R-:W-:Y:S01]  /*1030*/  FMUL.FTZ R10, R10, R31 ;  /* 0x0000001f0a0a7220 */ /* 0x000fe20000410000 */
[----:B------:R-:W-:-:S03]  /*1040*/  HADD2.F32 R12, -RZ, R25.H0_H0 ;  /* 0x20000019ff0c7230 */ /* 0x000fc60000004100 */
[----:B------:R-:W-:Y:S01]  /*1050*/  FFMA.FTZ R10, R29, R24, R10 ;  /* 0x000000181d0a7223 */ /* 0x000fe2000001000a */
[----:B------:R-:W-:-:S05]  /*1060*/  HADD2.F32 R29, -RZ, R21.H0_H0 ;  /* 0x20000015ff1d7230 */ /* 0x000fca0000004100 */
[----:B------:R-:W-:Y:S01]  /*1070*/  FFMA.FTZ R10, R29, R12, R10 ;  /* 0x0000000c1d0a7223 */ /* 0x000fe2000001000a */
[----:B------:R-:W-:Y:S02]  /*1080*/  HADD2.F32 R12, -RZ, R17.H1_H1 ;  /* 0x30000011ff0c7230 */ /* 0x000fe40000004100 */
[----:B------:R-:W-:Y:S02]  /*1090*/  HADD2.F32 R21, -RZ, R21.H1_H1 ;  /* 0x30000015ff157230 */ /* 0x000fe40000004100 */
[----:B------:R-:W-:Y:S02]  /*10a0*/  HADD2.F32 R25, -RZ, R25.H1_H1 ;  /* 0x30000019ff197230 */ /* 0x000fe40000004100 */
[----:B------:R-:W-:Y:S01]  /*10b0*/  FFMA.FTZ R12, R13, R12, R8 ;  /* 0x0000000c0d0c7223 */ /* 0x000fe20000010008 */
[--C-:B------:R-:W-:Y:S02]  /*10c0*/  HADD2.F32 R17, -RZ, R18.reuse.H0_H0 ;  /* 0x20000012ff117230 */ /* 0x100fe40000004100 */
[----:B------:R-:W-:-:S02]  /*10d0*/  HADD2.F32 R18, -RZ, R18.H1_H1 ;  /* 0x30000012ff127230 */ /* 0x000fc40000004100 */
[----:B------:R-:W-:Y:S01]  /*10e0*/  FFMA.FTZ R13, R21, R25, R10 ;  /* 0x00000019150d7223 */ /* 0x000fe2000001000a */
[--C-:B------:R-:W-:Y:S02]  /*10f0*/  HADD2.F32 R20, -RZ, R26.reuse.H0_H0 ;  /* 0x2000001aff147230 */ /* 0x100fe40000004100 */
[----:B------:R-:W-:Y:S01]  /*1100*/  FFMA.FTZ R9, R9, R17, R12 ;  /* 0x0000001109097223 */ /* 0x000fe2000001000c */
[--C-:B------:R-:W-:Y:S02]  /*1110*/  HADD2.F32 R10, -RZ, R19.reuse.H0_H0 ;  /* 0x20000013ff0a7230 */ /* 0x100fe40000004100 */
[----:B------:R-:W-:Y:S02]  /*1120*/  HADD2.F32 R26, -RZ, R26.H1_H1 ;  /* 0x3000001aff1a7230 */ /* 0x000fe40000004100 */
[----:B------:R-:W-:Y:S01]  /*1130*/  FFMA.FTZ R13, R16, R20, R13 ;  /* 0x00000014100d7223 */ /* 0x000fe2000001000d */
[----:B------:R-:W-:Y:S01]  /*1140*/  FFMA.FTZ R14, R14, R18, R9 ;  /* 0x000000120e0e7223 */ /* 0x000fe20000010009 */
[----:B------:R-:W-:-:S02]  /*1150*/  HADD2.F32 R8, -RZ, R19.H1_H1 ;  /* 0x30000013ff087230 */ /* 0x000fc40000004100 */
[----:B------:R-:W-:Y:S02]  /*1160*/  HADD2.F32 R12, -RZ, R23.H0_H0 ;  /* 0x20000017ff0c7230 */ /* 0x000fe40000004100 */
[----:B------:R-:W-:Y:S01]  /*1170*/  FFMA.FTZ R13, R22, R26, R13 ;  /* 0x0000001a160d7223 */ /* 0x000fe2000001000d */
[----:B------:R-:W-:Y:S02]  /*1180*/  HADD2.F32 R9, -RZ, R27.H0_H0 ;  /* 0x2000001bff097230 */ /* 0x000fe40000004100 */
[----:B------:R-:W-:Y:S01]  /*1190*/  FFMA.FTZ R10, R7, R10, R14 ;  /* 0x0000000a070a7223 */ /* 0x000fe2000001000e */
[----:B------:R-:W-:Y:S02]  /*11a0*/  HADD2.F32 R14, -RZ, R23.H1_H1 ;  /* 0x30000017ff0e7230 */ /* 0x000fe40000004100 */
[----:B------:R-:W-:Y:S02]  /*11b0*/  HADD2.F32 R27, -RZ, R27.H1_H1 ;  /* 0x3000001bff1b7230 */ /* 0x000fe40000004100 */
[----:B------:R-:W-:Y:S01]  /*11c0*/  FFMA.FTZ R13, R12, R9, R13 ;  /* 0x000000090c0d7223 */ /* 0x000fe2000001000d */
[----:B------:R-:W-:-:S03]  /*11d0*/  FFMA.FTZ R10, R15, R8, R10 ;  /* 0x000000080f0a7223 */ /* 0x000fc6000001000a */
[----:B------:R-:W-:Y:S02]  /*11e0*/  FFMA.FTZ R13, R14, R27, R13 ;  /* 0x0000001b0e0d7223 */ /* 0x000fe4000001000d */
[----:B------:R-:W0:Y:S04]  /*11f0*/  SHFL.BFLY PT, R9, R10, 0x4, 0x1f ;  /* 0x0c801f000a097f89 */ /* 0x000e2800000e0000 */
[----:B------:R-:W2:Y:S01]  /*1200*/  SHFL.BFLY PT, R8, R13, 0x4, 0x1f ;  /* 0x0c801f000d087f89 */ /* 0x000ea200000e0000 */
[----:B------:R-:W3:Y:S01]  /*1210*/  S2R R14, SR_TID.X ;  /* 0x00000000000e7919 */ /* 0x000ee20000002100 */
[----:B----4-:R-:W-:Y:S02]  /*1220*/  FADD.FTZ R7, R11, R6 ;  /* 0x000000060b077221 */ /* 0x010fe40000010000 */
[----:B------:R-:W4:Y:S01]  /*1230*/  SHFL.BFLY PT, R6, R5, 0x2, 0x1f ;  /* 0x0c401f0005067f89 */ /* 0x000f2200000e0000 */
[----:B0-----:R-:W-:Y:S01]  /*1240*/  FADD.FTZ R9, R10, R9 ;  /* 0x000000090a097221 */ /* 0x001fe20000010000 */
[----:B--2---:R-:W-:-:S04]  /*1250*/  FADD.FTZ R12, R13, R8 ;  /* 0x000000080d0c7221 */ /* 0x004fc80000010000 */
[----:B------:R-:W0:Y:S04]  /*1260*/  SHFL.BFLY PT, R4, R9, 0x2, 0x1f ;  /* 0x0c401f0009047f89 */ /* 0x000e2800000e0000 */
[----:B------:R-:W2:Y:S04]  /*1270*/  SHFL.BFLY PT, R8, R7, 0x2, 0x1f ;  /* 0x0c401f0007087f89 */ /* 0x000ea800000e0000 */
[----:B------:R-:W5:Y:S01]  /*1280*/  SHFL.BFLY PT, R11, R12, 0x2, 0x1f ;  /* 0x0c401f000c0b7f89 */ /* 0x000f6200000e0000 */
[----:B---3--:R-:W-:-:S04]  /*1290*/  LOP3.LUT R14, R14, 0x7, RZ, 0xc0, !PT ;  /* 0x000000070e0e7812 */ /* 0x008fc800078ec0ff */
[----:B------:R-:W-:Y:S01]  /*12a0*/  ISETP.NE.AND P1, PT, R14, RZ, PT ;  /* 0x000000ff0e00720c */ /* 0x000fe20003f25270 */
[----:B----4-:R-:W-:Y:S01]  /*12b0*/  FADD.FTZ R6, R5, R6 ;  /* 0x0000000605067221 */ /* 0x010fe20000010000 */
[----:B0-----:R-:W-:Y:S01]  /*12c0*/  FADD.FTZ R4, R9, R4 ;  /* 0x0000000409047221 */ /* 0x001fe20000010000 */
[----:B--2---:R-:W-:-:S03]  /*12d0*/  FADD.FTZ R8, R7, R8 ;  /* 0x0000000807087221 */ /* 0x004fc60000010000 */
[----:B------:R-:W0:Y:S07]  /*12e0*/  SHFL.BFLY PT, R5, R6, 0x1, 0x1f ;  /* 0x0c201f0006057f89 */ /* 0x000e2e00000e0000 */
[----:B------:R-:W2:Y:S01]  /*12f0*/  @!P1 LDC R14, c[0x0][0x4f4] ;  /* 0x00013d00ff0e9b82 */ /* 0x000ea20000000800 */
[----:B-----5:R-:W-:Y:S01]  /*1300*/  FADD.FTZ R11, R12, R11 ;  /* 0x0000000b0c0b7221 */ /* 0x020fe20000010000 */
[----:B------:R-:W3:Y:S04]  /*1310*/  SHFL.BFLY PT, R7, R8, 0x1, 0x1f ;  /* 0x0c201f0008077f89 */ /* 0x000ee800000e0000 */
[----:B------:R-:W4:Y:S02]  /*1320*/  SHFL.BFLY PT, R9, R4, 0x1, 0x1f ;  /* 0x0c201f0004097f89 */ /* 0x000f2400000e0000 */
[----:B------:R-:W5:Y:S02]  /*1330*/  @!P0 LDC R12, c[0x0][0x4f4] ;  /* 0x00013d00ff0c8b82 */ /* 0x000f640000000800 */
[----:B------:R-:W2:Y:S01]  /*1340*/  SHFL.BFLY PT, R10, R11, 0x1, 0x1f ;  /* 0x0c201f000b0a7f89 */ /* 0x000ea200000e0000 */
[----:B0-----:R-:W-:Y:S01]  /*1350*/  FADD.FTZ R5, R6, R5 ;  /* 0x0000000506057221 */ /* 0x001fe20000010000 */
[----:B---3--:R-:W-:Y:S01]  /*1360*/  FADD.FTZ R7, R8, R7 ;  /* 0x0000000708077221 */ /* 0x008fe20000010000 */
[----:B----4-:R-:W-:-:S02]  /*1370*/  FADD.FTZ R9, R4, R9 ;  /* 0x0000000904097221 */ /* 0x010fc40000010000 */
[----:B-1----:R-:W-:Y:S01]  /*1380*/  @!P0 FMUL.FTZ R5, R5, UR5 ;  /* 0x0000000505058c20 */ /* 0x002fe20008410000 */
[----:B-----5:R-:W-:Y:S01]  /*1390*/  @!P0 FMUL.FTZ R7, R7, R12 ;  /* 0x0000000c07078220 */ /* 0x020fe20000410000 */
[----:B--2---:R-:W-:Y:S01]  /*13a0*/  @!P1 FMUL.FTZ R9, R9, R14 ;  /* 0x0000000e09099220 */ /* 0x004fe20000410000 */
[----:B------:R-:W-:Y:S02]  /*13b0*/  FADD.FTZ R10, R11, R10 ;  /* 0x0000000a0b0a7221 */ /* 0x000fe40000010000 */
[----:B------:R0:W-:Y:S02]  /*13c0*/  @!P0 STG.E desc[UR6][R2.64], R5 ;  /* 0x0000000502008986 */ /* 0x0001e4000c101906 */
[----:B------:R-:W-:Y:S02]  /*13d0*/  FMUL.FTZ R11, R10, UR5 ;  /* 0x000000050a0b7c20 */ /* 0x000fe40008410000 */
[----:B------:R0:W-:Y:S04]  /*13e0*/  @!P0 STG.E desc[UR6][R2.64+0x80], R7 ;  /* 0x0000800702008986 */ /* 0x0001e8000c101906 */
[----:B------:R0:W-:Y:S01]  /*13f0*/  @!P1 STG.E desc[UR6][R2.64+0x100], R9 ;  /* 0x0001000902009986 */ /* 0x0001e2000c101906 */
[----:B------:R-:W-:Y:S05]  /*1400*/  @P1 EXIT ;  /* 0x000000000000194d */ /* 0x000fea0003800000 */
[----:B------:R-:W-:Y:S01]  /*1410*/  STG.E desc[UR6][R2.64+0x180], R11 ;  /* 0x0001800b02007986 */ /* 0x000fe2000c101906 */
[----:B------:R-:W-:Y:S05]  /*1420*/  EXIT ;  /* 0x000000000000794d */ /* 0x000fea0003800000 */
.L_x_2747:
        /* <DEDUP_REMOVED lines=13> */
.L_x_2799:


//--------------------- .text._ZN5flash25flash_bwd_dot_do_o_kernelILb1E23Flash_bwd_kernel_traitsILi64ELi128ELi128ELi8ELi4ELi4ELi4ELb0ELb0EN7cutlass6half_tE19Flash_kernel_traitsILi64ELi128ELi128ELi8ES3_EEEEvNS_16Flash_bwd_paramsE --------------------------
	.section	.text._ZN5flash25flash_bwd_dot_do_o_kernelILb1E23Flash_bwd_kernel_traitsILi64ELi128ELi128ELi8ELi4ELi4ELi4ELb0ELb0EN7cutlass6half_tE19Flash_kernel_traitsILi64ELi128ELi128ELi8ES3_EEEEvNS_16Flash_bwd_paramsE,"ax",@progbits
	.align	128
        .global         _ZN5flash25flash_bwd_dot_do_o_kernelILb1E23Flash_bwd_kernel_traitsILi64ELi128ELi128ELi8ELi4ELi4ELi4ELb0ELb0EN7cutlass6half_tE19Flash_kernel_traitsILi64ELi128ELi128ELi8ES3_EEEEvNS_16Flash_bwd_paramsE
        .type           _ZN5flash25flash_bwd_dot_do_o_kernelILb1E23Flash_bwd_kernel_traitsILi64ELi128ELi128ELi8ELi4ELi4ELi4ELb0ELb0EN7cutlass6half_tE19Flash_kernel_traitsILi64ELi128ELi128ELi8ES3_EEEEvNS_16Flash_bwd_paramsE,@function
        .size           _ZN5flash25flash_bwd_dot_do_o_kernelILb1E23Flash_bwd_kernel_traitsILi64ELi128ELi128ELi8ELi4ELi4ELi4ELb0ELb0EN7cutlass6half_tE19Flash_kernel_traitsILi64ELi128ELi128ELi8ES3_EEEEvNS_16Flash_bwd_paramsE,(.L_x_2800 - _ZN5flash25flash_bwd_dot_do_o_kernelILb1E23Flash_bwd_kernel_traitsILi64ELi128ELi128ELi8ELi4ELi4ELi4ELb0ELb0EN7cutlass6half_tE19Flash_kernel_traitsILi64ELi128ELi128ELi8ES3_EEEEvNS_16Flash_bwd_paramsE)
        .other          _ZN5flash25flash_bwd_dot_do_o_kernelILb1E23Flash_bwd_kernel_traitsILi64ELi128ELi128ELi8ELi4ELi4ELi4ELb0ELb0EN7cutlass6half_tE19Flash_kernel_traitsILi64ELi128ELi128ELi8ES3_EEEEvNS_16Flash_bwd_paramsE,@"STO_CUDA_ENTRY STV_DEFAULT"
_ZN5flash25flash_bwd_dot_do_o_kernelILb1E23Flash_bwd_kernel_traitsILi64ELi128ELi128ELi8ELi4ELi4ELi4ELb0ELb0EN7cutlass6half_tE19Flash_kernel_traitsILi64ELi128ELi128ELi8ES3_EEEEvNS_16Flash_bwd_paramsE:
.text._ZN5flash25flash_bwd_dot_do_o_kernelILb1E23Flash_bwd_kernel_traitsILi64ELi128ELi128ELi8ELi4ELi4ELi4ELb0ELb0EN7cutlass6half_tE19Flash_kernel_traitsILi64ELi128ELi128ELi8ES3_EEEEvNS_16Flash_bwd_paramsE:
[----:B------:R-:W-:Y:S08]  /*0000*/  LDC R1, c[0x0][0x37c] ;  /* 0x0000df00ff017b82 */ /* 0x000ff00000000800 */
[----:B------:R-:W0:Y:S01]  /*0010*/  LDC.64 R4, c[0x0][0x460] ;  /* 0x00011800ff047b82 */ /* 0x000e220000000a00 */
[----:B------:R-:W1:Y:S01]  /*0020*/  S2R R6, SR_CTAID.Y ;  /* 0x0000000000067919 */ /* 0x000e620000002600 */
[----:B------:R-:W2:Y:S06]  /*0030*/  LDCU.64 UR6, c[0x0][0x358] ;  /* 0x00006b00ff0677ac */ /* 0x000eac0008000a00 */
[----:B------:R-:W1:Y:S01]  /*0040*/  LDC.64 R2, c[0x0][0x460] ;  /* 0x00011800ff027b82 */ /* 0x000e620000000a00 */
[----:B0-----:R-:W-:-:S02]  /*0050*/  ISETP.NE.U32.AND P0, PT, R4, RZ, PT ;  /* 0x000000ff0400720c */ /* 0x001fc40003f05070 */
[----:B------:R-:W-:Y:S02]  /*0060*/  ISETP.NE.U32.AND P1, PT, R4, RZ, PT ;  /* 0x000000ff0400720c */ /* 0x000fe40003f25070 */
[C---:B------:R-:W-:Y:S02]  /*0070*/  ISETP.NE.AND.EX P0, PT, R5.reuse, RZ, PT, P0 ;  /* 0x000000ff0500720c */ /* 0x040fe40003f05300 */
[----:B------:R-:W-:Y:S02]  /*0080*/  ISETP.NE.AND.EX P1, PT, R5, RZ, PT, P1 ;  /* 0x000000ff0500720c */ /* 0x000fe40003f25310 */
[----:B------:R-:W-:Y:S01]  /*0090*/  MOV R5, 0xffffffff ;  /* 0xffffffff00057802 */ /* 0x000fe20000000f00 */
[----:B-1----:R-:W-:-:S08]  /*00a0*/  IMAD.WIDE.U32 R2, R6, 0x4, R2 ;  /* 0x0000000406027825 */ /* 0x002fd000078e0002 */
        /* <DEDUP_REMOVED lines=13> */
[----:B------:R-:W3:Y:S08]  /*0180*/  @!P1 LDC.64 R16, c[0x0][0x400] ;  /* 0x00010000ff109b82 */ /* 0x000ef00000000a00 */
[----:B------:R-:W4:Y:S08]  /*0190*/  @P1 LDC.64 R12, c[0x0][0x408] ;  /* 0x00010200ff0c1b82 */ /* 0x000f300000000a00 */
[----:B------:R-:W5:Y:S01]  /*01a0*/  @P1 LDC.64 R10, c[0x0][0x590] ;  /* 0x00016400ff0a1b82 */ /* 0x000f620000000a00 */
[----:B--2---:R-:W-:-:S04]  /*01b0*/  @!P1 IMAD.WIDE.U32 R26, R6, R2, RZ ;  /* 0x00000002061a9225 */ /* 0x004fc800078e00ff */
[----:B---3--:R-:W-:-:S04]  /*01c0*/  @!P1 IMAD.WIDE.U32 R18, R6, R16, RZ ;  /* 0x0000001006129225 */ /* 0x008fc800078e00ff */
[C---:B------:R-:W-:Y:S02]  /*01d0*/  @!P1 IMAD R16, R6.reuse, R3, R27 ;  /* 0x0000000306109224 */ /* 0x040fe400078e021b */
        /* <DEDUP_REMOVED lines=26> */
.L_x_2748:
[-C--:B------:R-:W-:Y:S02]  /*0380*/  IMAD R7, R9, R5.reuse, RZ ;  /* 0x0000000509077224 */ /* 0x080fe400078e02ff */
[----:B------:R-:W-:-:S05]  /*0390*/  IMAD.WIDE.U32 R2, R8, R5, RZ ;  /* 0x0000000508027225 */ /* 0x000fca00078e00ff */
[----:B------:R-:W-:Y:S02]  /*03a0*/  IADD3 R3, PT, PT, R3, R7, RZ ;  /* 0x0000000703037210 */ /* 0x000fe40007ffe0ff */
[----:B------:R-:W-:-:S07]  /*03b0*/  MOV R28, R2 ;  /* 0x00000002001c7202 */ /* 0x000fce0000000f00 */
.L_x_2749:
[----:B------:R-:W0:Y:S01]  /*03c0*/  LDCU.U8 UR10, c[0x0][0x548] ;  /* 0x0000a900ff0a77ac */ /* 0x000e220008000000 */
[----:B------:R-:W-:Y:S01]  /*03d0*/  SHF.L.U32 R10, R6, 0x7, RZ ;  /* 0x00000007060a7819 */ /* 0x000fe200000006ff */
[----:B------:R-:W1:Y:S01]  /*03e0*/  S2R R2, SR_TID.X ;  /* 0x0000000000027919 */ /* 0x000e620000002100 */
[----:B------:R-:W-:Y:S02]  /*03f0*/  UIMAD UR5, UR8, UR9, URZ ;  /* 0x00000009080572a4 */ /* 0x000fe4000f8e02ff */
[----:B------:R-:W-:-:S04]  /*0400*/  SEL R7, R10, RZ, P0 ;  /* 0x000000ff0a077207 */ /* 0x000fc80000000000 */
[----:B------:R-:W-:-:S04]  /*0410*/  IADD3 R7, P0, PT, R7, UR4, RZ ;  /* 0x0000000407077c10 */ /* 0x000fc8000ff1e0ff */
        /* <DEDUP_REMOVED lines=9> */
[----:B------:R-:W2:Y:S08]  /*04b0*/  LDC R30, c[0x0][0x430] ;  /* 0x00010c00ff1e7b82 */ /* 0x000eb00000000800 */
[----:B------:R-:W2:Y:S01]  /*04c0*/  LDC R7, c[0x0][0x454] ;  /* 0x00011500ff077b82 */ /* 0x000ea20000000800 */
[----:B0-----:R-:W-:-:S05]  /*04d0*/  @!P0 IMAD R5, R6, R9, RZ ;  /* 0x0000000906058224 */ /* 0x001fca00078e02ff */
[----:B------:R-:W-:Y:S02]  /*04e0*/  IADD3 R5, PT, PT, R10, R5, RZ ;  /* 0x000000050a057210 */ /* 0x000fe40007ffe0ff */
[----:B--2---:R-:W-:-:S05]  /*04f0*/  LEA R30, R30, R7, 0x7 ;  /* 0x000000071e1e7211 */ /* 0x004fca00078e38ff */
[----:B------:R-:W-:Y:S01]  /*0500*/  IMAD R30, R30, UR8, R5 ;  /* 0x000000081e1e7c24 */ /* 0x000fe2000f8e0205 */
[----:B------:R-:W-:Y:S06]  /*0510*/  BRA `(.L_x_2751) ;  /* 0x00000000000c7947 */ /* 0x000fec0003800000 */
.L_x_2750:
[----:B------:R-:W0:Y:S01]  /*0520*/  LDC R5, c[0x0][0x444] ;  /* 0x00011100ff057b82 */ /* 0x000e220000000800 */
[----:B------:R-:W-:-:S04]  /*0530*/  IMAD R6, R6, R29, UR8 ;  /* 0x0000000806067e24 */ /* 0x000fc8000f8e021d */
[----:B0-----:R-:W-:-:S07]  /*0540*/  IMAD R30, R6, R5, RZ ;  /* 0x00000005061e7224 */ /* 0x001fce00078e02ff */
.L_x_2751:
[----:B------:R-:W0:Y:S01]  /*0550*/  LDCU UR10, c[0x0][0x440] ;  /* 0x00008800ff0a77ac */ /* 0x000e220008000800 */
[----:B------:R-:W2:Y:S01]  /*0560*/  LDC.64 R6, c[0x0][0x590] ;  /* 0x00016400ff067b82 */ /* 0x000ea20000000a00 */
[----:B-1----:R-:W-:Y:S01]  /*0570*/  SHF.L.U32 R8, R2, 0x3, RZ ;  /* 0x0000000302087819 */ /* 0x002fe200000006ff */
[----:B------:R-:W-:Y:S01]  /*0580*/  HFMA2 R9, -RZ, RZ, 0, 0 ;  /* 0x00000000ff097431 */ /* 0x000fe200000001ff */
[----:B------:R-:W-:Y:S02]  /*0590*/  IADD3 R4, PT, PT, R4, -UR4, RZ ;  /* 0x8000000404047c10 */ /* 0x000fe4000fffe0ff */
[----:B------:R-:W-:Y:S02]  /*05a0*/  LOP3.LUT R8, R8, 0x38, RZ, 0xc0, !PT ;  /* 0x0000003808087812 */ /* 0x000fe400078ec0ff */
[----:B------:R-:W-:Y:S01]  /*05b0*/  SHF.R.U32.HI R5, RZ, 0x3, R2 ;  /* 0x00000003ff057819 */ /* 0x000fe20000011602 */
[----:B------:R-:W1:Y:S08]  /*05c0*/  LDC.64 R22, c[0x0][0x408] ;  /* 0x00010200ff167b82 */ /* 0x000e700000000a00 */
[----:B------:R-:W3:Y:S01]  /*05d0*/  LDC.64 R34, c[0x0][0x598] ;  /* 0x00016600ff227b82 */ /* 0x000ee20000000a00 */
[----:B0-----:R-:W-:Y:S01]  /*05e0*/  ISETP.GE.AND P0, PT, R8, UR10, PT ;  /* 0x0000000a08007c0c */ /* 0x001fe2000bf06270 */
[----:B------:R-:W0:Y:S03]  /*05f0*/  LDCU.64 UR10, c[0x0][0x570] ;  /* 0x0000ae00ff0a77ac */ /* 0x000e260008000a00 */
[----:B------:R-:W-:-:S03]  /*0600*/  ISETP.GE.OR P3, PT, R5, R4, P0 ;  /* 0x000000040500720c */ /* 0x000fc60000766670 */
[----:B------:R-:W4:Y:S01]  /*0610*/  LDC.64 R14, c[0x0][0x410] ;  /* 0x00010400ff0e7b82 */ /* 0x000f220000000a00 */
[----:B--2---:R-:W-:-:S04]  /*0620*/  IMAD.WIDE.U32 R10, R6, UR4, R8 ;  /* 0x00000004060a7c25 */ /* 0x004fc8000f8e0008 */
[----:B------:R-:W-:Y:S01]  /*0630*/  IMAD R19, R7, UR4, R11 ;  /* 0x0000000407137c24 */ /* 0x000fe2000f8e020b */
[----:B------:R-:W-:Y:S01]  /*0640*/  IADD3 R26, P1, PT, R26, R10, RZ ;  /* 0x0000000a1a1a7210 */ /* 0x000fe20007f3e0ff */
[----:B-1----:R-:W-:-:S03]  /*0650*/  IMAD.WIDE.U32 R8, R22, UR4, R8 ;  /* 0x0000000416087c25 */ /* 0x002fc6000f8e0008 */
[----:B------:R-:W1:Y:S01]  /*0660*/  @!P3 LDC.64 R12, c[0x0][0x550] ;  /* 0x00015400ff0cbb82 */ /* 0x000e620000000a00 */
[----:B------:R-:W-:Y:S01]  /*0670*/  IADD3.X R27, PT, PT, R16, R19, RZ, P1, !PT ;  /* 0x00000013101b7210 */ /* 0x000fe20000ffe4ff */
[----:B------:R-:W-:Y:S01]  /*0680*/  IMAD R20, R23, UR4, R9 ;  /* 0x0000000417147c24 */ /* 0x000fe2000f8e0209 */
[----:B------:R-:W-:Y:S02]  /*0690*/  IADD3 R8, P2, PT, R18, R8, RZ ;  /* 0x0000000812087210 */ /* 0x000fe40007f5e0ff */
[----:B------:R-:W-:Y:S01]  /*06a0*/  CS2R R18, SRZ ;  /* 0x0000000000127805 */ /* 0x000fe2000001ff00 */
[----:B---3--:R-:W-:Y:S01]  /*06b0*/  IMAD.WIDE.U32 R26, R34, UR8, R26 ;  /* 0x00000008221a7c25 */ /* 0x008fe2000f8e001a */
[----:B------:R-:W-:Y:S01]  /*06c0*/  IADD3.X R9, PT, PT, R17, R20, RZ, P2, !PT ;  /* 0x0000001411097210 */ /* 0x000fe200017fe4ff */
[----:B------:R-:W2:Y:S02]  /*06d0*/  @!P3 LDC.64 R10, c[0x0][0x3f0] ;  /* 0x0000fc00ff0abb82 */ /* 0x000ea40000000a00 */
[----:B------:R-:W-:Y:S01]  /*06e0*/  IMAD R35, R35, UR8, R27 ;  /* 0x0000000823237c24 */ /* 0x000fe2000f8e021b */
[----:B------:R-:W-:Y:S01]  /*06f0*/  @!P3 MOV R34, R26 ;  /* 0x0000001a0022b202 */ /* 0x000fe20000000f00 */
[----:B----4-:R-:W-:-:S04]  /*0700*/  IMAD.WIDE.U32 R8, R14, UR8, R8 ;  /* 0x000000080e087c25 */ /* 0x010fc8000f8e0008 */
[----:B------:R-:W-:Y:S02]  /*0710*/  IMAD R9, R15, UR8, R9 ;  /* 0x000000080f097c24 */ /* 0x000fe4000f8e0209 */
[----:B------:R-:W-:-:S04]  /*0720*/  @!P3 IMAD.WIDE.U32 R16, R5, R6, R34 ;  /* 0x000000060510b225 */ /* 0x000fc800078e0022 */
[----:B------:R-:W-:Y:S01]  /*0730*/  @!P3 IMAD.WIDE.U32 R14, R5, R22, R8 ;  /* 0x00000016050eb225 */ /* 0x000fe200078e0008 */
[----:B-1----:R-:W-:-:S03]  /*0740*/  @!P3 LEA R20, P1, R16, R12, 0x1 ;  /* 0x0000000c1014b211 */ /* 0x002fc600078208ff */
[C---:B------:R-:W-:Y:S02]  /*0750*/  @!P3 IMAD R17, R5.reuse, R7, R17 ;  /* 0x000000070511b224 */ /* 0x040fe400078e0211 */
[----:B------:R-:W-:Y:S01]  /*0760*/  @!P3 IMAD R15, R5, R23, R15 ;  /* 0x00000017050fb224 */ /* 0x000fe200078e020f */
[----:B--2---:R-:W-:Y:S02]  /*0770*/  @!P3 LEA R10, P2, R14, R10, 0x1 ;  /* 0x0000000a0e0ab211 */ /* 0x004fe400078408ff */
[----:B------:R-:W-:Y:S02]  /*0780*/  @!P3 LEA.HI.X R21, R16, R13, R17, 0x1, P1 ;  /* 0x0000000d1015b211 */ /* 0x000fe400008f0c11 */
[----:B------:R-:W-:Y:S02]  /*0790*/  CS2R R12, SRZ ;  /* 0x00000000000c7805 */ /* 0x000fe4000001ff00 */
[----:B------:R-:W-:Y:S02]  /*07a0*/  @!P3 LEA.HI.X R11, R14, R11, R15, 0x1, P2 ;  /* 0x0000000b0e0bb211 */ /* 0x000fe400010f0c0f */
[----:B------:R-:W-:-:S02]  /*07b0*/  CS2R R14, SRZ ;  /* 0x00000000000e7805 */ /* 0x000fc4000001ff00 */
[----:B------:R-:W-:-:S04]  /*07c0*/  CS2R R16, SRZ ;  /* 0x0000000000107805 */ /* 0x000fc8000001ff00 */
[----:B------:R-:W2:Y:S04]  /*07d0*/  @!P3 LDG.E.128 R12, desc[UR6][R20.64] ;  /* 0x00000006140cb981 */ /* 0x000ea8000c1e1d00 */
[----:B------:R1:W3:Y:S01]  /*07e0*/  @!P3 LDG.E.128 R16, desc[UR6][R10.64] ;  /* 0x000000060a10b981 */ /* 0x0002e2000c1e1d00 */
[C---:B------:R-:W-:Y:S02]  /*07f0*/  IADD3 R25, PT, PT, R5.reuse, 0x20, RZ ;  /* 0x0000002005197810 */ /* 0x040fe40007ffe0ff */
[----:B------:R-:W-:Y:S02]  /*0800*/  IADD3 R31, PT, PT, R5, 0x60, RZ ;  /* 0x00000060051f7810 */ /* 0x000fe40007ffe0ff */
[----:B------:R-:W-:Y:S02]  /*0810*/  ISETP.GE.OR P1, PT, R25, R4, P0 ;  /* 0x000000041900720c */ /* 0x000fe40000726670 */
[----:B------:R-:W-:-:S11]  /*0820*/  IADD3 R25, PT, PT, R5, 0x40, RZ ;  /* 0x0000004005197810 */ /* 0x000fd60007ffe0ff */
[----:B-1----:R-:W1:Y:S01]  /*0830*/  @!P1 LDC.64 R10, c[0x0][0x550] ;  /* 0x00015400ff0a9b82 */ /* 0x002e620000000a00 */
[----:B------:R-:W-:Y:S02]  /*0840*/  @!P1 IADD3 R27, P2, PT, R5, 0x20, RZ ;  /* 0x00000020051b9810 */ /* 0x000fe40007f5e0ff */
[----:B------:R-:W-:Y:S02]  /*0850*/  @!P1 MOV R20, R26 ;  /* 0x0000001a00149202 */ /* 0x000fe40000000f00 */
[----:B------:R-:W-:Y:S02]  /*0860*/  @!P1 IADD3.X R33, PT, PT, RZ, RZ, RZ, P2, !PT ;  /* 0x000000ffff219210 */ /* 0x000fe400017fe4ff */
[-C--:B------:R-:W-:Y:S02]  /*0870*/  ISETP.GE.OR P2, PT, R25, R4.reuse, P0 ;  /* 0x000000041900720c */ /* 0x080fe40000746670 */
[----:B------:R-:W-:Y:S01]  /*0880*/  ISETP.GE.OR P0, PT, R31, R4, P0 ;  /* 0x000000041f00720c */ /* 0x000fe20000706670 */
[----:B------:R-:W-:Y:S01]  /*0890*/  @!P1 IMAD R4, R33, R6, RZ ;  /* 0x0000000621049224 */ /* 0x000fe200078e02ff */
[----:B------:R-:W-:-:S03]  /*08a0*/  @!P1 MOV R21, R35 ;  /* 0x0000002300159202 */ /* 0x000fc60000000f00 */
[C---:B------:R-:W-:Y:S02]  /*08b0*/  @!P1 IMAD R25, R27.reuse, R7, R4 ;  /* 0x000000071b199224 */ /* 0x040fe400078e0204 */
[----:B------:R-:W-:-:S04]  /*08c0*/  @!P1 IMAD.WIDE.U32 R20, R27, R6, R20 ;  /* 0x000000061b149225 */ /* 0x000fc800078e0014 */
[----:B------:R-:W-:Y:S02]  /*08d0*/  @!P2 MOV R34, R26 ;  /* 0x0000001a0022a202 */ /* 0x000fe40000000f00 */
[----:B------:R-:W-:Y:S02]  /*08e0*/  @!P1 IADD3 R25, PT, PT, R21, R25, RZ ;  /* 0x0000001915199210 */ /* 0x000fe40007ffe0ff */
[C---:B-1----:R-:W-:Y:S02]  /*08f0*/  @!P1 LEA R10, P3, R20.reuse, R10, 0x1 ;  /* 0x0000000a140a9211 */ /* 0x042fe400078608ff */
[----:B------:R-:W-:Y:S02]  /*0900*/  @!P0 IADD3 R21, P4, PT, R5, 0x60, RZ ;  /* 0x0000006005158810 */ /* 0x000fe40007f9e0ff */
[----:B------:R-:W-:Y:S02]  /*0910*/  @!P1 LEA.HI.X R11, R20, R11, R25, 0x1, P3 ;  /* 0x0000000b140b9211 */ /* 0x000fe400018f0c19 */
[----:B------:R-:W-:Y:S01]  /*0920*/  @!P0 MOV R24, R26 ;  /* 0x0000001a00188202 */ /* 0x000fe20000000f00 */
[----:B--2---:R-:W-:-:S02]  /*0930*/  HADD2.F32 R4, -RZ, R12.H1_H1 ;  /* 0x3000000cff047230 */ /* 0x004fc40000004100 */
[----:B------:R-:W-:Y:S02]  /*0940*/  HADD2.F32 R12, -RZ, R12.H0_H0 ;  /* 0x2000000cff0c7230 */ /* 0x000fe40000004100 */
[--C-:B---3--:R-:W-:Y:S02]  /*0950*/  HADD2.F32 R27, -RZ, R16.reuse.H1_H1 ;  /* 0x30000010ff1b7230 */ /* 0x108fe40000004100 */
[--C-:B------:R-:W-:Y:S02]  /*0960*/  HADD2.F32 R25, -RZ, R13.reuse.H0_H0 ;  /* 0x2000000dff197230 */ /* 0x100fe40000004100 */
[----:B------:R-:W-:Y:S02]  /*0970*/  HADD2.F32 R13, -RZ, R13.H1_H1 ;  /* 0x3000000dff0d7230 */ /* 0x000fe40000004100 */
[----:B------:R-:W-:Y:S01]  /*0980*/  FMUL.FTZ R31, R4, R27 ;  /* 0x0000001b041f7220 */ /* 0x000fe20000410000 */
[----:B------:R-:W-:Y:S01]  /*0990*/  HADD2.F32 R27, -RZ, R16.H0_H0 ;  /* 0x20000010ff1b7230 */ /* 0x000fe20000004100 */
[----:B------:R-:W-:Y:S01]  /*09a0*/  @!P2 IADD3 R16, P3, PT, R5, 0x40, RZ ;  /* 0x000000400510a810 */ /* 0x000fe20007f7e0ff */
[----:B------:R-:W-:-:S03]  /*09b0*/  HADD2.F32 R4, -RZ, R17.H0_H0 ;  /* 0x20000011ff047230 */ /* 0x000fc60000004100 */
[----:B------:R-:W-:Y:S01]  /*09c0*/  FFMA.FTZ R12, R12, R27, R31 ;  /* 0x0000001b0c0c7223 */ /* 0x000fe2000001001f */
[----:B------:R-:W-:-:S03]  /*09d0*/  @!P2 IADD3.X R27, PT, PT, RZ, RZ, RZ, P3, !PT ;  /* 0x000000ffff1ba210 */ /* 0x000fc60001ffe4ff */
[----:B------:R-:W-:Y:S01]  /*09e0*/  FFMA.FTZ R12, R25, R4, R12 ;  /* 0x00000004190c7223 */ /* 0x000fe2000001000c */
[----:B------:R-:W-:Y:S01]  /*09f0*/  @!P0 IADD3.X R25, PT, PT, RZ, RZ, RZ, P4, !PT ;  /* 0x000000ffff198210 */ /* 0x000fe200027fe4ff */
[-C--:B------:R-:W-:Y:S02]  /*0a00*/  @!P2 IMAD R4, R27, R6.reuse, RZ ;  /* 0x000000061b04a224 */ /* 0x080fe400078e02ff */
[----:B------:R-:W-:Y:S02]  /*0a10*/  HADD2.F32 R27, -RZ, R17.H1_H1 ;  /* 0x30000011ff1b7230 */ /* 0x000fe40000004100 */
[-C--:B------:R-:W-:Y:S01]  /*0a20*/  @!P0 IMAD R20, R25, R6.reuse, RZ ;  /* 0x0000000619148224 */ /* 0x080fe200078e02ff */
[----:B------:R-:W-:Y:S01]  /*0a30*/  @!P0 MOV R25, R35 ;  /* 0x0000002300198202 */ /* 0x000fe20000000f00 */
[----:B------:R-:W-:Y:S02]  /*0a40*/  @!P2 IMAD R4, R16, R7, R4 ;  /* 0x000000071004a224 */ /* 0x000fe400078e0204 */
[----:B------:R-:W-:Y:S01]  /*0a50*/  FFMA.FTZ R12, R13, R27, R12 ;  /* 0x0000001b0d0c7223 */ /* 0x000fe2000001000c */
[----:B------:R-:W-:Y:S01]  /*0a60*/  @!P0 IMAD R7, R21, R7, R20 ;  /* 0x0000000715078224 */ /* 0x000fe200078e0214 */
[----:B------:R-:W-:Y:S01]  /*0a70*/  @!P0 IADD3 R13, P6, PT, R5, 0x60, RZ ;  /* 0x00000060050d8810 */ /* 0x000fe20007fde0ff */
[----:B------:R-:W-:-:S02]  /*0a80*/  @!P0 IMAD.WIDE.U32 R24, R21, R6, R24 ;  /* 0x0000000615188225 */ /* 0x000fc400078e0018 */
[----:B------:R-:W1:Y:S01]  /*0a90*/  @!P0 LDC.64 R20, c[0x0][0x550] ;  /* 0x00015400ff148b82 */ /* 0x000e620000000a00 */
[----:B------:R-:W-:Y:S01]  /*0aa0*/  @!P0 IADD3.X R27, PT, PT, RZ, RZ, RZ, P6, !PT ;  /* 0x000000ffff1b8210 */ /* 0x000fe200037fe4ff */
[----:B------:R-:W-:Y:S01]  /*0ab0*/  @!P2 IMAD.WIDE.U32 R16, R16, R6, R34 ;  /* 0x000000061010a225 */ /* 0x000fe200078e0022 */
[----:B------:R-:W-:Y:S02]  /*0ac0*/  @!P0 IADD3 R7, PT, PT, R25, R7, RZ ;  /* 0x0000000719078210 */ /* 0x000fe40007ffe0ff */
[C---:B------:R-:W-:Y:S02]  /*0ad0*/  @!P1 IADD3 R25, P4, PT, R5.reuse, 0x20, RZ ;  /* 0x0000002005199810 */ /* 0x040fe40007f9e0ff */
[----:B------:R-:W-:Y:S02]  /*0ae0*/  @!P2 IADD3 R34, P5, PT, R5, 0x40, RZ ;  /* 0x000000400522a810 */ /* 0x000fe40007fbe0ff */
[----:B------:R-:W-:Y:S02]  /*0af0*/  @!P1 IADD3.X R5, PT, PT, RZ, RZ, RZ, P4, !PT ;  /* 0x000000ffff059210 */ /* 0x000fe400027fe4ff */
[----:B------:R-:W-:-:S03]  /*0b00*/  @!P2 IADD3 R4, PT, PT, R17, R4, RZ ;  /* 0x000000041104a210 */ /* 0x000fc60007ffe0ff */
[----:B------:R-:W-:Y:S01]  /*0b10*/  @!P1 IMAD R6, R5, R22, RZ ;  /* 0x0000001605069224 */ /* 0x000fe200078e02ff */
[----:B-1----:R-:W-:-:S04]  /*0b20*/  @!P0 LEA R20, P3, R24, R20, 0x1 ;  /* 0x0000001418148211 */ /* 0x002fc800078608ff */
[----:B------:R-:W-:Y:S01]  /*0b30*/  @!P0 LEA.HI.X R21, R24, R21, R7, 0x1, P3 ;  /* 0x0000001518158211 */ /* 0x000fe200018f0c07 */
[-C--:B------:R-:W-:Y:S01]  /*0b40*/  @!P0 IMAD R24, R27, R22.reuse, RZ ;  /* 0x000000161b188224 */ /* 0x080fe200078e02ff */
[----:B------:R-:W-:Y:S01]  /*0b50*/  @!P2 IADD3.X R7, PT, PT, RZ, RZ, RZ, P5, !PT ;  /* 0x000000ffff07a210 */ /* 0x000fe20002ffe4ff */
[----:B------:R-:W1:Y:S04]  /*0b60*/  @!P2 LDC.64 R26, c[0x0][0x550] ;  /* 0x00015400ff1aab82 */ /* 0x000e680000000a00 */
[----:B------:R-:W-:Y:S02]  /*0b70*/  @!P2 IMAD R5, R7, R22, RZ ;  /* 0x000000160705a224 */ /* 0x000fe400078e02ff */
[-C--:B------:R-:W-:Y:S02]  /*0b80*/  @!P1 IMAD R7, R25, R23.reuse, R6 ;  /* 0x0000001719079224 */ /* 0x080fe400078e0206 */
[----:B------:R-:W-:-:S02]  /*0b90*/  @!P2 IMAD R6, R34, R23, R5 ;  /* 0x000000172206a224 */ /* 0x000fc400078e0205 */
[----:B------:R-:W-:Y:S02]  /*0ba0*/  @!P0 IMAD R23, R13, R23, R24 ;  /* 0x000000170d178224 */ /* 0x000fe400078e0218 */
[----:B------:R-:W-:-:S04]  /*0bb0*/  @!P1 IMAD.WIDE.U32 R24, R25, R22, R8 ;  /* 0x0000001619189225 */ /* 0x000fc800078e0008 */
[----:B------:R-:W-:Y:S01]  /*0bc0*/  @!P2 IMAD.WIDE.U32 R34, R34, R22, R8 ;  /* 0x000000162222a225 */ /* 0x000fe200078e0008 */
[----:B------:R-:W-:-:S04]  /*0bd0*/  @!P1 IADD3 R7, PT, PT, R25, R7, RZ ;  /* 0x0000000719079210 */ /* 0x000fc80007ffe0ff */
[----:B------:R-:W-:Y:S02]  /*0be0*/  @!P2 IADD3 R6, PT, PT, R35, R6, RZ ;  /* 0x000000062306a210 */ /* 0x000fe40007ffe0ff */
[----:B-1----:R-:W-:-:S04]  /*0bf0*/  @!P2 LEA R26, P3, R16, R26, 0x1 ;  /* 0x0000001a101aa211 */ /* 0x002fc800078608ff */
[----:B------:R-:W-:Y:S02]  /*0c00*/  @!P2 LEA.HI.X R27, R16, R27, R4, 0x1, P3 ;  /* 0x0000001b101ba211 */ /* 0x000fe400018f0c04 */
[----:B------:R-:W1:Y:S02]  /*0c10*/  @!P1 LDC.64 R4, c[0x0][0x3f0] ;  /* 0x0000fc00ff049b82 */ /* 0x000e640000000a00 */
[----:B-1----:R-:W-:-:S04]  /*0c20*/  @!P1 LEA R16, P3, R24, R4, 0x1 ;  /* 0x0000000418109211 */ /* 0x002fc800078608ff */
[----:B------:R-:W-:Y:S02]  /*0c30*/  @!P1 LEA.HI.X R17, R24, R5, R7, 0x1, P3 ;  /* 0x0000000518119211 */ /* 0x000fe400018f0c07 */
[----:B------:R-:W-:Y:S01]  /*0c40*/  CS2R R4, SRZ ;  /* 0x0000000000047805 */ /* 0x000fe2000001ff00 */
[----:B------:R-:W1:Y:S01]  /*0c50*/  @!P2 LDC.64 R24, c[0x0][0x3f0] ;  /* 0x0000fc00ff18ab82 */ /* 0x000e620000000a00 */
[----:B------:R-:W-:Y:S02]  /*0c60*/  @!P0 MOV R35, R9 ;  /* 0x0000000900238202 */ /* 0x000fe40000000f00 */
[----:B------:R-:W-:Y:S02]  /*0c70*/  MOV R9, RZ ;  /* 0x000000ff00097202 */ /* 0x000fe40000000f00 */
[----:B-1----:R-:W-:-:S04]  /*0c80*/  @!P2 LEA R24, P3, R34, R24, 0x1 ;  /* 0x000000182218a211 */ /* 0x002fc800078608ff */
[----:B------:R-:W-:Y:S02]  /*0c90*/  @!P2 LEA.HI.X R25, R34, R25, R6, 0x1, P3 ;  /* 0x000000192219a211 */ /* 0x000fe400018f0c06 */
[----:B------:R-:W-:Y:S02]  /*0ca0*/  CS2R R6, SRZ ;  /* 0x0000000000067805 */ /* 0x000fe4000001ff00 */
[----:B------:R-:W-:Y:S01]  /*0cb0*/  @!P0 MOV R34, R8 ;  /* 0x0000000800228202 */ /* 0x000fe20000000f00 */
[----:B------:R-:W-:-:S03]  /*0cc0*/  HFMA2 R8, -RZ, RZ, 0, 0 ;  /* 0x00000000ff087431 */ /* 0x000fc600000001ff */
[----:B------:R1:W2:Y:S02]  /*0cd0*/  @!P1 LDG.E.128 R4, desc[UR6][R10.64] ;  /* 0x000000060a049981 */ /* 0x0002a4000c1e1d00 */
[----:B-1----:R-:W-:-:S06]  /*0ce0*/  CS2R R10, SRZ ;  /* 0x00000000000a7805 */ /* 0x002fcc000001ff00 */
[----:B------:R1:W3:Y:S01]  /*0cf0*/  @!P1 LDG.E.128 R8, desc[UR6][R16.64] ;  /* 0x0000000610089981 */ /* 0x0002e2000c1e1d00 */
[----:B------:R-:W-:Y:S02]  /*0d00*/  HADD2.F32 R31, -RZ, R18.H1_H1 ;  /* 0x30000012ff1f7230 */ /* 0x000fe40000004100 */
[----:B-1----:R-:W-:-:S04]  /*0d10*/  @!P0 IMAD.WIDE.U32 R16, R13, R22, R34 ;  /* 0x000000160d108225 */ /* 0x002fc800078e0022 */
[----:B------:R-:W-:Y:S01]  /*0d20*/  HADD2.F32 R13, -RZ, R14.H0_H0 ;  /* 0x2000000eff0d7230 */ /* 0x000fe20000004100 */
[----:B------:R-:W-:Y:S01]  /*0d30*/  @!P0 IADD3 R23, PT, PT, R17, R23, RZ ;  /* 0x0000001711178210 */ /* 0x000fe20007ffe0ff */
[----:B------:R-:W-:Y:S02]  /*0d40*/  HADD2.F32 R22, -RZ, R18.H0_H0 ;  /* 0x20000012ff167230 */ /* 0x000fe40000004100 */
[----:B------:R-:W-:Y:S02]  /*0d50*/  HADD2.F32 R14, -RZ, R14.H1_H1 ;  /* 0x3000000eff0e7230 */ /* 0x000fe40000004100 */
[--C-:B------:R-:W-:Y:S02]  /*0d60*/  HADD2.F32 R18, -RZ, R15.reuse.H0_H0 ;  /* 0x2000000fff127230 */ /* 0x100fe40000004100 */
[----:B------:R-:W-:Y:S01]  /*0d70*/  FFMA.FTZ R33, R13, R22, R12 ;  /* 0x000000160d217223 */ /* 0x000fe2000001000c */
[----:B------:R-:W-:Y:S01]  /*0d80*/  HADD2.F32 R15, -RZ, R15.H1_H1 ;  /* 0x3000000fff0f7230 */ /* 0x000fe20000004100 */
[----:B------:R-:W1:Y:S02]  /*0d90*/  @!P0 LDC.64 R12, c[0x0][0x3f0] ;  /* 0x0000fc00ff0c8b82 */ /* 0x000e640000000a00 */
[----:B------:R-:W-:Y:S01]  /*0da0*/  FFMA.FTZ R33, R14, R31, R33 ;  /* 0x0000001f0e217223 */ /* 0x000fe20000010021 */
[----:B------:R-:W-:-:S02]  /*0db0*/  HADD2.F32 R31, -RZ, R19.H0_H0 ;  /* 0x20000013ff1f7230 */ /* 0x000fc40000004100 */
[----:B------:R-:W-:-:S03]  /*0dc0*/  HADD2.F32 R19, -RZ, R19.H1_H1 ;  /* 0x30000013ff137230 */ /* 0x000fc60000004100 */
[----:B------:R-:W-:Y:S01]  /*0dd0*/  FFMA.FTZ R18, R18, R31, R33 ;  /* 0x0000001f12127223 */ /* 0x000fe20000010021 */
[----:B-1----:R-:W-:-:S04]  /*0de0*/  @!P0 LEA R34, P1, R16, R12, 0x1 ;  /* 0x0000000c10228211 */ /* 0x002fc800078208ff */
[----:B------:R-:W-:Y:S02]  /*0df0*/  @!P0 LEA.HI.X R35, R16, R13, R23, 0x1, P1 ;  /* 0x0000000d10238211 */ /* 0x000fe400008f0c17 */
[----:B------:R-:W-:Y:S02]  /*0e00*/  CS2R R12, SRZ ;  /* 0x00000000000c7805 */ /* 0x000fe4000001ff00 */
[----:B------:R-:W-:Y:S02]  /*0e10*/  CS2R R16, SRZ ;  /* 0x0000000000107805 */ /* 0x000fe4000001ff00 */
[----:B------:R-:W-:Y:S01]  /*0e20*/  CS2R R22, SRZ ;  /* 0x0000000000167805 */ /* 0x000fe2000001ff00 */
[----:B--2---:R-:W-:Y:S02]  /*0e30*/  HADD2.F32 R14, -RZ, R4.H1_H1 ;  /* 0x30000004ff0e7230 */ /* 0x004fe40000004100 */
[--C-:B---3--:R-:W-:Y:S02]  /*0e40*/  HADD2.F32 R31, -RZ, R8.reuse.H1_H1 ;  /* 0x30000008ff1f7230 */ /* 0x108fe40000004100 */
[----:B------:R-:W-:-:S03]  /*0e50*/  HADD2.F32 R8, -RZ, R8.H0_H0 ;  /* 0x20000008ff087230 */ /* 0x000fc60000004100 */
[----:B------:R-:W-:Y:S01]  /*0e60*/  FMUL.FTZ R14, R14, R31 ;  /* 0x0000001f0e0e7220 */ /* 0x000fe20000410000 */
[----:B------:R-:W-:Y:S02]  /*0e70*/  HADD2.F32 R31, -RZ, R4.H0_H0 ;  /* 0x20000004ff1f7230 */ /* 0x000fe40000004100 */
[----:B------:R-:W-:Y:S01]  /*0e80*/  FFMA.FTZ R4, R15, R19, R18 ;  /* 0x000000130f047223 */ /* 0x000fe20000010012 */
[----:B------:R-:W-:Y:S02]  /*0e90*/  CS2R R18, SRZ ;  /* 0x0000000000127805 */ /* 0x000fe4000001ff00 */
[----:B------:R-:W-:Y:S01]  /*0ea0*/  FFMA.FTZ R8, R31, R8, R14 ;  /* 0x000000081f087223 */ /* 0x000fe2000001000e */
[----:B------:R-:W-:-:S03]  /*0eb0*/  CS2R R14, SRZ ;  /* 0x00000000000e7805 */ /* 0x000fc6000001ff00 */
[----:B------:R-:W2:Y:S04]  /*0ec0*/  @!P2 LDG.E.128 R16, desc[UR6][R26.64] ;  /* 0x000000061a10a981 */ /* 0x000ea8000c1e1d00 */
[----:B------:R1:W3:Y:S02]  /*0ed0*/  @!P0 LDG.E.128 R12, desc[UR6][R20.64] ;  /* 0x00000006140c8981 */ /* 0x0002e4000c1e1d00 */
[----:B-1----:R-:W-:-:S06]  /*0ee0*/  CS2R R20, SRZ ;  /* 0x0000000000147805 */ /* 0x002fcc000001ff00 */
[----:B------:R1:W4:Y:S01]  /*0ef0*/  @!P2 LDG.E.128 R20, desc[UR6][R24.64] ;  /* 0x000000061814a981 */ /* 0x000322000c1e1d00 */
[----:B------:R-:W-:Y:S02]  /*0f00*/  CS2R R26, SRZ ;  /* 0x00000000001a7805 */ /* 0x000fe4000001ff00 */
[----:B-1----:R-:W-:-:S06]  /*0f10*/  CS2R R24, SRZ ;  /* 0x0000000000187805 */ /* 0x002fcc000001ff00 */
[----:B------:R-:W5:Y:S01]  /*0f20*/  @!P0 LDG.E.128 R24, desc[UR6][R34.64] ;  /* 0x0000000622188981 */ /* 0x000f62000c1e1d00 */
[----:B------:R-:W-:Y:S02]  /*0f30*/  HADD2.F32 R31, -RZ, R5.H0_H0 ;  /* 0x20000005ff1f7230 */ /* 0x000fe40000004100 */
[----:B------:R-:W-:Y:S02]  /*0f40*/  HADD2.F32 R33, -RZ, R9.H0_H0 ;  /* 0x20000009ff217230 */ /* 0x000fe40000004100 */
[----:B------:R-:W-:Y:S02]  /*0f50*/  HADD2.F32 R5, -RZ, R5.H1_H1 ;  /* 0x30000005ff057230 */ /* 0x000fe40000004100 */
[----:B------:R-:W-:Y:S02]  /*0f60*/  HADD2.F32 R9, -RZ, R9.H1_H1 ;  /* 0x30000009ff097230 */ /* 0x000fe40000004100 */
[----:B------:R-:W-:-:S04]  /*0f70*/  FFMA.FTZ R8, R31, R33, R8 ;  /* 0x000000211f087223 */ /* 0x000fc80000010008 */
[----:B------:R-:W-:Y:S01]  /*0f80*/  FFMA.FTZ R8, R5, R9, R8 ;  /* 0x0000000905087223 */ /* 0x000fe20000010008 */
[----:B------:R-:W-:Y:S02]  /*0f90*/  HADD2.F32 R5, -RZ, R6.H0_H0 ;  /* 0x20000006ff057230 */ /* 0x000fe40000004100 */
[--C-:B------:R-:W-:Y:S02]  /*0fa0*/  HADD2.F32 R9, -RZ, R10.reuse.H0_H0 ;  /* 0x2000000aff097230 */ /* 0x100fe40000004100 */
[----:B------:R-:W-:-:S03]  /*0fb0*/  HADD2.F32 R10, -RZ, R10.H1_H1 ;  /* 0x3000000aff0a7230 */ /* 0x000fc60000004100 */
[----:B------:R-:W-:Y:S01]  /*0fc0*/  FFMA.FTZ R8, R5, R9, R8 ;  /* 0x0000000905087223 */ /* 0x000fe20000010008 */
[----:B------:R-:W-:-:S05]  /*0fd0*/  HADD2.F32 R5, -RZ, R6.H1_H1 ;  /* 0x30000006ff057230 */ /* 0x000fca0000004100 */
[----:B------:R-:W-:Y:S01]  /*0fe0*/  FFMA.FTZ R5, R5, R10, R8 ;  /* 0x0000000a05057223 */ /* 0x000fe20000010008 */
[----:B------:R-:W-:Y:S02]  /*0ff0*/  HADD2.F32 R8, -RZ, R7.H0_H0 ;  /* 0x20000007ff087230 */ /* 0x000fe40000004100 */
[----:B------:R-:W-:-:S05]  /*1000*/  HADD2.F32 R10, -RZ, R11.H0_H0 ;  /* 0x2000000bff0a7230 */ /* 0x000fca0000004100 */
[----:B------:R-:W-:Y:S01]  /*1010*/  FFMA.FTZ R5, R8, R10, R5 ;  /* 0x0000000a08057223 */ /* 0x000fe20000010005 */
[----:B------:R-:W-:Y:S01]  /*1020*/  HADD2.F32 R11, -RZ, R11.H1_H1 ;  /* 0x3000000bff0b7230 */ /* 0x000fe20000004100 */
[----:B------:R-:W-:Y:S01]  /*1030*/  IADD3 R28, P0, P1, R32, UR5, R28 ;  /* 0x00000005201c7c10 */ /* 0x000fe2000f91e01c */
[----:B------:R-:W-:Y:S01]  /*1040*/  IMAD R29, R29, UR9, RZ ;  /* 0x000000091d1d7c24 */ /* 0x000fe2000f8e02ff */
[----:B------:R-:W-:Y:S01]  /*1050*/  USHF.R.S32.HI UR5, URZ, 0x1f, UR5 ;  /* 0x0000001fff057899 */ /* 0x000fe20008011405 */
[----:B------:R-:W1:Y:S01]  /*1060*/  LDCU.64 UR8, c[0x0][0x5e8] ;  /* 0x0000bd00ff0877ac */ /* 0x000e620008000a00 */
[----:B------:R-:W-:Y:S01]  /*1070*/  IADD3 R30, PT, PT, R30, UR4, RZ ;  /* 0x000000041e1e7c10 */ /* 0x000fe2000fffe0ff */
[----:B------:R-:W1:Y:S01]  /*1080*/  LDCU UR4, c[0x0][0x4f4] ;  /* 0x00009e80ff0477ac */ /* 0x000e620008000800 */
[----:B--2---:R-:W-:Y:S02]  /*1090*/  HADD2.F32 R6, -RZ, R16.H1_H1 ;  /* 0x30000010ff067230 */ /* 0x004fe40000004100 */
[----:B------:R-:W-:-:S02]  /*10a0*/  HADD2.F32 R31, -RZ, R17.H0_H0 ;  /* 0x20000011ff1f7230 */ /* 0x000fc40000004100 */
[--C-:B----4-:R-:W-:Y:S02]  /*10b0*/  HADD2.F32 R9, -RZ, R20.reuse.H1_H1 ;  /* 0x30000014ff097230 */ /* 0x110fe40000004100 */
[----:B------:R-:W-:-:S03]  /*10c0*/  HADD2.F32 R20, -RZ, R20.H0_H0 ;  /* 0x20000014ff147230 */ /* 0x000fc60000004100 */
[----:B------:R-:W-:Y:S01]  /*10d0*/  FMUL.FTZ R6, R6, R9 ;  /* 0x0000000906067220 */ /* 0x000fe20000410000 */
[----:B------:R-:W-:Y:S02]  /*10e0*/  HADD2.F32 R9, -RZ, R16.H0_H0 ;  /* 0x20000010ff097230 */ /* 0x000fe40000004100 */
[----:B------:R-:W-:-:S03]  /*10f0*/  HADD2.F32 R10, -RZ, R21.H0_H0 ;  /* 0x20000015ff0a7230 */ /* 0x000fc60000004100 */
[----:B------:R-:W-:Y:S01]  /*1100*/  FFMA.FTZ R8, R9, R20, R6 ;  /* 0x0000001409087223 */ /* 0x000fe20000010006 */
[----:B---3--:R-:W-:Y:S02]  /*1110*/  HADD2.F32 R9, -RZ, R12.H1_H1 ;  /* 0x3000000cff097230 */ /* 0x008fe40000004100 */
[----:B-----5:R-:W-:Y:S02]  /*1120*/  HADD2.F32 R6, -RZ, R24.H1_H1 ;  /* 0x30000018ff067230 */ /* 0x020fe40000004100 */
[----:B------:R-:W-:Y:S02]  /*1130*/  HADD2.F32 R20, -RZ, R12.H0_H0 ;  /* 0x2000000cff147230 */ /* 0x000fe40000004100 */
[----:B------:R-:W-:Y:S02]  /*1140*/  HADD2.F32 R24, -RZ, R24.H0_H0 ;  /* 0x20000018ff187230 */ /* 0x000fe40000004100 */
[----:B------:R-:W-:Y:S01]  /*1150*/  FMUL.FTZ R9, R9, R6 ;  /* 0x0000000609097220 */ /* 0x000fe20000410000 */
[----:B------:R-:W-:Y:S01]  /*1160*/  FFMA.FTZ R8, R31, R10, R8 ;  /* 0x0000000a1f087223 */ /* 0x000fe20000010008 */
[----:B------:R-:W-:-:S02]  /*1170*/  HADD2.F32 R31, -RZ, R13.H0_H0 ;  /* 0x2000000dff1f7230 */ /* 0x000fc40000004100 */
[----:B------:R-:W-:Y:S02]  /*1180*/  HADD2.F32 R10, -RZ, R25.H0_H0 ;  /* 0x20000019ff0a7230 */ /* 0x000fe40000004100 */
[----:B------:R-:W-:Y:S01]  /*1190*/  FFMA.FTZ R20, R20, R24, R9 ;  /* 0x0000001814147223 */ /* 0x000fe20000010009 */
[----:B------:R-:W-:Y:S02]  /*11a0*/  HADD2.F32 R17, -RZ, R17.H1_H1 ;  /* 0x30000011ff117230 */ /* 0x000fe40000004100 */
[----:B------:R-:W-:Y:S02]  /*11b0*/  HADD2.F32 R24, -RZ, R21.H1_H1 ;  /* 0x30000015ff187230 */ /* 0x000fe40000004100 */
[----:B------:R-:W-:Y:S01]  /*11c0*/  FFMA.FTZ R20, R31, R10, R20 ;  /* 0x0000000a1f147223 */ /* 0x000fe20000010014 */
[----:B------:R-:W-:Y:S02]  /*11d0*/  HADD2.F32 R13, -RZ, R13.H1_H1 ;  /* 0x3000000dff0d7230 */ /* 0x000fe40000004100 */
[----:B------:R-:W-:-:S02]  /*11e0*/  HADD2.F32 R25, -RZ, R25.H1_H1 ;  /* 0x30000019ff197230 */ /* 0x000fc40000004100 */
[----:B------:R-:W-:Y:S01]  /*11f0*/  FFMA.FTZ R8, R17, R24, R8 ;  /* 0x0000001811087223 */ /* 0x000fe20000010008 */
[----:B------:R-:W-:Y:S02]  /*1200*/  HADD2.F32 R9, -RZ, R18.H0_H0 ;  /* 0x20000012ff097230 */ /* 0x000fe40000004100 */
[--C-:B------:R-:W-:Y:S02]  /*1210*/  HADD2.F32 R16, -RZ, R22.reuse.H0_H0 ;  /* 0x20000016ff107230 */ /* 0x100fe40000004100 */
[----:B------:R-:W-:Y:S02]  /*1220*/  HADD2.F32 R21, -RZ, R22.H1_H1 ;  /* 0x30000016ff157230 */ /* 0x000fe40000004100 */
[----:B------:R-:W-:Y:S01]  /*1230*/  FFMA.FTZ R20, R13, R25, R20 ;  /* 0x000000190d147223 */ /* 0x000fe20000010014 */
[----:B------:R-:W-:Y:S02]  /*1240*/  HADD2.F32 R17, -RZ, R14.H0_H0 ;  /* 0x2000000eff117230 */ /* 0x000fe40000004100 */
[----:B------:R-:W-:-:S02]  /*1250*/  HADD2.F32 R22, -RZ, R26.H0_H0 ;  /* 0x2000001aff167230 */ /* 0x000fc40000004100 */
[----:B------:R-:W-:Y:S01]  /*1260*/  FFMA.FTZ R9, R9, R16, R8 ;  /* 0x0000001009097223 */ /* 0x000fe20000010008 */
[----:B------:R-:W-:Y:S02]  /*1270*/  HADD2.F32 R18, -RZ, R18.H1_H1 ;  /* 0x30000012ff127230 */ /* 0x000fe40000004100 */
[----:B------:R-:W-:Y:S02]  /*1280*/  HADD2.F32 R13, -RZ, R14.H1_H1 ;  /* 0x3000000eff0d7230 */ /* 0x000fe40000004100 */
[----:B------:R-:W-:Y:S01]  /*1290*/  FFMA.FTZ R20, R17, R22, R20 ;  /* 0x0000001611147223 */ /* 0x000fe20000010014 */
[----:B------:R-:W-:Y:S02]  /*12a0*/  HADD2.F32 R26, -RZ, R26.H1_H1 ;  /* 0x3000001aff1a7230 */ /* 0x000fe40000004100 */
[----:B------:R-:W-:Y:S01]  /*12b0*/  FFMA.FTZ R18, R18, R21, R9 ;  /* 0x0000001512127223 */ /* 0x000fe20000010009 */
[----:B------:R-:W-:Y:S02]  /*12c0*/  HADD2.F32 R6, -RZ, R7.H1_H1 ;  /* 0x30000007ff067230 */ /* 0x000fe40000004100 */
[----:B------:R-:W-:-:S02]  /*12d0*/  HADD2.F32 R7, -RZ, R19.H0_H0 ;  /* 0x20000013ff077230 */ /* 0x000fc40000004100 */
        /* <DEDUP_REMOVED lines=9> */
[----:B------:R-:W-:Y:S02]  /*1370*/  HADD2.F32 R27, -RZ, R27.H1_H1 ;  /* 0x3000001bff1b7230 */ /* 0x000fe40000004100 */
[----:B------:R-:W-:Y:S01]  /*1380*/  FFMA.FTZ R11, R6, R11, R5 ;  /* 0x0000000b060b7223 */ /* 0x000fe20000010005 */
[----:B------:R-:W-:Y:S02]  /*1390*/  FFMA.FTZ R10, R19, R10, R12 ;  /* 0x0000000a130a7223 */ /* 0x000fe4000001000c */
[----:B------:R-:W-:Y:S01]  /*13a0*/  FFMA.FTZ R20, R15, R27, R20 ;  /* 0x0000001b0f147223 */ /* 0x000fe20000010014 */
[----:B------:R-:W2:Y:S04]  /*13b0*/  SHFL.BFLY PT, R5, R4, 0x4, 0x1f ;  /* 0x0c801f0004057f89 */ /* 0x000ea800000e0000 */
[----:B------:R-:W3:Y:S04]  /*13c0*/  SHFL.BFLY PT, R6, R11, 0x4, 0x1f ;  /* 0x0c801f000b067f89 */ /* 0x000ee800000e0000 */
[----:B------:R-:W4:Y:S04]  /*13d0*/  SHFL.BFLY PT, R13, R10, 0x4, 0x1f ;  /* 0x0c801f000a0d7f89 */ /* 0x000f2800000e0000 */
[----:B------:R-:W5:Y:S01]  /*13e0*/  SHFL.BFLY PT, R15, R20, 0x4, 0x1f ;  /* 0x0c801f00140f7f89 */ /* 0x000f6200000e0000 */
[----:B--2---:R-:W-:Y:S01]  /*13f0*/  FADD.FTZ R7, R4, R5 ;  /* 0x0000000504077221 */ /* 0x004fe20000010000 */
[----:B---3--:R-:W-:Y:S01]  /*1400*/  FADD.FTZ R9, R11, R6 ;  /* 0x000000060b097221 */ /* 0x008fe20000010000 */
[----:B----4-:R-:W-:Y:S01]  /*1410*/  FADD.FTZ R13, R10, R13 ;  /* 0x0000000d0a0d7221 */ /* 0x010fe20000010000 */
[----:B-----5:R-:W-:-:S02]  /*1420*/  FADD.FTZ R15, R20, R15 ;  /* 0x0000000f140f7221 */ /* 0x020fc40000010000 */
[----:B------:R-:W2:Y:S01]  /*1430*/  SHFL.BFLY PT, R8, R7, 0x2, 0x1f ;  /* 0x0c401f0007087f89 */ /* 0x000ea200000e0000 */
[----:B------:R-:W-:-:S03]  /*1440*/  SHF.L.U32 R5, R2, 0x2, RZ ;  /* 0x0000000202057819 */ /* 0x000fc600000006ff */
[----:B------:R-:W3:Y:S04]  /*1450*/  SHFL.BFLY PT, R12, R9, 0x2, 0x1f ;  /* 0x0c401f00090c7f89 */ /* 0x000ee800000e0000 */
[----:B------:R-:W4:Y:S04]  /*1460*/  SHFL.BFLY PT, R16, R13, 0x2, 0x1f ;  /* 0x0c401f000d107f89 */ /* 0x000f2800000e0000 */
[----:B------:R-:W5:Y:S01]  /*1470*/  SHFL.BFLY PT, R18, R15, 0x2, 0x1f ;  /* 0x0c401f000f127f89 */ /* 0x000f6200000e0000 */
[----:B------:R-:W-:Y:S02]  /*1480*/  SHF.R.U32.HI R6, RZ, 0x4, R2 ;  /* 0x00000004ff067819 */ /* 0x000fe40000011602 */
[----:B------:R-:W-:Y:S01]  /*1490*/  LOP3.LUT R5, R5, 0x3c, RZ, 0xc0, !PT ;  /* 0x0000003c05057812 */ /* 0x000fe200078ec0ff */
[----:B------:R-:W1:Y:S04]  /*14a0*/  S2R R10, SR_TID.X ;  /* 0x00000000000a7919 */ /* 0x000e680000002100 */
[----:B------:R-:W-:Y:S01]  /*14b0*/  IMAD R5, R29, R6, R5 ;  /* 0x000000061d057224 */ /* 0x000fe200078e0205 */
[----:B------:R-:W-:-:S04]  /*14c0*/  IADD3.X R4, PT, PT, R0, UR5, R3, P0, P1 ;  /* 0x0000000500047c10 */ /* 0x000fc800087e2403 */
[----:B------:R-:W-:-:S04]  /*14d0*/  IADD3 R0, P0, PT, R5, R28, RZ ;  /* 0x0000001c05007210 */ /* 0x000fc80007f1e0ff */
[----:B------:R-:W-:Y:S02]  /*14e0*/  LEA.HI.X.SX32 R5, R5, R4, 0x1, P0 ;  /* 0x0000000405057211 */ /* 0x000fe400000f0eff */
[----:B0-----:R-:W-:Y:S02]  /*14f0*/  LEA R4, P1, R0, UR10, 0x2 ;  /* 0x0000000a00047c11 */ /* 0x001fe4000f8210ff */
[----:B------:R-:W-:Y:S01]  /*1500*/  LOP3.LUT P0, RZ, R2, 0x7, RZ, 0xc0, !PT ;  /* 0x0000000702ff7812 */ /* 0x000fe2000780c0ff */
[----:B--2---:R-:W-:Y:S01]  /*1510*/  FADD.FTZ R14, R7, R8 ;  /* 0x00000008070e7221 */ /* 0x004fe20000010000 */
[----:B------:R-:W-:Y:S01]  /*1520*/  LEA.HI.X R5, R0, UR11, R5, 0x2, P1 ;  /* 0x0000000b00057c11 */ /* 0x000fe200088f1405 */
[----:B---3--:R-:W-:Y:S01]  /*1530*/  FADD.FTZ R17, R9, R12 ;  /* 0x0000000c09117221 */ /* 0x008fe20000010000 */
[----:B----4-:R-:W-:Y:S01]  /*1540*/  FADD.FTZ R0, R13, R16 ;  /* 0x000000100d007221 */ /* 0x010fe20000010000 */
[----:B-----5:R-:W-:Y:S01]  /*1550*/  FADD.FTZ R20, R15, R18 ;  /* 0x000000120f147221 */ /* 0x020fe20000010000 */
[----:B------:R-:W-:Y:S01]  /*1560*/  SHF.L.U32 R3, R29, 0x2, RZ ;  /* 0x000000021d037819 */ /* 0x000fe200000006ff */
[----:B------:R-:W0:Y:S04]  /*1570*/  SHFL.BFLY PT, R15, R14, 0x1, 0x1f ;  /* 0x0c201f000e0f7f89 */ /* 0x000e2800000e0000 */
[----:B------:R-:W2:Y:S01]  /*1580*/  SHFL.BFLY PT, R18, R17, 0x1, 0x1f ;  /* 0x0c201f0011127f89 */ /* 0x000ea200000e0000 */
[----:B------:R-:W-:Y:S01]  /*1590*/  IMAD.WIDE R2, R3, 0x10, R4 ;  /* 0x0000001003027825 */ /* 0x000fe200078e0204 */
[----:B------:R-:W3:Y:S02]  /*15a0*/  @!P0 LDC R23, c[0x0][0x4f4] ;  /* 0x00013d00ff178b82 */ /* 0x000ee40000000800 */
[----:B------:R-:W4:Y:S04]  /*15b0*/  SHFL.BFLY PT, R21, R20, 0x1, 0x1f ;  /* 0x0c201f0014157f89 */ /* 0x000f2800000e0000 */
[----:B------:R-:W5:Y:S02]  /*15c0*/  SHFL.BFLY PT, R19, R0, 0x1, 0x1f ;  /* 0x0c201f0000137f89 */ /* 0x000f6400000e0000 */
[----:B------:R-:W3:Y:S01]  /*15d0*/  @!P0 LDC R16, c[0x0][0x4f4] ;  /* 0x00013d00ff108b82 */ /* 0x000ee20000000800 */
[----:B------:R-:W-:Y:S01]  /*15e0*/  IMAD.WIDE R6, R29, 0x40, R2 ;  /* 0x000000401d067825 */ /* 0x000fe200078e0202 */
[----:B-1----:R-:W-:-:S03]  /*15f0*/  SHF.R.U32.HI R13, RZ, 0x3, R10 ;  /* 0x00000003ff0d7819 */ /* 0x002fc6000001160a */
[----:B------:R-:W-:Y:S01]  /*1600*/  IMAD.WIDE R8, R29, 0x40, R6 ;  /* 0x000000401d087825 */ /* 0x000fe200078e0206 */
[----:B------:R-:W-:Y:S02]  /*1610*/  IADD3 R13, P1, PT, R13, R30, RZ ;  /* 0x0000001e0d0d7210 */ /* 0x000fe40007f3e0ff */
[----:B------:R-:W-:Y:S02]  /*1620*/  LOP3.LUT R22, R10, 0x7, RZ, 0xc0, !PT ;  /* 0x000000070a167812 */ /* 0x000fe400078ec0ff */
[----:B------:R-:W-:Y:S01]  /*1630*/  LEA.HI.X.SX32 R30, R30, RZ, 0x1, P1 ;  /* 0x000000ff1e1e7211 */ /* 0x000fe200008f0eff */
[----:B------:R-:W-:Y:S01]  /*1640*/  IMAD.WIDE R10, R29, 0x40, R8 ;  /* 0x000000401d0a7825 */ /* 0x000fe200078e0208 */
[----:B------:R-:W-:-:S03]  /*1650*/  ISETP.NE.AND P1, PT, R22, RZ, PT ;  /* 0x000000ff1600720c */ /* 0x000fc60003f25270 */
[----:B0-----:R-:W-:Y:S01]  /*1660*/  FADD.FTZ R22, R14, R15 ;  /* 0x0000000f0e167221 */ /* 0x001fe20000010000 */
[----:B------:R-:W-:Y:S01]  /*1670*/  LEA R12, P2, R13, UR8, 0x2 ;  /* 0x000000080d0c7c11 */ /* 0x000fe2000f8410ff */
[----:B--2---:R-:W-:Y:S01]  /*1680*/  FADD.FTZ R18, R17, R18 ;  /* 0x0000001211127221 */ /* 0x004fe20000010000 */
[----:B----4-:R-:W-:Y:S01]  /*1690*/  FADD.FTZ R20, R20, R21 ;  /* 0x0000001514147221 */ /* 0x010fe20000010000 */
[----:B------:R-:W-:-:S04]  /*16a0*/  IMAD.WIDE R14, R29, 0x40, R10 ;  /* 0x000000401d0e7825 */ /* 0x000fc800078e020a */
[----:B-----5:R-:W-:Y:S01]  /*16b0*/  FADD.FTZ R19, R0, R19 ;  /* 0x0000001300137221 */ /* 0x020fe20000010000 */
[----:B------:R-:W-:Y:S01]  /*16c0*/  LEA.HI.X R13, R13, UR9, R30, 0x2, P2 ;  /* 0x000000090d0d7c11 */ /* 0x000fe200090f141e */
[----:B---3--:R-:W-:Y:S01]  /*16d0*/  @!P0 FMUL.FTZ R23, R18, R23 ;  /* 0x0000001712178220 */ /* 0x008fe20000410000 */
[----:B------:R-:W-:Y:S01]  /*16e0*/  @!P0 FMUL.FTZ R21, R22, UR4 ;  /* 0x0000000416158c20 */ /* 0x000fe20008410000 */
[----:B------:R-:W-:Y:S01]  /*16f0*/  FMUL.FTZ R27, R20, UR4 ;  /* 0x00000004141b7c20 */ /* 0x000fe20008410000 */
[----:B------:R-:W-:Y:S01]  /*1700*/  @!P0 FMUL.FTZ R25, R19, R16 ;  /* 0x0000001013198220 */ /* 0x000fe20000410000 */
[C---:B------:R-:W-:Y:S01]  /*1710*/  IMAD.WIDE R16, R29.reuse, 0x40, R14 ;  /* 0x000000401d107825 */ /* 0x040fe200078e020e */
[----:B------:R-:W-:Y:S04]  /*1720*/  @!P0 STG.E desc[UR6][R12.64+0x80], R23 ;  /* 0x000080170c008986 */ /* 0x000fe8000c101906 */
[----:B------:R-:W-:Y:S01]  /*1730*/  @!P0 STG.E desc[UR6][R12.64], R21 ;  /* 0x000000150c008986 */ /* 0x000fe2000c101906 */
[----:B------:R-:W-:-:S03]  /*1740*/  IMAD.WIDE R18, R29, 0x40, R16 ;  /* 0x000000401d127825 */ /* 0x000fc600078e0210 */
[----:B------:R-:W-:Y:S04]  /*1750*/  @!P1 STG.E desc[UR6][R12.64+0x180], R27 ;  /* 0x0001801b0c009986 */ /* 0x000fe8000c101906 */
[----:B------:R-:W-:Y:S04]  /*1760*/  @!P0 STG.E desc[UR6][R12.64+0x100], R25 ;  /* 0x000100190c008986 */ /* 0x000fe8000c101906 */
[----:B------:R-:W-:Y:S04]  /*1770*/  STG.E.128 desc[UR6][R4.64], RZ ;  /* 0x000000ff04007986 */ /* 0x000fe8000c101d06 */
[----:B------:R-:W-:Y:S04]  /*1780*/  STG.E.128 desc[UR6][R2.64], RZ ;  /* 0x000000ff02007986 */ /* 0x000fe8000c101d06 */
[----:B------:R-:W-:Y:S04]  /*1790*/  STG.E.128 desc[UR6][R6.64], RZ ;  /* 0x000000ff06007986 */ /* 0x000fe8000c101d06 */
[----:B------:R-:W-:Y:S04]  /*17a0*/  STG.E.128 desc[UR6][R8.64], RZ ;  /* 0x000000ff08007986 */ /* 0x000fe8000c101d06 */
[----:B------:R-:W-:Y:S04]  /*17b0*/  STG.E.128 desc[UR6][R10.64], RZ ;  /* 0x000000ff0a007986 */ /* 0x000fe8000c101d06 */
[----:B------:R-:W-:Y:S04]  /*17c0*/  STG.E.128 desc[UR6][R14.64], RZ ;  /* 0x000000ff0e007986 */ /* 0x000fe8000c101d06 */
[----:B------:R-:W-:Y:S04]  /*17d0*/  STG.E.128 desc[UR6][R16.64], RZ ;  /* 0x000000ff10007986 */ /* 0x000fe8000c101d06 */
[----:B------:R-:W-:Y:S01]  /*17e0*/  STG.E.128 desc[UR6][R18.64], RZ ;  /* 0x000000ff12007986 */ /* 0x000fe2000c101d06 */
[----:B------:R-:W-:Y:S05]  /*17f0*/  EXIT ;  /* 0x000000000000794d */ /* 0x000fea0003800000 */
.L_x_2752:
        /* <DEDUP_REMOVED lines=16> */
.L_x_2800:


//--------------------- .nv.shared._ZN5flash44flash_bwd_dq_dk_dv_loop_seqk_parallel_kernelI23Flash_bwd_kernel_traitsILi64ELi64ELi128ELi8ELi2ELi4ELi4ELb1ELb0EN7cutlass6half_tE19Flash_kernel_traitsILi64ELi64ELi128ELi8ES3_EELb0ELb0ELb0ELb0ELb0ELb1ELb0EEEvNS_16Flash_bwd_paramsE --------------------------
	.section	.nv.shared._ZN5flash44flash_bwd_dq_dk_dv_loop_seqk_parallel_kernelI23Flash_bwd_kernel_traitsILi64ELi64ELi128ELi8ELi2ELi4ELi4ELb1ELb0EN7cutlass6half_tE19Flash_kernel_traitsILi64ELi64ELi128ELi8ES3_EELb0ELb0ELb0ELb0ELb0ELb1ELb0EEEvNS_16Flash_bwd_paramsE,"aw",@nobits
	.sectionflags	@""
	.align	16
	.zero		1024


//--------------------- .nv.shared.reserved.0     --------------------------
	.section	.nv.shared.reserved.0,"aw",@nobits
	.weak		__nv_reservedSMEM_offset_0_alias
	.size		__nv_reservedSMEM_offset_0_alias, 0, 64
	.other		__nv_reservedSMEM_offset_0_alias,@"STO_CUDA_RESERVED_SHARED STV_DEFAULT"
__nv_reservedSMEM_offset_0_alias:
	.zero		0
	.zero		64


//--------------------- .nv.global                --------------------------
	.section	.nv.global,"aw",@nobits
.nv.global:
	.type		_ZN65_INTERNAL_66a1502c_29_flash_bwd_hdim64_fp16_sm80_cu_a6473388_29664cute1_E,@object
	.size		_ZN65_INTERNAL_66a1502c_29_flash_bwd_hdim64_fp16_sm80_cu_a6473388_29664cute1_E,(_ZN65_INTERNAL_66a1502c_29_flash_bwd_hdim64_fp16_sm80_cu_a6473388_29664cuda3std3__45__cpo6cbeginE - _ZN65_INTERNAL_66a1502c_29_flash_bwd_hdim64_fp16_sm80_cu_a6473388_29664cute1_E)
_ZN65_INTERNAL_66a1502c_29_flash_bwd_hdim64_fp16_sm80_cu_a6473388_29664cute1_E:
	.zero		1
	.type		_ZN65_INTERNAL_66a1502c_29_flash_bwd_hdim64_fp16_sm80_cu_a6473388_29664cuda3std3__45__cpo6cbeginE,@object
	.size		_ZN65_INTERNAL_66a1502c_29_flash_bwd_hdim64_fp16_sm80_cu_a6473388_29664cuda3std3__45__cpo6cbeginE,(_ZN65_INTERNAL_66a1502c_29_flash_bwd_hdim64_fp16_sm80_cu_a6473388_29664cuda3std3__48in_placeE - _ZN65_INTERNAL_66a1502c_29_flash_bwd_hdim64_fp16_sm80_cu_a6473388_29664cuda3std3__45__cpo6cbeginE)
_ZN65_INTERNAL_66a1502c_29_flash_bwd_hdim64_fp16_sm80_cu_a6473388_29664cuda3std3__45__cpo6cbeginE:
	.zero		1
	.type		_ZN65_INTERNAL_66a1502c_29_flash_bwd_hdim64_fp16_sm80_cu_a6473388_29664cuda3std3__48in_placeE,@object
	.size		_ZN65_INTERNAL_66a1502c_29_flash_bwd_hdim64_fp16_sm80_cu_a6473388_29664cuda3std3__48in_placeE,(_ZN65_INTERNAL_66a1502c_29_flash_bwd_hdim64_fp16_sm80_cu_a6473388_29664cuda3std6ranges3__45__cpo9iter_moveE - _ZN65_INTERNAL_66a1502c_29_flash_bwd_hdim64_fp16_sm80_cu_a6473388_29664cuda3std3__48in_placeE)
_ZN65_INTERNAL_66a1502c_29_flash_bwd_hdim64_fp16_sm80_cu_a6473388_29664cuda3std3__48in_placeE:
	.zero		1
	.type		_ZN65_INTERNAL_66a1502c_29_flash_bwd_hdim64_fp16_sm80_cu_a6473388_29664cuda3std6ranges3__45__cpo9iter_moveE,@object
	.size		_ZN65_INTERNAL_66a1502c_29_flash_bwd_hdim64_fp16_sm80_cu_a6473388_29664cuda3std6ranges3__45__cpo9iter_moveE,(_ZN65_INTERNAL_66a1502c_29_flash_bwd_hdim64_fp16_sm80_cu_a6473388_29664cuda3std3__45__cpo5beginE - _ZN65_INTERNAL_66a1502c_29_flash_bwd_hdim64_fp16_sm80_cu_a6473388_29664cuda3std6ranges3__45__cpo9iter_moveE)
_ZN65_INTERNAL_66a1502c_29_flash_bwd_hdim64_fp16_sm80_cu_a6473388_29664cuda3std6ranges3__45__cpo9iter_moveE:
	.zero		1
	.type		_ZN65_INTERNAL_66a1502c_29_flash_bwd_hdim64_fp16_sm80_cu_a6473388_29664cuda3std3__45__cpo5beginE,@object
	.size		_ZN65_INTERNAL_66a1502c_29_flash_bwd_hdim64_fp16_sm80_cu_a6473388_29664cuda3std3__45__cpo5beginE,(_ZN65_INTERNAL_66a1502c_29_flash_bwd_hdim64_fp16_sm80_cu_a6473388_29664cuda3std3__467_GLOBAL__N__66a1502c_29_flash_bwd_hdim64_fp16_sm80_cu_a6473388_29666ignoreE - _ZN65_INTERNAL_66a1502c_29_flash_bwd_hdim64_fp16_sm80_cu_a6473388_29664cuda3std3__45__cpo5beginE)
_ZN65_INTERNAL_66a1502c_29_flash_bwd_hdim64_fp16_sm80_cu_a6473388_29664cuda3std3__45__cpo5beginE:
	.zero		1
	.type		_ZN65_INTERNAL_66a1502c_29_flash_bwd_hdim64_fp16_sm80_cu_a6473388_29664cuda3std3__467_GLOBAL__N__66a1502c_29_flash_bwd_hdim64_fp16_sm80_cu_a6473388_29666ignoreE,@object
	.size		_ZN65_INTERNAL_66a1502c_29_flash_bwd_hdim64_fp16_sm80_cu_a6473388_29664cuda3std3__467_GLOBAL__N__66a1502c_29_flash_bwd_hdim64_fp16_sm80_cu_a6473388_29666ignoreE,(_ZN65_INTERNAL_66a1502c_29_flash_bwd_hdim64_fp16_sm80_cu_a6473388_29664cute7productE - _ZN65_INTERNAL_66a1502c_29_flash_bwd_hdim64_fp16_sm80_cu_a6473388_29664cuda3std3__467_GLOBAL__N__66a1502c_29_flash_bwd_hdim64_fp16_sm80_cu_a6473388_29666ignoreE)
_ZN65_INTERNAL_66a1502c_29_flash_bwd_hdim64_fp16_sm80_cu_a6473388_29664cuda3std3__467_GLOBAL__N__66a1502c_29_flash_bwd_hdim64_fp16_sm80_cu_a6473388_29666ignoreE:
	.zero		1
	.type		_ZN65_INTERNAL_66a1502c_29_flash_bwd_hdim64_fp16_sm80_cu_a6473388_29664cute7productE,@object
	.size		_ZN65_INTERNAL_66a1502c_29_flash_bwd_hdim64_fp16_sm80_cu_a6473388_29664cute7productE,(_ZN65_INTERNAL_66a1502c_29_flash_bwd_hdim64_fp16_sm80_cu_a6473388_29664cuda3std3__45__cpo3endE - _ZN65_INTERNAL_66a1502c_29_flash_bwd_hdim64_fp16_sm80_cu_a6473388_29664cute7productE)
_ZN65_INTERNAL_66a1502c_29_flash_bwd_hdim64_fp16_sm80_cu_a6473388_29664cute7productE:
	.zero		1
	.type		_ZN65_INTERNAL_66a1502c_29_flash_bwd_hdim64_fp16_sm80_cu_a6473388_29664cuda3std3__45__cpo3endE,@object
	.size		_ZN65_INTERNAL_66a1502c_29_flash_bwd_hdim64_fp16_sm80_cu_a6473388_29664cuda3std3__45__cpo3endE,(_ZN65_INTERNAL_66a1502c_29_flash_bwd_hdim64_fp16_sm80_cu_a6473388_29664cuda3std3__419piecewise_constructE - _ZN65_INTERNAL_66a1502c_29_flash_bwd_hdim64_fp16_sm80_cu_a6473388_29664cuda3std3__45__cpo3endE)
_ZN65_INTERNAL_66a1502c_29_flash_bwd_hdim64_fp16_sm80_cu_a6473388_29664cuda3std3__45__cpo3endE:
	.zero		1
	.type		_ZN65_INTERNAL_66a1502c_29_flash_bwd_hdim64_fp16_sm80_cu_a6473388_29664cuda3std3__419piecewise_constructE,@object
	.size		_ZN65_INTERNAL_66a1502c_29_flash_bwd_hdim64_fp16_sm80_cu_a6473388_29664cuda3std3__419piecewise_constructE,(_ZN65_INTERNAL_66a1502c_29_flash_bwd_hdim64_fp16_sm80_cu_a6473388_29664cuda3std3__45__cpo4cendE - _ZN65_INTERNAL_66a1502c_29_flash_bwd_hdim64_fp16_sm80_cu_a6473388_29664cuda3std3__419piecewise_constructE)
_ZN65_INTERNAL_66a1502c_29_flash_bwd_hdim64_fp16_sm80_cu_a6473388_29664cuda3std3__419piecewise_constructE:
	.zero		1
	.type		_ZN65_INTERNAL_66a1502c_29_flash_bwd_hdim64_fp16_sm80_cu_a6473388_29664cuda3std3__45__cpo4cendE,@object
	.size		_ZN65_INTERNAL_66a1502c_29_flash_bwd_hdim64_fp16_sm80_cu_a6473388_29664cuda3std3__45__cpo4cendE,(_ZN65_INTERNAL_66a1502c_29_flash_bwd_hdim64_fp16_sm80_cu_a6473388_29664cuda3std6ranges3__45__cpo4swapE - _ZN65_INTERNAL_66a1502c_29_flash_bwd_hdim64_fp16_sm80_cu_a6473388_29664cuda3std3__45__cpo4cendE)
_ZN65_INTERNAL_66a1502c_29_flash_bwd_hdim64_fp16_sm80_cu_a6473388_29664cuda3std3__45__cpo4cendE:
	.zero		1
	.type		_ZN65_INTERNAL_66a1502c_29_flash_bwd_hdim64_fp16_sm80_cu_a6473388_29664cuda3std6ranges3__45__cpo4swapE,@object
	.size		_ZN65_INTERNAL_66a1502c_29_flash_bwd_hdim64_fp16_sm80_cu_a6473388_29664cuda3std6ranges3__45__cpo4swapE,(.L_7 - _ZN65_INTERNAL_66a1502c_29_flash_bwd_hdim64_fp16_sm80_cu_a6473388_29664cuda3std6ranges3__45__cpo4swapE)
_ZN65_INTERNAL_66a1502c_29_flash_bwd_hdim64_fp16_sm80_cu_a6473388_29664cuda3std6ranges3__45__cpo4swapE:
	.zero		1
.L_7:


//--------------------- .nv.shared._ZN5flash44flash_bwd_dq_dk_dv_loop_seqk_parallel_kernelI23Flash_bwd_kernel_traitsILi64ELi64ELi128ELi8ELi2ELi4ELi4ELb1ELb0EN7cutlass6half_tE19Flash_kernel_traitsILi64ELi64ELi128ELi8ES3_EELb0ELb0ELb0ELb0ELb0ELb0ELb0EEEvNS_16Flash_bwd_paramsE --------------------------
	.section	.nv.shared._ZN5flash44flash_bwd_dq_dk_dv_loop_seqk_parallel_kernelI23Flash_bwd_kernel_traitsILi64ELi64ELi128ELi8ELi2ELi4ELi4ELb1ELb0EN7cutlass6half_tE19Flash_kernel_traitsILi64ELi64ELi128ELi8ES3_EELb0ELb0ELb0ELb0ELb0ELb0ELb0EEEvNS_16Flash_bwd_paramsE,"aw",@nobits
	.sectionflags	@""
	.align	16
	.zero		1024


//--------------------- .nv.shared._ZN5flash44flash_bwd_dq_dk_dv_loop_seqk_parallel_kernelI23Flash_bwd_kernel_traitsILi64ELi64ELi128ELi8ELi2ELi4ELi4ELb1ELb0EN7cutlass6half_tE19Flash_kernel_traitsILi64ELi64ELi128ELi8ES3_EELb0ELb0ELb1ELb0ELb0ELb0ELb0EEEvNS_16Flash_bwd_paramsE --------------------------
	.section	.nv.shared._ZN5flash44flash_bwd_dq_dk_dv_loop_seqk_parallel_kernelI23Flash_bwd_kernel_traitsILi64ELi64ELi128ELi8ELi2ELi4ELi4ELb1ELb0EN7cutlass6half_tE19Flash_kernel_traitsILi64ELi64ELi128ELi8ES3_EELb0ELb0ELb1ELb0ELb0ELb0ELb0EEEvNS_16Flash_bwd_paramsE,"aw",@nobits
	.sectionflags	@""
	.align	16
	.zero		1024


//--------------------- .nv.shared._ZN5flash44flash_bwd_dq_dk_dv_loop_seqk_parallel_kernelI23Flash_bwd_kernel_traitsILi64ELi64ELi128ELi8ELi2ELi4ELi4ELb1ELb0EN7cutlass6half_tE19Flash_kernel_traitsILi64ELi64ELi128ELi8ES3_EELb0ELb0ELb0ELb0ELb1ELb1ELb0EEEvNS_16Flash_bwd_paramsE --------------------------
	.section	.nv.shared._ZN5flash44flash_bwd_dq_dk_dv_loop_seqk_parallel_kernelI23Flash_bwd_kernel_traitsILi64ELi64ELi128ELi8ELi2ELi4ELi4ELb1ELb0EN7cutlass6half_tE19Flash_kernel_traitsILi64ELi64ELi128ELi8ES3_EELb0ELb0ELb0ELb0ELb1ELb1ELb0EEEvNS_16Flash_bwd_paramsE,"aw",@nobits
	.sectionflags	@""
	.align	16
	.zero		1024


//--------------------- .nv.shared._ZN5flash44flash_bwd_dq_dk_dv_loop_seqk_parallel_kernelI23Flash_bwd_kernel_traitsILi64ELi64ELi128ELi8ELi2ELi4ELi4ELb1ELb0EN7cutlass6half_tE19Flash_kernel_traitsILi64ELi64ELi128ELi8ES3_EELb0ELb0ELb0ELb1ELb0ELb0ELb0EEEvNS_16Flash_bwd_paramsE --------------------------
	.section	.nv.shared._ZN5flash44flash_bwd_dq_dk_dv_loop_seqk_parallel_kernelI23Flash_bwd_kernel_traitsILi64ELi64ELi128ELi8ELi2ELi4ELi4ELb1ELb0EN7cutlass6half_tE19Flash_kernel_traitsILi64ELi64ELi128ELi8ES3_EELb0ELb0ELb0ELb1ELb0ELb0ELb0EEEvNS_16Flash_bwd_paramsE,"aw",@nobits
	.sectionflags	@""
	.align	16
	.zero		1024


//--------------------- .nv.shared._ZN5flash44flash_bwd_dq_dk_dv_loop_seqk_parallel_kernelI23Flash_bwd_kernel_traitsILi64ELi64ELi128ELi8ELi2ELi4ELi4ELb1ELb0EN7cutlass6half_tE19Flash_kernel_traitsILi64ELi64ELi128ELi8ES3_EELb0ELb0ELb1ELb0ELb0ELb1ELb0EEEvNS_16Flash_bwd_paramsE --------------------------
	.section	.nv.shared._ZN5flash44flash_bwd_dq_dk_dv_loop_seqk_parallel_kernelI23Flash_bwd_kernel_traitsILi64ELi64ELi128ELi8ELi2ELi4ELi4ELb1ELb0EN7cutlass6half_tE19Flash_kernel_traitsILi64ELi64ELi128ELi8ES3_EELb0ELb0ELb1ELb0ELb0ELb1ELb0EEEvNS_16Flash_bwd_paramsE,"aw",@nobits
	.sectionflags	@""
	.align	16
	.zero		1024


//--------------------- .nv.shared._ZN5flash44flash_bwd_dq_dk_dv_loop_seqk_parallel_kernelI23Flash_bwd_kernel_traitsILi64ELi64ELi128ELi8ELi2ELi4ELi4ELb1ELb0EN7cutlass6half_tE19Flash_kernel_traitsILi64ELi64ELi128ELi8ES3_EELb0ELb0ELb1ELb1ELb0ELb0ELb0EEEvNS_16Flash_bwd_paramsE --------------------------
	.section	.nv.shared._ZN5flash44flash_bwd_dq_dk_dv_loop_seqk_parallel_kernelI23Flash_bwd_kernel_traitsILi64ELi64ELi128ELi8ELi2ELi4ELi4ELb1ELb0EN7cutlass6half_tE19Flash_kernel_traitsILi64ELi64ELi128ELi8ES3_EELb0ELb0ELb1ELb1ELb0ELb0ELb0EEEvNS_16Flash_bwd_paramsE,"aw",@nobits
	.sectionflags	@""
	.align	16
	.zero		1024


//--------------------- .nv.shared._ZN5flash44flash_bwd_dq_dk_dv_loop_seqk_parallel_kernelI23Flash_bwd_kernel_traitsILi64ELi128ELi128ELi8ELi4ELi4ELi4ELb0ELb0EN7cutlass6half_tE19Flash_kernel_traitsILi64ELi128ELi128ELi8ES3_EELb0ELb0ELb0ELb0ELb0ELb1ELb0EEEvNS_16Flash_bwd_paramsE --------------------------
	.section	.nv.shared._ZN5flash44flash_bwd_dq_dk_dv_loop_seqk_parallel_kernelI23Flash_bwd_kernel_traitsILi64ELi128ELi128ELi8ELi4ELi4ELi4ELb0ELb0EN7cutlass6half_tE19Flash_kernel_traitsILi64ELi128ELi128ELi8ES3_EELb0ELb0ELb0ELb0ELb0ELb1ELb0EEEvNS_16Flash_bwd_paramsE,"aw",@nobits
	.sectionflags	@""
	.align	16
	.zero		1024


//--------------------- .nv.shared._ZN5flash44flash_bwd_dq_dk_dv_loop_seqk_parallel_kernelI23Flash_bwd_kernel_traitsILi64ELi128ELi128ELi8ELi4ELi4ELi4ELb0ELb0EN7cutlass6half_tE19Flash_kernel_traitsILi64ELi128ELi128ELi8ES3_EELb0ELb0ELb0ELb0ELb0ELb0ELb0EEEvNS_16Flash_bwd_paramsE --------------------------
	.section	.nv.shared._ZN5flash44flash_bwd_dq_dk_dv_loop_seqk_parallel_kernelI23Flash_bwd_kernel_traitsILi64ELi128ELi128ELi8ELi4ELi4ELi4ELb0ELb0EN7cutlass6half_tE19Flash_kernel_traitsILi64ELi128ELi128ELi8ES3_EELb0ELb0ELb0ELb0ELb0ELb0ELb0EEEvNS_16Flash_bwd_paramsE,"aw",@nobits
	.sectionflags	@""
	.align	16
	.zero		1024


//--------------------- .nv.shared._ZN5flash44flash_bwd_dq_dk_dv_loop_seqk_parallel_kernelI23Flash_bwd_kernel_traitsILi64ELi128ELi128ELi8ELi4ELi4ELi4ELb0ELb0EN7cutlass6half_tE19Flash_kernel_traitsILi64ELi128ELi128ELi8ES3_EELb0ELb0ELb1ELb0ELb0ELb0ELb0EEEvNS_16Flash_bwd_paramsE --------------------------
	.section	.nv.shared._ZN5flash44flash_bwd_dq_dk_dv_loop_seqk_parallel_kernelI23Flash_bwd_kernel_traitsILi64ELi128ELi128ELi8ELi4ELi4ELi4ELb0ELb0EN7cutlass6half_tE19Flash_kernel_traitsILi64ELi128ELi128ELi8ES3_EELb0ELb0ELb1ELb0ELb0ELb0ELb0EEEvNS_16Flash_bwd_paramsE,"aw",@nobits
	.sectionflags	@""
	.align	16
	.zero		1024


//--------------------- .nv.shared._ZN5flash44flash_bwd_dq_dk_dv_loop_seqk_parallel_kernelI23Flash_bwd_kernel_traitsILi64ELi128ELi128ELi8ELi4ELi4ELi4ELb0ELb0EN7cutlass6half_tE19Flash_kernel_traitsILi64ELi128ELi128ELi8ES3_EELb0ELb0ELb0ELb0ELb1ELb1ELb0EEEvNS_16Flash_bwd_paramsE --------------------------
	.section	.nv.shared._ZN5flash44flash_bwd_dq_dk_dv_loop_seqk_parallel_kernelI23Flash_bwd_kernel_traitsILi64ELi128ELi128ELi8ELi4ELi4ELi4ELb0ELb0EN7cutlass6half_tE19Flash_kernel_traitsILi64ELi128ELi128ELi8ES3_EELb0ELb0ELb0ELb0ELb1ELb1ELb0EEEvNS_16Flash_bwd_paramsE,"aw",@nobits
	.sectionflags	@""
	.align	16
	.zero		1024


//--------------------- .nv.shared._ZN5flash44flash_bwd_dq_dk_dv_loop_seqk_parallel_kernelI23Flash_bwd_kernel_traitsILi64ELi128ELi128ELi8ELi4ELi4ELi4ELb0ELb0EN7cutlass6half_tE19Flash_kernel_traitsILi64ELi128ELi128ELi8ES3_EELb0ELb0ELb0ELb1ELb0ELb0ELb0EEEvNS_16Flash_bwd_paramsE --------------------------
	.section	.nv.shared._ZN5flash44flash_bwd_dq_dk_dv_loop_seqk_parallel_kernelI23Flash_bwd_kernel_traitsILi64ELi128ELi128ELi8ELi4ELi4ELi4ELb0ELb0EN7cutlass6half_tE19Flash_kernel_traitsILi64ELi128ELi128ELi8ES3_EELb0ELb0ELb0ELb1ELb0ELb0ELb0EEEvNS_16Flash_bwd_paramsE,"aw",@nobits
	.sectionflags	@""
	.align	16
	.zero		1024


//--------------------- .nv.shared._ZN5flash44flash_bwd_dq_dk_dv_loop_seqk_parallel_kernelI23Flash_bwd_kernel_traitsILi64ELi128ELi128ELi8ELi4ELi4ELi4ELb0ELb0EN7cutlass6half_tE19Flash_kernel_traitsILi64ELi128ELi128ELi8ES3_EELb0ELb0ELb1ELb0ELb0ELb1ELb0EEEvNS_16Flash_bwd_paramsE --------------------------
	.section	.nv.shared._ZN5flash44flash_bwd_dq_dk_dv_loop_seqk_parallel_kernelI23Flash_bwd_kernel_traitsILi64ELi128ELi128ELi8ELi4ELi4ELi4ELb0ELb0EN7cutlass6half_tE19Flash_kernel_traitsILi64ELi128ELi128ELi8ES3_EELb0ELb0ELb1ELb0ELb0ELb1ELb0EEEvNS_16Flash_bwd_paramsE,"aw",@nobits
	.sectionflags	@""
	.align	16
	.zero		1024


//--------------------- .nv.shared._ZN5flash44flash_bwd_dq_dk_dv_loop_seqk_parallel_kernelI23Flash_bwd_kernel_traitsILi64ELi128ELi128ELi8ELi4ELi4ELi4ELb0ELb0EN7cutlass6half_tE19Flash_kernel_traitsILi64ELi128ELi128ELi8ES3_EELb0ELb0ELb1ELb1ELb0ELb0ELb0EEEvNS_16Flash_bwd_paramsE --------------------------
	.section	.nv.shared._ZN5flash44flash_bwd_dq_dk_dv_loop_seqk_parallel_kernelI23Flash_bwd_kernel_traitsILi64ELi128ELi128ELi8ELi4ELi4ELi4ELb0ELb0EN7cutlass6half_tE19Flash_kernel_traitsILi64ELi128ELi128ELi8ES3_EELb0ELb0ELb1ELb1ELb0ELb0ELb0EEEvNS_16Flash_bwd_paramsE,"aw",@nobits
	.sectionflags	@""
	.align	16
	.zero		1024


//--------------------- .nv.shared._ZN5flash27flash_bwd_convert_dq_kernelI23Flash_bwd_kernel_traitsILi64ELi64ELi128ELi8ELi2ELi4ELi4ELb1ELb0EN7cutlass6half_tE19Flash_kernel_traitsILi64ELi64ELi128ELi8ES3_EEEEvNS_16Flash_bwd_paramsEi --------------------------
	.section	.nv.shared._ZN5flash27flash_bwd_convert_dq_kernelI23Flash_bwd_kernel_traitsILi64ELi64ELi128ELi8ELi2ELi4ELi4ELb1ELb0EN7cutlass6half_tE19Flash_kernel_traitsILi64ELi64ELi128ELi8ES3_EEEEvNS_16Flash_bwd_paramsEi,"aw",@nobits
	.sectionflags	@""
	.align	16
	.zero		1024


//--------------------- .nv.shared._ZN5flash44flash_bwd_dq_dk_dv_loop_seqk_parallel_kernelI23Flash_bwd_kernel_traitsILi64ELi64ELi128ELi8ELi2ELi4ELi4ELb1ELb0EN7cutlass6half_tE19Flash_kernel_traitsILi64ELi64ELi128ELi8ES3_EELb1ELb0ELb0ELb0ELb0ELb1ELb0EEEvNS_16Flash_bwd_paramsE --------------------------
	.section	.nv.shared._ZN5flash44flash_bwd_dq_dk_dv_loop_seqk_parallel_kernelI23Flash_bwd_kernel_traitsILi64ELi64ELi128ELi8ELi2ELi4ELi4ELb1ELb0EN7cutlass6half_tE19Flash_kernel_traitsILi64ELi64ELi128ELi8ES3_EELb1ELb0ELb0ELb0ELb0ELb1ELb0EEEvNS_16Flash_bwd_paramsE,"aw",@nobits
	.sectionflags	@""
	.align	16
	.zero		1024


//--------------------- .nv.shared._ZN5flash44flash_bwd_dq_dk_dv_loop_seqk_parallel_kernelI23Flash_bwd_kernel_traitsILi64ELi64ELi128ELi8ELi2ELi4ELi4ELb1ELb0EN7cutlass6half_tE19Flash_kernel_traitsILi64ELi64ELi128ELi8ES3_EELb0ELb0ELb0ELb0ELb0ELb1ELb1EEEvNS_16Flash_bwd_paramsE --------------------------
	.section	.nv.shared._ZN5flash44flash_bwd_dq_dk_dv_loop_seqk_parallel_kernelI23Flash_bwd_kernel_traitsILi64ELi64ELi128ELi8ELi2ELi4ELi4ELb1ELb0EN7cutlass6half_tE19Flash_kernel_traitsILi64ELi64ELi128ELi8ES3_EELb0ELb0ELb0ELb0ELb0ELb1ELb1EEEvNS_16Flash_bwd_paramsE,"aw",@nobits
	.sectionflags	@""
	.align	16
	.zero		1024


//--------------------- .nv.shared._ZN5flash44flash_bwd_dq_dk_dv_loop_seqk_parallel_kernelI23Flash_bwd_kernel_traitsILi64ELi64ELi128ELi8ELi2ELi4ELi4ELb1ELb0EN7cutlass6half_tE19Flash_kernel_traitsILi64ELi64ELi128ELi8ES3_EELb1ELb0ELb0ELb0ELb0ELb0ELb0EEEvNS_16Flash_bwd_paramsE --------------------------
	.section	.nv.shared._ZN5flash44flash_bwd_dq_dk_dv_loop_seqk_parallel_kernelI23Flash_bwd_kernel_traitsILi64ELi64ELi128ELi8ELi2ELi4ELi4ELb1ELb0EN7cutlass6half_tE19Flash_kernel_traitsILi64ELi64ELi128ELi8ES3_EELb1ELb0ELb0ELb0ELb0ELb0ELb0EEEvNS_16Flash_bwd_paramsE,"aw",@nobits
	.sectionflags	@""
	.align	16
	.zero		1024


//--------------------- .nv.shared._ZN5flash44flash_bwd_dq_dk_dv_loop_seqk_parallel_kernelI23Flash_bwd_kernel_traitsILi64ELi64ELi128ELi8ELi2ELi4ELi4ELb1ELb0EN7cutlass6half_tE19Flash_kernel_traitsILi64ELi64ELi128ELi8ES3_EELb0ELb0ELb0ELb0ELb0ELb0ELb1EEEvNS_16Flash_bwd_paramsE --------------------------
	.section	.nv.shared._ZN5flash44flash_bwd_dq_dk_dv_loop_seqk_parallel_kernelI23Flash_bwd_kernel_traitsILi64ELi64ELi128ELi8ELi2ELi4ELi4ELb1ELb0EN7cutlass6half_tE19Flash_kernel_traitsILi64ELi64ELi128ELi8ES3_EELb0ELb0ELb0ELb0ELb0ELb0ELb1EEEvNS_16Flash_bwd_paramsE,"aw",@nobits
	.sectionflags	@""
	.align	16
	.zero		1024


//--------------------- .nv.shared._ZN5flash44flash_bwd_dq_dk_dv_loop_seqk_parallel_kernelI23Flash_bwd_kernel_traitsILi64ELi64ELi128ELi8ELi2ELi4ELi4ELb1ELb0EN7cutlass6half_tE19Flash_kernel_traitsILi64ELi64ELi128ELi8ES3_EELb1ELb0ELb1ELb0ELb0ELb0ELb0EEEvNS_16Flash_bwd_paramsE --------------------------
	.section	.nv.shared._ZN5flash44flash_bwd_dq_dk_dv_loop_seqk_parallel_kernelI23Flash_bwd_kernel_traitsILi64ELi64ELi128ELi8ELi2ELi4ELi4ELb1ELb0EN7cutlass6half_tE19Flash_kernel_traitsILi64ELi64ELi128ELi8ES3_EELb1ELb0ELb1ELb0ELb0ELb0ELb0EEEvNS_16Flash_bwd_paramsE,"aw",@nobits
	.sectionflags	@""
	.align	16
	.zero		1024


//--------------------- .nv.shared._ZN5flash44flash_bwd_dq_dk_dv_loop_seqk_parallel_kernelI23Flash_bwd_kernel_traitsILi64ELi64ELi128ELi8ELi2ELi4ELi4ELb1ELb0EN7cutlass6half_tE19Flash_kernel_traitsILi64ELi64ELi128ELi8ES3_EELb0ELb0ELb1ELb0ELb0ELb0ELb1EEEvNS_16Flash_bwd_paramsE --------------------------
	.section	.nv.shared._ZN5flash44flash_bwd_dq_dk_dv_loop_seqk_parallel_kernelI23Flash_bwd_kernel_traitsILi64ELi64ELi128ELi8ELi2ELi4ELi4ELb1ELb0EN7cutlass6half_tE19Flash_kernel_traitsILi64ELi64ELi128ELi8ES3_EELb0ELb0ELb1ELb0ELb0ELb0ELb1EEEvNS_16Flash_bwd_paramsE,"aw",@nobits
	.sectionflags	@""
	.align	16
	.zero		1024


//--------------------- .nv.shared._ZN5flash44flash_bwd_dq_dk_dv_loop_seqk_parallel_kernelI23Flash_bwd_kernel_traitsILi64ELi64ELi128ELi8ELi2ELi4ELi4ELb1ELb0EN7cutlass6half_tE19Flash_kernel_traitsILi64ELi64ELi128ELi8ES3_EELb1ELb0ELb0ELb0ELb1ELb1ELb0EEEvNS_16Flash_bwd_paramsE --------------------------
	.section	.nv.shared._ZN5flash44flash_bwd_dq_dk_dv_loop_seqk_parallel_kernelI23Flash_bwd_kernel_traitsILi64ELi64ELi128ELi8ELi2ELi4ELi4ELb1ELb0EN7cutlass6half_tE19Flash_kernel_traitsILi64ELi64ELi128ELi8ES3_EELb1ELb0ELb0ELb0ELb1ELb1ELb0EEEvNS_16Flash_bwd_paramsE,"aw",@nobits
	.sectionflags	@""
	.align	16
	.zero		1024


//--------------------- .nv.shared._ZN5flash44flash_bwd_dq_dk_dv_loop_seqk_parallel_kernelI23Flash_bwd_kernel_traitsILi64ELi64ELi128ELi8ELi2ELi4ELi4ELb1ELb0EN7cutlass6half_tE19Flash_kernel_traitsILi64ELi64ELi128ELi8ES3_EELb0ELb0ELb0ELb0ELb1ELb1ELb1EEEvNS_16Flash_bwd_paramsE --------------------------
	.section	.nv.shared._ZN5flash44flash_bwd_dq_dk_dv_loop_seqk_parallel_kernelI23Flash_bwd_kernel_traitsILi64ELi64ELi128ELi8ELi2ELi4ELi4ELb1ELb0EN7cutlass6half_tE19Flash_kernel_traitsILi64ELi64ELi128ELi8ES3_EELb0ELb0ELb0ELb0ELb1ELb1ELb1EEEvNS_16Flash_bwd_paramsE,"aw",@nobits
	.sectionflags	@""
	.align	16
	.zero		1024


//--------------------- .nv.shared._ZN5flash44flash_bwd_dq_dk_dv_loop_seqk_parallel_kernelI23Flash_bwd_kernel_traitsILi64ELi64ELi128ELi8ELi2ELi4ELi4ELb1ELb0EN7cutlass6half_tE19Flash_kernel_traitsILi64ELi64ELi128ELi8ES3_EELb1ELb0ELb0ELb1ELb0ELb0ELb0EEEvNS_16Flash_bwd_paramsE --------------------------
	.section	.nv.shared._ZN5flash44flash_bwd_dq_dk_dv_loop_seqk_parallel_kernelI23Flash_bwd_kernel_traitsILi64ELi64ELi128ELi8ELi2ELi4ELi4ELb1ELb0EN7cutlass6half_tE19Flash_kernel_traitsILi64ELi64ELi128ELi8ES3_EELb1ELb0ELb0ELb1ELb0ELb0ELb0EEEvNS_16Flash_bwd_paramsE,"aw",@nobits
	.sectionflags	@""
	.align	16
	.zero		1024


//--------------------- .nv.shared._ZN5flash44flash_bwd_dq_dk_dv_loop_seqk_parallel_kernelI23Flash_bwd_kernel_traitsILi64ELi64ELi128ELi8ELi2ELi4ELi4ELb1ELb0EN7cutlass6half_tE19Flash_kernel_traitsILi64ELi64ELi128ELi8ES3_EELb0ELb0ELb0ELb1ELb0ELb0ELb1EEEvNS_16Flash_bwd_paramsE --------------------------
	.section	.nv.shared._ZN5flash44flash_bwd_dq_dk_dv_loop_seqk_parallel_kernelI23Flash_bwd_kernel_traitsILi64ELi64ELi128ELi8ELi2ELi4ELi4ELb1ELb0EN7cutlass6half_tE19Flash_kernel_traitsILi64ELi64ELi128ELi8ES3_EELb0ELb0ELb0ELb1ELb0ELb0ELb1EEEvNS_16Flash_bwd_paramsE,"aw",@nobits
	.sectionflags	@""
	.align	16
	.zero		1024


//--------------------- .nv.shared._ZN5flash44flash_bwd_dq_dk_dv_loop_seqk_parallel_kernelI23Flash_bwd_kernel_traitsILi64ELi64ELi128ELi8ELi2ELi4ELi4ELb1ELb0EN7cutlass6half_tE19Flash_kernel_traitsILi64ELi64ELi128ELi8ES3_EELb1ELb0ELb1ELb0ELb0ELb1ELb0EEEvNS_16Flash_bwd_paramsE --------------------------
	.section	.nv.shared._ZN5flash44flash_bwd_dq_dk_dv_loop_seqk_parallel_kernelI23Flash_bwd_kernel_traitsILi64ELi64ELi128ELi8ELi2ELi4ELi4ELb1ELb0EN7cutlass6half_tE19Flash_kernel_traitsILi64ELi64ELi128ELi8ES3_EELb1ELb0ELb1ELb0ELb0ELb1ELb0EEEvNS_16Flash_bwd_paramsE,"aw",@nobits
	.sectionflags	@""
	.align	16
	.zero		1024


//--------------------- .nv.shared._ZN5flash44flash_bwd_dq_dk_dv_loop_seqk_parallel_kernelI23Flash_bwd_kernel_traitsILi64ELi64ELi128ELi8ELi2ELi4ELi4ELb1ELb0EN7cutlass6half_tE19Flash_kernel_traitsILi64ELi64ELi128ELi8ES3_EELb0ELb0ELb1ELb0ELb0ELb1ELb1EEEvNS_16Flash_bwd_paramsE --------------------------
	.section	.nv.shared._ZN5flash44flash_bwd_dq_dk_dv_loop_seqk_parallel_kernelI23Flash_bwd_kernel_traitsILi64ELi64ELi128ELi8ELi2ELi4ELi4ELb1ELb0EN7cutlass6half_tE19Flash_kernel_traitsILi64ELi64ELi128ELi8ES3_EELb0ELb0ELb1ELb0ELb0ELb1ELb1EEEvNS_16Flash_bwd_paramsE,"aw",@nobits
	.sectionflags	@""
	.align	16
	.zero		1024


//--------------------- .nv.shared._ZN5flash44flash_bwd_dq_dk_dv_loop_seqk_parallel_kernelI23Flash_bwd_kernel_traitsILi64ELi64ELi128ELi8ELi2ELi4ELi4ELb1ELb0EN7cutlass6half_tE19Flash_kernel_traitsILi64ELi64ELi128ELi8ES3_EELb1ELb0ELb1ELb1ELb0ELb0ELb0EEEvNS_16Flash_bwd_paramsE --------------------------
	.section	.nv.shared._ZN5flash44flash_bwd_dq_dk_dv_loop_seqk_parallel_kernelI23Flash_bwd_kernel_traitsILi64ELi64ELi128ELi8ELi2ELi4ELi4ELb1ELb0EN7cutlass6half_tE19Flash_kernel_traitsILi64ELi64ELi128ELi8ES3_EELb1ELb0ELb1ELb1ELb0ELb0ELb0EEEvNS_16Flash_bwd_paramsE,"aw",@nobits
	.sectionflags	@""
	.align	16
	.zero		1024


//--------------------- .nv.shared._ZN5flash44flash_bwd_dq_dk_dv_loop_seqk_parallel_kernelI23Flash_bwd_kernel_traitsILi64ELi64ELi128ELi8ELi2ELi4ELi4ELb1ELb0EN7cutlass6half_tE19Flash_kernel_traitsILi64ELi64ELi128ELi8ES3_EELb0ELb0ELb1ELb1ELb0ELb0ELb1EEEvNS_16Flash_bwd_paramsE --------------------------
	.section	.nv.shared._ZN5flash44flash_bwd_dq_dk_dv_loop_seqk_parallel_kernelI23Flash_bwd_kernel_traitsILi64ELi64ELi128ELi8ELi2ELi4ELi4ELb1ELb0EN7cutlass6half_tE19Flash_kernel_traitsILi64ELi64ELi128ELi8ES3_EELb0ELb0ELb1ELb1ELb0ELb0ELb1EEEvNS_16Flash_bwd_paramsE,"aw",@nobits
	.sectionflags	@""
	.align	16
	.zero		1024


//--------------------- .nv.shared._ZN5flash25flash_bwd_dot_do_o_kernelILb0E23Flash_bwd_kernel_traitsILi64ELi64ELi128ELi8ELi2ELi4ELi4ELb1ELb0EN7cutlass6half_tE19Flash_kernel_traitsILi64ELi64ELi128ELi8ES3_EEEEvNS_16Flash_bwd_paramsE --------------------------
	.section	.nv.shared._ZN5flash25flash_bwd_dot_do_o_kernelILb0E23Flash_bwd_kernel_traitsILi64ELi64ELi128ELi8ELi2ELi4ELi4ELb1ELb0EN7cutlass6half_tE19Flash_kernel_traitsILi64ELi64ELi128ELi8ES3_EEEEvNS_16Flash_bwd_paramsE,"aw",@nobits
	.sectionflags	@""
	.align	16
	.zero		1024


//--------------------- .nv.shared._ZN5flash25flash_bwd_dot_do_o_kernelILb1E23Flash_bwd_kernel_traitsILi64ELi64ELi128ELi8ELi2ELi4ELi4ELb1ELb0EN7cutlass6half_tE19Flash_kernel_traitsILi64ELi64ELi128ELi8ES3_EEEEvNS_16Flash_bwd_paramsE --------------------------
	.section	.nv.shared._ZN5flash25flash_bwd_dot_do_o_kernelILb1E23Flash_bwd_kernel_traitsILi64ELi64ELi128ELi8ELi2ELi4ELi4ELb1ELb0EN7cutlass6half_tE19Flash_kernel_traitsILi64ELi64ELi128ELi8ES3_EEEEvNS_16Flash_bwd_paramsE,"aw",@nobits
	.sectionflags	@""
	.align	16
	.zero		1024


//--------------------- .nv.shared._ZN5flash27flash_bwd_convert_dq_kernelI23Flash_bwd_kernel_traitsILi64ELi128ELi128ELi8ELi4ELi4ELi4ELb0ELb0EN7cutlass6half_tE19Flash_kernel_traitsILi64ELi128ELi128ELi8ES3_EEEEvNS_16Flash_bwd_paramsEi --------------------------
	.section	.nv.shared._ZN5flash27flash_bwd_convert_dq_kernelI23Flash_bwd_kernel_traitsILi64ELi128ELi128ELi8ELi4ELi4ELi4ELb0ELb0EN7cutlass6half_tE19Flash_kernel_traitsILi64ELi128ELi128ELi8ES3_EEEEvNS_16Flash_bwd_paramsEi,"aw",@nobits
	.sectionflags	@""
	.align	16
	.zero		1024


//--------------------- .nv.shared._ZN5flash44flash_bwd_dq_dk_dv_loop_seqk_parallel_kernelI23Flash_bwd_kernel_traitsILi64ELi128ELi128ELi8ELi4ELi4ELi4ELb0ELb0EN7cutlass6half_tE19Flash_kernel_traitsILi64ELi128ELi128ELi8ES3_EELb1ELb0ELb0ELb0ELb0ELb1ELb0EEEvNS_16Flash_bwd_paramsE --------------------------
	.section	.nv.shared._ZN5flash44flash_bwd_dq_dk_dv_loop_seqk_parallel_kernelI23Flash_bwd_kernel_traitsILi64ELi128ELi128ELi8ELi4ELi4ELi4ELb0ELb0EN7cutlass6half_tE19Flash_kernel_traitsILi64ELi128ELi128ELi8ES3_EELb1ELb0ELb0ELb0ELb0ELb1ELb0EEEvNS_16Flash_bwd_paramsE,"aw",@nobits
	.sectionflags	@""
	.align	16
	.zero		1024


//--------------------- .nv.shared._ZN5flash44flash_bwd_dq_dk_dv_loop_seqk_parallel_kernelI23Flash_bwd_kernel_traitsILi64ELi128ELi128ELi8ELi4ELi4ELi4ELb0ELb0EN7cutlass6half_tE19Flash_kernel_traitsILi64ELi128ELi128ELi8ES3_EELb0ELb0ELb0ELb0ELb0ELb1ELb1EEEvNS_16Flash_bwd_paramsE --------------------------
	.section	.nv.shared._ZN5flash44flash_bwd_dq_dk_dv_loop_seqk_parallel_kernelI23Flash_bwd_kernel_traitsILi64ELi128ELi128ELi8ELi4ELi4ELi4ELb0ELb0EN7cutlass6half_tE19Flash_kernel_traitsILi64ELi128ELi128ELi8ES3_EELb0ELb0ELb0ELb0ELb0ELb1ELb1EEEvNS_16Flash_bwd_paramsE,"aw",@nobits
	.sectionflags	@""
	.align	16
	.zero		1024


//--------------------- .nv.shared._ZN5flash44flash_bwd_dq_dk_dv_loop_seqk_parallel_kernelI23Flash_bwd_kernel_traitsILi64ELi128ELi128ELi8ELi4ELi4ELi4ELb0ELb0EN7cutlass6half_tE19Flash_kernel_traitsILi64ELi128ELi128ELi8ES3_EELb1ELb0ELb0ELb0ELb0ELb0ELb0EEEvNS_16Flash_bwd_paramsE --------------------------
	.section	.nv.shared._ZN5flash44flash_bwd_dq_dk_dv_loop_seqk_parallel_kernelI23Flash_bwd_kernel_traitsILi64ELi128ELi128ELi8ELi4ELi4ELi4ELb0ELb0EN7cutlass6half_tE19Flash_kernel_traitsILi64ELi128ELi128ELi8ES3_EELb1ELb0ELb0ELb0ELb0ELb0ELb0EEEvNS_16Flash_bwd_paramsE,"aw",@nobits
	.sectionflags	@""
	.align	16
	.zero		1024


//--------------------- .nv.shared._ZN5flash44flash_bwd_dq_dk_dv_loop_seqk_parallel_kernelI23Flash_bwd_kernel_traitsILi64ELi128ELi128ELi8ELi4ELi4ELi4ELb0ELb0EN7cutlass6half_tE19Flash_kernel_traitsILi64ELi128ELi128ELi8ES3_EELb0ELb0ELb0ELb0ELb0ELb0ELb1EEEvNS_16Flash_bwd_paramsE --------------------------
	.section	.nv.shared._ZN5flash44flash_bwd_dq_dk_dv_loop_seqk_parallel_kernelI23Flash_bwd_kernel_traitsILi64ELi128ELi128ELi8ELi4ELi4ELi4ELb0ELb0EN7cutlass6half_tE19Flash_kernel_traitsILi64ELi128ELi128ELi8ES3_EELb0ELb0ELb0ELb0ELb0ELb0ELb1EEEvNS_16Flash_bwd_paramsE,"aw",@nobits
	.sectionflags	@""
	.align	16
	.zero		1024


//--------------------- .nv.shared._ZN5flash44flash_bwd_dq_dk_dv_loop_seqk_parallel_kernelI23Flash_bwd_kernel_traitsILi64ELi128ELi128ELi8ELi4ELi4ELi4ELb0ELb0EN7cutlass6half_tE19Flash_kernel_traitsILi64ELi128ELi128ELi8ES3_EELb1ELb0ELb1ELb0ELb0ELb0ELb0EEEvNS_16Flash_bwd_paramsE --------------------------
	.section	.nv.shared._ZN5flash44flash_bwd_dq_dk_dv_loop_seqk_parallel_kernelI23Flash_bwd_kernel_traitsILi64ELi128ELi128ELi8ELi4ELi4ELi4ELb0ELb0EN7cutlass6half_tE19Flash_kernel_traitsILi64ELi128ELi128ELi8ES3_EELb1ELb0ELb1ELb0ELb0ELb0ELb0EEEvNS_16Flash_bwd_paramsE,"aw",@nobits
	.sectionflags	@""
	.align	16
	.zero		1024


//--------------------- .nv.shared._ZN5flash44flash_bwd_dq_dk_dv_loop_seqk_parallel_kernelI23Flash_bwd_kernel_traitsILi64ELi128ELi128ELi8ELi4ELi4ELi4ELb0ELb0EN7cutlass6half_tE19Flash_kernel_traitsILi64ELi128ELi128ELi8ES3_EELb0ELb0ELb1ELb0ELb0ELb0ELb1EEEvNS_16Flash_bwd_paramsE --------------------------
	.section	.nv.shared._ZN5flash44flash_bwd_dq_dk_dv_loop_seqk_parallel_kernelI23Flash_bwd_kernel_traitsILi64ELi128ELi128ELi8ELi4ELi4ELi4ELb0ELb0EN7cutlass6half_tE19Flash_kernel_traitsILi64ELi128ELi128ELi8ES3_EELb0ELb0ELb1ELb0ELb0ELb0ELb1EEEvNS_16Flash_bwd_paramsE,"aw",@nobits
	.sectionflags	@""
	.align	16
	.zero		1024


//--------------------- .nv.shared._ZN5flash44flash_bwd_dq_dk_dv_loop_seqk_parallel_kernelI23Flash_bwd_kernel_traitsILi64ELi128ELi128ELi8ELi4ELi4ELi4ELb0ELb0EN7cutlass6half_tE19Flash_kernel_traitsILi64ELi128ELi128ELi8ES3_EELb1ELb0ELb0ELb0ELb1ELb1ELb0EEEvNS_16Flash_bwd_paramsE --------------------------
	.section	.nv.shared._ZN5flash44flash_bwd_dq_dk_dv_loop_seqk_parallel_kernelI23Flash_bwd_kernel_traitsILi64ELi128ELi128ELi8ELi4ELi4ELi4ELb0ELb0EN7cutlass6half_tE19Flash_kernel_traitsILi64ELi128ELi128ELi8ES3_EELb1ELb0ELb0ELb0ELb1ELb1ELb0EEEvNS_16Flash_bwd_paramsE,"aw",@nobits
	.sectionflags	@""
	.align	16
	.zero		1024


//--------------------- .nv.shared._ZN5flash44flash_bwd_dq_dk_dv_loop_seqk_parallel_kernelI23Flash_bwd_kernel_traitsILi64ELi128ELi128ELi8ELi4ELi4ELi4ELb0ELb0EN7cutlass6half_tE19Flash_kernel_traitsILi64ELi128ELi128ELi8ES3_EELb0ELb0ELb0ELb0ELb1ELb1ELb1EEEvNS_16Flash_bwd_paramsE --------------------------
	.section	.nv.shared._ZN5flash44flash_bwd_dq_dk_dv_loop_seqk_parallel_kernelI23Flash_bwd_kernel_traitsILi64ELi128ELi128ELi8ELi4ELi4ELi4ELb0ELb0EN7cutlass6half_tE19Flash_kernel_traitsILi64ELi128ELi128ELi8ES3_EELb0ELb0ELb0ELb0ELb1ELb1ELb1EEEvNS_16Flash_bwd_paramsE,"aw",@nobits
	.sectionflags	@""
	.align	16
	.zero		1024


//--------------------- .nv.shared._ZN5flash44flash_bwd_dq_dk_dv_loop_seqk_parallel_kernelI23Flash_bwd_kernel_traitsILi64ELi128ELi128ELi8ELi4ELi4ELi4ELb0ELb0EN7cutlass6half_tE19Flash_kernel_traitsILi64ELi128ELi128ELi8ES3_EELb1ELb0ELb0ELb1ELb0ELb0ELb0EEEvNS_16Flash_bwd_paramsE --------------------------
	.section	.nv.shared._ZN5flash44flash_bwd_dq_dk_dv_loop_seqk_parallel_kernelI23Flash_bwd_kernel_traitsILi64ELi128ELi128ELi8ELi4ELi4ELi4ELb0ELb0EN7cutlass6half_tE19Flash_kernel_traitsILi64ELi128ELi128ELi8ES3_EELb1ELb0ELb0ELb1ELb0ELb0ELb0EEEvNS_16Flash_bwd_paramsE,"aw",@nobits
	.sectionflags	@""
	.align	16
	.zero		1024


//--------------------- .nv.shared._ZN5flash44flash_bwd_dq_dk_dv_loop_seqk_parallel_kernelI23Flash_bwd_kernel_traitsILi64ELi128ELi128ELi8ELi4ELi4ELi4ELb0ELb0EN7cutlass6half_tE19Flash_kernel_traitsILi64ELi128ELi128ELi8ES3_EELb0ELb0ELb0ELb1ELb0ELb0ELb1EEEvNS_16Flash_bwd_paramsE --------------------------
	.section	.nv.shared._ZN5flash44flash_bwd_dq_dk_dv_loop_seqk_parallel_kernelI23Flash_bwd_kernel_traitsILi64ELi128ELi128ELi8ELi4ELi4ELi4ELb0ELb0EN7cutlass6half_tE19Flash_kernel_traitsILi64ELi128ELi128ELi8ES3_EELb0ELb0ELb0ELb1ELb0ELb0ELb1EEEvNS_16Flash_bwd_paramsE,"aw",@nobits
	.sectionflags	@""
	.align	16
	.zero		1024


//--------------------- .nv.shared._ZN5flash44flash_bwd_dq_dk_dv_loop_seqk_parallel_kernelI23Flash_bwd_kernel_traitsILi64ELi128ELi128ELi8ELi4ELi4ELi4ELb0ELb0EN7cutlass6half_tE19Flash_kernel_traitsILi64ELi128ELi128ELi8ES3_EELb1ELb0ELb1ELb0ELb0ELb1ELb0EEEvNS_16Flash_bwd_paramsE --------------------------
	.section	.nv.shared._ZN5flash44flash_bwd_dq_dk_dv_loop_seqk_parallel_kernelI23Flash_bwd_kernel_traitsILi64ELi128ELi128ELi8ELi4ELi4ELi4ELb0ELb0EN7cutlass6half_tE19Flash_kernel_traitsILi64ELi128ELi128ELi8ES3_EELb1ELb0ELb1ELb0ELb0ELb1ELb0EEEvNS_16Flash_bwd_paramsE,"aw",@nobits
	.sectionflags	@""
	.align	16
	.zero		1024


//--------------------- .nv.shared._ZN5flash44flash_bwd_dq_dk_dv_loop_seqk_parallel_kernelI23Flash_bwd_kernel_traitsILi64ELi128ELi128ELi8ELi4ELi4ELi4ELb0ELb0EN7cutlass6half_tE19Flash_kernel_traitsILi64ELi128ELi128ELi8ES3_EELb0ELb0ELb1ELb0ELb0ELb1ELb1EEEvNS_16Flash_bwd_paramsE --------------------------
	.section	.nv.shared._ZN5flash44flash_bwd_dq_dk_dv_loop_seqk_parallel_kernelI23Flash_bwd_kernel_traitsILi64ELi128ELi128ELi8ELi4ELi4ELi4ELb0ELb0EN7cutlass6half_tE19Flash_kernel_traitsILi64ELi128ELi128ELi8ES3_EELb0ELb0ELb1ELb0ELb0ELb1ELb1EEEvNS_16Flash_bwd_paramsE,"aw",@nobits
	.sectionflags	@""
	.align	16
	.zero		1024


//--------------------- .nv.shared._ZN5flash44flash_bwd_dq_dk_dv_loop_seqk_parallel_kernelI23Flash_bwd_kernel_traitsILi64ELi128ELi128ELi8ELi4ELi4ELi4ELb0ELb0EN7cutlass6half_tE19Flash_kernel_traitsILi64ELi128ELi128ELi8ES3_EELb1ELb0ELb1ELb1ELb0ELb0ELb0EEEvNS_16Flash_bwd_paramsE --------------------------
	.section	.nv.shared._ZN5flash44flash_bwd_dq_dk_dv_loop_seqk_parallel_kernelI23Flash_bwd_kernel_traitsILi64ELi128ELi128ELi8ELi4ELi4ELi4ELb0ELb0EN7cutlass6half_tE19Flash_kernel_traitsILi64ELi128ELi128ELi8ES3_EELb1ELb0ELb1ELb1ELb0ELb0ELb0EEEvNS_16Flash_bwd_paramsE,"aw",@nobits
	.sectionflags	@""
	.align	16
	.zero		1024


//--------------------- .nv.shared._ZN5flash44flash_bwd_dq_dk_dv_loop_seqk_parallel_kernelI23Flash_bwd_kernel_traitsILi64ELi128ELi128ELi8ELi4ELi4ELi4ELb0ELb0EN7cutlass6half_tE19Flash_kernel_traitsILi64ELi128ELi128ELi8ES3_EELb0ELb0ELb1ELb1ELb0ELb0ELb1EEEvNS_16Flash_bwd_paramsE --------------------------
	.section	.nv.shared._ZN5flash44flash_bwd_dq_dk_dv_loop_seqk_parallel_kernelI23Flash_bwd_kernel_traitsILi64ELi128ELi128ELi8ELi4ELi4ELi4ELb0ELb0EN7cutlass6half_tE19Flash_kernel_traitsILi64ELi128ELi128ELi8ES3_EELb0ELb0ELb1ELb1ELb0ELb0ELb1EEEvNS_16Flash_bwd_paramsE,"aw",@nobits
	.sectionflags	@""
	.align	16
	.zero		1024


//--------------------- .nv.shared._ZN5flash25flash_bwd_dot_do_o_kernelILb0E23Flash_bwd_kernel_traitsILi64ELi128ELi128ELi8ELi4ELi4ELi4ELb0ELb0EN7cutlass6half_tE19Flash_kernel_traitsILi64ELi128ELi128ELi8ES3_EEEEvNS_16Flash_bwd_paramsE --------------------------
	.section	.nv.shared._ZN5flash25flash_bwd_dot_do_o_kernelILb0E23Flash_bwd_kernel_traitsILi64ELi128ELi128ELi8ELi4ELi4ELi4ELb0ELb0EN7cutlass6half_tE19Flash_kernel_traitsILi64ELi128ELi128ELi8ES3_EEEEvNS_16Flash_bwd_paramsE,"aw",@nobits
	.sectionflags	@""
	.align	16
	.zero		1024


//--------------------- .nv.shared._ZN5flash25flash_bwd_dot_do_o_kernelILb1E23Flash_bwd_kernel_traitsILi64ELi128ELi128ELi8ELi4ELi4ELi4ELb0ELb0EN7cutlass6half_tE19Flash_kernel_traitsILi64ELi128ELi128ELi8ES3_EEEEvNS_16Flash_bwd_paramsE --------------------------
	.section	.nv.shared._ZN5flash25flash_bwd_dot_do_o_kernelILb1E23Flash_bwd_kernel_traitsILi64ELi128ELi128ELi8ELi4ELi4ELi4ELb0ELb0EN7cutlass6half_tE19Flash_kernel_traitsILi64ELi128ELi128ELi8ES3_EEEEvNS_16Flash_bwd_paramsE,"aw",@nobits
	.sectionflags	@""
	.align	16
	.zero		1024


//--------------------- .nv.constant0._ZN5flash44flash_bwd_dq_dk_dv_loop_seqk_parallel_kernelI23Flash_bwd_kernel_traitsILi64ELi64ELi128ELi8ELi2ELi4ELi4ELb1ELb0EN7cutlass6half_tE19Flash_kernel_traitsILi64ELi64ELi128ELi8ES3_EELb0ELb0ELb0ELb0ELb0ELb1ELb0EEEvNS_16Flash_bwd_paramsE --------------------------
	.section	.nv.constant0._ZN5flash44flash_bwd_dq_dk_dv_loop_seqk_parallel_kernelI23Flash_bwd_kernel_traitsILi64ELi64ELi128ELi8ELi2ELi4ELi4ELb1ELb0EN7cutlass6half_tE19Flash_kernel_traitsILi64ELi64ELi128ELi8ES3_EELb0ELb0ELb0ELb0ELb0ELb1ELb0EEEvNS_16Flash_bwd_paramsE,"a",@progbits
	.sectionflags	@""
	.align	4
.nv.constant0._ZN5flash44flash_bwd_dq_dk_dv_loop_seqk_parallel_kernelI23Flash_bwd_kernel_traitsILi64ELi64ELi128ELi8ELi2ELi4ELi4ELb1ELb0EN7cutlass6half_tE19Flash_kernel_traitsILi64ELi64ELi128ELi8ES3_EELb0ELb0ELb0ELb0ELb0ELb1ELb0EEEvNS_16Flash_bwd_paramsE:
	.zero		1536


//--------------------- .nv.constant0._ZN5flash44flash_bwd_dq_dk_dv_loop_seqk_parallel_kernelI23Flash_bwd_kernel_traitsILi64ELi64ELi128ELi8ELi2ELi4ELi4ELb1ELb0EN7cutlass6half_tE19Flash_kernel_traitsILi64ELi64ELi128ELi8ES3_EELb0ELb0ELb0ELb0ELb0ELb0ELb0EEEvNS_16Flash_bwd_paramsE --------------------------
	.section	.nv.constant0._ZN5flash44flash_bwd_dq_dk_dv_loop_seqk_parallel_kernelI23Flash_bwd_kernel_traitsILi64ELi64ELi128ELi8ELi2ELi4ELi4ELb1ELb0EN7cutlass6half_tE19Flash_kernel_traitsILi64ELi64ELi128ELi8ES3_EELb0ELb0ELb0ELb0ELb0ELb0ELb0EEEvNS_16Flash_bwd_paramsE,"a",@progbits
	.sectionflags	@""
	.align	4
.nv.constant0._ZN5flash44flash_bwd_dq_dk_dv_loop_seqk_parallel_kernelI23Flash_bwd_kernel_traitsILi64ELi64ELi128ELi8ELi2ELi4ELi4ELb1ELb0EN7cutlass6half_tE19Flash_kernel_traitsILi64ELi64ELi128ELi8ES3_EELb0ELb0ELb0ELb0ELb0ELb0ELb0EEEvNS_16Flash_bwd_paramsE:
	.zero		1536


//--------------------- .nv.constant0._ZN5flash44flash_bwd_dq_dk_dv_loop_seqk_parallel_kernelI23Flash_bwd_kernel_traitsILi64ELi64ELi128ELi8ELi2ELi4ELi4ELb1ELb0EN7cutlass6half_tE19Flash_kernel_traitsILi64ELi64ELi128ELi8ES3_EELb0ELb0ELb1ELb0ELb0ELb0ELb0EEEvNS_16Flash_bwd_paramsE --------------------------
	.section	.nv.constant0._ZN5flash44flash_bwd_dq_dk_dv_loop_seqk_parallel_kernelI23Flash_bwd_kernel_traitsILi64ELi64ELi128ELi8ELi2ELi4ELi4ELb1ELb0EN7cutlass6half_tE19Flash_kernel_traitsILi64ELi64ELi128ELi8ES3_EELb0ELb0ELb1ELb0ELb0ELb0ELb0EEEvNS_16Flash_bwd_paramsE,"a",@progbits
	.sectionflags	@""
	.align	4
.nv.constant0._ZN5flash44flash_bwd_dq_dk_dv_loop_seqk_parallel_kernelI23Flash_bwd_kernel_traitsILi64ELi64ELi128ELi8ELi2ELi4ELi4ELb1ELb0EN7cutlass6half_tE19Flash_kernel_traitsILi64ELi64ELi128ELi8ES3_EELb0ELb0ELb1ELb0ELb0ELb0ELb0EEEvNS_16Flash_bwd_paramsE:
	.zero		1536


//--------------------- .nv.constant0._ZN5flash44flash_bwd_dq_dk_dv_loop_seqk_parallel_kernelI23Flash_bwd_kernel_traitsILi64ELi64ELi128ELi8ELi2ELi4ELi4ELb1ELb0EN7cutlass6half_tE19Flash_kernel_traitsILi64ELi64ELi128ELi8ES3_EELb0ELb0ELb0ELb0ELb1ELb1ELb0EEEvNS_16Flash_bwd_paramsE --------------------------
	.section	.nv.constant0._ZN5flash44flash_bwd_dq_dk_dv_loop_seqk_parallel_kernelI23Flash_bwd_kernel_traitsILi64ELi64ELi128ELi8ELi2ELi4ELi4ELb1ELb0EN7cutlass6half_tE19Flash_kernel_traitsILi64ELi64ELi128ELi8ES3_EELb0ELb0ELb0ELb0ELb1ELb1ELb0EEEvNS_16Flash_bwd_paramsE,"a",@progbits
	.sectionflags	@""
	.align	4
.nv.constant0._ZN5flash44flash_bwd_dq_dk_dv_loop_seqk_parallel_kernelI23Flash_bwd_kernel_traitsILi64ELi64ELi128ELi8ELi2ELi4ELi4ELb1ELb0EN7cutlass6half_tE19Flash_kernel_traitsILi64ELi64ELi128ELi8ES3_EELb0ELb0ELb0ELb0ELb1ELb1ELb0EEEvNS_16Flash_bwd_paramsE:
	.zero		1536


//--------------------- .nv.constant0._ZN5flash44flash_bwd_dq_dk_dv_loop_seqk_parallel_kernelI23Flash_bwd_kernel_traitsILi64ELi64ELi128ELi8ELi2ELi4ELi4ELb1ELb0EN7cutlass6half_tE19Flash_kernel_traitsILi64ELi64ELi128ELi8ES3_EELb0ELb0ELb0ELb1ELb0ELb0ELb0EEEvNS_16Flash_bwd_paramsE --------------------------
	.section	.nv.constant0._ZN5flash44flash_bwd_dq_dk_dv_loop_seqk_parallel_kernelI23Flash_bwd_kernel_traitsILi64ELi64ELi128ELi8ELi2ELi4ELi4ELb1ELb0EN7cutlass6half_tE19Flash_kernel_traitsILi64ELi64ELi128ELi8ES3_EELb0ELb0ELb0ELb1ELb0ELb0ELb0EEEvNS_16Flash_bwd_paramsE,"a",@progbits
	.sectionflags	@""
	.align	4
.nv.constant0._ZN5flash44flash_bwd_dq_dk_dv_loop_seqk_parallel_kernelI23Flash_bwd_kernel_traitsILi64ELi64ELi128ELi8ELi2ELi4ELi4ELb1ELb0EN7cutlass6half_tE19Flash_kernel_traitsILi64ELi64ELi128ELi8ES3_EELb0ELb0ELb0ELb1ELb0ELb0ELb0EEEvNS_16Flash_bwd_paramsE:
	.zero		1536


//--------------------- .nv.constant0._ZN5flash44flash_bwd_dq_dk_dv_loop_seqk_parallel_kernelI23Flash_bwd_kernel_traitsILi64ELi64ELi128ELi8ELi2ELi4ELi4ELb1ELb0EN7cutlass6half_tE19Flash_kernel_traitsILi64ELi64ELi128ELi8ES3_EELb0ELb0ELb1ELb0ELb0ELb1ELb0EEEvNS_16Flash_bwd_paramsE --------------------------
	.section	.nv.constant0._ZN5flash44flash_bwd_dq_dk_dv_loop_seqk_parallel_kernelI23Flash_bwd_kernel_traitsILi64ELi64ELi128ELi8ELi2ELi4ELi4ELb1ELb0EN7cutlass6half_tE19Flash_kernel_traitsILi64ELi64ELi128ELi8ES3_EELb0ELb0ELb1ELb0ELb0ELb1ELb0EEEvNS_16Flash_bwd_paramsE,"a",@progbits
	.sectionflags	@""
	.align	4
.nv.constant0._ZN5flash44flash_bwd_dq_dk_dv_loop_seqk_parallel_kernelI23Flash_bwd_kernel_traitsILi64ELi64ELi128ELi8ELi2ELi4ELi4ELb1ELb0EN7cutlass6half_tE19Flash_kernel_traitsILi64ELi64ELi128ELi8ES3_EELb0ELb0ELb1ELb0ELb0ELb1ELb0EEEvNS_16Flash_bwd_paramsE:
	.zero		1536


//--------------------- .nv.constant0._ZN5flash44flash_bwd_dq_dk_dv_loop_seqk_parallel_kernelI23Flash_bwd_kernel_traitsILi64ELi64ELi128ELi8ELi2ELi4ELi4ELb1ELb0EN7cutlass6half_tE19Flash_kernel_traitsILi64ELi64ELi128ELi8ES3_EELb0ELb0ELb1ELb1ELb0ELb0ELb0EEEvNS_16Flash_bwd_paramsE --------------------------
	.section	.nv.constant0._ZN5flash44flash_bwd_dq_dk_dv_loop_seqk_parallel_kernelI23Flash_bwd_kernel_traitsILi64ELi64ELi128ELi8ELi2ELi4ELi4ELb1ELb0EN7cutlass6half_tE19Flash_kernel_traitsILi64ELi64ELi128ELi8ES3_EELb0ELb0ELb1ELb1ELb0ELb0ELb0EEEvNS_16Flash_bwd_paramsE,"a",@progbits
	.sectionflags	@""
	.align	4
.nv.constant0._ZN5flash44flash_bwd_dq_dk_dv_loop_seqk_parallel_kernelI23Flash_bwd_kernel_traitsILi64ELi64ELi128ELi8ELi2ELi4ELi4ELb1ELb0EN7cutlass6half_tE19Flash_kernel_traitsILi64ELi64ELi128ELi8ES3_EELb0ELb0ELb1ELb1ELb0ELb0ELb0EEEvNS_16Flash_bwd_paramsE:
	.zero		1536


//--------------------- .nv.constant0._ZN5flash44flash_bwd_dq_dk_dv_loop_seqk_parallel_kernelI23Flash_bwd_kernel_traitsILi64ELi128ELi128ELi8ELi4ELi4ELi4ELb0ELb0EN7cutlass6half_tE19Flash_kernel_traitsILi64ELi128ELi128ELi8ES3_EELb0ELb0ELb0ELb0ELb0ELb1ELb0EEEvNS_16Flash_bwd_paramsE --------------------------
	.section	.nv.constant0._ZN5flash44flash_bwd_dq_dk_dv_loop_seqk_parallel_kernelI23Flash_bwd_kernel_traitsILi64ELi128ELi128ELi8ELi4ELi4ELi4ELb0ELb0EN7cutlass6half_tE19Flash_kernel_traitsILi64ELi128ELi128ELi8ES3_EELb0ELb0ELb0ELb0ELb0ELb1ELb0EEEvNS_16Flash_bwd_paramsE,"a",@progbits
	.sectionflags	@""
	.align	4
.nv.constant0._ZN5flash44flash_bwd_dq_dk_dv_loop_seqk_parallel_kernelI23Flash_bwd_kernel_traitsILi64ELi128ELi128ELi8ELi4ELi4ELi4ELb0ELb0EN7cutlass6half_tE19Flash_kernel_traitsILi64ELi128ELi128ELi8ES3_EELb0ELb0ELb0ELb0ELb0ELb1ELb0EEEvNS_16Flash_bwd_paramsE:
	.zero		1536


//--------------------- .nv.constant0._ZN5flash44flash_bwd_dq_dk_dv_loop_seqk_parallel_kernelI23Flash_bwd_kernel_traitsILi64ELi128ELi128ELi8ELi4ELi4ELi4ELb0ELb0EN7cutlass6half_tE19Flash_kernel_traitsILi64ELi128ELi128ELi8ES3_EELb0ELb0ELb0ELb0ELb0ELb0ELb0EEEvNS_16Flash_bwd_paramsE --------------------------
	.section	.nv.constant0._ZN5flash44flash_bwd_dq_dk_dv_loop_seqk_parallel_kernelI23Flash_bwd_kernel_traitsILi64ELi128ELi128ELi8ELi4ELi4ELi4ELb0ELb0EN7cutlass6half_tE19Flash_kernel_traitsILi64ELi128ELi128ELi8ES3_EELb0ELb0ELb0ELb0ELb0ELb0ELb0EEEvNS_16Flash_bwd_paramsE,"a",@progbits
	.sectionflags	@""
	.align	4
.nv.constant0._ZN5flash44flash_bwd_dq_dk_dv_loop_seqk_parallel_kernelI23Flash_bwd_kernel_traitsILi64ELi128ELi128ELi8ELi4ELi4ELi4ELb0ELb0EN7cutlass6half_tE19Flash_kernel_traitsILi64ELi128ELi128ELi8ES3_EELb0ELb0ELb0ELb0ELb0ELb0ELb0EEEvNS_16Flash_bwd_paramsE:
	.zero		1536


//--------------------- .nv.constant0._ZN5flash44flash_bwd_dq_dk_dv_loop_seqk_parallel_kernelI23Flash_bwd_kernel_traitsILi64ELi128ELi128ELi8ELi4ELi4ELi4ELb0ELb0EN7cutlass6half_tE19Flash_kernel_traitsILi64ELi128ELi128ELi8ES3_EELb0ELb0ELb1ELb0ELb0ELb0ELb0EEEvNS_16Flash_bwd_paramsE --------------------------
	.section	.nv.constant0._ZN5flash44flash_bwd_dq_dk_dv_loop_seqk_parallel_kernelI23Flash_bwd_kernel_traitsILi64ELi128ELi128ELi8ELi4ELi4ELi4ELb0ELb0EN7cutlass6half_tE19Flash_kernel_traitsILi64ELi128ELi128ELi8ES3_EELb0ELb0ELb1ELb0ELb0ELb0ELb0EEEvNS_16Flash_bwd_paramsE,"a",@progbits
	.sectionflags	@""
	.align	4
.nv.constant0._ZN5flash44flash_bwd_dq_dk_dv_loop_seqk_parallel_kernelI23Flash_bwd_kernel_traitsILi64ELi128ELi128ELi8ELi4ELi4ELi4ELb0ELb0EN7cutlass6half_tE19Flash_kernel_traitsILi64ELi128ELi128ELi8ES3_EELb0ELb0ELb1ELb0ELb0ELb0ELb0EEEvNS_16Flash_bwd_paramsE:
	.zero		1536


//--------------------- .nv.constant0._ZN5flash44flash_bwd_dq_dk_dv_loop_seqk_parallel_kernelI23Flash_bwd_kernel_traitsILi64ELi128ELi128ELi8ELi4ELi4ELi4ELb0ELb0EN7cutlass6half_tE19Flash_kernel_traitsILi64ELi128ELi128ELi8ES3_EELb0ELb0ELb0ELb0ELb1ELb1ELb0EEEvNS_16Flash_bwd_paramsE --------------------------
	.section	.nv.constant0._ZN5flash44flash_bwd_dq_dk_dv_loop_seqk_parallel_kernelI23Flash_bwd_kernel_traitsILi64ELi128ELi128ELi8ELi4ELi4ELi4ELb0ELb0EN7cutlass6half_tE19Flash_kernel_traitsILi64ELi128ELi128ELi8ES3_EELb0ELb0ELb0ELb0ELb1ELb1ELb0EEEvNS_16Flash_bwd_paramsE,"a",@progbits
	.sectionflags	@""
	.align	4
.nv.constant0._ZN5flash44flash_bwd_dq_dk_dv_loop_seqk_parallel_kernelI23Flash_bwd_kernel_traitsILi64ELi128ELi128ELi8ELi4ELi4ELi4ELb0ELb0EN7cutlass6half_tE19Flash_kernel_traitsILi64ELi128ELi128ELi8ES3_EELb0ELb0ELb0ELb0ELb1ELb1ELb0EEEvNS_16Flash_bwd_paramsE:
	.zero		1536


//--------------------- .nv.constant0._ZN5flash44flash_bwd_dq_dk_dv_loop_seqk_parallel_kernelI23Flash_bwd_kernel_traitsILi64ELi128ELi128ELi8ELi4ELi4ELi4ELb0ELb0EN7cutlass6half_tE19Flash_kernel_traitsILi64ELi128ELi128ELi8ES3_EELb0ELb0ELb0ELb1ELb0ELb0ELb0EEEvNS_16Flash_bwd_paramsE --------------------------
	.section	.nv.constant0._ZN5flash44flash_bwd_dq_dk_dv_loop_seqk_parallel_kernelI23Flash_bwd_kernel_traitsILi64ELi128ELi128ELi8ELi4ELi4ELi4ELb0ELb0EN7cutlass6half_tE19Flash_kernel_traitsILi64ELi128ELi128ELi8ES3_EELb0ELb0ELb0ELb1ELb0ELb0ELb0EEEvNS_16Flash_bwd_paramsE,"a",@progbits
	.sectionflags	@""
	.align	4
.nv.constant0._ZN5flash44flash_bwd_dq_dk_dv_loop_seqk_parallel_kernelI23Flash_bwd_kernel_traitsILi64ELi128ELi128ELi8ELi4ELi4ELi4ELb0ELb0EN7cutlass6half_tE19Flash_kernel_traitsILi64ELi128ELi128ELi8ES3_EELb0ELb0ELb0ELb1ELb0ELb0ELb0EEEvNS_16Flash_bwd_paramsE:
	.zero		1536


//--------------------- .nv.constant0._ZN5flash44flash_bwd_dq_dk_dv_loop_seqk_parallel_kernelI23Flash_bwd_kernel_traitsILi64ELi128ELi128ELi8ELi4ELi4ELi4ELb0ELb0EN7cutlass6half_tE19Flash_kernel_traitsILi64ELi128ELi128ELi8ES3_EELb0ELb0ELb1ELb0ELb0ELb1ELb0EEEvNS_16Flash_bwd_paramsE --------------------------
	.section	.nv.constant0._ZN5flash44flash_bwd_dq_dk_dv_loop_seqk_parallel_kernelI23Flash_bwd_kernel_traitsILi64ELi128ELi128ELi8ELi4ELi4ELi4ELb0ELb0EN7cutlass6half_tE19Flash_kernel_traitsILi64ELi128ELi128ELi8ES3_EELb0ELb0ELb1ELb0ELb0ELb1ELb0EEEvNS_16Flash_bwd_paramsE,"a",@progbits
	.sectionflags	@""
	.align	4
.nv.constant0._ZN5flash44flash_bwd_dq_dk_dv_loop_seqk_parallel_kernelI23Flash_bwd_kernel_traitsILi64ELi128ELi128ELi8ELi4ELi4ELi4ELb0ELb0EN7cutlass6half_tE19Flash_kernel_traitsILi64ELi128ELi128ELi8ES3_EELb0ELb0ELb1ELb0ELb0ELb1ELb0EEEvNS_16Flash_bwd_paramsE:
	.zero		1536


//--------------------- .nv.constant0._ZN5flash44flash_bwd_dq_dk_dv_loop_seqk_parallel_kernelI23Flash_bwd_kernel_traitsILi64ELi128ELi128ELi8ELi4ELi4ELi4ELb0ELb0EN7cutlass6half_tE19Flash_kernel_traitsILi64ELi128ELi128ELi8ES3_EELb0ELb0ELb1ELb1ELb0ELb0ELb0EEEvNS_16Flash_bwd_paramsE --------------------------
	.section	.nv.constant0._ZN5flash44flash_bwd_dq_dk_dv_loop_seqk_parallel_kernelI23Flash_bwd_kernel_traitsILi64ELi128ELi128ELi8ELi4ELi4ELi4ELb0ELb0EN7cutlass6half_tE19Flash_kernel_traitsILi64ELi128ELi128ELi8ES3_EELb0ELb0ELb1ELb1ELb0ELb0ELb0EEEvNS_16Flash_bwd_paramsE,"a",@progbits
	.sectionflags	@""
	.align	4
.nv.constant0._ZN5flash44flash_bwd_dq_dk_dv_loop_seqk_parallel_kernelI23Flash_bwd_kernel_traitsILi64ELi128ELi128ELi8ELi4ELi4ELi4ELb0ELb0EN7cutlass6half_tE19Flash_kernel_traitsILi64ELi128ELi128ELi8ES3_EELb0ELb0ELb1ELb1ELb0ELb0ELb0EEEvNS_16Flash_bwd_paramsE:
	.zero		1536


//--------------------- .nv.constant0._ZN5flash27flash_bwd_convert_dq_kernelI23Flash_bwd_kernel_traitsILi64ELi64ELi128ELi8ELi2ELi4ELi4ELb1ELb0EN7cutlass6half_tE19Flash_kernel_traitsILi64ELi64ELi128ELi8ES3_EEEEvNS_16Flash_bwd_paramsEi --------------------------
	.section	.nv.constant0._ZN5flash27flash_bwd_convert_dq_kernelI23Flash_bwd_kernel_traitsILi64ELi64ELi128ELi8ELi2ELi4ELi4ELb1ELb0EN7cutlass6half_tE19Flash_kernel_traitsILi64ELi64ELi128ELi8ES3_EEEEvNS_16Flash_bwd_paramsEi,"a",@progbits
	.sectionflags	@""
	.align	4
.nv.constant0._ZN5flash27flash_bwd_convert_dq_kernelI23Flash_bwd_kernel_traitsILi64ELi64ELi128ELi8ELi2ELi4ELi4ELb1ELb0EN7cutlass6half_tE19Flash_kernel_traitsILi64ELi64ELi128ELi8ES3_EEEEvNS_16Flash_bwd_paramsEi:
	.zero		1540


//--------------------- .nv.constant0._ZN5flash44flash_bwd_dq_dk_dv_loop_seqk_parallel_kernelI23Flash_bwd_kernel_traitsILi64ELi64ELi128ELi8ELi2ELi4ELi4ELb1ELb0EN7cutlass6half_tE19Flash_kernel_traitsILi64ELi64ELi128ELi8ES3_EELb1ELb0ELb0ELb0ELb0ELb1ELb0EEEvNS_16Flash_bwd_paramsE --------------------------
	.section	.nv.constant0._ZN5flash44flash_bwd_dq_dk_dv_loop_seqk_parallel_kernelI23Flash_bwd_kernel_traitsILi64ELi64ELi128ELi8ELi2ELi4ELi4ELb1ELb0EN7cutlass6half_tE19Flash_kernel_traitsILi64ELi64ELi128ELi8ES3_EELb1ELb0ELb0ELb0ELb0ELb1ELb0EEEvNS_16Flash_bwd_paramsE,"a",@progbits
	.sectionflags	@""
	.align	4
.nv.constant0._ZN5flash44flash_bwd_dq_dk_dv_loop_seqk_parallel_kernelI23Flash_bwd_kernel_traitsILi64ELi64ELi128ELi8ELi2ELi4ELi4ELb1ELb0EN7cutlass6half_tE19Flash_kernel_traitsILi64ELi64ELi128ELi8ES3_EELb1ELb0ELb0ELb0ELb0ELb1ELb0EEEvNS_16Flash_bwd_paramsE:
	.zero		1536


//--------------------- .nv.constant0._ZN5flash44flash_bwd_dq_dk_dv_loop_seqk_parallel_kernelI23Flash_bwd_kernel_traitsILi64ELi64ELi128ELi8ELi2ELi4ELi4ELb1ELb0EN7cutlass6half_tE19Flash_kernel_traitsILi64ELi64ELi128ELi8ES3_EELb0ELb0ELb0ELb0ELb0ELb1ELb1EEEvNS_16Flash_bwd_paramsE --------------------------
	.section	.nv.constant0._ZN5flash44flash_bwd_dq_dk_dv_loop_seqk_parallel_kernelI23Flash_bwd_kernel_traitsILi64ELi64ELi128ELi8ELi2ELi4ELi4ELb1ELb0EN7cutlass6half_tE19Flash_kernel_traitsILi64ELi64ELi128ELi8ES3_EELb0ELb0ELb0ELb0ELb0ELb1ELb1EEEvNS_16Flash_bwd_paramsE,"a",@progbits
	.sectionflags	@""
	.align	4
.nv.constant0._ZN5flash44flash_bwd_dq_dk_dv_loop_seqk_parallel_kernelI23Flash_bwd_kernel_traitsILi64ELi64ELi128ELi8ELi2ELi4ELi4ELb1ELb0EN7cutlass6half_tE19Flash_kernel_traitsILi64ELi64ELi128ELi8ES3_EELb0ELb0ELb0ELb0ELb0ELb1ELb1EEEvNS_16Flash_bwd_paramsE:
	.zero		1536


//--------------------- .nv.constant0._ZN5flash44flash_bwd_dq_dk_dv_loop_seqk_parallel_kernelI23Flash_bwd_kernel_traitsILi64ELi64ELi128ELi8ELi2ELi4ELi4ELb1ELb0EN7cutlass6half_tE19Flash_kernel_traitsILi64ELi64ELi128ELi8ES3_EELb1ELb0ELb0ELb0ELb0ELb0ELb0EEEvNS_16Flash_bwd_paramsE --------------------------
	.section	.nv.constant0._ZN5flash44flash_bwd_dq_dk_dv_loop_seqk_parallel_kernelI23Flash_bwd_kernel_traitsILi64ELi64ELi128ELi8ELi2ELi4ELi4ELb1ELb0EN7cutlass6half_tE19Flash_kernel_traitsILi64ELi64ELi128ELi8ES3_EELb1ELb0ELb0ELb0ELb0ELb0ELb0EEEvNS_16Flash_bwd_paramsE,"a",@progbits
	.sectionflags	@""
	.align	4
.nv.constant0._ZN5flash44flash_bwd_dq_dk_dv_loop_seqk_parallel_kernelI23Flash_bwd_kernel_traitsILi64ELi64ELi128ELi8ELi2ELi4ELi4ELb1ELb0EN7cutlass6half_tE19Flash_kernel_traitsILi64ELi64ELi128ELi8ES3_EELb1ELb0ELb0ELb0ELb0ELb0ELb0EEEvNS_16Flash_bwd_paramsE:
	.zero		1536


//--------------------- .nv.constant0._ZN5flash44flash_bwd_dq_dk_dv_loop_seqk_parallel_kernelI23Flash_bwd_kernel_traitsILi64ELi64ELi128ELi8ELi2ELi4ELi4ELb1ELb0EN7cutlass6half_tE19Flash_kernel_traitsILi64ELi64ELi128ELi8ES3_EELb0ELb0ELb0ELb0ELb0ELb0ELb1EEEvNS_16Flash_bwd_paramsE --------------------------
	.section	.nv.constant0._ZN5flash44flash_bwd_dq_dk_dv_loop_seqk_parallel_kernelI23Flash_bwd_kernel_traitsILi64ELi64ELi128ELi8ELi2ELi4ELi4ELb1ELb0EN7cutlass6half_tE19Flash_kernel_traitsILi64ELi64ELi128ELi8ES3_EELb0ELb0ELb0ELb0ELb0ELb0ELb1EEEvNS_16Flash_bwd_paramsE,"a",@progbits
	.sectionflags	@""
	.align	4
.nv.constant0._ZN5flash44flash_bwd_dq_dk_dv_loop_seqk_parallel_kernelI23Flash_bwd_kernel_traitsILi64ELi64ELi128ELi8ELi2ELi4ELi4ELb1ELb0EN7cutlass6half_tE19Flash_kernel_traitsILi64ELi64ELi128ELi8ES3_EELb0ELb0ELb0ELb0ELb0ELb0ELb1EEEvNS_16Flash_bwd_paramsE:
	.zero		1536


//--------------------- .nv.constant0._ZN5flash44flash_bwd_dq_dk_dv_loop_seqk_parallel_kernelI23Flash_bwd_kernel_traitsILi64ELi64ELi128ELi8ELi2ELi4ELi4ELb1ELb0EN7cutlass6half_tE19Flash_kernel_traitsILi64ELi64ELi128ELi8ES3_EELb1ELb0ELb1ELb0ELb0ELb0ELb0EEEvNS_16Flash_bwd_paramsE --------------------------
	.section	.nv.constant0._ZN5flash44flash_bwd_dq_dk_dv_loop_seqk_parallel_kernelI23Flash_bwd_kernel_traitsILi64ELi64ELi128ELi8ELi2ELi4ELi4ELb1ELb0EN7cutlass6half_tE19Flash_kernel_traitsILi64ELi64ELi128ELi8ES3_EELb1ELb0ELb1ELb0ELb0ELb0ELb0EEEvNS_16Flash_bwd_paramsE,"a",@progbits
	.sectionflags	@""
	.align	4
.nv.constant0._ZN5flash44flash_bwd_dq_dk_dv_loop_seqk_parallel_kernelI23Flash_bwd_kernel_traitsILi64ELi64ELi128ELi8ELi2ELi4ELi4ELb1ELb0EN7cutlass6half_tE19Flash_kernel_traitsILi64ELi64ELi128ELi8ES3_EELb1ELb0ELb1ELb0ELb0ELb0ELb0EEEvNS_16Flash_bwd_paramsE:
	.zero		1536


//--------------------- .nv.constant0._ZN5flash44flash_bwd_dq_dk_dv_loop_seqk_parallel_kernelI23Flash_bwd_kernel_traitsILi64ELi64ELi128ELi8ELi2ELi4ELi4ELb1ELb0EN7cutlass6half_tE19Flash_kernel_traitsILi64ELi64ELi128ELi8ES3_EELb0ELb0ELb1ELb0ELb0ELb0ELb1EEEvNS_16Flash_bwd_paramsE --------------------------
	.section	.nv.constant0._ZN5flash44flash_bwd_dq_dk_dv_loop_seqk_parallel_kernelI23Flash_bwd_kernel_traitsILi64ELi64ELi128ELi8ELi2ELi4ELi4ELb1ELb0EN7cutlass6half_tE19Flash_kernel_traitsILi64ELi64ELi128ELi8ES3_EELb0ELb0ELb1ELb0ELb0ELb0ELb1EEEvNS_16Flash_bwd_paramsE,"a",@progbits
	.sectionflags	@""
	.align	4
.nv.constant0._ZN5flash44flash_bwd_dq_dk_dv_loop_seqk_parallel_kernelI23Flash_bwd_kernel_traitsILi64ELi64ELi128ELi8ELi2ELi4ELi4ELb1ELb0EN7cutlass6half_tE19Flash_kernel_traitsILi64ELi64ELi128ELi8ES3_EELb0ELb0ELb1ELb0ELb0ELb0ELb1EEEvNS_16Flash_bwd_paramsE:
	.zero		1536


//--------------------- .nv.constant0._ZN5flash44flash_bwd_dq_dk_dv_loop_seqk_parallel_kernelI23Flash_bwd_kernel_traitsILi64ELi64ELi128ELi8ELi2ELi4ELi4ELb1ELb0EN7cutlass6half_tE19Flash_kernel_traitsILi64ELi64ELi128ELi8ES3_EELb1ELb0ELb0ELb0ELb1ELb1ELb0EEEvNS_16Flash_bwd_paramsE --------------------------
	.section	.nv.constant0._ZN5flash44flash_bwd_dq_dk_dv_loop_seqk_parallel_kernelI23Flash_bwd_kernel_traitsILi64ELi64ELi128ELi8ELi2ELi4ELi4ELb1ELb0EN7cutlass6half_tE19Flash_kernel_traitsILi64ELi64ELi128ELi8ES3_EELb1ELb0ELb0ELb0ELb1ELb1ELb0EEEvNS_16Flash_bwd_paramsE,"a",@progbits
	.sectionflags	@""
	.align	4
.nv.constant0._ZN5flash44flash_bwd_dq_dk_dv_loop_seqk_parallel_kernelI23Flash_bwd_kernel_traitsILi64ELi64ELi128ELi8ELi2ELi4ELi4ELb1ELb0EN7cutlass6half_tE19Flash_kernel_traitsILi64ELi64ELi128ELi8ES3_EELb1ELb0ELb0ELb0ELb1ELb1ELb0EEEvNS_16Flash_bwd_paramsE:
	.zero		1536


//--------------------- .nv.constant0._ZN5flash44flash_bwd_dq_dk_dv_loop_seqk_parallel_kernelI23Flash_bwd_kernel_traitsILi64ELi64ELi128ELi8ELi2ELi4ELi4ELb1ELb0EN7cutlass6half_tE19Flash_kernel_traitsILi64ELi64ELi128ELi8ES3_EELb0ELb0ELb0ELb0ELb1ELb1ELb1EEEvNS_16Flash_bwd_paramsE --------------------------
	.section	.nv.constant0._ZN5flash44flash_bwd_dq_dk_dv_loop_seqk_parallel_kernelI23Flash_bwd_kernel_traitsILi64ELi64ELi128ELi8ELi2ELi4ELi4ELb1ELb0EN7cutlass6half_tE19Flash_kernel_traitsILi64ELi64ELi128ELi8ES3_EELb0ELb0ELb0ELb0ELb1ELb1ELb1EEEvNS_16Flash_bwd_paramsE,"a",@progbits
	.sectionflags	@""
	.align	4
.nv.constant0._ZN5flash44flash_bwd_dq_dk_dv_loop_seqk_parallel_kernelI23Flash_bwd_kernel_traitsILi64ELi64ELi128ELi8ELi2ELi4ELi4ELb1ELb0EN7cutlass6half_tE19Flash_kernel_traitsILi64ELi64ELi128ELi8ES3_EELb0ELb0ELb0ELb0ELb1ELb1ELb1EEEvNS_16Flash_bwd_paramsE:
	.zero		1536


//--------------------- .nv.constant0._ZN5flash44flash_bwd_dq_dk_dv_loop_seqk_parallel_kernelI23Flash_bwd_kernel_traitsILi64ELi64ELi128ELi8ELi2ELi4ELi4ELb1ELb0EN7cutlass6half_tE19Flash_kernel_traitsILi64ELi64ELi128ELi8ES3_EELb1ELb0ELb0ELb1ELb0ELb0ELb0EEEvNS_16Flash_bwd_paramsE --------------------------
	.section	.nv.constant0._ZN5flash44flash_bwd_dq_dk_dv_loop_seqk_parallel_kernelI23Flash_bwd_kernel_traitsILi64ELi64ELi128ELi8ELi2ELi4ELi4ELb1ELb0EN7cutlass6half_tE19Flash_kernel_traitsILi64ELi64ELi128ELi8ES3_EELb1ELb0ELb0ELb1ELb0ELb0ELb0EEEvNS_16Flash_bwd_paramsE,"a",@progbits
	.sectionflags	@""
	.align	4
.nv.constant0._ZN5flash44flash_bwd_dq_dk_dv_loop_seqk_parallel_kernelI23Flash_bwd_kernel_traitsILi64ELi64ELi128ELi8ELi2ELi4ELi4ELb1ELb0EN7cutlass6half_tE19Flash_kernel_traitsILi64ELi64ELi128ELi8ES3_EELb1ELb0ELb0ELb1ELb0ELb0ELb0EEEvNS_16Flash_bwd_paramsE:
	.zero		1536


//--------------------- .nv.constant0._ZN5flash44flash_bwd_dq_dk_dv_loop_seqk_parallel_kernelI23Flash_bwd_kernel_traitsILi64ELi64ELi128ELi8ELi2ELi4ELi4ELb1ELb0EN7cutlass6half_tE19Flash_kernel_traitsILi64ELi64ELi128ELi8ES3_EELb0ELb0ELb0ELb1ELb0ELb0ELb1EEEvNS_16Flash_bwd_paramsE --------------------------
	.section	.nv.constant0._ZN5flash44flash_bwd_dq_dk_dv_loop_seqk_parallel_kernelI23Flash_bwd_kernel_traitsILi64ELi64ELi128ELi8ELi2ELi4ELi4ELb1ELb0EN7cutlass6half_tE19Flash_kernel_traitsILi64ELi64ELi128ELi8ES3_EELb0ELb0ELb0ELb1ELb0ELb0ELb1EEEvNS_16Flash_bwd_paramsE,"a",@progbits
	.sectionflags	@""
	.align	4
.nv.constant0._ZN5flash44flash_bwd_dq_dk_dv_loop_seqk_parallel_kernelI23Flash_bwd_kernel_traitsILi64ELi64ELi128ELi8ELi2ELi4ELi4ELb1ELb0EN7cutlass6half_tE19Flash_kernel_traitsILi64ELi64ELi128ELi8ES3_EELb0ELb0ELb0ELb1ELb0ELb0ELb1EEEvNS_16Flash_bwd_paramsE:
	.zero		1536


//--------------------- .nv.constant0._ZN5flash44flash_bwd_dq_dk_dv_loop_seqk_parallel_kernelI23Flash_bwd_kernel_traitsILi64ELi64ELi128ELi8ELi2ELi4ELi4ELb1ELb0EN7cutlass6half_tE19Flash_kernel_traitsILi64ELi64ELi128ELi8ES3_EELb1ELb0ELb1ELb0ELb0ELb1ELb0EEEvNS_16Flash_bwd_paramsE --------------------------
	.section	.nv.constant0._ZN5flash44flash_bwd_dq_dk_dv_loop_seqk_parallel_kernelI23Flash_bwd_kernel_traitsILi64ELi64ELi128ELi8ELi2ELi4ELi4ELb1ELb0EN7cutlass6half_tE19Flash_kernel_traitsILi64ELi64ELi128ELi8ES3_EELb1ELb0ELb1ELb0ELb0ELb1ELb0EEEvNS_16Flash_bwd_paramsE,"a",@progbits
	.sectionflags	@""
	.align	4
.nv.constant0._ZN5flash44flash_bwd_dq_dk_dv_loop_seqk_parallel_kernelI23Flash_bwd_kernel_traitsILi64ELi64ELi128ELi8ELi2ELi4ELi4ELb1ELb0EN7cutlass6half_tE19Flash_kernel_traitsILi64ELi64ELi128ELi8ES3_EELb1ELb0ELb1ELb0ELb0ELb1ELb0EEEvNS_16Flash_bwd_paramsE:
	.zero		1536


//--------------------- .nv.constant0._ZN5flash44flash_bwd_dq_dk_dv_loop_seqk_parallel_kernelI23Flash_bwd_kernel_traitsILi64ELi64ELi128ELi8ELi2ELi4ELi4ELb1ELb0EN7cutlass6half_tE19Flash_kernel_traitsILi64ELi64ELi128ELi8ES3_EELb0ELb0ELb1ELb0ELb0ELb1ELb1EEEvNS_16Flash_bwd_paramsE --------------------------
	.section	.nv.constant0._ZN5flash44flash_bwd_dq_dk_dv_loop_seqk_parallel_kernelI23Flash_bwd_kernel_traitsILi64ELi64ELi128ELi8ELi2ELi4ELi4ELb1ELb0EN7cutlass6half_tE19Flash_kernel_traitsILi64ELi64ELi128ELi8ES3_EELb0ELb0ELb1ELb0ELb0ELb1ELb1EEEvNS_16Flash_bwd_paramsE,"a",@progbits
	.sectionflags	@""
	.align	4
.nv.constant0._ZN5flash44flash_bwd_dq_dk_dv_loop_seqk_parallel_kernelI23Flash_bwd_kernel_traitsILi64ELi64ELi128ELi8ELi2ELi4ELi4ELb1ELb0EN7cutlass6half_tE19Flash_kernel_traitsILi64ELi64ELi128ELi8ES3_EELb0ELb0ELb1ELb0ELb0ELb1ELb1EEEvNS_16Flash_bwd_paramsE:
	.zero		1536


//--------------------- .nv.constant0._ZN5flash44flash_bwd_dq_dk_dv_loop_seqk_parallel_kernelI23Flash_bwd_kernel_traitsILi64ELi64ELi128ELi8ELi2ELi4ELi4ELb1ELb0EN7cutlass6half_tE19Flash_kernel_traitsILi64ELi64ELi128ELi8ES3_EELb1ELb0ELb1ELb1ELb0ELb0ELb0EEEvNS_16Flash_bwd_paramsE --------------------------
	.section	.nv.constant0._ZN5flash44flash_bwd_dq_dk_dv_loop_seqk_parallel_kernelI23Flash_bwd_kernel_traitsILi64ELi64ELi128ELi8ELi2ELi4ELi4ELb1ELb0EN7cutlass6half_tE19Flash_kernel_traitsILi64ELi64ELi128ELi8ES3_EELb1ELb0ELb1ELb1ELb0ELb0ELb0EEEvNS_16Flash_bwd_paramsE,"a",@progbits
	.sectionflags	@""
	.align	4
.nv.constant0._ZN5flash44flash_bwd_dq_dk_dv_loop_seqk_parallel_kernelI23Flash_bwd_kernel_traitsILi64ELi64ELi128ELi8ELi2ELi4ELi4ELb1ELb0EN7cutlass6half_tE19Flash_kernel_traitsILi64ELi64ELi128ELi8ES3_EELb1ELb0ELb1ELb1ELb0ELb0ELb0EEEvNS_16Flash_bwd_paramsE:
	.zero		1536


//--------------------- .nv.constant0._ZN5flash44flash_bwd_dq_dk_dv_loop_seqk_parallel_kernelI23Flash_bwd_kernel_traitsILi64ELi64ELi128ELi8ELi2ELi4ELi4ELb1ELb0EN7cutlass6half_tE19Flash_kernel_traitsILi64ELi64ELi128ELi8ES3_EELb0ELb0ELb1ELb1ELb0ELb0ELb1EEEvNS_16Flash_bwd_paramsE --------------------------
	.section	.nv.constant0._ZN5flash44flash_bwd_dq_dk_dv_loop_seqk_parallel_kernelI23Flash_bwd_kernel_traitsILi64ELi64ELi128ELi8ELi2ELi4ELi4ELb1ELb0EN7cutlass6half_tE19Flash_kernel_traitsILi64ELi64ELi128ELi8ES3_EELb0ELb0ELb1ELb1ELb0ELb0ELb1EEEvNS_16Flash_bwd_paramsE,"a",@progbits
	.sectionflags	@""
	.align	4
.nv.constant0._ZN5flash44flash_bwd_dq_dk_dv_loop_seqk_parallel_kernelI23Flash_bwd_kernel_traitsILi64ELi64ELi128ELi8ELi2ELi4ELi4ELb1ELb0EN7cutlass6half_tE19Flash_kernel_traitsILi64ELi64ELi128ELi8ES3_EELb0ELb0ELb1ELb1ELb0ELb0ELb1EEEvNS_16Flash_bwd_paramsE:
	.zero		1536


//--------------------- .nv.constant0._ZN5flash25flash_bwd_dot_do_o_kernelILb0E23Flash_bwd_kernel_traitsILi64ELi64ELi128ELi8ELi2ELi4ELi4ELb1ELb0EN7cutlass6half_tE19Flash_kernel_traitsILi64ELi64ELi128ELi8ES3_EEEEvNS_16Flash_bwd_paramsE --------------------------
	.section	.nv.constant0._ZN5flash25flash_bwd_dot_do_o_kernelILb0E23Flash_bwd_kernel_traitsILi64ELi64ELi128ELi8ELi2ELi4ELi4ELb1ELb0EN7cutlass6half_tE19Flash_kernel_traitsILi64ELi64ELi128ELi8ES3_EEEEvNS_16Flash_bwd_paramsE,"a",@progbits
	.sectionflags	@""
	.align	4
.nv.constant0._ZN5flash25flash_bwd_dot_do_o_kernelILb0E23Flash_bwd_kernel_traitsILi64ELi64ELi128ELi8ELi2ELi4ELi4ELb1ELb0EN7cutlass6half_tE19Flash_kernel_traitsILi64ELi64ELi128ELi8ES3_EEEEvNS_16Flash_bwd_paramsE:
	.zero		1536


//--------------------- .nv.constant0._ZN5flash25flash_bwd_dot_do_o_kernelILb1E23Flash_bwd_kernel_traitsILi64ELi64ELi128ELi8ELi2ELi4ELi4ELb1ELb0EN7cutlass6half_tE19Flash_kernel_traitsILi64ELi64ELi128ELi8ES3_EEEEvNS_16Flash_bwd_paramsE --------------------------
	.section	.nv.constant0._ZN5flash25flash_bwd_dot_do_o_kernelILb1E23Flash_bwd_kernel_traitsILi64ELi64ELi128ELi8ELi2ELi4ELi4ELb1ELb0EN7cutlass6half_tE19Flash_kernel_traitsILi64ELi64ELi128ELi8ES3_EEEEvNS_16Flash_bwd_paramsE,"a",@progbits
	.sectionflags	@""
	.align	4
.nv.constant0._ZN5flash25flash_bwd_dot_do_o_kernelILb1E23Flash_bwd_kernel_traitsILi64ELi64ELi128ELi8ELi2ELi4ELi4ELb1ELb0EN7cutlass6half_tE19Flash_kernel_traitsILi64ELi64ELi128ELi8ES3_EEEEvNS_16Flash_bwd_paramsE:
	.zero		1536


//--------------------- .nv.constant0._ZN5flash27flash_bwd_convert_dq_kernelI23Flash_bwd_kernel_traitsILi64ELi128ELi128ELi8ELi4ELi4ELi4ELb0ELb0EN7cutlass6half_tE19Flash_kernel_traitsILi64ELi128ELi128ELi8ES3_EEEEvNS_16Flash_bwd_paramsEi --------------------------
	.section	.nv.constant0._ZN5flash27flash_bwd_convert_dq_kernelI23Flash_bwd_kernel_traitsILi64ELi128ELi128ELi8ELi4ELi4ELi4ELb0ELb0EN7cutlass6half_tE19Flash_kernel_traitsILi64ELi128ELi128ELi8ES3_EEEEvNS_16Flash_bwd_paramsEi,"a",@progbits
	.sectionflags	@""
	.align	4
.nv.constant0._ZN5flash27flash_bwd_convert_dq_kernelI23Flash_bwd_kernel_traitsILi64ELi128ELi128ELi8ELi4ELi4ELi4ELb0ELb0EN7cutlass6half_tE19Flash_kernel_traitsILi64ELi128ELi128ELi8ES3_EEEEvNS_16Flash_bwd_paramsEi:
	.zero		1540


//--------------------- .nv.constant0._ZN5flash44flash_bwd_dq_dk_dv_loop_seqk_parallel_kernelI23Flash_bwd_kernel_traitsILi64ELi128ELi128ELi8ELi4ELi4ELi4ELb0ELb0EN7cutlass6half_tE19Flash_kernel_traitsILi64ELi128ELi128ELi8ES3_EELb1ELb0ELb0ELb0ELb0ELb1ELb0EEEvNS_16Flash_bwd_paramsE --------------------------
	.section	.nv.constant0._ZN5flash44flash_bwd_dq_dk_dv_loop_seqk_parallel_kernelI23Flash_bwd_kernel_traitsILi64ELi128ELi128ELi8ELi4ELi4ELi4ELb0ELb0EN7cutlass6half_tE19Flash_kernel_traitsILi64ELi128ELi128ELi8ES3_EELb1ELb0ELb0ELb0ELb0ELb1ELb0EEEvNS_16Flash_bwd_paramsE,"a",@progbits
	.sectionflags	@""
	.align	4
.nv.constant0._ZN5flash44flash_bwd_dq_dk_dv_loop_seqk_parallel_kernelI23Flash_bwd_kernel_traitsILi64ELi128ELi128ELi8ELi4ELi4ELi4ELb0ELb0EN7cutlass6half_tE19Flash_kernel_traitsILi64ELi128ELi128ELi8ES3_EELb1ELb0ELb0ELb0ELb0ELb1ELb0EEEvNS_16Flash_bwd_paramsE:
	.zero		1536


//--------------------- .nv.constant0._ZN5flash44flash_bwd_dq_dk_dv_loop_seqk_parallel_kernelI23Flash_bwd_kernel_traitsILi64ELi128ELi128ELi8ELi4ELi4ELi4ELb0ELb0EN7cutlass6half_tE19Flash_kernel_traitsILi64ELi128ELi128ELi8ES3_EELb0ELb0ELb0ELb0ELb0ELb1ELb1EEEvNS_16Flash_bwd_paramsE --------------------------
	.section	.nv.constant0._ZN5flash44flash_bwd_dq_dk_dv_loop_seqk_parallel_kernelI23Flash_bwd_kernel_traitsILi64ELi128ELi128ELi8ELi4ELi4ELi4ELb0ELb0EN7cutlass6half_tE19Flash_kernel_traitsILi64ELi128ELi128ELi8ES3_EELb0ELb0ELb0ELb0ELb0ELb1ELb1EEEvNS_16Flash_bwd_paramsE,"a",@progbits
	.sectionflags	@""
	.align	4
.nv.constant0._ZN5flash44flash_bwd_dq_dk_dv_loop_seqk_parallel_kernelI23Flash_bwd_kernel_traitsILi64ELi128ELi128ELi8ELi4ELi4ELi4ELb0ELb0EN7cutlass6half_tE19Flash_kernel_traitsILi64ELi128ELi128ELi8ES3_EELb0ELb0ELb0ELb0ELb0ELb1ELb1EEEvNS_16Flash_bwd_paramsE:
	.zero		1536


//--------------------- .nv.constant0._ZN5flash44flash_bwd_dq_dk_dv_loop_seqk_parallel_kernelI23Flash_bwd_kernel_traitsILi64ELi128ELi128ELi8ELi4ELi4ELi4ELb0ELb0EN7cutlass6half_tE19Flash_kernel_traitsILi64ELi128ELi128ELi8ES3_EELb1ELb0ELb0ELb0ELb0ELb0ELb0EEEvNS_16Flash_bwd_paramsE --------------------------
	.section	.nv.constant0._ZN5flash44flash_bwd_dq_dk_dv_loop_seqk_parallel_kernelI23Flash_bwd_kernel_traitsILi64ELi128ELi128ELi8ELi4ELi4ELi4ELb0ELb0EN7cutlass6half_tE19Flash_kernel_traitsILi64ELi128ELi128ELi8ES3_EELb1ELb0ELb0ELb0ELb0ELb0ELb0EEEvNS_16Flash_bwd_paramsE,"a",@progbits
	.sectionflags	@""
	.align	4
.nv.constant0._ZN5flash44flash_bwd_dq_dk_dv_loop_seqk_parallel_kernelI23Flash_bwd_kernel_traitsILi64ELi128ELi128ELi8ELi4ELi4ELi4ELb0ELb0EN7cutlass6half_tE19Flash_kernel_traitsILi64ELi128ELi128ELi8ES3_EELb1ELb0ELb0ELb0ELb0ELb0ELb0EEEvNS_16Flash_bwd_paramsE:
	.zero		1536


//--------------------- .nv.constant0._ZN5flash44flash_bwd_dq_dk_dv_loop_seqk_parallel_kernelI23Flash_bwd_kernel_traitsILi64ELi128ELi128ELi8ELi4ELi4ELi4ELb0ELb0EN7cutlass6half_tE19Flash_kernel_traitsILi64ELi128ELi128ELi8ES3_EELb0ELb0ELb0ELb0ELb0ELb0ELb1EEEvNS_16Flash_bwd_paramsE --------------------------
	.section	.nv.constant0._ZN5flash44flash_bwd_dq_dk_dv_loop_seqk_parallel_kernelI23Flash_bwd_kernel_traitsILi64ELi128ELi128ELi8ELi4ELi4ELi4ELb0ELb0EN7cutlass6half_tE19Flash_kernel_traitsILi64ELi128ELi128ELi8ES3_EELb0ELb0ELb0ELb0ELb0ELb0ELb1EEEvNS_16Flash_bwd_paramsE,"a",@progbits
	.sectionflags	@""
	.align	4
.nv.constant0._ZN5flash44flash_bwd_dq_dk_dv_loop_seqk_parallel_kernelI23Flash_bwd_kernel_traitsILi64ELi128ELi128ELi8ELi4ELi4ELi4ELb0ELb0EN7cutlass6half_tE19Flash_kernel_traitsILi64ELi128ELi128ELi8ES3_EELb0ELb0ELb0ELb0ELb0ELb0ELb1EEEvNS_16Flash_bwd_paramsE:
	.zero		1536


//--------------------- .nv.constant0._ZN5flash44flash_bwd_dq_dk_dv_loop_seqk_parallel_kernelI23Flash_bwd_kernel_traitsILi64ELi128ELi128ELi8ELi4ELi4ELi4ELb0ELb0EN7cutlass6half_tE19Flash_kernel_traitsILi64ELi128ELi128ELi8ES3_EELb1ELb0ELb1ELb0ELb0ELb0ELb0EEEvNS_16Flash_bwd_paramsE --------------------------
	.section	.nv.constant0._ZN5flash44flash_bwd_dq_dk_dv_loop_seqk_parallel_kernelI23Flash_bwd_kernel_traitsILi64ELi128ELi128ELi8ELi4ELi4ELi4ELb0ELb0EN7cutlass6half_tE19Flash_kernel_traitsILi64ELi128ELi128ELi8ES3_EELb1ELb0ELb1ELb0ELb0ELb0ELb0EEEvNS_16Flash_bwd_paramsE,"a",@progbits
	.sectionflags	@""
	.align	4
.nv.constant0._ZN5flash44flash_bwd_dq_dk_dv_loop_seqk_parallel_kernelI23Flash_bwd_kernel_traitsILi64ELi128ELi128ELi8ELi4ELi4ELi4ELb0ELb0EN7cutlass6half_tE19Flash_kernel_traitsILi64ELi128ELi128ELi8ES3_EELb1ELb0ELb1ELb0ELb0ELb0ELb0EEEvNS_16Flash_bwd_paramsE:
	.zero		1536


//--------------------- .nv.constant0._ZN5flash44flash_bwd_dq_dk_dv_loop_seqk_parallel_kernelI23Flash_bwd_kernel_traitsILi64ELi128ELi128ELi8ELi4ELi4ELi4ELb0ELb0EN7cutlass6half_tE19Flash_kernel_traitsILi64ELi128ELi128ELi8ES3_EELb0ELb0ELb1ELb0ELb0ELb0ELb1EEEvNS_16Flash_bwd_paramsE --------------------------
	.section	.nv.constant0._ZN5flash44flash_bwd_dq_dk_dv_loop_seqk_parallel_kernelI23Flash_bwd_kernel_traitsILi64ELi128ELi128ELi8ELi4ELi4ELi4ELb0ELb0EN7cutlass6half_tE19Flash_kernel_traitsILi64ELi128ELi128ELi8ES3_EELb0ELb0ELb1ELb0ELb0ELb0ELb1EEEvNS_16Flash_bwd_paramsE,"a",@progbits
	.sectionflags	@""
	.align	4
.nv.constant0._ZN5flash44flash_bwd_dq_dk_dv_loop_seqk_parallel_kernelI23Flash_bwd_kernel_traitsILi64ELi128ELi128ELi8ELi4ELi4ELi4ELb0ELb0EN7cutlass6half_tE19Flash_kernel_traitsILi64ELi128ELi128ELi8ES3_EELb0ELb0ELb1ELb0ELb0ELb0ELb1EEEvNS_16Flash_bwd_paramsE:
	.zero		1536


//--------------------- .nv.constant0._ZN5flash44flash_bwd_dq_dk_dv_loop_seqk_parallel_kernelI23Flash_bwd_kernel_traitsILi64ELi128ELi128ELi8ELi4ELi4ELi4ELb0ELb0EN7cutlass6half_tE19Flash_kernel_traitsILi64ELi128ELi128ELi8ES3_EELb1ELb0ELb0ELb0ELb1ELb1ELb0EEEvNS_16Flash_bwd_paramsE --------------------------
	.section	.nv.constant0._ZN5flash44flash_bwd_dq_dk_dv_loop_seqk_parallel_kernelI23Flash_bwd_kernel_traitsILi64ELi128ELi128ELi8ELi4ELi4ELi4ELb0ELb0EN7cutlass6half_tE19Flash_kernel_traitsILi64ELi128ELi128ELi8ES3_EELb1ELb0ELb0ELb0ELb1ELb1ELb0EEEvNS_16Flash_bwd_paramsE,"a",@progbits
	.sectionflags	@""
	.align	4
.nv.constant0._ZN5flash44flash_bwd_dq_dk_dv_loop_seqk_parallel_kernelI23Flash_bwd_kernel_traitsILi64ELi128ELi128ELi8ELi4ELi4ELi4ELb0ELb0EN7cutlass6half_tE19Flash_kernel_traitsILi64ELi128ELi128ELi8ES3_EELb1ELb0ELb0ELb0ELb1ELb1ELb0EEEvNS_16Flash_bwd_paramsE:
	.zero		1536


//--------------------- .nv.constant0._ZN5flash44flash_bwd_dq_dk_dv_loop_seqk_parallel_kernelI23Flash_bwd_kernel_traitsILi64ELi128ELi128ELi8ELi4ELi4ELi4ELb0ELb0EN7cutlass6half_tE19Flash_kernel_traitsILi64ELi128ELi128ELi8ES3_EELb0ELb0ELb0ELb0ELb1ELb1ELb1EEEvNS_16Flash_bwd_paramsE --------------------------
	.section	.nv.constant0._ZN5flash44flash_bwd_dq_dk_dv_loop_seqk_parallel_kernelI23Flash_bwd_kernel_traitsILi64ELi128ELi128ELi8ELi4ELi4ELi4ELb0ELb0EN7cutlass6half_tE19Flash_kernel_traitsILi64ELi128ELi128ELi8ES3_EELb0ELb0ELb0ELb0ELb1ELb1ELb1EEEvNS_16Flash_bwd_paramsE,"a",@progbits
	.sectionflags	@""
	.align	4
.nv.constant0._ZN5flash44flash_bwd_dq_dk_dv_loop_seqk_parallel_kernelI23Flash_bwd_kernel_traitsILi64ELi128ELi128ELi8ELi4ELi4ELi4ELb0ELb0EN7cutlass6half_tE19Flash_kernel_traitsILi64ELi128ELi128ELi8ES3_EELb0ELb0ELb0ELb0ELb1ELb1ELb1EEEvNS_16Flash_bwd_paramsE:
	.zero		1536


//--------------------- .nv.constant0._ZN5flash44flash_bwd_dq_dk_dv_loop_seqk_parallel_kernelI23Flash_bwd_kernel_traitsILi64ELi128ELi128ELi8ELi4ELi4ELi4ELb0ELb0EN7cutlass6half_tE19Flash_kernel_traitsILi64ELi128ELi128ELi8ES3_EELb1ELb0ELb0ELb1ELb0ELb0ELb0EEEvNS_16Flash_bwd_paramsE --------------------------
	.section	.nv.constant0._ZN5flash44flash_bwd_dq_dk_dv_loop_seqk_parallel_kernelI23Flash_bwd_kernel_traitsILi64ELi128ELi128ELi8ELi4ELi4ELi4ELb0ELb0EN7cutlass6half_tE19Flash_kernel_traitsILi64ELi128ELi128ELi8ES3_EELb1ELb0ELb0ELb1ELb0ELb0ELb0EEEvNS_16Flash_bwd_paramsE,"a",@progbits
	.sectionflags	@""
	.align	4
.nv.constant0._ZN5flash44flash_bwd_dq_dk_dv_loop_seqk_parallel_kernelI23Flash_bwd_kernel_traitsILi64ELi128ELi128ELi8ELi4ELi4ELi4ELb0ELb0EN7cutlass6half_tE19Flash_kernel_traitsILi64ELi128ELi128ELi8ES3_EELb1ELb0ELb0ELb1ELb0ELb0ELb0EEEvNS_16Flash_bwd_paramsE:
	.zero		1536


//--------------------- .nv.constant0._ZN5flash44flash_bwd_dq_dk_dv_loop_seqk_parallel_kernelI23Flash_bwd_kernel_traitsILi64ELi128ELi128ELi8ELi4ELi4ELi4ELb0ELb0EN7cutlass6half_tE19Flash_kernel_traitsILi64ELi128ELi128ELi8ES3_EELb0ELb0ELb0ELb1ELb0ELb0ELb1EEEvNS_16Flash_bwd_paramsE --------------------------
	.section	.nv.constant0._ZN5flash44flash_bwd_dq_dk_dv_loop_seqk_parallel_kernelI23Flash_bwd_kernel_traitsILi64ELi128ELi128ELi8ELi4ELi4ELi4ELb0ELb0EN7cutlass6half_tE19Flash_kernel_traitsILi64ELi128ELi128ELi8ES3_EELb0ELb0ELb0ELb1ELb0ELb0ELb1EEEvNS_16Flash_bwd_paramsE,"a",@progbits
	.sectionflags	@""
	.align	4
.nv.constant0._ZN5flash44flash_bwd_dq_dk_dv_loop_seqk_parallel_kernelI23Flash_bwd_kernel_traitsILi64ELi128ELi128ELi8ELi4ELi4ELi4ELb0ELb0EN7cutlass6half_tE19Flash_kernel_traitsILi64ELi128ELi128ELi8ES3_EELb0ELb0ELb0ELb1ELb0ELb0ELb1EEEvNS_16Flash_bwd_paramsE:
	.zero		1536


//--------------------- .nv.constant0._ZN5flash44flash_bwd_dq_dk_dv_loop_seqk_parallel_kernelI23Flash_bwd_kernel_traitsILi64ELi128ELi128ELi8ELi4ELi4ELi4ELb0ELb0EN7cutlass6half_tE19Flash_kernel_traitsILi64ELi128ELi128ELi8ES3_EELb1ELb0ELb1ELb0ELb0ELb1ELb0EEEvNS_16Flash_bwd_paramsE --------------------------
	.section	.nv.constant0._ZN5flash44flash_bwd_dq_dk_dv_loop_seqk_parallel_kernelI23Flash_bwd_kernel_traitsILi64ELi128ELi128ELi8ELi4ELi4ELi4ELb0ELb0EN7cutlass6half_tE19Flash_kernel_traitsILi64ELi128ELi128ELi8ES3_EELb1ELb0ELb1ELb0ELb0ELb1ELb0EEEvNS_16Flash_bwd_paramsE,"a",@progbits
	.sectionflags	@""
	.align	4
.nv.constant0._ZN5flash44flash_bwd_dq_dk_dv_loop_seqk_parallel_kernelI23Flash_bwd_kernel_traitsILi64ELi128ELi128ELi8ELi4ELi4ELi4ELb0ELb0EN7cutlass6half_tE19Flash_kernel_traitsILi64ELi128ELi128ELi8ES3_EELb1ELb0ELb1ELb0ELb0ELb1ELb0EEEvNS_16Flash_bwd_paramsE:
	.zero		1536


//--------------------- .nv.constant0._ZN5flash44flash_bwd_dq_dk_dv_loop_seqk_parallel_kernelI23Flash_bwd_kernel_traitsILi64ELi128ELi128ELi8ELi4ELi4ELi4ELb0ELb0EN7cutlass6half_tE19Flash_kernel_traitsILi64ELi128ELi128ELi8ES3_EELb0ELb0ELb1ELb0ELb0ELb1ELb1EEEvNS_16Flash_bwd_paramsE --------------------------
	.section	.nv.constant0._ZN5flash44flash_bwd_dq_dk_dv_loop_seqk_parallel_kernelI23Flash_bwd_kernel_traitsILi64ELi128ELi128ELi8ELi4ELi4ELi4ELb0ELb0EN7cutlass6half_tE19Flash_kernel_traitsILi64ELi128ELi128ELi8ES3_EELb0ELb0ELb1ELb0ELb0ELb1ELb1EEEvNS_16Flash_bwd_paramsE,"a",@progbits
	.sectionflags	@""
	.align	4
.nv.constant0._ZN5flash44flash_bwd_dq_dk_dv_loop_seqk_parallel_kernelI23Flash_bwd_kernel_traitsILi64ELi128ELi128ELi8ELi4ELi4ELi4ELb0ELb0EN7cutlass6half_tE19Flash_kernel_traitsILi64ELi128ELi128ELi8ES3_EELb0ELb0ELb1ELb0ELb0ELb1ELb1EEEvNS_16Flash_bwd_paramsE:
	.zero		1536


//--------------------- .nv.constant0._ZN5flash44flash_bwd_dq_dk_dv_loop_seqk_parallel_kernelI23Flash_bwd_kernel_traitsILi64ELi128ELi128ELi8ELi4ELi4ELi4ELb0ELb0EN7cutlass6half_tE19Flash_kernel_traitsILi64ELi128ELi128ELi8ES3_EELb1ELb0ELb1ELb1ELb0ELb0ELb0EEEvNS_16Flash_bwd_paramsE --------------------------
	.section	.nv.constant0._ZN5flash44flash_bwd_dq_dk_dv_loop_seqk_parallel_kernelI23Flash_bwd_kernel_traitsILi64ELi128ELi128ELi8ELi4ELi4ELi4ELb0ELb0EN7cutlass6half_tE19Flash_kernel_traitsILi64ELi128ELi128ELi8ES3_EELb1ELb0ELb1ELb1ELb0ELb0ELb0EEEvNS_16Flash_bwd_paramsE,"a",@progbits
	.sectionflags	@""
	.align	4
.nv.constant0._ZN5flash44flash_bwd_dq_dk_dv_loop_seqk_parallel_kernelI23Flash_bwd_kernel_traitsILi64ELi128ELi128ELi8ELi4ELi4ELi4ELb0ELb0EN7cutlass6half_tE19Flash_kernel_traitsILi64ELi128ELi128ELi8ES3_EELb1ELb0ELb1ELb1ELb0ELb0ELb0EEEvNS_16Flash_bwd_paramsE:
	.zero		1536


//--------------------- .nv.constant0._ZN5flash44flash_bwd_dq_dk_dv_loop_seqk_parallel_kernelI23Flash_bwd_kernel_traitsILi64ELi128ELi128ELi8ELi4ELi4ELi4ELb0ELb0EN7cutlass6half_tE19Flash_kernel_traitsILi64ELi128ELi128ELi8ES3_EELb0ELb0ELb1ELb1ELb0ELb0ELb1EEEvNS_16Flash_bwd_paramsE --------------------------
	.section	.nv.constant0._ZN5flash44flash_bwd_dq_dk_dv_loop_seqk_parallel_kernelI23Flash_bwd_kernel_traitsILi64ELi128ELi128ELi8ELi4ELi4ELi4ELb0ELb0EN7cutlass6half_tE19Flash_kernel_traitsILi64ELi128ELi128ELi8ES3_EELb0ELb0ELb1ELb1ELb0ELb0ELb1EEEvNS_16Flash_bwd_paramsE,"a",@progbits
	.sectionflags	@""
	.align	4
.nv.constant0._ZN5flash44flash_bwd_dq_dk_dv_loop_seqk_parallel_kernelI23Flash_bwd_kernel_traitsILi64ELi128ELi128ELi8ELi4ELi4ELi4ELb0ELb0EN7cutlass6half_tE19Flash_kernel_traitsILi64ELi128ELi128ELi8ES3_EELb0ELb0ELb1ELb1ELb0ELb0ELb1EEEvNS_16Flash_bwd_paramsE:
	.zero		1536


//--------------------- .nv.constant0._ZN5flash25flash_bwd_dot_do_o_kernelILb0E23Flash_bwd_kernel_traitsILi64ELi128ELi128ELi8ELi4ELi4ELi4ELb0ELb0EN7cutlass6half_tE19Flash_kernel_traitsILi64ELi128ELi128ELi8ES3_EEEEvNS_16Flash_bwd_paramsE --------------------------
	.section	.nv.constant0._ZN5flash25flash_bwd_dot_do_o_kernelILb0E23Flash_bwd_kernel_traitsILi64ELi128ELi128ELi8ELi4ELi4ELi4ELb0ELb0EN7cutlass6half_tE19Flash_kernel_traitsILi64ELi128ELi128ELi8ES3_EEEEvNS_16Flash_bwd_paramsE,"a",@progbits
	.sectionflags	@""
	.align	4
.nv.constant0._ZN5flash25flash_bwd_dot_do_o_kernelILb0E23Flash_bwd_kernel_traitsILi64ELi128ELi128ELi8ELi4ELi4ELi4ELb0ELb0EN7cutlass6half_tE19Flash_kernel_traitsILi64ELi128ELi128ELi8ES3_EEEEvNS_16Flash_bwd_paramsE:
	.zero		1536


//--------------------- .nv.constant0._ZN5flash25flash_bwd_dot_do_o_kernelILb1E23Flash_bwd_kernel_traitsILi64ELi128ELi128ELi8ELi4ELi4ELi4ELb0ELb0EN7cutlass6half_tE19Flash_kernel_traitsILi64ELi128ELi128ELi8ES3_EEEEvNS_16Flash_bwd_paramsE --------------------------
	.section	.nv.constant0._ZN5flash25flash_bwd_dot_do_o_kernelILb1E23Flash_bwd_kernel_traitsILi64ELi128ELi128ELi8ELi4ELi4ELi4ELb0ELb0EN7cutlass6half_tE19Flash_kernel_traitsILi64ELi128ELi128ELi8ES3_EEEEvNS_16Flash_bwd_paramsE,"a",@progbits
	.sectionflags	@""
	.align	4
.nv.constant0._ZN5flash25flash_bwd_dot_do_o_kernelILb1E23Flash_bwd_kernel_traitsILi64ELi128ELi128ELi8ELi4ELi4ELi4ELb0ELb0EN7cutlass6half_tE19Flash_kernel_traitsILi64ELi128ELi128ELi8ES3_EEEEvNS_16Flash_bwd_paramsE:
	.zero		1536


//--------------------- SYMBOLS --------------------------

	.type		.nv.reservedSmem.offset0,@object
	.size		.nv.reservedSmem.offset0,0x4
	.type		.nv.reservedSmem.cap,@object
	.size		.nv.reservedSmem.cap,0x4
